	.target	sm_80

	.elftype	@"ET_EXEC"


//--------------------- .note.nv.tkinfo           --------------------------
	.section	.note.nv.tkinfo,"",@"SHT_NOTE"
	.sectionflags	@"SHF_NOTE_NV_TKINFO"
	.tkinfo
        /*0018*/ 	.word	0x00000002
        /*0030*/ 	.string	""
        /*0030*/ 	.string	"ptxas"
        /*0030*/ 	.string	"Cuda compilation tools, release 13.0, V13.0.88"
        /*0030*/ 	.string	"Build cuda_13.0.r13.0/compiler.36424714_0"
        /*0030*/ 	.string	"-arch sm_80 -m 64 "



//--------------------- .note.nv.cuinfo           --------------------------
	.section	.note.nv.cuinfo,"",@"SHT_NOTE"
	.sectionflags	@"SHF_NOTE_NV_CUINFO"
        /*0018*/ 	.short	0x0002
        /*001a*/ 	.short	0x0050
        /*001c*/ 	.short	0x0082
	.zero		2


//--------------------- .nv.info                  --------------------------
	.section	.nv.info,"",@"SHT_CUDA_INFO"
	.align	4


	//----- nvinfo : EIATTR_REGCOUNT
	.align		4
        /*0000*/ 	.byte	0x04, 0x2f
        /*0002*/ 	.short	(.L_41 - .L_40)
	.align		4
.L_40:
        /*0004*/ 	.word	index@(_Z35group_norm_nhwc_fwd_one_pass_kernelI11Fp32IOFp16WLi512ELi96ELi768EEv26Group_norm_nhwc_fwd_params)
        /*0008*/ 	.word	0x00000050


	//----- nvinfo : EIATTR_FRAME_SIZE
	.align		4
.L_41:
        /*000c*/ 	.byte	0x04, 0x11
        /*000e*/ 	.short	(.L_43 - .L_42)
	.align		4
.L_42:
        /*0010*/ 	.word	index@(_Z35group_norm_nhwc_fwd_one_pass_kernelI11Fp32IOFp16WLi512ELi96ELi768EEv26Group_norm_nhwc_fwd_params)
        /*0014*/ 	.word	0x00000028


	//----- nvinfo : EIATTR_REGCOUNT
	.align		4
.L_43:
        /*0018*/ 	.byte	0x04, 0x2f
        /*001a*/ 	.short	(.L_45 - .L_44)
	.align		4
.L_44:
        /*001c*/ 	.word	index@(_Z35group_norm_nhwc_fwd_one_pass_kernelI11Fp32IOFp16WLi256ELi96ELi768EEv26Group_norm_nhwc_fwd_params)
        /*0020*/ 	.word	0x00000050


	//----- nvinfo : EIATTR_FRAME_SIZE
	.align		4
.L_45:
        /*0024*/ 	.byte	0x04, 0x11
        /*0026*/ 	.short	(.L_47 - .L_46)
	.align		4
.L_46:
        /*0028*/ 	.word	index@(_Z35group_norm_nhwc_fwd_one_pass_kernelI11Fp32IOFp16WLi256ELi96ELi768EEv26Group_norm_nhwc_fwd_params)
        /*002c*/ 	.word	0x00000000


	//----- nvinfo : EIATTR_REGCOUNT
	.align		4
.L_47:
        /*0030*/ 	.byte	0x04, 0x2f
        /*0032*/ 	.short	(.L_49 - .L_48)
	.align		4
.L_48:
        /*0034*/ 	.word	index@(_Z35group_norm_nhwc_fwd_one_pass_kernelI11Fp32IOFp16WLi128ELi96ELi768EEv26Group_norm_nhwc_fwd_params)
        /*0038*/ 	.word	0x0000004a


	//----- nvinfo : EIATTR_FRAME_SIZE
	.align		4
.L_49:
        /*003c*/ 	.byte	0x04, 0x11
        /*003e*/ 	.short	(.L_51 - .L_50)
	.align		4
.L_50:
        /*0040*/ 	.word	index@(_Z35group_norm_nhwc_fwd_one_pass_kernelI11Fp32IOFp16WLi128ELi96ELi768EEv26Group_norm_nhwc_fwd_params)
        /*0044*/ 	.word	0x00000000


	//----- nvinfo : EIATTR_REGCOUNT
	.align		4
.L_51:
        /*0048*/ 	.byte	0x04, 0x2f
        /*004a*/ 	.short	(.L_53 - .L_52)
	.align		4
.L_52:
        /*004c*/ 	.word	index@(_Z35group_norm_nhwc_fwd_one_pass_kernelI11Fp32IOFp16WLi64ELi96ELi768EEv26Group_norm_nhwc_fwd_params)
        /*0050*/ 	.word	0x00000028


	//----- nvinfo : EIATTR_FRAME_SIZE
	.align		4
.L_53:
        /*0054*/ 	.byte	0x04, 0x11
        /*0056*/ 	.short	(.L_55 - .L_54)
	.align		4
.L_54:
        /*0058*/ 	.word	index@(_Z35group_norm_nhwc_fwd_one_pass_kernelI11Fp32IOFp16WLi64ELi96ELi768EEv26Group_norm_nhwc_fwd_params)
        /*005c*/ 	.word	0x00000000


	//----- nvinfo : EIATTR_REGCOUNT
	.align		4
.L_55:
        /*0060*/ 	.byte	0x04, 0x2f
        /*0062*/ 	.short	(.L_57 - .L_56)
	.align		4
.L_56:
        /*0064*/ 	.word	index@(_Z35group_norm_nhwc_fwd_one_pass_kernelI11Fp32IOBf16WLi512ELi96ELi768EEv26Group_norm_nhwc_fwd_params)
        /*0068*/ 	.word	0x00000050


	//----- nvinfo : EIATTR_FRAME_SIZE
	.align		4
.L_57:
        /*006c*/ 	.byte	0x04, 0x11
        /*006e*/ 	.short	(.L_59 - .L_58)
	.align		4
.L_58:
        /*0070*/ 	.word	index@(_Z35group_norm_nhwc_fwd_one_pass_kernelI11Fp32IOBf16WLi512ELi96ELi768EEv26Group_norm_nhwc_fwd_params)
        /*0074*/ 	.word	0x00000028


	//----- nvinfo : EIATTR_REGCOUNT
	.align		4
.L_59:
        /*0078*/ 	.byte	0x04, 0x2f
        /*007a*/ 	.short	(.L_61 - .L_60)
	.align		4
.L_60:
        /*007c*/ 	.word	index@(_Z35group_norm_nhwc_fwd_one_pass_kernelI11Fp32IOBf16WLi256ELi96ELi768EEv26Group_norm_nhwc_fwd_params)
        /*0080*/ 	.word	0x00000050


	//----- nvinfo : EIATTR_FRAME_SIZE
	.align		4
.L_61:
        /*0084*/ 	.byte	0x04, 0x11
        /*0086*/ 	.short	(.L_63 - .L_62)
	.align		4
.L_62:
        /*0088*/ 	.word	index@(_Z35group_norm_nhwc_fwd_one_pass_kernelI11Fp32IOBf16WLi256ELi96ELi768EEv26Group_norm_nhwc_fwd_params)
        /*008c*/ 	.word	0x00000000


	//----- nvinfo : EIATTR_REGCOUNT
	.align		4
.L_63:
        /*0090*/ 	.byte	0x04, 0x2f
        /*0092*/ 	.short	(.L_65 - .L_64)
	.align		4
.L_64:
        /*0094*/ 	.word	index@(_Z35group_norm_nhwc_fwd_one_pass_kernelI11Fp32IOBf16WLi128ELi96ELi768EEv26Group_norm_nhwc_fwd_params)
        /*0098*/ 	.word	0x0000004a


	//----- nvinfo : EIATTR_FRAME_SIZE
	.align		4
.L_65:
        /*009c*/ 	.byte	0x04, 0x11
        /*009e*/ 	.short	(.L_67 - .L_66)
	.align		4
.L_66:
        /*00a0*/ 	.word	index@(_Z35group_norm_nhwc_fwd_one_pass_kernelI11Fp32IOBf16WLi128ELi96ELi768EEv26Group_norm_nhwc_fwd_params)
        /*00a4*/ 	.word	0x00000000


	//----- nvinfo : EIATTR_REGCOUNT
	.align		4
.L_67:
        /*00a8*/ 	.byte	0x04, 0x2f
        /*00aa*/ 	.short	(.L_69 - .L_68)
	.align		4
.L_68:
        /*00ac*/ 	.word	index@(_Z35group_norm_nhwc_fwd_one_pass_kernelI11Fp32IOBf16WLi64ELi96ELi768EEv26Group_norm_nhwc_fwd_params)
        /*00b0*/ 	.word	0x00000028


	//----- nvinfo : EIATTR_FRAME_SIZE
	.align		4
.L_69:
        /*00b4*/ 	.byte	0x04, 0x11
        /*00b6*/ 	.short	(.L_71 - .L_70)
	.align		4
.L_70:
        /*00b8*/ 	.word	index@(_Z35group_norm_nhwc_fwd_one_pass_kernelI11Fp32IOBf16WLi64ELi96ELi768EEv26Group_norm_nhwc_fwd_params)
        /*00bc*/ 	.word	0x00000000


	//----- nvinfo : EIATTR_REGCOUNT
	.align		4
.L_71:
        /*00c0*/ 	.byte	0x04, 0x2f
        /*00c2*/ 	.short	(.L_73 - .L_72)
	.align		4
.L_72:
        /*00c4*/ 	.word	index@(_Z35group_norm_nhwc_fwd_one_pass_kernelI11Fp32IOFp32WLi512ELi96ELi768EEv26Group_norm_nhwc_fwd_params)
        /*00c8*/ 	.word	0x00000050


	//----- nvinfo : EIATTR_FRAME_SIZE
	.align		4
.L_73:
        /*00cc*/ 	.byte	0x04, 0x11
        /*00ce*/ 	.short	(.L_75 - .L_74)
	.align		4
.L_74:
        /*00d0*/ 	.word	index@(_Z35group_norm_nhwc_fwd_one_pass_kernelI11Fp32IOFp32WLi512ELi96ELi768EEv26Group_norm_nhwc_fwd_params)
        /*00d4*/ 	.word	0x00000028


	//----- nvinfo : EIATTR_REGCOUNT
	.align		4
.L_75:
        /*00d8*/ 	.byte	0x04, 0x2f
        /*00da*/ 	.short	(.L_77 - .L_76)
	.align		4
.L_76:
        /*00dc*/ 	.word	index@(_Z35group_norm_nhwc_fwd_one_pass_kernelI11Fp32IOFp32WLi256ELi96ELi768EEv26Group_norm_nhwc_fwd_params)
        /*00e0*/ 	.word	0x00000050


	//----- nvinfo : EIATTR_FRAME_SIZE
	.align		4
.L_77:
        /*00e4*/ 	.byte	0x04, 0x11
        /*00e6*/ 	.short	(.L_79 - .L_78)
	.align		4
.L_78:
        /*00e8*/ 	.word	index@(_Z35group_norm_nhwc_fwd_one_pass_kernelI11Fp32IOFp32WLi256ELi96ELi768EEv26Group_norm_nhwc_fwd_params)
        /*00ec*/ 	.word	0x00000000


	//----- nvinfo : EIATTR_REGCOUNT
	.align		4
.L_79:
        /*00f0*/ 	.byte	0x04, 0x2f
        /*00f2*/ 	.short	(.L_81 - .L_80)
	.align		4
.L_80:
        /*00f4*/ 	.word	index@(_Z35group_norm_nhwc_fwd_one_pass_kernelI11Fp32IOFp32WLi128ELi96ELi768EEv26Group_norm_nhwc_fwd_params)
        /*00f8*/ 	.word	0x0000004a


	//----- nvinfo : EIATTR_FRAME_SIZE
	.align		4
.L_81:
        /*00fc*/ 	.byte	0x04, 0x11
        /*00fe*/ 	.short	(.L_83 - .L_82)
	.align		4
.L_82:
        /*0100*/ 	.word	index@(_Z35group_norm_nhwc_fwd_one_pass_kernelI11Fp32IOFp32WLi128ELi96ELi768EEv26Group_norm_nhwc_fwd_params)
        /*0104*/ 	.word	0x00000000


	//----- nvinfo : EIATTR_REGCOUNT
	.align		4
.L_83:
        /*0108*/ 	.byte	0x04, 0x2f
        /*010a*/ 	.short	(.L_85 - .L_84)
	.align		4
.L_84:
        /*010c*/ 	.word	index@(_Z35group_norm_nhwc_fwd_one_pass_kernelI11Fp32IOFp32WLi64ELi96ELi768EEv26Group_norm_nhwc_fwd_params)
        /*0110*/ 	.word	0x00000028


	//----- nvinfo : EIATTR_FRAME_SIZE
	.align		4
.L_85:
        /*0114*/ 	.byte	0x04, 0x11
        /*0116*/ 	.short	(.L_87 - .L_86)
	.align		4
.L_86:
        /*0118*/ 	.word	index@(_Z35group_norm_nhwc_fwd_one_pass_kernelI11Fp32IOFp32WLi64ELi96ELi768EEv26Group_norm_nhwc_fwd_params)
        /*011c*/ 	.word	0x00000000


	//----- nvinfo : EIATTR_REGCOUNT
	.align		4
.L_87:
        /*0120*/ 	.byte	0x04, 0x2f
        /*0122*/ 	.short	(.L_89 - .L_88)
	.align		4
.L_88:
        /*0124*/ 	.word	index@(_Z35group_norm_nhwc_fwd_one_pass_kernelI11Fp16IOFp16WLi512ELi96ELi768EEv26Group_norm_nhwc_fwd_params)
        /*0128*/ 	.word	0x00000050


	//----- nvinfo : EIATTR_FRAME_SIZE
	.align		4
.L_89:
        /*012c*/ 	.byte	0x04, 0x11
        /*012e*/ 	.short	(.L_91 - .L_90)
	.align		4
.L_90:
        /*0130*/ 	.word	index@(_Z35group_norm_nhwc_fwd_one_pass_kernelI11Fp16IOFp16WLi512ELi96ELi768EEv26Group_norm_nhwc_fwd_params)
        /*0134*/ 	.word	0x00000000


	//----- nvinfo : EIATTR_REGCOUNT
	.align		4
.L_91:
        /*0138*/ 	.byte	0x04, 0x2f
        /*013a*/ 	.short	(.L_93 - .L_92)
	.align		4
.L_92:
        /*013c*/ 	.word	index@(_Z35group_norm_nhwc_fwd_one_pass_kernelI11Fp16IOFp16WLi256ELi96ELi768EEv26Group_norm_nhwc_fwd_params)
        /*0140*/ 	.word	0x00000050


	//----- nvinfo : EIATTR_FRAME_SIZE
	.align		4
.L_93:
        /*0144*/ 	.byte	0x04, 0x11
        /*0146*/ 	.short	(.L_95 - .L_94)
	.align		4
.L_94:
        /*0148*/ 	.word	index@(_Z35group_norm_nhwc_fwd_one_pass_kernelI11Fp16IOFp16WLi256ELi96ELi768EEv26Group_norm_nhwc_fwd_params)
        /*014c*/ 	.word	0x00000000


	//----- nvinfo : EIATTR_REGCOUNT
	.align		4
.L_95:
        /*0150*/ 	.byte	0x04, 0x2f
        /*0152*/ 	.short	(.L_97 - .L_96)
	.align		4
.L_96:
        /*0154*/ 	.word	index@(_Z35group_norm_nhwc_fwd_one_pass_kernelI11Fp16IOFp16WLi128ELi96ELi768EEv26Group_norm_nhwc_fwd_params)
        /*0158*/ 	.word	0x00000038


	//----- nvinfo : EIATTR_FRAME_SIZE
	.align		4
.L_97:
        /*015c*/ 	.byte	0x04, 0x11
        /*015e*/ 	.short	(.L_99 - .L_98)
	.align		4
.L_98:
        /*0160*/ 	.word	index@(_Z35group_norm_nhwc_fwd_one_pass_kernelI11Fp16IOFp16WLi128ELi96ELi768EEv26Group_norm_nhwc_fwd_params)
        /*0164*/ 	.word	0x00000000


	//----- nvinfo : EIATTR_REGCOUNT
	.align		4
.L_99:
        /*0168*/ 	.byte	0x04, 0x2f
        /*016a*/ 	.short	(.L_101 - .L_100)
	.align		4
.L_100:
        /*016c*/ 	.word	index@(_Z35group_norm_nhwc_fwd_one_pass_kernelI11Fp16IOFp16WLi64ELi96ELi768EEv26Group_norm_nhwc_fwd_params)
        /*0170*/ 	.word	0x00000028


	//----- nvinfo : EIATTR_FRAME_SIZE
	.align		4
.L_101:
        /*0174*/ 	.byte	0x04, 0x11
        /*0176*/ 	.short	(.L_103 - .L_102)
	.align		4
.L_102:
        /*0178*/ 	.word	index@(_Z35group_norm_nhwc_fwd_one_pass_kernelI11Fp16IOFp16WLi64ELi96ELi768EEv26Group_norm_nhwc_fwd_params)
        /*017c*/ 	.word	0x00000000


	//----- nvinfo : EIATTR_REGCOUNT
	.align		4
.L_103:
        /*0180*/ 	.byte	0x04, 0x2f
        /*0182*/ 	.short	(.L_105 - .L_104)
	.align		4
.L_104:
        /*0184*/ 	.word	index@(_Z35group_norm_nhwc_fwd_one_pass_kernelI11Fp16IOBf16WLi512ELi96ELi768EEv26Group_norm_nhwc_fwd_params)
        /*0188*/ 	.word	0x00000050


	//----- nvinfo : EIATTR_FRAME_SIZE
	.align		4
.L_105:
        /*018c*/ 	.byte	0x04, 0x11
        /*018e*/ 	.short	(.L_107 - .L_106)
	.align		4
.L_106:
        /*0190*/ 	.word	index@(_Z35group_norm_nhwc_fwd_one_pass_kernelI11Fp16IOBf16WLi512ELi96ELi768EEv26Group_norm_nhwc_fwd_params)
        /*0194*/ 	.word	0x00000000


	//----- nvinfo : EIATTR_REGCOUNT
	.align		4
.L_107:
        /*0198*/ 	.byte	0x04, 0x2f
        /*019a*/ 	.short	(.L_109 - .L_108)
	.align		4
.L_108:
        /*019c*/ 	.word	index@(_Z35group_norm_nhwc_fwd_one_pass_kernelI11Fp16IOBf16WLi256ELi96ELi768EEv26Group_norm_nhwc_fwd_params)
        /*01a0*/ 	.word	0x00000050


	//----- nvinfo : EIATTR_FRAME_SIZE
	.align		4
.L_109:
        /*01a4*/ 	.byte	0x04, 0x11
        /*01a6*/ 	.short	(.L_111 - .L_110)
	.align		4
.L_110:
        /*01a8*/ 	.word	index@(_Z35group_norm_nhwc_fwd_one_pass_kernelI11Fp16IOBf16WLi256ELi96ELi768EEv26Group_norm_nhwc_fwd_params)
        /*01ac*/ 	.word	0x00000000


	//----- nvinfo : EIATTR_REGCOUNT
	.align		4
.L_111:
        /*01b0*/ 	.byte	0x04, 0x2f
        /*01b2*/ 	.short	(.L_113 - .L_112)
	.align		4
.L_112:
        /*01b4*/ 	.word	index@(_Z35group_norm_nhwc_fwd_one_pass_kernelI11Fp16IOBf16WLi128ELi96ELi768EEv26Group_norm_nhwc_fwd_params)
        /*01b8*/ 	.word	0x00000036


	//----- nvinfo : EIATTR_FRAME_SIZE
	.align		4
.L_113:
        /*01bc*/ 	.byte	0x04, 0x11
        /*01be*/ 	.short	(.L_115 - .L_114)
	.align		4
.L_114:
        /*01c0*/ 	.word	index@(_Z35group_norm_nhwc_fwd_one_pass_kernelI11Fp16IOBf16WLi128ELi96ELi768EEv26Group_norm_nhwc_fwd_params)
        /*01c4*/ 	.word	0x00000000


	//----- nvinfo : EIATTR_REGCOUNT
	.align		4
.L_115:
        /*01c8*/ 	.byte	0x04, 0x2f
        /*01ca*/ 	.short	(.L_117 - .L_116)
	.align		4
.L_116:
        /*01cc*/ 	.word	index@(_Z35group_norm_nhwc_fwd_one_pass_kernelI11Fp16IOBf16WLi64ELi96ELi768EEv26Group_norm_nhwc_fwd_params)
        /*01d0*/ 	.word	0x00000028


	//----- nvinfo : EIATTR_FRAME_SIZE
	.align		4
.L_117:
        /*01d4*/ 	.byte	0x04, 0x11
        /*01d6*/ 	.short	(.L_119 - .L_118)
	.align		4
.L_118:
        /*01d8*/ 	.word	index@(_Z35group_norm_nhwc_fwd_one_pass_kernelI11Fp16IOBf16WLi64ELi96ELi768EEv26Group_norm_nhwc_fwd_params)
        /*01dc*/ 	.word	0x00000000


	//----- nvinfo : EIATTR_REGCOUNT
	.align		4
.L_119:
        /*01e0*/ 	.byte	0x04, 0x2f
        /*01e2*/ 	.short	(.L_121 - .L_120)
	.align		4
.L_120:
        /*01e4*/ 	.word	index@(_Z35group_norm_nhwc_fwd_one_pass_kernelI11Fp16IOFp32WLi512ELi96ELi768EEv26Group_norm_nhwc_fwd_params)
        /*01e8*/ 	.word	0x00000050


	//----- nvinfo : EIATTR_FRAME_SIZE
	.align		4
.L_121:
        /*01ec*/ 	.byte	0x04, 0x11
        /*01ee*/ 	.short	(.L_123 - .L_122)
	.align		4
.L_122:
        /*01f0*/ 	.word	index@(_Z35group_norm_nhwc_fwd_one_pass_kernelI11Fp16IOFp32WLi512ELi96ELi768EEv26Group_norm_nhwc_fwd_params)
        /*01f4*/ 	.word	0x00000000


	//----- nvinfo : EIATTR_REGCOUNT
	.align		4
.L_123:
        /*01f8*/ 	.byte	0x04, 0x2f
        /*01fa*/ 	.short	(.L_125 - .L_124)
	.align		4
.L_124:
        /*01fc*/ 	.word	index@(_Z35group_norm_nhwc_fwd_one_pass_kernelI11Fp16IOFp32WLi256ELi96ELi768EEv26Group_norm_nhwc_fwd_params)
        /*0200*/ 	.word	0x00000050


	//----- nvinfo : EIATTR_FRAME_SIZE
	.align		4
.L_125:
        /*0204*/ 	.byte	0x04, 0x11
        /*0206*/ 	.short	(.L_127 - .L_126)
	.align		4
.L_126:
        /*0208*/ 	.word	index@(_Z35group_norm_nhwc_fwd_one_pass_kernelI11Fp16IOFp32WLi256ELi96ELi768EEv26Group_norm_nhwc_fwd_params)
        /*020c*/ 	.word	0x00000000


	//----- nvinfo : EIATTR_REGCOUNT
	.align		4
.L_127:
        /*0210*/ 	.byte	0x04, 0x2f
        /*0212*/ 	.short	(.L_129 - .L_128)
	.align		4
.L_128:
        /*0214*/ 	.word	index@(_Z35group_norm_nhwc_fwd_one_pass_kernelI11Fp16IOFp32WLi128ELi96ELi768EEv26Group_norm_nhwc_fwd_params)
        /*0218*/ 	.word	0x00000038


	//----- nvinfo : EIATTR_FRAME_SIZE
	.align		4
.L_129:
        /*021c*/ 	.byte	0x04, 0x11
        /*021e*/ 	.short	(.L_131 - .L_130)
	.align		4
.L_130:
        /*0220*/ 	.word	index@(_Z35group_norm_nhwc_fwd_one_pass_kernelI11Fp16IOFp32WLi128ELi96ELi768EEv26Group_norm_nhwc_fwd_params)
        /*0224*/ 	.word	0x00000000


	//----- nvinfo : EIATTR_REGCOUNT
	.align		4
.L_131:
        /*0228*/ 	.byte	0x04, 0x2f
        /*022a*/ 	.short	(.L_133 - .L_132)
	.align		4
.L_132:
        /*022c*/ 	.word	index@(_Z35group_norm_nhwc_fwd_one_pass_kernelI11Fp16IOFp32WLi64ELi96ELi768EEv26Group_norm_nhwc_fwd_params)
        /*0230*/ 	.word	0x00000028


	//----- nvinfo : EIATTR_FRAME_SIZE
	.align		4
.L_133:
        /*0234*/ 	.byte	0x04, 0x11
        /*0236*/ 	.short	(.L_135 - .L_134)
	.align		4
.L_134:
        /*0238*/ 	.word	index@(_Z35group_norm_nhwc_fwd_one_pass_kernelI11Fp16IOFp32WLi64ELi96ELi768EEv26Group_norm_nhwc_fwd_params)
        /*023c*/ 	.word	0x00000000


	//----- nvinfo : EIATTR_REGCOUNT
	.align		4
.L_135:
        /*0240*/ 	.byte	0x04, 0x2f
        /*0242*/ 	.short	(.L_137 - .L_136)
	.align		4
.L_136:
        /*0244*/ 	.word	index@(_Z35group_norm_nhwc_fwd_one_pass_kernelI11Bf16IOFp16WLi512ELi96ELi768EEv26Group_norm_nhwc_fwd_params)
        /*0248*/ 	.word	0x00000050


	//----- nvinfo : EIATTR_FRAME_SIZE
	.align		4
.L_137:
        /*024c*/ 	.byte	0x04, 0x11
        /*024e*/ 	.short	(.L_139 - .L_138)
	.align		4
.L_138:
        /*0250*/ 	.word	index@(_Z35group_norm_nhwc_fwd_one_pass_kernelI11Bf16IOFp16WLi512ELi96ELi768EEv26Group_norm_nhwc_fwd_params)
        /*0254*/ 	.word	0x00000000


	//----- nvinfo : EIATTR_REGCOUNT
	.align		4
.L_139:
        /*0258*/ 	.byte	0x04, 0x2f
        /*025a*/ 	.short	(.L_141 - .L_140)
	.align		4
.L_140:
        /*025c*/ 	.word	index@(_Z35group_norm_nhwc_fwd_one_pass_kernelI11Bf16IOFp16WLi256ELi96ELi768EEv26Group_norm_nhwc_fwd_params)
        /*0260*/ 	.word	0x00000050


	//----- nvinfo : EIATTR_FRAME_SIZE
	.align		4
.L_141:
        /*0264*/ 	.byte	0x04, 0x11
        /*0266*/ 	.short	(.L_143 - .L_142)
	.align		4
.L_142:
        /*0268*/ 	.word	index@(_Z35group_norm_nhwc_fwd_one_pass_kernelI11Bf16IOFp16WLi256ELi96ELi768EEv26Group_norm_nhwc_fwd_params)
        /*026c*/ 	.word	0x00000000


	//----- nvinfo : EIATTR_REGCOUNT
	.align		4
.L_143:
        /*0270*/ 	.byte	0x04, 0x2f
        /*0272*/ 	.short	(.L_145 - .L_144)
	.align		4
.L_144:
        /*0274*/ 	.word	index@(_Z35group_norm_nhwc_fwd_one_pass_kernelI11Bf16IOFp16WLi128ELi96ELi768EEv26Group_norm_nhwc_fwd_params)
        /*0278*/ 	.word	0x0000003c


	//----- nvinfo : EIATTR_FRAME_SIZE
	.align		4
.L_145:
        /*027c*/ 	.byte	0x04, 0x11
        /*027e*/ 	.short	(.L_147 - .L_146)
	.align		4
.L_146:
        /*0280*/ 	.word	index@(_Z35group_norm_nhwc_fwd_one_pass_kernelI11Bf16IOFp16WLi128ELi96ELi768EEv26Group_norm_nhwc_fwd_params)
        /*0284*/ 	.word	0x00000000


	//----- nvinfo : EIATTR_REGCOUNT
	.align		4
.L_147:
        /*0288*/ 	.byte	0x04, 0x2f
        /*028a*/ 	.short	(.L_149 - .L_148)
	.align		4
.L_148:
        /*028c*/ 	.word	index@(_Z35group_norm_nhwc_fwd_one_pass_kernelI11Bf16IOFp16WLi64ELi96ELi768EEv26Group_norm_nhwc_fwd_params)
        /*0290*/ 	.word	0x00000028


	//----- nvinfo : EIATTR_FRAME_SIZE
	.align		4
.L_149:
        /*0294*/ 	.byte	0x04, 0x11
        /*0296*/ 	.short	(.L_151 - .L_150)
	.align		4
.L_150:
        /*0298*/ 	.word	index@(_Z35group_norm_nhwc_fwd_one_pass_kernelI11Bf16IOFp16WLi64ELi96ELi768EEv26Group_norm_nhwc_fwd_params)
        /*029c*/ 	.word	0x00000000


	//----- nvinfo : EIATTR_REGCOUNT
	.align		4
.L_151:
        /*02a0*/ 	.byte	0x04, 0x2f
        /*02a2*/ 	.short	(.L_153 - .L_152)
	.align		4
.L_152:
        /*02a4*/ 	.word	index@(_Z35group_norm_nhwc_fwd_one_pass_kernelI11Bf16IOBf16WLi512ELi96ELi768EEv26Group_norm_nhwc_fwd_params)
        /*02a8*/ 	.word	0x00000050


	//----- nvinfo : EIATTR_FRAME_SIZE
	.align		4
.L_153:
        /*02ac*/ 	.byte	0x04, 0x11
        /*02ae*/ 	.short	(.L_155 - .L_154)
	.align		4
.L_154:
        /*02b0*/ 	.word	index@(_Z35group_norm_nhwc_fwd_one_pass_kernelI11Bf16IOBf16WLi512ELi96ELi768EEv26Group_norm_nhwc_fwd_params)
        /*02b4*/ 	.word	0x00000000


	//----- nvinfo : EIATTR_REGCOUNT
	.align		4
.L_155:
        /*02b8*/ 	.byte	0x04, 0x2f
        /*02ba*/ 	.short	(.L_157 - .L_156)
	.align		4
.L_156:
        /*02bc*/ 	.word	index@(_Z35group_norm_nhwc_fwd_one_pass_kernelI11Bf16IOBf16WLi256ELi96ELi768EEv26Group_norm_nhwc_fwd_params)
        /*02c0*/ 	.word	0x00000050


	//----- nvinfo : EIATTR_FRAME_SIZE
	.align		4
.L_157:
        /*02c4*/ 	.byte	0x04, 0x11
        /*02c6*/ 	.short	(.L_159 - .L_158)
	.align		4
.L_158:
        /*02c8*/ 	.word	index@(_Z35group_norm_nhwc_fwd_one_pass_kernelI11Bf16IOBf16WLi256ELi96ELi768EEv26Group_norm_nhwc_fwd_params)
        /*02cc*/ 	.word	0x00000000


	//----- nvinfo : EIATTR_REGCOUNT
	.align		4
.L_159:
        /*02d0*/ 	.byte	0x04, 0x2f
        /*02d2*/ 	.short	(.L_161 - .L_160)
	.align		4
.L_160:
        /*02d4*/ 	.word	index@(_Z35group_norm_nhwc_fwd_one_pass_kernelI11Bf16IOBf16WLi128ELi96ELi768EEv26Group_norm_nhwc_fwd_params)
        /*02d8*/ 	.word	0x00000038


	//----- nvinfo : EIATTR_FRAME_SIZE
	.align		4
.L_161:
        /*02dc*/ 	.byte	0x04, 0x11
        /*02de*/ 	.short	(.L_163 - .L_162)
	.align		4
.L_162:
        /*02e0*/ 	.word	index@(_Z35group_norm_nhwc_fwd_one_pass_kernelI11Bf16IOBf16WLi128ELi96ELi768EEv26Group_norm_nhwc_fwd_params)
        /*02e4*/ 	.word	0x00000000


	//----- nvinfo : EIATTR_REGCOUNT
	.align		4
.L_163:
        /*02e8*/ 	.byte	0x04, 0x2f
        /*02ea*/ 	.short	(.L_165 - .L_164)
	.align		4
.L_164:
        /*02ec*/ 	.word	index@(_Z35group_norm_nhwc_fwd_one_pass_kernelI11Bf16IOBf16WLi64ELi96ELi768EEv26Group_norm_nhwc_fwd_params)
        /*02f0*/ 	.word	0x00000028


	//----- nvinfo : EIATTR_FRAME_SIZE
	.align		4
.L_165:
        /*02f4*/ 	.byte	0x04, 0x11
        /*02f6*/ 	.short	(.L_167 - .L_166)
	.align		4
.L_166:
        /*02f8*/ 	.word	index@(_Z35group_norm_nhwc_fwd_one_pass_kernelI11Bf16IOBf16WLi64ELi96ELi768EEv26Group_norm_nhwc_fwd_params)
        /*02fc*/ 	.word	0x00000000


	//----- nvinfo : EIATTR_REGCOUNT
	.align		4
.L_167:
        /*0300*/ 	.byte	0x04, 0x2f
        /*0302*/ 	.short	(.L_169 - .L_168)
	.align		4
.L_168:
        /*0304*/ 	.word	index@(_Z35group_norm_nhwc_fwd_one_pass_kernelI11Bf16IOFp32WLi512ELi96ELi768EEv26Group_norm_nhwc_fwd_params)
        /*0308*/ 	.word	0x00000050


	//----- nvinfo : EIATTR_FRAME_SIZE
	.align		4
.L_169:
        /*030c*/ 	.byte	0x04, 0x11
        /*030e*/ 	.short	(.L_171 - .L_170)
	.align		4
.L_170:
        /*0310*/ 	.word	index@(_Z35group_norm_nhwc_fwd_one_pass_kernelI11Bf16IOFp32WLi512ELi96ELi768EEv26Group_norm_nhwc_fwd_params)
        /*0314*/ 	.word	0x00000000


	//----- nvinfo : EIATTR_REGCOUNT
	.align		4
.L_171:
        /*0318*/ 	.byte	0x04, 0x2f
        /*031a*/ 	.short	(.L_173 - .L_172)
	.align		4
.L_172:
        /*031c*/ 	.word	index@(_Z35group_norm_nhwc_fwd_one_pass_kernelI11Bf16IOFp32WLi256ELi96ELi768EEv26Group_norm_nhwc_fwd_params)
        /*0320*/ 	.word	0x00000050


	//----- nvinfo : EIATTR_FRAME_SIZE
	.align		4
.L_173:
        /*0324*/ 	.byte	0x04, 0x11
        /*0326*/ 	.short	(.L_175 - .L_174)
	.align		4
.L_174:
        /*0328*/ 	.word	index@(_Z35group_norm_nhwc_fwd_one_pass_kernelI11Bf16IOFp32WLi256ELi96ELi768EEv26Group_norm_nhwc_fwd_params)
        /*032c*/ 	.word	0x00000000


	//----- nvinfo : EIATTR_REGCOUNT
	.align		4
.L_175:
        /*0330*/ 	.byte	0x04, 0x2f
        /*0332*/ 	.short	(.L_177 - .L_176)
	.align		4
.L_176:
        /*0334*/ 	.word	index@(_Z35group_norm_nhwc_fwd_one_pass_kernelI11Bf16IOFp32WLi128ELi96ELi768EEv26Group_norm_nhwc_fwd_params)
        /*0338*/ 	.word	0x0000003a


	//----- nvinfo : EIATTR_FRAME_SIZE
	.align		4
.L_177:
        /*033c*/ 	.byte	0x04, 0x11
        /*033e*/ 	.short	(.L_179 - .L_178)
	.align		4
.L_178:
        /*0340*/ 	.word	index@(_Z35group_norm_nhwc_fwd_one_pass_kernelI11Bf16IOFp32WLi128ELi96ELi768EEv26Group_norm_nhwc_fwd_params)
        /*0344*/ 	.word	0x00000000


	//----- nvinfo : EIATTR_REGCOUNT
	.align		4
.L_179:
        /*0348*/ 	.byte	0x04, 0x2f
        /*034a*/ 	.short	(.L_181 - .L_180)
	.align		4
.L_180:
        /*034c*/ 	.word	index@(_Z35group_norm_nhwc_fwd_one_pass_kernelI11Bf16IOFp32WLi64ELi96ELi768EEv26Group_norm_nhwc_fwd_params)
        /*0350*/ 	.word	0x00000028


	//----- nvinfo : EIATTR_FRAME_SIZE
	.align		4
.L_181:
        /*0354*/ 	.byte	0x04, 0x11
        /*0356*/ 	.short	(.L_183 - .L_182)
	.align		4
.L_182:
        /*0358*/ 	.word	index@(_Z35group_norm_nhwc_fwd_one_pass_kernelI11Bf16IOFp32WLi64ELi96ELi768EEv26Group_norm_nhwc_fwd_params)
        /*035c*/ 	.word	0x00000000


	//----- nvinfo : EIATTR_REGCOUNT
	.align		4
.L_183:
        /*0360*/ 	.byte	0x04, 0x2f
        /*0362*/ 	.short	(.L_185 - .L_184)
	.align		4
.L_184:
        /*0364*/ 	.word	index@(_Z35group_norm_nhwc_bwd_one_pass_kernelI11Fp32IOFp16WLi512ELi96ELi768EEv26Group_norm_nhwc_bwd_params)
        /*0368*/ 	.word	0x00000028


	//----- nvinfo : EIATTR_FRAME_SIZE
	.align		4
.L_185:
        /*036c*/ 	.byte	0x04, 0x11
        /*036e*/ 	.short	(.L_187 - .L_186)
	.align		4
.L_186:
        /*0370*/ 	.word	index@(_Z35group_norm_nhwc_bwd_one_pass_kernelI11Fp32IOFp16WLi512ELi96ELi768EEv26Group_norm_nhwc_bwd_params)
        /*0374*/ 	.word	0x00000248


	//----- nvinfo : EIATTR_REGCOUNT
	.align		4
.L_187:
        /*0378*/ 	.byte	0x04, 0x2f
        /*037a*/ 	.short	(.L_189 - .L_188)
	.align		4
.L_188:
        /*037c*/ 	.word	index@(_Z35group_norm_nhwc_bwd_one_pass_kernelI11Fp32IOFp16WLi256ELi96ELi768EEv26Group_norm_nhwc_bwd_params)
        /*0380*/ 	.word	0x00000050


	//----- nvinfo : EIATTR_FRAME_SIZE
	.align		4
.L_189:
        /*0384*/ 	.byte	0x04, 0x11
        /*0386*/ 	.short	(.L_191 - .L_190)
	.align		4
.L_190:
        /*0388*/ 	.word	index@(_Z35group_norm_nhwc_bwd_one_pass_kernelI11Fp32IOFp16WLi256ELi96ELi768EEv26Group_norm_nhwc_bwd_params)
        /*038c*/ 	.word	0x00000060


	//----- nvinfo : EIATTR_REGCOUNT
	.align		4
.L_191:
        /*0390*/ 	.byte	0x04, 0x2f
        /*0392*/ 	.short	(.L_193 - .L_192)
	.align		4
.L_192:
        /*0394*/ 	.word	index@(_Z35group_norm_nhwc_bwd_one_pass_kernelI11Fp32IOFp16WLi128ELi96ELi768EEv26Group_norm_nhwc_bwd_params)
        /*0398*/ 	.word	0x00000050


	//----- nvinfo : EIATTR_FRAME_SIZE
	.align		4
.L_193:
        /*039c*/ 	.byte	0x04, 0x11
        /*039e*/ 	.short	(.L_195 - .L_194)
	.align		4
.L_194:
        /*03a0*/ 	.word	index@(_Z35group_norm_nhwc_bwd_one_pass_kernelI11Fp32IOFp16WLi128ELi96ELi768EEv26Group_norm_nhwc_bwd_params)
        /*03a4*/ 	.word	0x00000000


	//----- nvinfo : EIATTR_REGCOUNT
	.align		4
.L_195:
        /*03a8*/ 	.byte	0x04, 0x2f
        /*03aa*/ 	.short	(.L_197 - .L_196)
	.align		4
.L_196:
        /*03ac*/ 	.word	index@(_Z35group_norm_nhwc_bwd_one_pass_kernelI11Fp32IOFp16WLi64ELi96ELi768EEv26Group_norm_nhwc_bwd_params)
        /*03b0*/ 	.word	0x00000043


	//----- nvinfo : EIATTR_FRAME_SIZE
	.align		4
.L_197:
        /*03b4*/ 	.byte	0x04, 0x11
        /*03b6*/ 	.short	(.L_199 - .L_198)
	.align		4
.L_198:
        /*03b8*/ 	.word	index@(_Z35group_norm_nhwc_bwd_one_pass_kernelI11Fp32IOFp16WLi64ELi96ELi768EEv26Group_norm_nhwc_bwd_params)
        /*03bc*/ 	.word	0x00000000


	//----- nvinfo : EIATTR_REGCOUNT
	.align		4
.L_199:
        /*03c0*/ 	.byte	0x04, 0x2f
        /*03c2*/ 	.short	(.L_201 - .L_200)
	.align		4
.L_200:
        /*03c4*/ 	.word	index@(_Z35group_norm_nhwc_bwd_one_pass_kernelI11Fp32IOBf16WLi512ELi96ELi768EEv26Group_norm_nhwc_bwd_params)
        /*03c8*/ 	.word	0x00000028


	//----- nvinfo : EIATTR_FRAME_SIZE
	.align		4
.L_201:
        /*03cc*/ 	.byte	0x04, 0x11
        /*03ce*/ 	.short	(.L_203 - .L_202)
	.align		4
.L_202:
        /*03d0*/ 	.word	index@(_Z35group_norm_nhwc_bwd_one_pass_kernelI11Fp32IOBf16WLi512ELi96ELi768EEv26Group_norm_nhwc_bwd_params)
        /*03d4*/ 	.word	0x00000248


	//----- nvinfo : EIATTR_REGCOUNT
	.align		4
.L_203:
        /*03d8*/ 	.byte	0x04, 0x2f
        /*03da*/ 	.short	(.L_205 - .L_204)
	.align		4
.L_204:
        /*03dc*/ 	.word	index@(_Z35group_norm_nhwc_bwd_one_pass_kernelI11Fp32IOBf16WLi256ELi96ELi768EEv26Group_norm_nhwc_bwd_params)
        /*03e0*/ 	.word	0x00000050


	//----- nvinfo : EIATTR_FRAME_SIZE
	.align		4
.L_205:
        /*03e4*/ 	.byte	0x04, 0x11
        /*03e6*/ 	.short	(.L_207 - .L_206)
	.align		4
.L_206:
        /*03e8*/ 	.word	index@(_Z35group_norm_nhwc_bwd_one_pass_kernelI11Fp32IOBf16WLi256ELi96ELi768EEv26Group_norm_nhwc_bwd_params)
        /*03ec*/ 	.word	0x00000060


	//----- nvinfo : EIATTR_REGCOUNT
	.align		4
.L_207:
        /*03f0*/ 	.byte	0x04, 0x2f
        /*03f2*/ 	.short	(.L_209 - .L_208)
	.align		4
.L_208:
        /*03f4*/ 	.word	index@(_Z35group_norm_nhwc_bwd_one_pass_kernelI11Fp32IOBf16WLi128ELi96ELi768EEv26Group_norm_nhwc_bwd_params)
        /*03f8*/ 	.word	0x00000050


	//----- nvinfo : EIATTR_FRAME_SIZE
	.align		4
.L_209:
        /*03fc*/ 	.byte	0x04, 0x11
        /*03fe*/ 	.short	(.L_211 - .L_210)
	.align		4
.L_210:
        /*0400*/ 	.word	index@(_Z35group_norm_nhwc_bwd_one_pass_kernelI11Fp32IOBf16WLi128ELi96ELi768EEv26Group_norm_nhwc_bwd_params)
        /*0404*/ 	.word	0x00000000


	//----- nvinfo : EIATTR_REGCOUNT
	.align		4
.L_211:
        /*0408*/ 	.byte	0x04, 0x2f
        /*040a*/ 	.short	(.L_213 - .L_212)
	.align		4
.L_212:
        /*040c*/ 	.word	index@(_Z35group_norm_nhwc_bwd_one_pass_kernelI11Fp32IOBf16WLi64ELi96ELi768EEv26Group_norm_nhwc_bwd_params)
        /*0410*/ 	.word	0x00000043


	//----- nvinfo : EIATTR_FRAME_SIZE
	.align		4
.L_213:
        /*0414*/ 	.byte	0x04, 0x11
        /*0416*/ 	.short	(.L_215 - .L_214)
	.align		4
.L_214:
        /*0418*/ 	.word	index@(_Z35group_norm_nhwc_bwd_one_pass_kernelI11Fp32IOBf16WLi64ELi96ELi768EEv26Group_norm_nhwc_bwd_params)
        /*041c*/ 	.word	0x00000000


	//----- nvinfo : EIATTR_REGCOUNT
	.align		4
.L_215:
        /*0420*/ 	.byte	0x04, 0x2f
        /*0422*/ 	.short	(.L_217 - .L_216)
	.align		4
.L_216:
        /*0424*/ 	.word	index@(_Z35group_norm_nhwc_bwd_one_pass_kernelI11Fp32IOFp32WLi512ELi96ELi768EEv26Group_norm_nhwc_bwd_params)
        /*0428*/ 	.word	0x00000028


	//----- nvinfo : EIATTR_FRAME_SIZE
	.align		4
.L_217:
        /*042c*/ 	.byte	0x04, 0x11
        /*042e*/ 	.short	(.L_219 - .L_218)
	.align		4
.L_218:
        /*0430*/ 	.word	index@(_Z35group_norm_nhwc_bwd_one_pass_kernelI11Fp32IOFp32WLi512ELi96ELi768EEv26Group_norm_nhwc_bwd_params)
        /*0434*/ 	.word	0x00000250


	//----- nvinfo : EIATTR_REGCOUNT
	.align		4
.L_219:
        /*0438*/ 	.byte	0x04, 0x2f
        /*043a*/ 	.short	(.L_221 - .L_220)
	.align		4
.L_220:
        /*043c*/ 	.word	index@(_Z35group_norm_nhwc_bwd_one_pass_kernelI11Fp32IOFp32WLi256ELi96ELi768EEv26Group_norm_nhwc_bwd_params)
        /*0440*/ 	.word	0x00000050


	//----- nvinfo : EIATTR_FRAME_SIZE
	.align		4
.L_221:
        /*0444*/ 	.byte	0x04, 0x11
        /*0446*/ 	.short	(.L_223 - .L_222)
	.align		4
.L_222:
        /*0448*/ 	.word	index@(_Z35group_norm_nhwc_bwd_one_pass_kernelI11Fp32IOFp32WLi256ELi96ELi768EEv26Group_norm_nhwc_bwd_params)
        /*044c*/ 	.word	0x00000050


	//----- nvinfo : EIATTR_REGCOUNT
	.align		4
.L_223:
        /*0450*/ 	.byte	0x04, 0x2f
        /*0452*/ 	.short	(.L_225 - .L_224)
	.align		4
.L_224:
        /*0454*/ 	.word	index@(_Z35group_norm_nhwc_bwd_one_pass_kernelI11Fp32IOFp32WLi128ELi96ELi768EEv26Group_norm_nhwc_bwd_params)
        /*0458*/ 	.word	0x00000050


	//----- nvinfo : EIATTR_FRAME_SIZE
	.align		4
.L_225:
        /*045c*/ 	.byte	0x04, 0x11
        /*045e*/ 	.short	(.L_227 - .L_226)
	.align		4
.L_226:
        /*0460*/ 	.word	index@(_Z35group_norm_nhwc_bwd_one_pass_kernelI11Fp32IOFp32WLi128ELi96ELi768EEv26Group_norm_nhwc_bwd_params)
        /*0464*/ 	.word	0x00000000


	//----- nvinfo : EIATTR_REGCOUNT
	.align		4
.L_227:
        /*0468*/ 	.byte	0x04, 0x2f
        /*046a*/ 	.short	(.L_229 - .L_228)
	.align		4
.L_228:
        /*046c*/ 	.word	index@(_Z35group_norm_nhwc_bwd_one_pass_kernelI11Fp32IOFp32WLi64ELi96ELi768EEv26Group_norm_nhwc_bwd_params)
        /*0470*/ 	.word	0x00000043


	//----- nvinfo : EIATTR_FRAME_SIZE
	.align		4
.L_229:
        /*0474*/ 	.byte	0x04, 0x11
        /*0476*/ 	.short	(.L_231 - .L_230)
	.align		4
.L_230:
        /*0478*/ 	.word	index@(_Z35group_norm_nhwc_bwd_one_pass_kernelI11Fp32IOFp32WLi64ELi96ELi768EEv26Group_norm_nhwc_bwd_params)
        /*047c*/ 	.word	0x00000000


	//----- nvinfo : EIATTR_REGCOUNT
	.align		4
.L_231:
        /*0480*/ 	.byte	0x04, 0x2f
        /*0482*/ 	.short	(.L_233 - .L_232)
	.align		4
.L_232:
        /*0484*/ 	.word	index@(_Z35group_norm_nhwc_bwd_one_pass_kernelI11Fp16IOFp16WLi512ELi96ELi768EEv26Group_norm_nhwc_bwd_params)
        /*0488*/ 	.word	0x00000050


	//----- nvinfo : EIATTR_FRAME_SIZE
	.align		4
.L_233:
        /*048c*/ 	.byte	0x04, 0x11
        /*048e*/ 	.short	(.L_235 - .L_234)
	.align		4
.L_234:
        /*0490*/ 	.word	index@(_Z35group_norm_nhwc_bwd_one_pass_kernelI11Fp16IOFp16WLi512ELi96ELi768EEv26Group_norm_nhwc_bwd_params)
        /*0494*/ 	.word	0x00000048


	//----- nvinfo : EIATTR_REGCOUNT
	.align		4
.L_235:
        /*0498*/ 	.byte	0x04, 0x2f
        /*049a*/ 	.short	(.L_237 - .L_236)
	.align		4
.L_236:
        /*049c*/ 	.word	index@(_Z35group_norm_nhwc_bwd_one_pass_kernelI11Fp16IOFp16WLi256ELi96ELi768EEv26Group_norm_nhwc_bwd_params)
        /*04a0*/ 	.word	0x00000050


	//----- nvinfo : EIATTR_FRAME_SIZE
	.align		4
.L_237:
        /*04a4*/ 	.byte	0x04, 0x11
        /*04a6*/ 	.short	(.L_239 - .L_238)
	.align		4
.L_238:
        /*04a8*/ 	.word	index@(_Z35group_norm_nhwc_bwd_one_pass_kernelI11Fp16IOFp16WLi256ELi96ELi768EEv26Group_norm_nhwc_bwd_params)
        /*04ac*/ 	.word	0x00000008


	//----- nvinfo : EIATTR_REGCOUNT
	.align		4
.L_239:
        /*04b0*/ 	.byte	0x04, 0x2f
        /*04b2*/ 	.short	(.L_241 - .L_240)
	.align		4
.L_240:
        /*04b4*/ 	.word	index@(_Z35group_norm_nhwc_bwd_one_pass_kernelI11Fp16IOFp16WLi128ELi96ELi768EEv26Group_norm_nhwc_bwd_params)
        /*04b8*/ 	.word	0x00000050


	//----- nvinfo : EIATTR_FRAME_SIZE
	.align		4
.L_241:
        /*04bc*/ 	.byte	0x04, 0x11
        /*04be*/ 	.short	(.L_243 - .L_242)
	.align		4
.L_242:
        /*04c0*/ 	.word	index@(_Z35group_norm_nhwc_bwd_one_pass_kernelI11Fp16IOFp16WLi128ELi96ELi768EEv26Group_norm_nhwc_bwd_params)
        /*04c4*/ 	.word	0x00000000


	//----- nvinfo : EIATTR_REGCOUNT
	.align		4
.L_243:
        /*04c8*/ 	.byte	0x04, 0x2f
        /*04ca*/ 	.short	(.L_245 - .L_244)
	.align		4
.L_244:
        /*04cc*/ 	.word	index@(_Z35group_norm_nhwc_bwd_one_pass_kernelI11Fp16IOFp16WLi64ELi96ELi768EEv26Group_norm_nhwc_bwd_params)
        /*04d0*/ 	.word	0x0000003d


	//----- nvinfo : EIATTR_FRAME_SIZE
	.align		4
.L_245:
        /*04d4*/ 	.byte	0x04, 0x11
        /*04d6*/ 	.short	(.L_247 - .L_246)
	.align		4
.L_246:
        /*04d8*/ 	.word	index@(_Z35group_norm_nhwc_bwd_one_pass_kernelI11Fp16IOFp16WLi64ELi96ELi768EEv26Group_norm_nhwc_bwd_params)
        /*04dc*/ 	.word	0x00000000


	//----- nvinfo : EIATTR_REGCOUNT
	.align		4
.L_247:
        /*04e0*/ 	.byte	0x04, 0x2f
        /*04e2*/ 	.short	(.L_249 - .L_248)
	.align		4
.L_248:
        /*04e4*/ 	.word	index@(_Z35group_norm_nhwc_bwd_one_pass_kernelI11Fp16IOBf16WLi512ELi96ELi768EEv26Group_norm_nhwc_bwd_params)
        /*04e8*/ 	.word	0x00000050


	//----- nvinfo : EIATTR_FRAME_SIZE
	.align		4
.L_249:
        /*04ec*/ 	.byte	0x04, 0x11
        /*04ee*/ 	.short	(.L_251 - .L_250)
	.align		4
.L_250:
        /*04f0*/ 	.word	index@(_Z35group_norm_nhwc_bwd_one_pass_kernelI11Fp16IOBf16WLi512ELi96ELi768EEv26Group_norm_nhwc_bwd_params)
        /*04f4*/ 	.word	0x00000048


	//----- nvinfo : EIATTR_REGCOUNT
	.align		4
.L_251:
        /*04f8*/ 	.byte	0x04, 0x2f
        /*04fa*/ 	.short	(.L_253 - .L_252)
	.align		4
.L_252:
        /*04fc*/ 	.word	index@(_Z35group_norm_nhwc_bwd_one_pass_kernelI11Fp16IOBf16WLi256ELi96ELi768EEv26Group_norm_nhwc_bwd_params)
        /*0500*/ 	.word	0x00000050


	//----- nvinfo : EIATTR_FRAME_SIZE
	.align		4
.L_253:
        /*0504*/ 	.byte	0x04, 0x11
        /*0506*/ 	.short	(.L_255 - .L_254)
	.align		4
.L_254:
        /*0508*/ 	.word	index@(_Z35group_norm_nhwc_bwd_one_pass_kernelI11Fp16IOBf16WLi256ELi96ELi768EEv26Group_norm_nhwc_bwd_params)
        /*050c*/ 	.word	0x00000008


	//----- nvinfo : EIATTR_REGCOUNT
	.align		4
.L_255:
        /*0510*/ 	.byte	0x04, 0x2f
        /*0512*/ 	.short	(.L_257 - .L_256)
	.align		4
.L_256:
        /*0514*/ 	.word	index@(_Z35group_norm_nhwc_bwd_one_pass_kernelI11Fp16IOBf16WLi128ELi96ELi768EEv26Group_norm_nhwc_bwd_params)
        /*0518*/ 	.word	0x00000050


	//----- nvinfo : EIATTR_FRAME_SIZE
	.align		4
.L_257:
        /*051c*/ 	.byte	0x04, 0x11
        /*051e*/ 	.short	(.L_259 - .L_258)
	.align		4
.L_258:
        /*0520*/ 	.word	index@(_Z35group_norm_nhwc_bwd_one_pass_kernelI11Fp16IOBf16WLi128ELi96ELi768EEv26Group_norm_nhwc_bwd_params)
        /*0524*/ 	.word	0x00000000


	//----- nvinfo : EIATTR_REGCOUNT
	.align		4
.L_259:
        /*0528*/ 	.byte	0x04, 0x2f
        /*052a*/ 	.short	(.L_261 - .L_260)
	.align		4
.L_260:
        /*052c*/ 	.word	index@(_Z35group_norm_nhwc_bwd_one_pass_kernelI11Fp16IOBf16WLi64ELi96ELi768EEv26Group_norm_nhwc_bwd_params)
        /*0530*/ 	.word	0x0000003d


	//----- nvinfo : EIATTR_FRAME_SIZE
	.align		4
.L_261:
        /*0534*/ 	.byte	0x04, 0x11
        /*0536*/ 	.short	(.L_263 - .L_262)
	.align		4
.L_262:
        /*0538*/ 	.word	index@(_Z35group_norm_nhwc_bwd_one_pass_kernelI11Fp16IOBf16WLi64ELi96ELi768EEv26Group_norm_nhwc_bwd_params)
        /*053c*/ 	.word	0x00000000


	//----- nvinfo : EIATTR_REGCOUNT
	.align		4
.L_263:
        /*0540*/ 	.byte	0x04, 0x2f
        /*0542*/ 	.short	(.L_265 - .L_264)
	.align		4
.L_264:
        /*0544*/ 	.word	index@(_Z35group_norm_nhwc_bwd_one_pass_kernelI11Fp16IOFp32WLi512ELi96ELi768EEv26Group_norm_nhwc_bwd_params)
        /*0548*/ 	.word	0x00000050


	//----- nvinfo : EIATTR_FRAME_SIZE
	.align		4
.L_265:
        /*054c*/ 	.byte	0x04, 0x11
        /*054e*/ 	.short	(.L_267 - .L_266)
	.align		4
.L_266:
        /*0550*/ 	.word	index@(_Z35group_norm_nhwc_bwd_one_pass_kernelI11Fp16IOFp32WLi512ELi96ELi768EEv26Group_norm_nhwc_bwd_params)
        /*0554*/ 	.word	0x00000048


	//----- nvinfo : EIATTR_REGCOUNT
	.align		4
.L_267:
        /*0558*/ 	.byte	0x04, 0x2f
        /*055a*/ 	.short	(.L_269 - .L_268)
	.align		4
.L_268:
        /*055c*/ 	.word	index@(_Z35group_norm_nhwc_bwd_one_pass_kernelI11Fp16IOFp32WLi256ELi96ELi768EEv26Group_norm_nhwc_bwd_params)
        /*0560*/ 	.word	0x00000050


	//----- nvinfo : EIATTR_FRAME_SIZE
	.align		4
.L_269:
        /*0564*/ 	.byte	0x04, 0x11
        /*0566*/ 	.short	(.L_271 - .L_270)
	.align		4
.L_270:
        /*0568*/ 	.word	index@(_Z35group_norm_nhwc_bwd_one_pass_kernelI11Fp16IOFp32WLi256ELi96ELi768EEv26Group_norm_nhwc_bwd_params)
        /*056c*/ 	.word	0x00000008


	//----- nvinfo : EIATTR_REGCOUNT
	.align		4
.L_271:
        /*0570*/ 	.byte	0x04, 0x2f
        /*0572*/ 	.short	(.L_273 - .L_272)
	.align		4
.L_272:
        /*0574*/ 	.word	index@(_Z35group_norm_nhwc_bwd_one_pass_kernelI11Fp16IOFp32WLi128ELi96ELi768EEv26Group_norm_nhwc_bwd_params)
        /*0578*/ 	.word	0x00000050


	//----- nvinfo : EIATTR_FRAME_SIZE
	.align		4
.L_273:
        /*057c*/ 	.byte	0x04, 0x11
        /*057e*/ 	.short	(.L_275 - .L_274)
	.align		4
.L_274:
        /*0580*/ 	.word	index@(_Z35group_norm_nhwc_bwd_one_pass_kernelI11Fp16IOFp32WLi128ELi96ELi768EEv26Group_norm_nhwc_bwd_params)
        /*0584*/ 	.word	0x00000000


	//----- nvinfo : EIATTR_REGCOUNT
	.align		4
.L_275:
        /*0588*/ 	.byte	0x04, 0x2f
        /*058a*/ 	.short	(.L_277 - .L_276)
	.align		4
.L_276:
        /*058c*/ 	.word	index@(_Z35group_norm_nhwc_bwd_one_pass_kernelI11Fp16IOFp32WLi64ELi96ELi768EEv26Group_norm_nhwc_bwd_params)
        /*0590*/ 	.word	0x0000003d


	//----- nvinfo : EIATTR_FRAME_SIZE
	.align		4
.L_277:
        /*0594*/ 	.byte	0x04, 0x11
        /*0596*/ 	.short	(.L_279 - .L_278)
	.align		4
.L_278:
        /*0598*/ 	.word	index@(_Z35group_norm_nhwc_bwd_one_pass_kernelI11Fp16IOFp32WLi64ELi96ELi768EEv26Group_norm_nhwc_bwd_params)
        /*059c*/ 	.word	0x00000000


	//----- nvinfo : EIATTR_REGCOUNT
	.align		4
.L_279:
        /*05a0*/ 	.byte	0x04, 0x2f
        /*05a2*/ 	.short	(.L_281 - .L_280)
	.align		4
.L_280:
        /*05a4*/ 	.word	index@(_Z35group_norm_nhwc_bwd_one_pass_kernelI11Bf16IOFp16WLi512ELi96ELi768EEv26Group_norm_nhwc_bwd_params)
        /*05a8*/ 	.word	0x00000050


	//----- nvinfo : EIATTR_FRAME_SIZE
	.align		4
.L_281:
        /*05ac*/ 	.byte	0x04, 0x11
        /*05ae*/ 	.short	(.L_283 - .L_282)
	.align		4
.L_282:
        /*05b0*/ 	.word	index@(_Z35group_norm_nhwc_bwd_one_pass_kernelI11Bf16IOFp16WLi512ELi96ELi768EEv26Group_norm_nhwc_bwd_params)
        /*05b4*/ 	.word	0x00000048


	//----- nvinfo : EIATTR_REGCOUNT
	.align		4
.L_283:
        /*05b8*/ 	.byte	0x04, 0x2f
        /*05ba*/ 	.short	(.L_285 - .L_284)
	.align		4
.L_284:
        /*05bc*/ 	.word	index@(_Z35group_norm_nhwc_bwd_one_pass_kernelI11Bf16IOFp16WLi256ELi96ELi768EEv26Group_norm_nhwc_bwd_params)
        /*05c0*/ 	.word	0x00000050


	//----- nvinfo : EIATTR_FRAME_SIZE
	.align		4
.L_285:
        /*05c4*/ 	.byte	0x04, 0x11
        /*05c6*/ 	.short	(.L_287 - .L_286)
	.align		4
.L_286:
        /*05c8*/ 	.word	index@(_Z35group_norm_nhwc_bwd_one_pass_kernelI11Bf16IOFp16WLi256ELi96ELi768EEv26Group_norm_nhwc_bwd_params)
        /*05cc*/ 	.word	0x00000008


	//----- nvinfo : EIATTR_REGCOUNT
	.align		4
.L_287:
        /*05d0*/ 	.byte	0x04, 0x2f
        /*05d2*/ 	.short	(.L_289 - .L_288)
	.align		4
.L_288:
        /*05d4*/ 	.word	index@(_Z35group_norm_nhwc_bwd_one_pass_kernelI11Bf16IOFp16WLi128ELi96ELi768EEv26Group_norm_nhwc_bwd_params)
        /*05d8*/ 	.word	0x00000050


	//----- nvinfo : EIATTR_FRAME_SIZE
	.align		4
.L_289:
        /*05dc*/ 	.byte	0x04, 0x11
        /*05de*/ 	.short	(.L_291 - .L_290)
	.align		4
.L_290:
        /*05e0*/ 	.word	index@(_Z35group_norm_nhwc_bwd_one_pass_kernelI11Bf16IOFp16WLi128ELi96ELi768EEv26Group_norm_nhwc_bwd_params)
        /*05e4*/ 	.word	0x00000000


	//----- nvinfo : EIATTR_REGCOUNT
	.align		4
.L_291:
        /*05e8*/ 	.byte	0x04, 0x2f
        /*05ea*/ 	.short	(.L_293 - .L_292)
	.align		4
.L_292:
        /*05ec*/ 	.word	index@(_Z35group_norm_nhwc_bwd_one_pass_kernelI11Bf16IOFp16WLi64ELi96ELi768EEv26Group_norm_nhwc_bwd_params)
        /*05f0*/ 	.word	0x0000003b


	//----- nvinfo : EIATTR_FRAME_SIZE
	.align		4
.L_293:
        /*05f4*/ 	.byte	0x04, 0x11
        /*05f6*/ 	.short	(.L_295 - .L_294)
	.align		4
.L_294:
        /*05f8*/ 	.word	index@(_Z35group_norm_nhwc_bwd_one_pass_kernelI11Bf16IOFp16WLi64ELi96ELi768EEv26Group_norm_nhwc_bwd_params)
        /*05fc*/ 	.word	0x00000000


	//----- nvinfo : EIATTR_REGCOUNT
	.align		4
.L_295:
        /*0600*/ 	.byte	0x04, 0x2f
        /*0602*/ 	.short	(.L_297 - .L_296)
	.align		4
.L_296:
        /*0604*/ 	.word	index@(_Z35group_norm_nhwc_bwd_one_pass_kernelI11Bf16IOBf16WLi512ELi96ELi768EEv26Group_norm_nhwc_bwd_params)
        /*0608*/ 	.word	0x00000050


	//----- nvinfo : EIATTR_FRAME_SIZE
	.align		4
.L_297:
        /*060c*/ 	.byte	0x04, 0x11
        /*060e*/ 	.short	(.L_299 - .L_298)
	.align		4
.L_298:
        /*0610*/ 	.word	index@(_Z35group_norm_nhwc_bwd_one_pass_kernelI11Bf16IOBf16WLi512ELi96ELi768EEv26Group_norm_nhwc_bwd_params)
        /*0614*/ 	.word	0x00000048


	//----- nvinfo : EIATTR_REGCOUNT
	.align		4
.L_299:
        /*0618*/ 	.byte	0x04, 0x2f
        /*061a*/ 	.short	(.L_301 - .L_300)
	.align		4
.L_300:
        /*061c*/ 	.word	index@(_Z35group_norm_nhwc_bwd_one_pass_kernelI11Bf16IOBf16WLi256ELi96ELi768EEv26Group_norm_nhwc_bwd_params)
        /*0620*/ 	.word	0x00000050


	//----- nvinfo : EIATTR_FRAME_SIZE
	.align		4
.L_301:
        /*0624*/ 	.byte	0x04, 0x11
        /*0626*/ 	.short	(.L_303 - .L_302)
	.align		4
.L_302:
        /*0628*/ 	.word	index@(_Z35group_norm_nhwc_bwd_one_pass_kernelI11Bf16IOBf16WLi256ELi96ELi768EEv26Group_norm_nhwc_bwd_params)
        /*062c*/ 	.word	0x00000008


	//----- nvinfo : EIATTR_REGCOUNT
	.align		4
.L_303:
        /*0630*/ 	.byte	0x04, 0x2f
        /*0632*/ 	.short	(.L_305 - .L_304)
	.align		4
.L_304:
        /*0634*/ 	.word	index@(_Z35group_norm_nhwc_bwd_one_pass_kernelI11Bf16IOBf16WLi128ELi96ELi768EEv26Group_norm_nhwc_bwd_params)
        /*0638*/ 	.word	0x00000050


	//----- nvinfo : EIATTR_FRAME_SIZE
	.align		4
.L_305:
        /*063c*/ 	.byte	0x04, 0x11
        /*063e*/ 	.short	(.L_307 - .L_306)
	.align		4
.L_306:
        /*0640*/ 	.word	index@(_Z35group_norm_nhwc_bwd_one_pass_kernelI11Bf16IOBf16WLi128ELi96ELi768EEv26Group_norm_nhwc_bwd_params)
        /*0644*/ 	.word	0x00000000


	//----- nvinfo : EIATTR_REGCOUNT
	.align		4
.L_307:
        /*0648*/ 	.byte	0x04, 0x2f
        /*064a*/ 	.short	(.L_309 - .L_308)
	.align		4
.L_308:
        /*064c*/ 	.word	index@(_Z35group_norm_nhwc_bwd_one_pass_kernelI11Bf16IOBf16WLi64ELi96ELi768EEv26Group_norm_nhwc_bwd_params)
        /*0650*/ 	.word	0x0000003b


	//----- nvinfo : EIATTR_FRAME_SIZE
	.align		4
.L_309:
        /*0654*/ 	.byte	0x04, 0x11
        /*0656*/ 	.short	(.L_311 - .L_310)
	.align		4
.L_310:
        /*0658*/ 	.word	index@(_Z35group_norm_nhwc_bwd_one_pass_kernelI11Bf16IOBf16WLi64ELi96ELi768EEv26Group_norm_nhwc_bwd_params)
        /*065c*/ 	.word	0x00000000


	//----- nvinfo : EIATTR_REGCOUNT
	.align		4
.L_311:
        /*0660*/ 	.byte	0x04, 0x2f
        /*0662*/ 	.short	(.L_313 - .L_312)
	.align		4
.L_312:
        /*0664*/ 	.word	index@(_Z35group_norm_nhwc_bwd_one_pass_kernelI11Bf16IOFp32WLi512ELi96ELi768EEv26Group_norm_nhwc_bwd_params)
        /*0668*/ 	.word	0x00000050


	//----- nvinfo : EIATTR_FRAME_SIZE
	.align		4
.L_313:
        /*066c*/ 	.byte	0x04, 0x11
        /*066e*/ 	.short	(.L_315 - .L_314)
	.align		4
.L_314:
        /*0670*/ 	.word	index@(_Z35group_norm_nhwc_bwd_one_pass_kernelI11Bf16IOFp32WLi512ELi96ELi768EEv26Group_norm_nhwc_bwd_params)
        /*0674*/ 	.word	0x00000048


	//----- nvinfo : EIATTR_REGCOUNT
	.align		4
.L_315:
        /*0678*/ 	.byte	0x04, 0x2f
        /*067a*/ 	.short	(.L_317 - .L_316)
	.align		4
.L_316:
        /*067c*/ 	.word	index@(_Z35group_norm_nhwc_bwd_one_pass_kernelI11Bf16IOFp32WLi256ELi96ELi768EEv26Group_norm_nhwc_bwd_params)
        /*0680*/ 	.word	0x00000050


	//----- nvinfo : EIATTR_FRAME_SIZE
	.align		4
.L_317:
        /*0684*/ 	.byte	0x04, 0x11
        /*0686*/ 	.short	(.L_319 - .L_318)
	.align		4
.L_318:
        /*0688*/ 	.word	index@(_Z35group_norm_nhwc_bwd_one_pass_kernelI11Bf16IOFp32WLi256ELi96ELi768EEv26Group_norm_nhwc_bwd_params)
        /*068c*/ 	.word	0x00000008


	//----- nvinfo : EIATTR_REGCOUNT
	.align		4
.L_319:
        /*0690*/ 	.byte	0x04, 0x2f
        /*0692*/ 	.short	(.L_321 - .L_320)
	.align		4
.L_320:
        /*0694*/ 	.word	index@(_Z35group_norm_nhwc_bwd_one_pass_kernelI11Bf16IOFp32WLi128ELi96ELi768EEv26Group_norm_nhwc_bwd_params)
        /*0698*/ 	.word	0x00000050


	//----- nvinfo : EIATTR_FRAME_SIZE
	.align		4
.L_321:
        /*069c*/ 	.byte	0x04, 0x11
        /*069e*/ 	.short	(.L_323 - .L_322)
	.align		4
.L_322:
        /*06a0*/ 	.word	index@(_Z35group_norm_nhwc_bwd_one_pass_kernelI11Bf16IOFp32WLi128ELi96ELi768EEv26Group_norm_nhwc_bwd_params)
        /*06a4*/ 	.word	0x00000000


	//----- nvinfo : EIATTR_REGCOUNT
	.align		4
.L_323:
        /*06a8*/ 	.byte	0x04, 0x2f
        /*06aa*/ 	.short	(.L_325 - .L_324)
	.align		4
.L_324:
        /*06ac*/ 	.word	index@(_Z35group_norm_nhwc_bwd_one_pass_kernelI11Bf16IOFp32WLi64ELi96ELi768EEv26Group_norm_nhwc_bwd_params)
        /*06b0*/ 	.word	0x0000003d


	//----- nvinfo : EIATTR_FRAME_SIZE
	.align		4
.L_325:
        /*06b4*/ 	.byte	0x04, 0x11
        /*06b6*/ 	.short	(.L_327 - .L_326)
	.align		4
.L_326:
        /*06b8*/ 	.word	index@(_Z35group_norm_nhwc_bwd_one_pass_kernelI11Bf16IOFp32WLi64ELi96ELi768EEv26Group_norm_nhwc_bwd_params)
        /*06bc*/ 	.word	0x00000000


	//----- nvinfo : EIATTR_REGCOUNT
	.align		4
.L_327:
        /*06c0*/ 	.byte	0x04, 0x2f
        /*06c2*/ 	.short	(.L_329 - .L_328)
	.align		4
.L_328:
        /*06c4*/ 	.word	index@(_ZN3cub17CUB_300001_SM_8006detail11EmptyKernelIvEEvv)
        /*06c8*/ 	.word	0x00000004


	//----- nvinfo : EIATTR_FRAME_SIZE
	.align		4
.L_329:
        /*06cc*/ 	.byte	0x04, 0x11
        /*06ce*/ 	.short	(.L_331 - .L_330)
	.align		4
.L_330:
        /*06d0*/ 	.word	index@(_ZN3cub17CUB_300001_SM_8006detail11EmptyKernelIvEEvv)
        /*06d4*/ 	.word	0x00000000


	//----- nvinfo : EIATTR_MIN_STACK_SIZE
	.align		4
.L_331:
        /*06d8*/ 	.byte	0x04, 0x12
        /*06da*/ 	.short	(.L_333 - .L_332)
	.align		4
.L_332:
        /*06dc*/ 	.word	index@(_ZN3cub17CUB_300001_SM_8006detail11EmptyKernelIvEEvv)
        /*06e0*/ 	.word	0x00000000


	//----- nvinfo : EIATTR_MIN_STACK_SIZE
	.align		4
.L_333:
        /*06e4*/ 	.byte	0x04, 0x12
        /*06e6*/ 	.short	(.L_335 - .L_334)
	.align		4
.L_334:
        /*06e8*/ 	.word	index@(_Z35group_norm_nhwc_bwd_one_pass_kernelI11Bf16IOFp32WLi64ELi96ELi768EEv26Group_norm_nhwc_bwd_params)
        /*06ec*/ 	.word	0x00000000


	//----- nvinfo : EIATTR_MIN_STACK_SIZE
	.align		4
.L_335:
        /*06f0*/ 	.byte	0x04, 0x12
        /*06f2*/ 	.short	(.L_337 - .L_336)
	.align		4
.L_336:
        /*06f4*/ 	.word	index@(_Z35group_norm_nhwc_bwd_one_pass_kernelI11Bf16IOFp32WLi128ELi96ELi768EEv26Group_norm_nhwc_bwd_params)
        /*06f8*/ 	.word	0x00000000


	//----- nvinfo : EIATTR_MIN_STACK_SIZE
	.align		4
.L_337:
        /*06fc*/ 	.byte	0x04, 0x12
        /*06fe*/ 	.short	(.L_339 - .L_338)
	.align		4
.L_338:
        /*0700*/ 	.word	index@(_Z35group_norm_nhwc_bwd_one_pass_kernelI11Bf16IOFp32WLi256ELi96ELi768EEv26Group_norm_nhwc_bwd_params)
        /*0704*/ 	.word	0x00000008


	//----- nvinfo : EIATTR_MIN_STACK_SIZE
	.align		4
.L_339:
        /*0708*/ 	.byte	0x04, 0x12
        /*070a*/ 	.short	(.L_341 - .L_340)
	.align		4
.L_340:
        /*070c*/ 	.word	index@(_Z35group_norm_nhwc_bwd_one_pass_kernelI11Bf16IOFp32WLi512ELi96ELi768EEv26Group_norm_nhwc_bwd_params)
        /*0710*/ 	.word	0x00000048


	//----- nvinfo : EIATTR_MIN_STACK_SIZE
	.align		4
.L_341:
        /*0714*/ 	.byte	0x04, 0x12
        /*0716*/ 	.short	(.L_343 - .L_342)
	.align		4
.L_342:
        /*0718*/ 	.word	index@(_Z35group_norm_nhwc_bwd_one_pass_kernelI11Bf16IOBf16WLi64ELi96ELi768EEv26Group_norm_nhwc_bwd_params)
        /*071c*/ 	.word	0x00000000


	//----- nvinfo : EIATTR_MIN_STACK_SIZE
	.align		4
.L_343:
        /*0720*/ 	.byte	0x04, 0x12
        /*0722*/ 	.short	(.L_345 - .L_344)
	.align		4
.L_344:
        /*0724*/ 	.word	index@(_Z35group_norm_nhwc_bwd_one_pass_kernelI11Bf16IOBf16WLi128ELi96ELi768EEv26Group_norm_nhwc_bwd_params)
        /*0728*/ 	.word	0x00000000


	//----- nvinfo : EIATTR_MIN_STACK_SIZE
	.align		4
.L_345:
        /*072c*/ 	.byte	0x04, 0x12
        /*072e*/ 	.short	(.L_347 - .L_346)
	.align		4
.L_346:
        /*0730*/ 	.word	index@(_Z35group_norm_nhwc_bwd_one_pass_kernelI11Bf16IOBf16WLi256ELi96ELi768EEv26Group_norm_nhwc_bwd_params)
        /*0734*/ 	.word	0x00000008


	//----- nvinfo : EIATTR_MIN_STACK_SIZE
	.align		4
.L_347:
        /*0738*/ 	.byte	0x04, 0x12
        /*073a*/ 	.short	(.L_349 - .L_348)
	.align		4
.L_348:
        /*073c*/ 	.word	index@(_Z35group_norm_nhwc_bwd_one_pass_kernelI11Bf16IOBf16WLi512ELi96ELi768EEv26Group_norm_nhwc_bwd_params)
        /*0740*/ 	.word	0x00000048


	//----- nvinfo : EIATTR_MIN_STACK_SIZE
	.align		4
.L_349:
        /*0744*/ 	.byte	0x04, 0x12
        /*0746*/ 	.short	(.L_351 - .L_350)
	.align		4
.L_350:
        /*0748*/ 	.word	index@(_Z35group_norm_nhwc_bwd_one_pass_kernelI11Bf16IOFp16WLi64ELi96ELi768EEv26Group_norm_nhwc_bwd_params)
        /*074c*/ 	.word	0x00000000


	//----- nvinfo : EIATTR_MIN_STACK_SIZE
	.align		4
.L_351:
        /*0750*/ 	.byte	0x04, 0x12
        /*0752*/ 	.short	(.L_353 - .L_352)
	.align		4
.L_352:
        /*0754*/ 	.word	index@(_Z35group_norm_nhwc_bwd_one_pass_kernelI11Bf16IOFp16WLi128ELi96ELi768EEv26Group_norm_nhwc_bwd_params)
        /*0758*/ 	.word	0x00000000


	//----- nvinfo : EIATTR_MIN_STACK_SIZE
	.align		4
.L_353:
        /*075c*/ 	.byte	0x04, 0x12
        /*075e*/ 	.short	(.L_355 - .L_354)
	.align		4
.L_354:
        /*0760*/ 	.word	index@(_Z35group_norm_nhwc_bwd_one_pass_kernelI11Bf16IOFp16WLi256ELi96ELi768EEv26Group_norm_nhwc_bwd_params)
        /*0764*/ 	.word	0x00000008


	//----- nvinfo : EIATTR_MIN_STACK_SIZE
	.align		4
.L_355:
        /*0768*/ 	.byte	0x04, 0x12
        /*076a*/ 	.short	(.L_357 - .L_356)
	.align		4
.L_356:
        /*076c*/ 	.word	index@(_Z35group_norm_nhwc_bwd_one_pass_kernelI11Bf16IOFp16WLi512ELi96ELi768EEv26Group_norm_nhwc_bwd_params)
        /*0770*/ 	.word	0x00000048


	//----- nvinfo : EIATTR_MIN_STACK_SIZE
	.align		4
.L_357:
        /*0774*/ 	.byte	0x04, 0x12
        /*0776*/ 	.short	(.L_359 - .L_358)
	.align		4
.L_358:
        /*0778*/ 	.word	index@(_Z35group_norm_nhwc_bwd_one_pass_kernelI11Fp16IOFp32WLi64ELi96ELi768EEv26Group_norm_nhwc_bwd_params)
        /*077c*/ 	.word	0x00000000


	//----- nvinfo : EIATTR_MIN_STACK_SIZE
	.align		4
.L_359:
        /*0780*/ 	.byte	0x04, 0x12
        /*0782*/ 	.short	(.L_361 - .L_360)
	.align		4
.L_360:
        /*0784*/ 	.word	index@(_Z35group_norm_nhwc_bwd_one_pass_kernelI11Fp16IOFp32WLi128ELi96ELi768EEv26Group_norm_nhwc_bwd_params)
        /*0788*/ 	.word	0x00000000


	//----- nvinfo : EIATTR_MIN_STACK_SIZE
	.align		4
.L_361:
        /*078c*/ 	.byte	0x04, 0x12
        /*078e*/ 	.short	(.L_363 - .L_362)
	.align		4
.L_362:
        /*0790*/ 	.word	index@(_Z35group_norm_nhwc_bwd_one_pass_kernelI11Fp16IOFp32WLi256ELi96ELi768EEv26Group_norm_nhwc_bwd_params)
        /*0794*/ 	.word	0x00000008


	//----- nvinfo : EIATTR_MIN_STACK_SIZE
	.align		4
.L_363:
        /*0798*/ 	.byte	0x04, 0x12
        /*079a*/ 	.short	(.L_365 - .L_364)
	.align		4
.L_364:
        /*079c*/ 	.word	index@(_Z35group_norm_nhwc_bwd_one_pass_kernelI11Fp16IOFp32WLi512ELi96ELi768EEv26Group_norm_nhwc_bwd_params)
        /*07a0*/ 	.word	0x00000048


	//----- nvinfo : EIATTR_MIN_STACK_SIZE
	.align		4
.L_365:
        /*07a4*/ 	.byte	0x04, 0x12
        /*07a6*/ 	.short	(.L_367 - .L_366)
	.align		4
.L_366:
        /*07a8*/ 	.word	index@(_Z35group_norm_nhwc_bwd_one_pass_kernelI11Fp16IOBf16WLi64ELi96ELi768EEv26Group_norm_nhwc_bwd_params)
        /*07ac*/ 	.word	0x00000000


	//----- nvinfo : EIATTR_MIN_STACK_SIZE
	.align		4
.L_367:
        /*07b0*/ 	.byte	0x04, 0x12
        /*07b2*/ 	.short	(.L_369 - .L_368)
	.align		4
.L_368:
        /*07b4*/ 	.word	index@(_Z35group_norm_nhwc_bwd_one_pass_kernelI11Fp16IOBf16WLi128ELi96ELi768EEv26Group_norm_nhwc_bwd_params)
        /*07b8*/ 	.word	0x00000000


	//----- nvinfo : EIATTR_MIN_STACK_SIZE
	.align		4
.L_369:
        /*07bc*/ 	.byte	0x04, 0x12
        /*07be*/ 	.short	(.L_371 - .L_370)
	.align		4
.L_370:
        /*07c0*/ 	.word	index@(_Z35group_norm_nhwc_bwd_one_pass_kernelI11Fp16IOBf16WLi256ELi96ELi768EEv26Group_norm_nhwc_bwd_params)
        /*07c4*/ 	.word	0x00000008


	//----- nvinfo : EIATTR_MIN_STACK_SIZE
	.align		4
.L_371:
        /*07c8*/ 	.byte	0x04, 0x12
        /*07ca*/ 	.short	(.L_373 - .L_372)
	.align		4
.L_372:
        /*07cc*/ 	.word	index@(_Z35group_norm_nhwc_bwd_one_pass_kernelI11Fp16IOBf16WLi512ELi96ELi768EEv26Group_norm_nhwc_bwd_params)
        /*07d0*/ 	.word	0x00000048


	//----- nvinfo : EIATTR_MIN_STACK_SIZE
	.align		4
.L_373:
        /*07d4*/ 	.byte	0x04, 0x12
        /*07d6*/ 	.short	(.L_375 - .L_374)
	.align		4
.L_374:
        /*07d8*/ 	.word	index@(_Z35group_norm_nhwc_bwd_one_pass_kernelI11Fp16IOFp16WLi64ELi96ELi768EEv26Group_norm_nhwc_bwd_params)
        /*07dc*/ 	.word	0x00000000


	//----- nvinfo : EIATTR_MIN_STACK_SIZE
	.align		4
.L_375:
        /*07e0*/ 	.byte	0x04, 0x12
        /*07e2*/ 	.short	(.L_377 - .L_376)
	.align		4
.L_376:
        /*07e4*/ 	.word	index@(_Z35group_norm_nhwc_bwd_one_pass_kernelI11Fp16IOFp16WLi128ELi96ELi768EEv26Group_norm_nhwc_bwd_params)
        /*07e8*/ 	.word	0x00000000


	//----- nvinfo : EIATTR_MIN_STACK_SIZE
	.align		4
.L_377:
        /*07ec*/ 	.byte	0x04, 0x12
        /*07ee*/ 	.short	(.L_379 - .L_378)
	.align		4
.L_378:
        /*07f0*/ 	.word	index@(_Z35group_norm_nhwc_bwd_one_pass_kernelI11Fp16IOFp16WLi256ELi96ELi768EEv26Group_norm_nhwc_bwd_params)
        /*07f4*/ 	.word	0x00000008


	//----- nvinfo : EIATTR_MIN_STACK_SIZE
	.align		4
.L_379:
        /*07f8*/ 	.byte	0x04, 0x12
        /*07fa*/ 	.short	(.L_381 - .L_380)
	.align		4
.L_380:
        /*07fc*/ 	.word	index@(_Z35group_norm_nhwc_bwd_one_pass_kernelI11Fp16IOFp16WLi512ELi96ELi768EEv26Group_norm_nhwc_bwd_params)
        /*0800*/ 	.word	0x00000048


	//----- nvinfo : EIATTR_MIN_STACK_SIZE
	.align		4
.L_381:
        /*0804*/ 	.byte	0x04, 0x12
        /*0806*/ 	.short	(.L_383 - .L_382)
	.align		4
.L_382:
        /*0808*/ 	.word	index@(_Z35group_norm_nhwc_bwd_one_pass_kernelI11Fp32IOFp32WLi64ELi96ELi768EEv26Group_norm_nhwc_bwd_params)
        /*080c*/ 	.word	0x00000000


	//----- nvinfo : EIATTR_MIN_STACK_SIZE
	.align		4
.L_383:
        /*0810*/ 	.byte	0x04, 0x12
        /*0812*/ 	.short	(.L_385 - .L_384)
	.align		4
.L_384:
        /*0814*/ 	.word	index@(_Z35group_norm_nhwc_bwd_one_pass_kernelI11Fp32IOFp32WLi128ELi96ELi768EEv26Group_norm_nhwc_bwd_params)
        /*0818*/ 	.word	0x00000000


	//----- nvinfo : EIATTR_MIN_STACK_SIZE
	.align		4
.L_385:
        /*081c*/ 	.byte	0x04, 0x12
        /*081e*/ 	.short	(.L_387 - .L_386)
	.align		4
.L_386:
        /*0820*/ 	.word	index@(_Z35group_norm_nhwc_bwd_one_pass_kernelI11Fp32IOFp32WLi256ELi96ELi768EEv26Group_norm_nhwc_bwd_params)
        /*0824*/ 	.word	0x00000050


	//----- nvinfo : EIATTR_MIN_STACK_SIZE
	.align		4
.L_387:
        /*0828*/ 	.byte	0x04, 0x12
        /*082a*/ 	.short	(.L_389 - .L_388)
	.align		4
.L_388:
        /*082c*/ 	.word	index@(_Z35group_norm_nhwc_bwd_one_pass_kernelI11Fp32IOFp32WLi512ELi96ELi768EEv26Group_norm_nhwc_bwd_params)
        /*0830*/ 	.word	0x00000250


	//----- nvinfo : EIATTR_MIN_STACK_SIZE
	.align		4
.L_389:
        /*0834*/ 	.byte	0x04, 0x12
        /*0836*/ 	.short	(.L_391 - .L_390)
	.align		4
.L_390:
        /*0838*/ 	.word	index@(_Z35group_norm_nhwc_bwd_one_pass_kernelI11Fp32IOBf16WLi64ELi96ELi768EEv26Group_norm_nhwc_bwd_params)
        /*083c*/ 	.word	0x00000000


	//----- nvinfo : EIATTR_MIN_STACK_SIZE
	.align		4
.L_391:
        /*0840*/ 	.byte	0x04, 0x12
        /*0842*/ 	.short	(.L_393 - .L_392)
	.align		4
.L_392:
        /*0844*/ 	.word	index@(_Z35group_norm_nhwc_bwd_one_pass_kernelI11Fp32IOBf16WLi128ELi96ELi768EEv26Group_norm_nhwc_bwd_params)
        /*0848*/ 	.word	0x00000000


	//----- nvinfo : EIATTR_MIN_STACK_SIZE
	.align		4
.L_393:
        /*084c*/ 	.byte	0x04, 0x12
        /*084e*/ 	.short	(.L_395 - .L_394)
	.align		4
.L_394:
        /*0850*/ 	.word	index@(_Z35group_norm_nhwc_bwd_one_pass_kernelI11Fp32IOBf16WLi256ELi96ELi768EEv26Group_norm_nhwc_bwd_params)
        /*0854*/ 	.word	0x00000060


	//----- nvinfo : EIATTR_MIN_STACK_SIZE
	.align		4
.L_395:
        /*0858*/ 	.byte	0x04, 0x12
        /*085a*/ 	.short	(.L_397 - .L_396)
	.align		4
.L_396:
        /*085c*/ 	.word	index@(_Z35group_norm_nhwc_bwd_one_pass_kernelI11Fp32IOBf16WLi512ELi96ELi768EEv26Group_norm_nhwc_bwd_params)
        /*0860*/ 	.word	0x00000248


	//----- nvinfo : EIATTR_MIN_STACK_SIZE
	.align		4
.L_397:
        /*0864*/ 	.byte	0x04, 0x12
        /*0866*/ 	.short	(.L_399 - .L_398)
	.align		4
.L_398:
        /*0868*/ 	.word	index@(_Z35group_norm_nhwc_bwd_one_pass_kernelI11Fp32IOFp16WLi64ELi96ELi768EEv26Group_norm_nhwc_bwd_params)
        /*086c*/ 	.word	0x00000000


	//----- nvinfo : EIATTR_MIN_STACK_SIZE
	.align		4
.L_399:
        /*0870*/ 	.byte	0x04, 0x12
        /*0872*/ 	.short	(.L_401 - .L_400)
	.align		4
.L_400:
        /*0874*/ 	.word	index@(_Z35group_norm_nhwc_bwd_one_pass_kernelI11Fp32IOFp16WLi128ELi96ELi768EEv26Group_norm_nhwc_bwd_params)
        /*0878*/ 	.word	0x00000000


	//----- nvinfo : EIATTR_MIN_STACK_SIZE
	.align		4
.L_401:
        /*087c*/ 	.byte	0x04, 0x12
        /*087e*/ 	.short	(.L_403 - .L_402)
	.align		4
.L_402:
        /*0880*/ 	.word	index@(_Z35group_norm_nhwc_bwd_one_pass_kernelI11Fp32IOFp16WLi256ELi96ELi768EEv26Group_norm_nhwc_bwd_params)
        /*0884*/ 	.word	0x00000060


	//----- nvinfo : EIATTR_MIN_STACK_SIZE
	.align		4
.L_403:
        /*0888*/ 	.byte	0x04, 0x12
        /*088a*/ 	.short	(.L_405 - .L_404)
	.align		4
.L_404:
        /*088c*/ 	.word	index@(_Z35group_norm_nhwc_bwd_one_pass_kernelI11Fp32IOFp16WLi512ELi96ELi768EEv26Group_norm_nhwc_bwd_params)
        /*0890*/ 	.word	0x00000248


	//----- nvinfo : EIATTR_MIN_STACK_SIZE
	.align		4
.L_405:
        /*0894*/ 	.byte	0x04, 0x12
        /*0896*/ 	.short	(.L_407 - .L_406)
	.align		4
.L_406:
        /*0898*/ 	.word	index@(_Z35group_norm_nhwc_fwd_one_pass_kernelI11Bf16IOFp32WLi64ELi96ELi768EEv26Group_norm_nhwc_fwd_params)
        /*089c*/ 	.word	0x00000000


	//----- nvinfo : EIATTR_MIN_STACK_SIZE
	.align		4
.L_407:
        /*08a0*/ 	.byte	0x04, 0x12
        /*08a2*/ 	.short	(.L_409 - .L_408)
	.align		4
.L_408:
        /*08a4*/ 	.word	index@(_Z35group_norm_nhwc_fwd_one_pass_kernelI11Bf16IOFp32WLi128ELi96ELi768EEv26Group_norm_nhwc_fwd_params)
        /*08a8*/ 	.word	0x00000000


	//----- nvinfo : EIATTR_MIN_STACK_SIZE
	.align		4
.L_409:
        /*08ac*/ 	.byte	0x04, 0x12
        /*08ae*/ 	.short	(.L_411 - .L_410)
	.align		4
.L_410:
        /*08b0*/ 	.word	index@(_Z35group_norm_nhwc_fwd_one_pass_kernelI11Bf16IOFp32WLi256ELi96ELi768EEv26Group_norm_nhwc_fwd_params)
        /*08b4*/ 	.word	0x00000000


	//----- nvinfo : EIATTR_MIN_STACK_SIZE
	.align		4
.L_411:
        /*08b8*/ 	.byte	0x04, 0x12
        /*08ba*/ 	.short	(.L_413 - .L_412)
	.align		4
.L_412:
        /*08bc*/ 	.word	index@(_Z35group_norm_nhwc_fwd_one_pass_kernelI11Bf16IOFp32WLi512ELi96ELi768EEv26Group_norm_nhwc_fwd_params)
        /*08c0*/ 	.word	0x00000000


	//----- nvinfo : EIATTR_MIN_STACK_SIZE
	.align		4
.L_413:
        /*08c4*/ 	.byte	0x04, 0x12
        /*08c6*/ 	.short	(.L_415 - .L_414)
	.align		4
.L_414:
        /*08c8*/ 	.word	index@(_Z35group_norm_nhwc_fwd_one_pass_kernelI11Bf16IOBf16WLi64ELi96ELi768EEv26Group_norm_nhwc_fwd_params)
        /*08cc*/ 	.word	0x00000000


	//----- nvinfo : EIATTR_MIN_STACK_SIZE
	.align		4
.L_415:
        /*08d0*/ 	.byte	0x04, 0x12
        /*08d2*/ 	.short	(.L_417 - .L_416)
	.align		4
.L_416:
        /*08d4*/ 	.word	index@(_Z35group_norm_nhwc_fwd_one_pass_kernelI11Bf16IOBf16WLi128ELi96ELi768EEv26Group_norm_nhwc_fwd_params)
        /*08d8*/ 	.word	0x00000000


	//----- nvinfo : EIATTR_MIN_STACK_SIZE
	.align		4
.L_417:
        /*08dc*/ 	.byte	0x04, 0x12
        /*08de*/ 	.short	(.L_419 - .L_418)
	.align		4
.L_418:
        /*08e0*/ 	.word	index@(_Z35group_norm_nhwc_fwd_one_pass_kernelI11Bf16IOBf16WLi256ELi96ELi768EEv26Group_norm_nhwc_fwd_params)
        /*08e4*/ 	.word	0x00000000


	//----- nvinfo : EIATTR_MIN_STACK_SIZE
	.align		4
.L_419:
        /*08e8*/ 	.byte	0x04, 0x12
        /*08ea*/ 	.short	(.L_421 - .L_420)
	.align		4
.L_420:
        /*08ec*/ 	.word	index@(_Z35group_norm_nhwc_fwd_one_pass_kernelI11Bf16IOBf16WLi512ELi96ELi768EEv26Group_norm_nhwc_fwd_params)
        /*08f0*/ 	.word	0x00000000


	//----- nvinfo : EIATTR_MIN_STACK_SIZE
	.align		4
.L_421:
        /*08f4*/ 	.byte	0x04, 0x12
        /*08f6*/ 	.short	(.L_423 - .L_422)
	.align		4
.L_422:
        /*08f8*/ 	.word	index@(_Z35group_norm_nhwc_fwd_one_pass_kernelI11Bf16IOFp16WLi64ELi96ELi768EEv26Group_norm_nhwc_fwd_params)
        /*08fc*/ 	.word	0x00000000


	//----- nvinfo : EIATTR_MIN_STACK_SIZE
	.align		4
.L_423:
        /*0900*/ 	.byte	0x04, 0x12
        /*0902*/ 	.short	(.L_425 - .L_424)
	.align		4
.L_424:
        /*0904*/ 	.word	index@(_Z35group_norm_nhwc_fwd_one_pass_kernelI11Bf16IOFp16WLi128ELi96ELi768EEv26Group_norm_nhwc_fwd_params)
        /*0908*/ 	.word	0x00000000


	//----- nvinfo : EIATTR_MIN_STACK_SIZE
	.align		4
.L_425:
        /*090c*/ 	.byte	0x04, 0x12
        /*090e*/ 	.short	(.L_427 - .L_426)
	.align		4
.L_426:
        /*0910*/ 	.word	index@(_Z35group_norm_nhwc_fwd_one_pass_kernelI11Bf16IOFp16WLi256ELi96ELi768EEv26Group_norm_nhwc_fwd_params)
        /*0914*/ 	.word	0x00000000


	//----- nvinfo : EIATTR_MIN_STACK_SIZE
	.align		4
.L_427:
        /*0918*/ 	.byte	0x04, 0x12
        /*091a*/ 	.short	(.L_429 - .L_428)
	.align		4
.L_428:
        /*091c*/ 	.word	index@(_Z35group_norm_nhwc_fwd_one_pass_kernelI11Bf16IOFp16WLi512ELi96ELi768EEv26Group_norm_nhwc_fwd_params)
        /*0920*/ 	.word	0x00000000


	//----- nvinfo : EIATTR_MIN_STACK_SIZE
	.align		4
.L_429:
        /*0924*/ 	.byte	0x04, 0x12
        /*0926*/ 	.short	(.L_431 - .L_430)
	.align		4
.L_430:
        /*0928*/ 	.word	index@(_Z35group_norm_nhwc_fwd_one_pass_kernelI11Fp16IOFp32WLi64ELi96ELi768EEv26Group_norm_nhwc_fwd_params)
        /*092c*/ 	.word	0x00000000


	//----- nvinfo : EIATTR_MIN_STACK_SIZE
	.align		4
.L_431:
        /*0930*/ 	.byte	0x04, 0x12
        /*0932*/ 	.short	(.L_433 - .L_432)
	.align		4
.L_432:
        /*0934*/ 	.word	index@(_Z35group_norm_nhwc_fwd_one_pass_kernelI11Fp16IOFp32WLi128ELi96ELi768EEv26Group_norm_nhwc_fwd_params)
        /*0938*/ 	.word	0x00000000


	//----- nvinfo : EIATTR_MIN_STACK_SIZE
	.align		4
.L_433:
        /*093c*/ 	.byte	0x04, 0x12
        /*093e*/ 	.short	(.L_435 - .L_434)
	.align		4
.L_434:
        /*0940*/ 	.word	index@(_Z35group_norm_nhwc_fwd_one_pass_kernelI11Fp16IOFp32WLi256ELi96ELi768EEv26Group_norm_nhwc_fwd_params)
        /*0944*/ 	.word	0x00000000


	//----- nvinfo : EIATTR_MIN_STACK_SIZE
	.align		4
.L_435:
        /*0948*/ 	.byte	0x04, 0x12
        /*094a*/ 	.short	(.L_437 - .L_436)
	.align		4
.L_436:
        /*094c*/ 	.word	index@(_Z35group_norm_nhwc_fwd_one_pass_kernelI11Fp16IOFp32WLi512ELi96ELi768EEv26Group_norm_nhwc_fwd_params)
        /*0950*/ 	.word	0x00000000


	//----- nvinfo : EIATTR_MIN_STACK_SIZE
	.align		4
.L_437:
        /*0954*/ 	.byte	0x04, 0x12
        /*0956*/ 	.short	(.L_439 - .L_438)
	.align		4
.L_438:
        /*0958*/ 	.word	index@(_Z35group_norm_nhwc_fwd_one_pass_kernelI11Fp16IOBf16WLi64ELi96ELi768EEv26Group_norm_nhwc_fwd_params)
        /*095c*/ 	.word	0x00000000


	//----- nvinfo : EIATTR_MIN_STACK_SIZE
	.align		4
.L_439:
        /*0960*/ 	.byte	0x04, 0x12
        /*0962*/ 	.short	(.L_441 - .L_440)
	.align		4
.L_440:
        /*0964*/ 	.word	index@(_Z35group_norm_nhwc_fwd_one_pass_kernelI11Fp16IOBf16WLi128ELi96ELi768EEv26Group_norm_nhwc_fwd_params)
        /*0968*/ 	.word	0x00000000


	//----- nvinfo : EIATTR_MIN_STACK_SIZE
	.align		4
.L_441:
        /*096c*/ 	.byte	0x04, 0x12
        /*096e*/ 	.short	(.L_443 - .L_442)
	.align		4
.L_442:
        /*0970*/ 	.word	index@(_Z35group_norm_nhwc_fwd_one_pass_kernelI11Fp16IOBf16WLi256ELi96ELi768EEv26Group_norm_nhwc_fwd_params)
        /*0974*/ 	.word	0x00000000


	//----- nvinfo : EIATTR_MIN_STACK_SIZE
	.align		4
.L_443:
        /*0978*/ 	.byte	0x04, 0x12
        /*097a*/ 	.short	(.L_445 - .L_444)
	.align		4
.L_444:
        /*097c*/ 	.word	index@(_Z35group_norm_nhwc_fwd_one_pass_kernelI11Fp16IOBf16WLi512ELi96ELi768EEv26Group_norm_nhwc_fwd_params)
        /*0980*/ 	.word	0x00000000


	//----- nvinfo : EIATTR_MIN_STACK_SIZE
	.align		4
.L_445:
        /*0984*/ 	.byte	0x04, 0x12
        /*0986*/ 	.short	(.L_447 - .L_446)
	.align		4
.L_446:
        /*0988*/ 	.word	index@(_Z35group_norm_nhwc_fwd_one_pass_kernelI11Fp16IOFp16WLi64ELi96ELi768EEv26Group_norm_nhwc_fwd_params)
        /*098c*/ 	.word	0x00000000


	//----- nvinfo : EIATTR_MIN_STACK_SIZE
	.align		4
.L_447:
        /*0990*/ 	.byte	0x04, 0x12
        /*0992*/ 	.short	(.L_449 - .L_448)
	.align		4
.L_448:
        /*0994*/ 	.word	index@(_Z35group_norm_nhwc_fwd_one_pass_kernelI11Fp16IOFp16WLi128ELi96ELi768EEv26Group_norm_nhwc_fwd_params)
        /*0998*/ 	.word	0x00000000


	//----- nvinfo : EIATTR_MIN_STACK_SIZE
	.align		4
.L_449:
        /*099c*/ 	.byte	0x04, 0x12
        /*099e*/ 	.short	(.L_451 - .L_450)
	.align		4
.L_450:
        /*09a0*/ 	.word	index@(_Z35group_norm_nhwc_fwd_one_pass_kernelI11Fp16IOFp16WLi256ELi96ELi768EEv26Group_norm_nhwc_fwd_params)
        /*09a4*/ 	.word	0x00000000


	//----- nvinfo : EIATTR_MIN_STACK_SIZE
	.align		4
.L_451:
        /*09a8*/ 	.byte	0x04, 0x12
        /*09aa*/ 	.short	(.L_453 - .L_452)
	.align		4
.L_452:
        /*09ac*/ 	.word	index@(_Z35group_norm_nhwc_fwd_one_pass_kernelI11Fp16IOFp16WLi512ELi96ELi768EEv26Group_norm_nhwc_fwd_params)
        /*09b0*/ 	.word	0x00000000


	//----- nvinfo : EIATTR_MIN_STACK_SIZE
	.align		4
.L_453:
        /*09b4*/ 	.byte	0x04, 0x12
        /*09b6*/ 	.short	(.L_455 - .L_454)
	.align		4
.L_454:
        /*09b8*/ 	.word	index@(_Z35group_norm_nhwc_fwd_one_pass_kernelI11Fp32IOFp32WLi64ELi96ELi768EEv26Group_norm_nhwc_fwd_params)
        /*09bc*/ 	.word	0x00000000


	//----- nvinfo : EIATTR_MIN_STACK_SIZE
	.align		4
.L_455:
        /*09c0*/ 	.byte	0x04, 0x12
        /*09c2*/ 	.short	(.L_457 - .L_456)
	.align		4
.L_456:
        /*09c4*/ 	.word	index@(_Z35group_norm_nhwc_fwd_one_pass_kernelI11Fp32IOFp32WLi128ELi96ELi768EEv26Group_norm_nhwc_fwd_params)
        /*09c8*/ 	.word	0x00000000


	//----- nvinfo : EIATTR_MIN_STACK_SIZE
	.align		4
.L_457:
        /*09cc*/ 	.byte	0x04, 0x12
        /*09ce*/ 	.short	(.L_459 - .L_458)
	.align		4
.L_458:
        /*09d0*/ 	.word	index@(_Z35group_norm_nhwc_fwd_one_pass_kernelI11Fp32IOFp32WLi256ELi96ELi768EEv26Group_norm_nhwc_fwd_params)
        /*09d4*/ 	.word	0x00000000


	//----- nvinfo : EIATTR_MIN_STACK_SIZE
	.align		4
.L_459:
        /*09d8*/ 	.byte	0x04, 0x12
        /*09da*/ 	.short	(.L_461 - .L_460)
	.align		4
.L_460:
        /*09dc*/ 	.word	index@(_Z35group_norm_nhwc_fwd_one_pass_kernelI11Fp32IOFp32WLi512ELi96ELi768EEv26Group_norm_nhwc_fwd_params)
        /*09e0*/ 	.word	0x00000028


	//----- nvinfo : EIATTR_MIN_STACK_SIZE
	.align		4
.L_461:
        /*09e4*/ 	.byte	0x04, 0x12
        /*09e6*/ 	.short	(.L_463 - .L_462)
	.align		4
.L_462:
        /*09e8*/ 	.word	index@(_Z35group_norm_nhwc_fwd_one_pass_kernelI11Fp32IOBf16WLi64ELi96ELi768EEv26Group_norm_nhwc_fwd_params)
        /*09ec*/ 	.word	0x00000000


	//----- nvinfo : EIATTR_MIN_STACK_SIZE
	.align		4
.L_463:
        /*09f0*/ 	.byte	0x04, 0x12
        /*09f2*/ 	.short	(.L_465 - .L_464)
	.align		4
.L_464:
        /*09f4*/ 	.word	index@(_Z35group_norm_nhwc_fwd_one_pass_kernelI11Fp32IOBf16WLi128ELi96ELi768EEv26Group_norm_nhwc_fwd_params)
        /*09f8*/ 	.word	0x00000000


	//----- nvinfo : EIATTR_MIN_STACK_SIZE
	.align		4
.L_465:
        /*09fc*/ 	.byte	0x04, 0x12
        /*09fe*/ 	.short	(.L_467 - .L_466)
	.align		4
.L_466:
        /*0a00*/ 	.word	index@(_Z35group_norm_nhwc_fwd_one_pass_kernelI11Fp32IOBf16WLi256ELi96ELi768EEv26Group_norm_nhwc_fwd_params)
        /*0a04*/ 	.word	0x00000000


	//----- nvinfo : EIATTR_MIN_STACK_SIZE
	.align		4
.L_467:
        /*0a08*/ 	.byte	0x04, 0x12
        /*0a0a*/ 	.short	(.L_469 - .L_468)
	.align		4
.L_468:
        /*0a0c*/ 	.word	index@(_Z35group_norm_nhwc_fwd_one_pass_kernelI11Fp32IOBf16WLi512ELi96ELi768EEv26Group_norm_nhwc_fwd_params)
        /*0a10*/ 	.word	0x00000028


	//----- nvinfo : EIATTR_MIN_STACK_SIZE
	.align		4
.L_469:
        /*0a14*/ 	.byte	0x04, 0x12
        /*0a16*/ 	.short	(.L_471 - .L_470)
	.align		4
.L_470:
        /*0a18*/ 	.word	index@(_Z35group_norm_nhwc_fwd_one_pass_kernelI11Fp32IOFp16WLi64ELi96ELi768EEv26Group_norm_nhwc_fwd_params)
        /*0a1c*/ 	.word	0x00000000


	//----- nvinfo : EIATTR_MIN_STACK_SIZE
	.align		4
.L_471:
        /*0a20*/ 	.byte	0x04, 0x12
        /*0a22*/ 	.short	(.L_473 - .L_472)
	.align		4
.L_472:
        /*0a24*/ 	.word	index@(_Z35group_norm_nhwc_fwd_one_pass_kernelI11Fp32IOFp16WLi128ELi96ELi768EEv26Group_norm_nhwc_fwd_params)
        /*0a28*/ 	.word	0x00000000


	//----- nvinfo : EIATTR_MIN_STACK_SIZE
	.align		4
.L_473:
        /*0a2c*/ 	.byte	0x04, 0x12
        /*0a2e*/ 	.short	(.L_475 - .L_474)
	.align		4
.L_474:
        /*0a30*/ 	.word	index@(_Z35group_norm_nhwc_fwd_one_pass_kernelI11Fp32IOFp16WLi256ELi96ELi768EEv26Group_norm_nhwc_fwd_params)
        /*0a34*/ 	.word	0x00000000


	//----- nvinfo : EIATTR_MIN_STACK_SIZE
	.align		4
.L_475:
        /*0a38*/ 	.byte	0x04, 0x12
        /*0a3a*/ 	.short	(.L_477 - .L_476)
	.align		4
.L_476:
        /*0a3c*/ 	.word	index@(_Z35group_norm_nhwc_fwd_one_pass_kernelI11Fp32IOFp16WLi512ELi96ELi768EEv26Group_norm_nhwc_fwd_params)
        /*0a40*/ 	.word	0x00000028
.L_477:


//--------------------- .nv.info._ZN3cub17CUB_300001_SM_8006detail11EmptyKernelIvEEvv --------------------------
	.section	.nv.info._ZN3cub17CUB_300001_SM_8006detail11EmptyKernelIvEEvv,"",@"SHT_CUDA_INFO"
	.sectionflags	@""
	.align	4


	//----- nvinfo : EIATTR_CUDA_API_VERSION
	.align		4
        /*0000*/ 	.byte	0x04, 0x37
        /*0002*/ 	.short	(.L_479 - .L_478)
.L_478:
        /*0004*/ 	.word	0x00000082


	//----- nvinfo : EIATTR_SW2861232_WAR
	.align		4
.L_479:
        /*0008*/ 	.byte	0x01, 0x35
	.zero		2


	//----- nvinfo : EIATTR_MAXREG_COUNT
	.align		4
        /*000c*/ 	.byte	0x03, 0x1b
        /*000e*/ 	.short	0x00ff


	//----- nvinfo : EIATTR_MERCURY_ISA_VERSION
	.align		4
        /*0010*/ 	.byte	0x03, 0x5f
        /*0012*/ 	.short	0x0000


	//----- nvinfo : EIATTR_EXIT_INSTR_OFFSETS
	.align		4
        /*0014*/ 	.byte	0x04, 0x1c
        /*0016*/ 	.short	(.L_481 - .L_480)


	//   ....[0]....
.L_480:
        /*0018*/ 	.word	0x00000010
.L_481:


//--------------------- .nv.info._Z35group_norm_nhwc_bwd_one_pass_kernelI11Bf16IOFp32WLi64ELi96ELi768EEv26Group_norm_nhwc_bwd_params --------------------------
	.section	.nv.info._Z35group_norm_nhwc_bwd_one_pass_kernelI11Bf16IOFp32WLi64ELi96ELi768EEv26Group_norm_nhwc_bwd_params,"",@"SHT_CUDA_INFO"
	.sectionflags	@""
	.align	4


	//----- nvinfo : EIATTR_CUDA_API_VERSION
	.align		4
        /*0000*/ 	.byte	0x04, 0x37
        /*0002*/ 	.short	(.L_483 - .L_482)
.L_482:
        /*0004*/ 	.word	0x00000082


	//----- nvinfo : EIATTR_SW2861232_WAR
	.align		4
.L_483:
        /*0008*/ 	.byte	0x01, 0x35
	.zero		2


	//----- nvinfo : EIATTR_PARAM_CBANK
	.align		4
        /*000c*/ 	.byte	0x04, 0x0a
        /*000e*/ 	.short	(.L_485 - .L_484)
	.align		4
.L_484:
        /*0010*/ 	.word	index@(.nv.constant0._Z35group_norm_nhwc_bwd_one_pass_kernelI11Bf16IOFp32WLi64ELi96ELi768EEv26Group_norm_nhwc_bwd_params)
        /*0014*/ 	.short	0x0160
        /*0016*/ 	.short	0x00b8


	//----- nvinfo : EIATTR_CBANK_PARAM_SIZE
	.align		4
.L_485:
        /*0018*/ 	.byte	0x03, 0x19
        /*001a*/ 	.short	0x00b8


	//----- nvinfo : EIATTR_KPARAM_INFO
	.align		4
        /*001c*/ 	.byte	0x04, 0x17
        /*001e*/ 	.short	(.L_487 - .L_486)
.L_486:
        /*0020*/ 	.word	0x00000000
        /*0024*/ 	.short	0x0000
        /*0026*/ 	.short	0x0000
        /*0028*/ 	.byte	0x00, 0xf0, 0xe1, 0x02


	//----- nvinfo : EIATTR_MAXREG_COUNT
	.align		4
.L_487:
        /*002c*/ 	.byte	0x03, 0x1b
        /*002e*/ 	.short	0x0050


	//----- nvinfo : EIATTR_NUM_BARRIERS
	.align		4
        /*0030*/ 	.byte	0x02, 0x4c
        /*0032*/ 	.byte	0x01
	.zero		1


	//----- nvinfo : EIATTR_MERCURY_ISA_VERSION
	.align		4
        /*0034*/ 	.byte	0x03, 0x5f
        /*0036*/ 	.short	0x0000


	//----- nvinfo : EIATTR_INT_WARP_WIDE_INSTR_OFFSETS
	.align		4
        /*0038*/ 	.byte	0x04, 0x31
        /*003a*/ 	.short	(.L_489 - .L_488)


	//   ....[0]....
.L_488:
        /*003c*/ 	.word	0x00002160


	//   ....[1]....
        /*0040*/ 	.word	0x00003fd0


	//----- nvinfo : EIATTR_COOP_GROUP_MASK_REGIDS
	.align		4
.L_489:
        /*0044*/ 	.byte	0x04, 0x29
        /*0046*/ 	.short	(.L_491 - .L_490)


	//   ....[0]....
.L_490:
        /*0048*/ 	.word	0xffffffff


	//   ....[1]....
        /*004c*/ 	.word	0xffffffff


	//   ....[2]....
        /*0050*/ 	.word	0xffffffff


	//   ....[3]....
        /*0054*/ 	.word	0xffffffff


	//   ....[4]....
        /*0058*/ 	.word	0xffffffff


	//   ....[5]....
        /*005c*/ 	.word	0xffffffff


	//   ....[6]....
        /*0060*/ 	.word	0xffffffff


	//   ....[7]....
        /*0064*/ 	.word	0xffffffff


	//   ....[8]....
        /*0068*/ 	.word	0xffffffff


	//   ....[9]....
        /*006c*/ 	.word	0xffffffff


	//----- nvinfo : EIATTR_COOP_GROUP_INSTR_OFFSETS
	.align		4
.L_491:
        /*0070*/ 	.byte	0x04, 0x28
        /*0072*/ 	.short	(.L_493 - .L_492)


	//   ....[0]....
.L_492:
        /*0074*/ 	.word	0x000014b0


	//   ....[1]....
        /*0078*/ 	.word	0x000014e0


	//   ....[2]....
        /*007c*/ 	.word	0x00001520


	//   ....[3]....
        /*0080*/ 	.word	0x00001540


	//   ....[4]....
        /*0084*/ 	.word	0x00001570


	//   ....[5]....
        /*0088*/ 	.word	0x00001590


	//   ....[6]....
        /*008c*/ 	.word	0x000015c0


	//   ....[7]....
        /*0090*/ 	.word	0x000015e0


	//   ....[8]....
        /*0094*/ 	.word	0x00001610


	//   ....[9]....
        /*0098*/ 	.word	0x00001630


	//----- nvinfo : EIATTR_EXIT_INSTR_OFFSETS
	.align		4
.L_493:
        /*009c*/ 	.byte	0x04, 0x1c
        /*009e*/ 	.short	(.L_495 - .L_494)


	//   ....[0]....
.L_494:
        /*00a0*/ 	.word	0x000040a0


	//   ....[1]....
        /*00a4*/ 	.word	0x000041e0


	//   ....[2]....
        /*00a8*/ 	.word	0x00004430


	//----- nvinfo : EIATTR_MAX_THREADS
	.align		4
.L_495:
        /*00ac*/ 	.byte	0x04, 0x05
        /*00ae*/ 	.short	(.L_497 - .L_496)
.L_496:
        /*00b0*/ 	.word	0x00000300
        /*00b4*/ 	.word	0x00000001
        /*00b8*/ 	.word	0x00000001


	//----- nvinfo : EIATTR_CRS_STACK_SIZE
	.align		4
.L_497:
        /*00bc*/ 	.byte	0x04, 0x1e
        /*00be*/ 	.short	(.L_499 - .L_498)
.L_498:
        /*00c0*/ 	.word	0x00000000
.L_499:


//--------------------- .nv.info._Z35group_norm_nhwc_bwd_one_pass_kernelI11Bf16IOFp32WLi128ELi96ELi768EEv26Group_norm_nhwc_bwd_params --------------------------
	.section	.nv.info._Z35group_norm_nhwc_bwd_one_pass_kernelI11Bf16IOFp32WLi128ELi96ELi768EEv26Group_norm_nhwc_bwd_params,"",@"SHT_CUDA_INFO"
	.sectionflags	@""
	.align	4


	//----- nvinfo : EIATTR_CUDA_API_VERSION
	.align		4
        /*0000*/ 	.byte	0x04, 0x37
        /*0002*/ 	.short	(.L_501 - .L_500)
.L_500:
        /*0004*/ 	.word	0x00000082


	//----- nvinfo : EIATTR_SW2861232_WAR
	.align		4
.L_501:
        /*0008*/ 	.byte	0x01, 0x35
	.zero		2


	//----- nvinfo : EIATTR_PARAM_CBANK
	.align		4
        /*000c*/ 	.byte	0x04, 0x0a
        /*000e*/ 	.short	(.L_503 - .L_502)
	.align		4
.L_502:
        /*0010*/ 	.word	index@(.nv.constant0._Z35group_norm_nhwc_bwd_one_pass_kernelI11Bf16IOFp32WLi128ELi96ELi768EEv26Group_norm_nhwc_bwd_params)
        /*0014*/ 	.short	0x0160
        /*0016*/ 	.short	0x00b8


	//----- nvinfo : EIATTR_CBANK_PARAM_SIZE
	.align		4
.L_503:
        /*0018*/ 	.byte	0x03, 0x19
        /*001a*/ 	.short	0x00b8


	//----- nvinfo : EIATTR_KPARAM_INFO
	.align		4
        /*001c*/ 	.byte	0x04, 0x17
        /*001e*/ 	.short	(.L_505 - .L_504)
.L_504:
        /*0020*/ 	.word	0x00000000
        /*0024*/ 	.short	0x0000
        /*0026*/ 	.short	0x0000
        /*0028*/ 	.byte	0x00, 0xf0, 0xe1, 0x02


	//----- nvinfo : EIATTR_MAXREG_COUNT
	.align		4
.L_505:
        /*002c*/ 	.byte	0x03, 0x1b
        /*002e*/ 	.short	0x0050


	//----- nvinfo : EIATTR_NUM_BARRIERS
	.align		4
        /*0030*/ 	.byte	0x02, 0x4c
        /*0032*/ 	.byte	0x01
	.zero		1


	//----- nvinfo : EIATTR_MERCURY_ISA_VERSION
	.align		4
        /*0034*/ 	.byte	0x03, 0x5f
        /*0036*/ 	.short	0x0000


	//----- nvinfo : EIATTR_INT_WARP_WIDE_INSTR_OFFSETS
	.align		4
        /*0038*/ 	.byte	0x04, 0x31
        /*003a*/ 	.short	(.L_507 - .L_506)


	//   ....[0]....
.L_506:
        /*003c*/ 	.word	0x00002fa0


	//   ....[1]....
        /*0040*/ 	.word	0x00005a50


	//----- nvinfo : EIATTR_COOP_GROUP_MASK_REGIDS
	.align		4
.L_507:
        /*0044*/ 	.byte	0x04, 0x29
        /*0046*/ 	.short	(.L_509 - .L_508)


	//   ....[0]....
.L_508:
        /*0048*/ 	.word	0xffffffff


	//   ....[1]....
        /*004c*/ 	.word	0xffffffff


	//   ....[2]....
        /*0050*/ 	.word	0xffffffff


	//   ....[3]....
        /*0054*/ 	.word	0xffffffff


	//   ....[4]....
        /*0058*/ 	.word	0xffffffff


	//   ....[5]....
        /*005c*/ 	.word	0xffffffff


	//   ....[6]....
        /*0060*/ 	.word	0xffffffff


	//   ....[7]....
        /*0064*/ 	.word	0xffffffff


	//   ....[8]....
        /*0068*/ 	.word	0xffffffff


	//   ....[9]....
        /*006c*/ 	.word	0xffffffff


	//----- nvinfo : EIATTR_COOP_GROUP_INSTR_OFFSETS
	.align		4
.L_509:
        /*0070*/ 	.byte	0x04, 0x28
        /*0072*/ 	.short	(.L_511 - .L_510)


	//   ....[0]....
.L_510:
        /*0074*/ 	.word	0x00002250


	//   ....[1]....
        /*0078*/ 	.word	0x00002280


	//   ....[2]....
        /*007c*/ 	.word	0x00002330


	//   ....[3]....
        /*0080*/ 	.word	0x00002350


	//   ....[4]....
        /*0084*/ 	.word	0x00002380


	//   ....[5]....
        /*0088*/ 	.word	0x000023a0


	//   ....[6]....
        /*008c*/ 	.word	0x000023d0


	//   ....[7]....
        /*0090*/ 	.word	0x000023f0


	//   ....[8]....
        /*0094*/ 	.word	0x00002420


	//   ....[9]....
        /*0098*/ 	.word	0x00002440


	//----- nvinfo : EIATTR_EXIT_INSTR_OFFSETS
	.align		4
.L_511:
        /*009c*/ 	.byte	0x04, 0x1c
        /*009e*/ 	.short	(.L_513 - .L_512)


	//   ....[0]....
.L_512:
        /*00a0*/ 	.word	0x00005b20


	//   ....[1]....
        /*00a4*/ 	.word	0x00005c60


	//   ....[2]....
        /*00a8*/ 	.word	0x00005eb0


	//----- nvinfo : EIATTR_MAX_THREADS
	.align		4
.L_513:
        /*00ac*/ 	.byte	0x04, 0x05
        /*00ae*/ 	.short	(.L_515 - .L_514)
.L_514:
        /*00b0*/ 	.word	0x00000300
        /*00b4*/ 	.word	0x00000001
        /*00b8*/ 	.word	0x00000001


	//----- nvinfo : EIATTR_CRS_STACK_SIZE
	.align		4
.L_515:
        /*00bc*/ 	.byte	0x04, 0x1e
        /*00be*/ 	.short	(.L_517 - .L_516)
.L_516:
        /*00c0*/ 	.word	0x00000000
.L_517:


//--------------------- .nv.info._Z35group_norm_nhwc_bwd_one_pass_kernelI11Bf16IOFp32WLi256ELi96ELi768EEv26Group_norm_nhwc_bwd_params --------------------------
	.section	.nv.info._Z35group_norm_nhwc_bwd_one_pass_kernelI11Bf16IOFp32WLi256ELi96ELi768EEv26Group_norm_nhwc_bwd_params,"",@"SHT_CUDA_INFO"
	.sectionflags	@""
	.align	4


	//----- nvinfo : EIATTR_CUDA_API_VERSION
	.align		4
        /*0000*/ 	.byte	0x04, 0x37
        /*0002*/ 	.short	(.L_519 - .L_518)
.L_518:
        /*0004*/ 	.word	0x00000082


	//----- nvinfo : EIATTR_SW2861232_WAR
	.align		4
.L_519:
        /*0008*/ 	.byte	0x01, 0x35
	.zero		2


	//----- nvinfo : EIATTR_PARAM_CBANK
	.align		4
        /*000c*/ 	.byte	0x04, 0x0a
        /*000e*/ 	.short	(.L_521 - .L_520)
	.align		4
.L_520:
        /*0010*/ 	.word	index@(.nv.constant0._Z35group_norm_nhwc_bwd_one_pass_kernelI11Bf16IOFp32WLi256ELi96ELi768EEv26Group_norm_nhwc_bwd_params)
        /*0014*/ 	.short	0x0160
        /*0016*/ 	.short	0x00b8


	//----- nvinfo : EIATTR_CBANK_PARAM_SIZE
	.align		4
.L_521:
        /*0018*/ 	.byte	0x03, 0x19
        /*001a*/ 	.short	0x00b8


	//----- nvinfo : EIATTR_KPARAM_INFO
	.align		4
        /*001c*/ 	.byte	0x04, 0x17
        /*001e*/ 	.short	(.L_523 - .L_522)
.L_522:
        /*0020*/ 	.word	0x00000000
        /*0024*/ 	.short	0x0000
        /*0026*/ 	.short	0x0000
        /*0028*/ 	.byte	0x00, 0xf0, 0xe1, 0x02


	//----- nvinfo : EIATTR_MAXREG_COUNT
	.align		4
.L_523:
        /*002c*/ 	.byte	0x03, 0x1b
        /*002e*/ 	.short	0x0050


	//----- nvinfo : EIATTR_NUM_BARRIERS
	.align		4
        /*0030*/ 	.byte	0x02, 0x4c
        /*0032*/ 	.byte	0x01
	.zero		1


	//----- nvinfo : EIATTR_ANNOTATIONS
	.align		4
        /*0034*/ 	.byte	0x04, 0x55
        /*0036*/ 	.short	(.L_525 - .L_524)


	//   ....[0]....
.L_524:
        /*0038*/ 	.word	0x00000001
        /*003c*/ 	.byte	0xc0, 0x01, 0x00, 0x00, 0x01, 0x00, 0x00, 0x00, 0x80, 0x3f, 0x00, 0x00, 0x01, 0x00, 0x00, 0x00
        /*004c*/ 	.byte	0x70, 0x41, 0x00, 0x00, 0x01, 0x00, 0x00, 0x00, 0x80, 0x41, 0x00, 0x00


	//----- nvinfo : EIATTR_MERCURY_ISA_VERSION
	.align		4
.L_525:
        /*0058*/ 	.byte	0x03, 0x5f
        /*005a*/ 	.short	0x0000


	//----- nvinfo : EIATTR_INT_WARP_WIDE_INSTR_OFFSETS
	.align		4
        /*005c*/ 	.byte	0x04, 0x31
        /*005e*/ 	.short	(.L_527 - .L_526)


	//   ....[0]....
.L_526:
        /*0060*/ 	.word	0x00004e80


	//   ....[1]....
        /*0064*/ 	.word	0x00006540


	//   ....[2]....
        /*0068*/ 	.word	0x00009b10


	//----- nvinfo : EIATTR_COOP_GROUP_MASK_REGIDS
	.align		4
.L_527:
        /*006c*/ 	.byte	0x04, 0x29
        /*006e*/ 	.short	(.L_529 - .L_528)


	//   ....[0]....
.L_528:
        /*0070*/ 	.word	0xffffffff


	//   ....[1]....
        /*0074*/ 	.word	0xffffffff


	//   ....[2]....
        /*0078*/ 	.word	0xffffffff


	//   ....[3]....
        /*007c*/ 	.word	0xffffffff


	//   ....[4]....
        /*0080*/ 	.word	0xffffffff


	//   ....[5]....
        /*0084*/ 	.word	0xffffffff


	//   ....[6]....
        /*0088*/ 	.word	0xffffffff


	//   ....[7]....
        /*008c*/ 	.word	0xffffffff


	//   ....[8]....
        /*0090*/ 	.word	0xffffffff


	//   ....[9]....
        /*0094*/ 	.word	0xffffffff


	//----- nvinfo : EIATTR_COOP_GROUP_INSTR_OFFSETS
	.align		4
.L_529:
        /*0098*/ 	.byte	0x04, 0x28
        /*009a*/ 	.short	(.L_531 - .L_530)


	//   ....[0]....
.L_530:
        /*009c*/ 	.word	0x00004000


	//   ....[1]....
        /*00a0*/ 	.word	0x00004010


	//   ....[2]....
        /*00a4*/ 	.word	0x00004060


	//   ....[3]....
        /*00a8*/ 	.word	0x00004070


	//   ....[4]....
        /*00ac*/ 	.word	0x000040a0


	//   ....[5]....
        /*00b0*/ 	.word	0x000040c0


	//   ....[6]....
        /*00b4*/ 	.word	0x000040f0


	//   ....[7]....
        /*00b8*/ 	.word	0x00004110


	//   ....[8]....
        /*00bc*/ 	.word	0x00004160


	//   ....[9]....
        /*00c0*/ 	.word	0x000041a0


	//----- nvinfo : EIATTR_EXIT_INSTR_OFFSETS
	.align		4
.L_531:
        /*00c4*/ 	.byte	0x04, 0x1c
        /*00c6*/ 	.short	(.L_533 - .L_532)


	//   ....[0]....
.L_532:
        /*00c8*/ 	.word	0x00009be0


	//   ....[1]....
        /*00cc*/ 	.word	0x00009d20


	//   ....[2]....
        /*00d0*/ 	.word	0x00009f70


	//----- nvinfo : EIATTR_MAX_THREADS
	.align		4
.L_533:
        /*00d4*/ 	.byte	0x04, 0x05
        /*00d6*/ 	.short	(.L_535 - .L_534)
.L_534:
        /*00d8*/ 	.word	0x00000300
        /*00dc*/ 	.word	0x00000001
        /*00e0*/ 	.word	0x00000001


	//----- nvinfo : EIATTR_CRS_STACK_SIZE
	.align		4
.L_535:
        /*00e4*/ 	.byte	0x04, 0x1e
        /*00e6*/ 	.short	(.L_537 - .L_536)
.L_536:
        /*00e8*/ 	.word	0x00000000
.L_537:


//--------------------- .nv.info._Z35group_norm_nhwc_bwd_one_pass_kernelI11Bf16IOFp32WLi512ELi96ELi768EEv26Group_norm_nhwc_bwd_params --------------------------
	.section	.nv.info._Z35group_norm_nhwc_bwd_one_pass_kernelI11Bf16IOFp32WLi512ELi96ELi768EEv26Group_norm_nhwc_bwd_params,"",@"SHT_CUDA_INFO"
	.sectionflags	@""
	.align	4


	//----- nvinfo : EIATTR_CUDA_API_VERSION
	.align		4
        /*0000*/ 	.byte	0x04, 0x37
        /*0002*/ 	.short	(.L_539 - .L_538)
.L_538:
        /*0004*/ 	.word	0x00000082


	//----- nvinfo : EIATTR_SW2861232_WAR
	.align		4
.L_539:
        /*0008*/ 	.byte	0x01, 0x35
	.zero		2


	//----- nvinfo : EIATTR_PARAM_CBANK
	.align		4
        /*000c*/ 	.byte	0x04, 0x0a
        /*000e*/ 	.short	(.L_541 - .L_540)
	.align		4
.L_540:
        /*0010*/ 	.word	index@(.nv.constant0._Z35group_norm_nhwc_bwd_one_pass_kernelI11Bf16IOFp32WLi512ELi96ELi768EEv26Group_norm_nhwc_bwd_params)
        /*0014*/ 	.short	0x0160
        /*0016*/ 	.short	0x00b8


	//----- nvinfo : EIATTR_CBANK_PARAM_SIZE
	.align		4
.L_541:
        /*0018*/ 	.byte	0x03, 0x19
        /*001a*/ 	.short	0x00b8


	//----- nvinfo : EIATTR_KPARAM_INFO
	.align		4
        /*001c*/ 	.byte	0x04, 0x17
        /*001e*/ 	.short	(.L_543 - .L_542)
.L_542:
        /*0020*/ 	.word	0x00000000
        /*0024*/ 	.short	0x0000
        /*0026*/ 	.short	0x0000
        /*0028*/ 	.byte	0x00, 0xf0, 0xe1, 0x02


	//----- nvinfo : EIATTR_MAXREG_COUNT
	.align		4
.L_543:
        /*002c*/ 	.byte	0x03, 0x1b
        /*002e*/ 	.short	0x0050


	//----- nvinfo : EIATTR_NUM_BARRIERS
	.align		4
        /*0030*/ 	.byte	0x02, 0x4c
        /*0032*/ 	.byte	0x01
	.zero		1


	//----- nvinfo : EIATTR_ANNOTATIONS
	.align		4
        /*0034*/ 	.byte	0x04, 0x55
        /*0036*/ 	.short	(.L_545 - .L_544)


	//   ....[0]....
.L_544:
        /*0038*/ 	.word	0x00000001
        /*003c*/ 	.byte	0x90, 0x01, 0x00, 0x00, 0x01, 0x00, 0x00, 0x00, 0xc0, 0x01, 0x00, 0x00, 0x01, 0x00, 0x00, 0x00
        /* <DEDUP_REMOVED lines=22> */
        /*01ac*/ 	.byte	0xc0, 0xee, 0x00, 0x00


	//----- nvinfo : EIATTR_MERCURY_ISA_VERSION
	.align		4
.L_545:
        /*01b0*/ 	.byte	0x03, 0x5f
        /*01b2*/ 	.short	0x0000


	//----- nvinfo : EIATTR_INT_WARP_WIDE_INSTR_OFFSETS
	.align		4
        /*01b4*/ 	.byte	0x04, 0x31
        /*01b6*/ 	.short	(.L_547 - .L_546)


	//   ....[0]....
.L_546:
        /*01b8*/ 	.word	0x00008bd0


	//   ....[1]....
        /*01bc*/ 	.word	0x0000a290


	//   ....[2]....
        /*01c0*/ 	.word	0x00011140


	//----- nvinfo : EIATTR_COOP_GROUP_MASK_REGIDS
	.align		4
.L_547:
        /*01c4*/ 	.byte	0x04, 0x29
        /*01c6*/ 	.short	(.L_549 - .L_548)


	//   ....[0]....
.L_548:
        /*01c8*/ 	.word	0xffffffff


	//   ....[1]....
        /*01cc*/ 	.word	0xffffffff


	//   ....[2]....
        /*01d0*/ 	.word	0xffffffff


	//   ....[3]....
        /*01d4*/ 	.word	0xffffffff


	//   ....[4]....
        /*01d8*/ 	.word	0xffffffff


	//   ....[5]....
        /*01dc*/ 	.word	0xffffffff


	//   ....[6]....
        /*01e0*/ 	.word	0xffffffff


	//   ....[7]....
        /*01e4*/ 	.word	0xffffffff


	//   ....[8]....
        /*01e8*/ 	.word	0xffffffff


	//   ....[9]....
        /*01ec*/ 	.word	0xffffffff


	//----- nvinfo : EIATTR_COOP_GROUP_INSTR_OFFSETS
	.align		4
.L_549:
        /*01f0*/ 	.byte	0x04, 0x28
        /*01f2*/ 	.short	(.L_551 - .L_550)


	//   ....[0]....
.L_550:
        /*01f4*/ 	.word	0x00007d50


	//   ....[1]....
        /*01f8*/ 	.word	0x00007d60


	//   ....[2]....
        /*01fc*/ 	.word	0x00007db0


	//   ....[3]....
        /*0200*/ 	.word	0x00007dc0


	//   ....[4]....
        /*0204*/ 	.word	0x00007df0


	//   ....[5]....
        /*0208*/ 	.word	0x00007e10


	//   ....[6]....
        /*020c*/ 	.word	0x00007e40


	//   ....[7]....
        /*0210*/ 	.word	0x00007e60


	//   ....[8]....
        /*0214*/ 	.word	0x00007ef0


	//   ....[9]....
        /*0218*/ 	.word	0x00007f00


	//----- nvinfo : EIATTR_EXIT_INSTR_OFFSETS
	.align		4
.L_551:
        /*021c*/ 	.byte	0x04, 0x1c
        /*021e*/ 	.short	(.L_553 - .L_552)


	//   ....[0]....
.L_552:
        /*0220*/ 	.word	0x00011210


	//   ....[1]....
        /*0224*/ 	.word	0x00011350


	//   ....[2]....
        /*0228*/ 	.word	0x000115a0


	//----- nvinfo : EIATTR_MAX_THREADS
	.align		4
.L_553:
        /*022c*/ 	.byte	0x04, 0x05
        /*022e*/ 	.short	(.L_555 - .L_554)
.L_554:
        /*0230*/ 	.word	0x00000300
        /*0234*/ 	.word	0x00000001
        /*0238*/ 	.word	0x00000001


	//----- nvinfo : EIATTR_CRS_STACK_SIZE
	.align		4
.L_555:
        /*023c*/ 	.byte	0x04, 0x1e
        /*023e*/ 	.short	(.L_557 - .L_556)
.L_556:
        /*0240*/ 	.word	0x00000000
.L_557:


//--------------------- .nv.info._Z35group_norm_nhwc_bwd_one_pass_kernelI11Bf16IOBf16WLi64ELi96ELi768EEv26Group_norm_nhwc_bwd_params --------------------------
	.section	.nv.info._Z35group_norm_nhwc_bwd_one_pass_kernelI11Bf16IOBf16WLi64ELi96ELi768EEv26Group_norm_nhwc_bwd_params,"",@"SHT_CUDA_INFO"
	.sectionflags	@""
	.align	4


	//----- nvinfo : EIATTR_CUDA_API_VERSION
	.align		4
        /*0000*/ 	.byte	0x04, 0x37
        /*0002*/ 	.short	(.L_559 - .L_558)
.L_558:
        /*0004*/ 	.word	0x00000082


	//----- nvinfo : EIATTR_SW2861232_WAR
	.align		4
.L_559:
        /*0008*/ 	.byte	0x01, 0x35
	.zero		2


	//----- nvinfo : EIATTR_PARAM_CBANK
	.align		4
        /*000c*/ 	.byte	0x04, 0x0a
        /*000e*/ 	.short	(.L_561 - .L_560)
	.align		4
.L_560:
        /*0010*/ 	.word	index@(.nv.constant0._Z35group_norm_nhwc_bwd_one_pass_kernelI11Bf16IOBf16WLi64ELi96ELi768EEv26Group_norm_nhwc_bwd_params)
        /*0014*/ 	.short	0x0160
        /*0016*/ 	.short	0x00b8


	//----- nvinfo : EIATTR_CBANK_PARAM_SIZE
	.align		4
.L_561:
        /*0018*/ 	.byte	0x03, 0x19
        /*001a*/ 	.short	0x00b8


	//----- nvinfo : EIATTR_KPARAM_INFO
	.align		4
        /*001c*/ 	.byte	0x04, 0x17
        /*001e*/ 	.short	(.L_563 - .L_562)
.L_562:
        /*0020*/ 	.word	0x00000000
        /*0024*/ 	.short	0x0000
        /*0026*/ 	.short	0x0000
        /*0028*/ 	.byte	0x00, 0xf0, 0xe1, 0x02


	//----- nvinfo : EIATTR_MAXREG_COUNT
	.align		4
.L_563:
        /*002c*/ 	.byte	0x03, 0x1b
        /*002e*/ 	.short	0x0050


	//----- nvinfo : EIATTR_NUM_BARRIERS
	.align		4
        /*0030*/ 	.byte	0x02, 0x4c
        /*0032*/ 	.byte	0x01
	.zero		1


	//----- nvinfo : EIATTR_MERCURY_ISA_VERSION
	.align		4
        /*0034*/ 	.byte	0x03, 0x5f
        /*0036*/ 	.short	0x0000


	//----- nvinfo : EIATTR_INT_WARP_WIDE_INSTR_OFFSETS
	.align		4
        /*0038*/ 	.byte	0x04, 0x31
        /*003a*/ 	.short	(.L_565 - .L_564)


	//   ....[0]....
.L_564:
        /*003c*/ 	.word	0x00002200


	//   ....[1]....
        /*0040*/ 	.word	0x000040a0


	//----- nvinfo : EIATTR_COOP_GROUP_MASK_REGIDS
	.align		4
.L_565:
        /*0044*/ 	.byte	0x04, 0x29
        /*0046*/ 	.short	(.L_567 - .L_566)


	//   ....[0]....
.L_566:
        /*0048*/ 	.word	0xffffffff


	//   ....[1]....
        /*004c*/ 	.word	0xffffffff


	//   ....[2]....
        /*0050*/ 	.word	0xffffffff


	//   ....[3]....
        /*0054*/ 	.word	0xffffffff


	//   ....[4]....
        /*0058*/ 	.word	0xffffffff


	//   ....[5]....
        /*005c*/ 	.word	0xffffffff


	//   ....[6]....
        /*0060*/ 	.word	0xffffffff


	//   ....[7]....
        /*0064*/ 	.word	0xffffffff


	//   ....[8]....
        /*0068*/ 	.word	0xffffffff


	//   ....[9]....
        /*006c*/ 	.word	0xffffffff


	//----- nvinfo : EIATTR_COOP_GROUP_INSTR_OFFSETS
	.align		4
.L_567:
        /*0070*/ 	.byte	0x04, 0x28
        /*0072*/ 	.short	(.L_569 - .L_568)


	//   ....[0]....
.L_568:
        /*0074*/ 	.word	0x00001530


	//   ....[1]....
        /*0078*/ 	.word	0x00001560


	//   ....[2]....
        /*007c*/ 	.word	0x000015a0


	//   ....[3]....
        /*0080*/ 	.word	0x000015c0


	//   ....[4]....
        /*0084*/ 	.word	0x000015f0


	//   ....[5]....
        /*0088*/ 	.word	0x00001610


	//   ....[6]....
        /*008c*/ 	.word	0x00001640


	//   ....[7]....
        /*0090*/ 	.word	0x00001660


	//   ....[8]....
        /*0094*/ 	.word	0x00001690


	//   ....[9]....
        /*0098*/ 	.word	0x000016b0


	//----- nvinfo : EIATTR_EXIT_INSTR_OFFSETS
	.align		4
.L_569:
        /*009c*/ 	.byte	0x04, 0x1c
        /*009e*/ 	.short	(.L_571 - .L_570)


	//   ....[0]....
.L_570:
        /*00a0*/ 	.word	0x00004170


	//   ....[1]....
        /*00a4*/ 	.word	0x000042b0


	//   ....[2]....
        /*00a8*/ 	.word	0x00004530


	//----- nvinfo : EIATTR_MAX_THREADS
	.align		4
.L_571:
        /*00ac*/ 	.byte	0x04, 0x05
        /*00ae*/ 	.short	(.L_573 - .L_572)
.L_572:
        /*00b0*/ 	.word	0x00000300
        /*00b4*/ 	.word	0x00000001
        /*00b8*/ 	.word	0x00000001


	//----- nvinfo : EIATTR_CRS_STACK_SIZE
	.align		4
.L_573:
        /*00bc*/ 	.byte	0x04, 0x1e
        /*00be*/ 	.short	(.L_575 - .L_574)
.L_574:
        /*00c0*/ 	.word	0x00000000
.L_575:


//--------------------- .nv.info._Z35group_norm_nhwc_bwd_one_pass_kernelI11Bf16IOBf16WLi128ELi96ELi768EEv26Group_norm_nhwc_bwd_params --------------------------
	.section	.nv.info._Z35group_norm_nhwc_bwd_one_pass_kernelI11Bf16IOBf16WLi128ELi96ELi768EEv26Group_norm_nhwc_bwd_params,"",@"SHT_CUDA_INFO"
	.sectionflags	@""
	.align	4


	//----- nvinfo : EIATTR_CUDA_API_VERSION
	.align		4
        /*0000*/ 	.byte	0x04, 0x37
        /*0002*/ 	.short	(.L_577 - .L_576)
.L_576:
        /*0004*/ 	.word	0x00000082


	//----- nvinfo : EIATTR_SW2861232_WAR
	.align		4
.L_577:
        /*0008*/ 	.byte	0x01, 0x35
	.zero		2


	//----- nvinfo : EIATTR_PARAM_CBANK
	.align		4
        /*000c*/ 	.byte	0x04, 0x0a
        /*000e*/ 	.short	(.L_579 - .L_578)
	.align		4
.L_578:
        /*0010*/ 	.word	index@(.nv.constant0._Z35group_norm_nhwc_bwd_one_pass_kernelI11Bf16IOBf16WLi128ELi96ELi768EEv26Group_norm_nhwc_bwd_params)
        /*0014*/ 	.short	0x0160
        /*0016*/ 	.short	0x00b8


	//----- nvinfo : EIATTR_CBANK_PARAM_SIZE
	.align		4
.L_579:
        /*0018*/ 	.byte	0x03, 0x19
        /*001a*/ 	.short	0x00b8


	//----- nvinfo : EIATTR_KPARAM_INFO
	.align		4
        /*001c*/ 	.byte	0x04, 0x17
        /*001e*/ 	.short	(.L_581 - .L_580)
.L_580:
        /*0020*/ 	.word	0x00000000
        /*0024*/ 	.short	0x0000
        /*0026*/ 	.short	0x0000
        /*0028*/ 	.byte	0x00, 0xf0, 0xe1, 0x02


	//----- nvinfo : EIATTR_MAXREG_COUNT
	.align		4
.L_581:
        /*002c*/ 	.byte	0x03, 0x1b
        /*002e*/ 	.short	0x0050


	//----- nvinfo : EIATTR_NUM_BARRIERS
	.align		4
        /*0030*/ 	.byte	0x02, 0x4c
        /*0032*/ 	.byte	0x01
	.zero		1


	//----- nvinfo : EIATTR_MERCURY_ISA_VERSION
	.align		4
        /*0034*/ 	.byte	0x03, 0x5f
        /*0036*/ 	.short	0x0000


	//----- nvinfo : EIATTR_INT_WARP_WIDE_INSTR_OFFSETS
	.align		4
        /*0038*/ 	.byte	0x04, 0x31
        /*003a*/ 	.short	(.L_583 - .L_582)


	//   ....[0]....
.L_582:
        /*003c*/ 	.word	0x00003010


	//   ....[1]....
        /*0040*/ 	.word	0x00005af0


	//----- nvinfo : EIATTR_COOP_GROUP_MASK_REGIDS
	.align		4
.L_583:
        /*0044*/ 	.byte	0x04, 0x29
        /*0046*/ 	.short	(.L_585 - .L_584)


	//   ....[0]....
.L_584:
        /*0048*/ 	.word	0xffffffff


	//   ....[1]....
        /*004c*/ 	.word	0xffffffff


	//   ....[2]....
        /*0050*/ 	.word	0xffffffff


	//   ....[3]....
        /*0054*/ 	.word	0xffffffff


	//   ....[4]....
        /*0058*/ 	.word	0xffffffff


	//   ....[5]....
        /*005c*/ 	.word	0xffffffff


	//   ....[6]....
        /*0060*/ 	.word	0xffffffff


	//   ....[7]....
        /*0064*/ 	.word	0xffffffff


	//   ....[8]....
        /*0068*/ 	.word	0xffffffff


	//   ....[9]....
        /*006c*/ 	.word	0xffffffff


	//----- nvinfo : EIATTR_COOP_GROUP_INSTR_OFFSETS
	.align		4
.L_585:
        /*0070*/ 	.byte	0x04, 0x28
        /*0072*/ 	.short	(.L_587 - .L_586)


	//   ....[0]....
.L_586:
        /*0074*/ 	.word	0x000022b0


	//   ....[1]....
        /*0078*/ 	.word	0x000022f0


	//   ....[2]....
        /*007c*/ 	.word	0x000023b0


	//   ....[3]....
        /*0080*/ 	.word	0x000023d0


	//   ....[4]....
        /*0084*/ 	.word	0x00002400


	//   ....[5]....
        /*0088*/ 	.word	0x00002420


	//   ....[6]....
        /*008c*/ 	.word	0x00002450


	//   ....[7]....
        /*0090*/ 	.word	0x00002470


	//   ....[8]....
        /*0094*/ 	.word	0x000024a0


	//   ....[9]....
        /*0098*/ 	.word	0x000024c0


	//----- nvinfo : EIATTR_EXIT_INSTR_OFFSETS
	.align		4
.L_587:
        /*009c*/ 	.byte	0x04, 0x1c
        /*009e*/ 	.short	(.L_589 - .L_588)


	//   ....[0]....
.L_588:
        /*00a0*/ 	.word	0x00005bc0


	//   ....[1]....
        /*00a4*/ 	.word	0x00005d00


	//   ....[2]....
        /*00a8*/ 	.word	0x00005f80


	//----- nvinfo : EIATTR_MAX_THREADS
	.align		4
.L_589:
        /*00ac*/ 	.byte	0x04, 0x05
        /*00ae*/ 	.short	(.L_591 - .L_590)
.L_590:
        /*00b0*/ 	.word	0x00000300
        /*00b4*/ 	.word	0x00000001
        /*00b8*/ 	.word	0x00000001


	//----- nvinfo : EIATTR_CRS_STACK_SIZE
	.align		4
.L_591:
        /*00bc*/ 	.byte	0x04, 0x1e
        /*00be*/ 	.short	(.L_593 - .L_592)
.L_592:
        /*00c0*/ 	.word	0x00000000
.L_593:


//--------------------- .nv.info._Z35group_norm_nhwc_bwd_one_pass_kernelI11Bf16IOBf16WLi256ELi96ELi768EEv26Group_norm_nhwc_bwd_params --------------------------
	.section	.nv.info._Z35group_norm_nhwc_bwd_one_pass_kernelI11Bf16IOBf16WLi256ELi96ELi768EEv26Group_norm_nhwc_bwd_params,"",@"SHT_CUDA_INFO"
	.sectionflags	@""
	.align	4


	//----- nvinfo : EIATTR_CUDA_API_VERSION
	.align		4
        /*0000*/ 	.byte	0x04, 0x37
        /*0002*/ 	.short	(.L_595 - .L_594)
.L_594:
        /*0004*/ 	.word	0x00000082


	//----- nvinfo : EIATTR_SW2861232_WAR
	.align		4
.L_595:
        /*0008*/ 	.byte	0x01, 0x35
	.zero		2


	//----- nvinfo : EIATTR_PARAM_CBANK
	.align		4
        /*000c*/ 	.byte	0x04, 0x0a
        /*000e*/ 	.short	(.L_597 - .L_596)
	.align		4
.L_596:
        /*0010*/ 	.word	index@(.nv.constant0._Z35group_norm_nhwc_bwd_one_pass_kernelI11Bf16IOBf16WLi256ELi96ELi768EEv26Group_norm_nhwc_bwd_params)
        /*0014*/ 	.short	0x0160
        /*0016*/ 	.short	0x00b8


	//----- nvinfo : EIATTR_CBANK_PARAM_SIZE
	.align		4
.L_597:
        /*0018*/ 	.byte	0x03, 0x19
        /*001a*/ 	.short	0x00b8


	//----- nvinfo : EIATTR_KPARAM_INFO
	.align		4
        /*001c*/ 	.byte	0x04, 0x17
        /*001e*/ 	.short	(.L_599 - .L_598)
.L_598:
        /*0020*/ 	.word	0x00000000
        /*0024*/ 	.short	0x0000
        /*0026*/ 	.short	0x0000
        /*0028*/ 	.byte	0x00, 0xf0, 0xe1, 0x02


	//----- nvinfo : EIATTR_MAXREG_COUNT
	.align		4
.L_599:
        /*002c*/ 	.byte	0x03, 0x1b
        /*002e*/ 	.short	0x0050


	//----- nvinfo : EIATTR_NUM_BARRIERS
	.align		4
        /*0030*/ 	.byte	0x02, 0x4c
        /*0032*/ 	.byte	0x01
	.zero		1


	//----- nvinfo : EIATTR_ANNOTATIONS
	.align		4
        /*0034*/ 	.byte	0x04, 0x55
        /*0036*/ 	.short	(.L_601 - .L_600)


	//   ....[0]....
.L_600:
        /*0038*/ 	.word	0x00000001
        /*003c*/ 	.byte	0xc0, 0x01, 0x00, 0x00, 0x01, 0x00, 0x00, 0x00, 0x00, 0x40, 0x00, 0x00, 0x01, 0x00, 0x00, 0x00
        /*004c*/ 	.byte	0x40, 0x40, 0x00, 0x00, 0x01, 0x00, 0x00, 0x00, 0xc0, 0x41, 0x00, 0x00


	//----- nvinfo : EIATTR_MERCURY_ISA_VERSION
	.align		4
.L_601:
        /*0058*/ 	.byte	0x03, 0x5f
        /*005a*/ 	.short	0x0000


	//----- nvinfo : EIATTR_INT_WARP_WIDE_INSTR_OFFSETS
	.align		4
        /*005c*/ 	.byte	0x04, 0x31
        /*005e*/ 	.short	(.L_603 - .L_602)


	//   ....[0]....
.L_602:
        /*0060*/ 	.word	0x00004ef0


	//   ....[1]....
        /*0064*/ 	.word	0x000065d0


	//   ....[2]....
        /*0068*/ 	.word	0x00009ba0


	//----- nvinfo : EIATTR_COOP_GROUP_MASK_REGIDS
	.align		4
.L_603:
        /*006c*/ 	.byte	0x04, 0x29
        /*006e*/ 	.short	(.L_605 - .L_604)


	//   ....[0]....
.L_604:
        /*0070*/ 	.word	0xffffffff


	//   ....[1]....
        /*0074*/ 	.word	0xffffffff


	//   ....[2]....
        /*0078*/ 	.word	0xffffffff


	//   ....[3]....
        /*007c*/ 	.word	0xffffffff


	//   ....[4]....
        /*0080*/ 	.word	0xffffffff


	//   ....[5]....
        /*0084*/ 	.word	0xffffffff


	//   ....[6]....
        /*0088*/ 	.word	0xffffffff


	//   ....[7]....
        /*008c*/ 	.word	0xffffffff


	//   ....[8]....
        /*0090*/ 	.word	0xffffffff


	//   ....[9]....
        /*0094*/ 	.word	0xffffffff


	//----- nvinfo : EIATTR_COOP_GROUP_INSTR_OFFSETS
	.align		4
.L_605:
        /*0098*/ 	.byte	0x04, 0x28
        /*009a*/ 	.short	(.L_607 - .L_606)


	//   ....[0]....
.L_606:
        /*009c*/ 	.word	0x000040a0


	//   ....[1]....
        /*00a0*/ 	.word	0x000040b0


	//   ....[2]....
        /*00a4*/ 	.word	0x00004100


	//   ....[3]....
        /*00a8*/ 	.word	0x00004110


	//   ....[4]....
        /*00ac*/ 	.word	0x00004140


	//   ....[5]....
        /*00b0*/ 	.word	0x00004160


	//   ....[6]....
        /*00b4*/ 	.word	0x000041b0


	//   ....[7]....
        /*00b8*/ 	.word	0x000041d0


	//   ....[8]....
        /*00bc*/ 	.word	0x00004210


	//   ....[9]....
        /*00c0*/ 	.word	0x00004230


	//----- nvinfo : EIATTR_EXIT_INSTR_OFFSETS
	.align		4
.L_607:
        /*00c4*/ 	.byte	0x04, 0x1c
        /*00c6*/ 	.short	(.L_609 - .L_608)


	//   ....[0]....
.L_608:
        /*00c8*/ 	.word	0x00009c70


	//   ....[1]....
        /*00cc*/ 	.word	0x00009db0


	//   ....[2]....
        /*00d0*/ 	.word	0x0000a030


	//----- nvinfo : EIATTR_MAX_THREADS
	.align		4
.L_609:
        /*00d4*/ 	.byte	0x04, 0x05
        /*00d6*/ 	.short	(.L_611 - .L_610)
.L_610:
        /*00d8*/ 	.word	0x00000300
        /*00dc*/ 	.word	0x00000001
        /*00e0*/ 	.word	0x00000001


	//----- nvinfo : EIATTR_CRS_STACK_SIZE
	.align		4
.L_611:
        /*00e4*/ 	.byte	0x04, 0x1e
        /*00e6*/ 	.short	(.L_613 - .L_612)
.L_612:
        /*00e8*/ 	.word	0x00000000
.L_613:


//--------------------- .nv.info._Z35group_norm_nhwc_bwd_one_pass_kernelI11Bf16IOBf16WLi512ELi96ELi768EEv26Group_norm_nhwc_bwd_params --------------------------
	.section	.nv.info._Z35group_norm_nhwc_bwd_one_pass_kernelI11Bf16IOBf16WLi512ELi96ELi768EEv26Group_norm_nhwc_bwd_params,"",@"SHT_CUDA_INFO"
	.sectionflags	@""
	.align	4


	//----- nvinfo : EIATTR_CUDA_API_VERSION
	.align		4
        /*0000*/ 	.byte	0x04, 0x37
        /*0002*/ 	.short	(.L_615 - .L_614)
.L_614:
        /*0004*/ 	.word	0x00000082


	//----- nvinfo : EIATTR_SW2861232_WAR
	.align		4
.L_615:
        /*0008*/ 	.byte	0x01, 0x35
	.zero		2


	//----- nvinfo : EIATTR_PARAM_CBANK
	.align		4
        /*000c*/ 	.byte	0x04, 0x0a
        /*000e*/ 	.short	(.L_617 - .L_616)
	.align		4
.L_616:
        /*0010*/ 	.word	index@(.nv.constant0._Z35group_norm_nhwc_bwd_one_pass_kernelI11Bf16IOBf16WLi512ELi96ELi768EEv26Group_norm_nhwc_bwd_params)
        /*0014*/ 	.short	0x0160
        /*0016*/ 	.short	0x00b8


	//----- nvinfo : EIATTR_CBANK_PARAM_SIZE
	.align		4
.L_617:
        /*0018*/ 	.byte	0x03, 0x19
        /*001a*/ 	.short	0x00b8


	//----- nvinfo : EIATTR_KPARAM_INFO
	.align		4
        /*001c*/ 	.byte	0x04, 0x17
        /*001e*/ 	.short	(.L_619 - .L_618)
.L_618:
        /*0020*/ 	.word	0x00000000
        /*0024*/ 	.short	0x0000
        /*0026*/ 	.short	0x0000
        /*0028*/ 	.byte	0x00, 0xf0, 0xe1, 0x02


	//----- nvinfo : EIATTR_MAXREG_COUNT
	.align		4
.L_619:
        /*002c*/ 	.byte	0x03, 0x1b
        /*002e*/ 	.short	0x0050


	//----- nvinfo : EIATTR_NUM_BARRIERS
	.align		4
        /*0030*/ 	.byte	0x02, 0x4c
        /*0032*/ 	.byte	0x01
	.zero		1


	//----- nvinfo : EIATTR_ANNOTATIONS
	.align		4
        /*0034*/ 	.byte	0x04, 0x55
        /*0036*/ 	.short	(.L_621 - .L_620)


	//   ....[0]....
.L_620:
        /* <DEDUP_REMOVED lines=25> */


	//----- nvinfo : EIATTR_MERCURY_ISA_VERSION
	.align		4
.L_621:
        /*01b0*/ 	.byte	0x03, 0x5f
        /*01b2*/ 	.short	0x0000


	//----- nvinfo : EIATTR_INT_WARP_WIDE_INSTR_OFFSETS
	.align		4
        /*01b4*/ 	.byte	0x04, 0x31
        /*01b6*/ 	.short	(.L_623 - .L_622)


	//   ....[0]....
.L_622:
        /*01b8*/ 	.word	0x00008c30


	//   ....[1]....
        /*01bc*/ 	.word	0x0000a300


	//   ....[2]....
        /*01c0*/ 	.word	0x000111b0


	//----- nvinfo : EIATTR_COOP_GROUP_MASK_REGIDS
	.align		4
.L_623:
        /*01c4*/ 	.byte	0x04, 0x29
        /*01c6*/ 	.short	(.L_625 - .L_624)


	//   ....[0]....
.L_624:
        /*01c8*/ 	.word	0xffffffff


	//   ....[1]....
        /*01cc*/ 	.word	0xffffffff


	//   ....[2]....
        /*01d0*/ 	.word	0xffffffff


	//   ....[3]....
        /*01d4*/ 	.word	0xffffffff


	//   ....[4]....
        /*01d8*/ 	.word	0xffffffff


	//   ....[5]....
        /*01dc*/ 	.word	0xffffffff


	//   ....[6]....
        /*01e0*/ 	.word	0xffffffff


	//   ....[7]....
        /*01e4*/ 	.word	0xffffffff


	//   ....[8]....
        /*01e8*/ 	.word	0xffffffff


	//   ....[9]....
        /*01ec*/ 	.word	0xffffffff


	//----- nvinfo : EIATTR_COOP_GROUP_INSTR_OFFSETS
	.align		4
.L_625:
        /*01f0*/ 	.byte	0x04, 0x28
        /*01f2*/ 	.short	(.L_627 - .L_626)


	//   ....[0]....
.L_626:
        /*01f4*/ 	.word	0x00007dc0


	//   ....[1]....
        /*01f8*/ 	.word	0x00007dd0


	//   ....[2]....
        /*01fc*/ 	.word	0x00007e20


	//   ....[3]....
        /*0200*/ 	.word	0x00007e30


	//   ....[4]....
        /*0204*/ 	.word	0x00007e60


	//   ....[5]....
        /*0208*/ 	.word	0x00007e80


	//   ....[6]....
        /*020c*/ 	.word	0x00007eb0


	//   ....[7]....
        /*0210*/ 	.word	0x00007ee0


	//   ....[8]....
        /*0214*/ 	.word	0x00007f50


	//   ....[9]....
        /*0218*/ 	.word	0x00007f60


	//----- nvinfo : EIATTR_EXIT_INSTR_OFFSETS
	.align		4
.L_627:
        /*021c*/ 	.byte	0x04, 0x1c
        /*021e*/ 	.short	(.L_629 - .L_628)


	//   ....[0]....
.L_628:
        /*0220*/ 	.word	0x00011280


	//   ....[1]....
        /*0224*/ 	.word	0x000113c0


	//   ....[2]....
        /*0228*/ 	.word	0x00011640


	//----- nvinfo : EIATTR_MAX_THREADS
	.align		4
.L_629:
        /*022c*/ 	.byte	0x04, 0x05
        /*022e*/ 	.short	(.L_631 - .L_630)
.L_630:
        /*0230*/ 	.word	0x00000300
        /*0234*/ 	.word	0x00000001
        /*0238*/ 	.word	0x00000001


	//----- nvinfo : EIATTR_CRS_STACK_SIZE
	.align		4
.L_631:
        /*023c*/ 	.byte	0x04, 0x1e
        /*023e*/ 	.short	(.L_633 - .L_632)
.L_632:
        /*0240*/ 	.word	0x00000000
.L_633:


//--------------------- .nv.info._Z35group_norm_nhwc_bwd_one_pass_kernelI11Bf16IOFp16WLi64ELi96ELi768EEv26Group_norm_nhwc_bwd_params --------------------------
	.section	.nv.info._Z35group_norm_nhwc_bwd_one_pass_kernelI11Bf16IOFp16WLi64ELi96ELi768EEv26Group_norm_nhwc_bwd_params,"",@"SHT_CUDA_INFO"
	.sectionflags	@""
	.align	4


	//----- nvinfo : EIATTR_CUDA_API_VERSION
	.align		4
        /*0000*/ 	.byte	0x04, 0x37
        /*0002*/ 	.short	(.L_635 - .L_634)
.L_634:
        /*0004*/ 	.word	0x00000082


	//----- nvinfo : EIATTR_SW2861232_WAR
	.align		4
.L_635:
        /*0008*/ 	.byte	0x01, 0x35
	.zero		2


	//----- nvinfo : EIATTR_PARAM_CBANK
	.align		4
        /*000c*/ 	.byte	0x04, 0x0a
        /*000e*/ 	.short	(.L_637 - .L_636)
	.align		4
.L_636:
        /*0010*/ 	.word	index@(.nv.constant0._Z35group_norm_nhwc_bwd_one_pass_kernelI11Bf16IOFp16WLi64ELi96ELi768EEv26Group_norm_nhwc_bwd_params)
        /*0014*/ 	.short	0x0160
        /*0016*/ 	.short	0x00b8


	//----- nvinfo : EIATTR_CBANK_PARAM_SIZE
	.align		4
.L_637:
        /*0018*/ 	.byte	0x03, 0x19
        /*001a*/ 	.short	0x00b8


	//----- nvinfo : EIATTR_KPARAM_INFO
	.align		4
        /*001c*/ 	.byte	0x04, 0x17
        /*001e*/ 	.short	(.L_639 - .L_638)
.L_638:
        /*0020*/ 	.word	0x00000000
        /*0024*/ 	.short	0x0000
        /*0026*/ 	.short	0x0000
        /*0028*/ 	.byte	0x00, 0xf0, 0xe1, 0x02


	//----- nvinfo : EIATTR_MAXREG_COUNT
	.align		4
.L_639:
        /*002c*/ 	.byte	0x03, 0x1b
        /*002e*/ 	.short	0x0050


	//----- nvinfo : EIATTR_NUM_BARRIERS
	.align		4
        /*0030*/ 	.byte	0x02, 0x4c
        /*0032*/ 	.byte	0x01
	.zero		1


	//----- nvinfo : EIATTR_MERCURY_ISA_VERSION
	.align		4
        /*0034*/ 	.byte	0x03, 0x5f
        /*0036*/ 	.short	0x0000


	//----- nvinfo : EIATTR_INT_WARP_WIDE_INSTR_OFFSETS
	.align		4
        /*0038*/ 	.byte	0x04, 0x31
        /*003a*/ 	.short	(.L_641 - .L_640)


	//   ....[0]....
.L_640:
        /*003c*/ 	.word	0x00002200


	//   ....[1]....
        /*0040*/ 	.word	0x000040a0


	//----- nvinfo : EIATTR_COOP_GROUP_MASK_REGIDS
	.align		4
.L_641:
        /*0044*/ 	.byte	0x04, 0x29
        /*0046*/ 	.short	(.L_643 - .L_642)


	//   ....[0]....
.L_642:
        /*0048*/ 	.word	0xffffffff


	//   ....[1]....
        /*004c*/ 	.word	0xffffffff


	//   ....[2]....
        /*0050*/ 	.word	0xffffffff


	//   ....[3]....
        /*0054*/ 	.word	0xffffffff


	//   ....[4]....
        /*0058*/ 	.word	0xffffffff


	//   ....[5]....
        /*005c*/ 	.word	0xffffffff


	//   ....[6]....
        /*0060*/ 	.word	0xffffffff


	//   ....[7]....
        /*0064*/ 	.word	0xffffffff


	//   ....[8]....
        /*0068*/ 	.word	0xffffffff


	//   ....[9]....
        /*006c*/ 	.word	0xffffffff


	//----- nvinfo : EIATTR_COOP_GROUP_INSTR_OFFSETS
	.align		4
.L_643:
        /*0070*/ 	.byte	0x04, 0x28
        /*0072*/ 	.short	(.L_645 - .L_644)


	//   ....[0]....
.L_644:
        /*0074*/ 	.word	0x00001530


	//   ....[1]....
        /*0078*/ 	.word	0x00001560


	//   ....[2]....
        /*007c*/ 	.word	0x000015a0


	//   ....[3]....
        /*0080*/ 	.word	0x000015c0


	//   ....[4]....
        /*0084*/ 	.word	0x000015f0


	//   ....[5]....
        /*0088*/ 	.word	0x00001610


	//   ....[6]....
        /*008c*/ 	.word	0x00001640


	//   ....[7]....
        /*0090*/ 	.word	0x00001660


	//   ....[8]....
        /*0094*/ 	.word	0x00001690


	//   ....[9]....
        /*0098*/ 	.word	0x000016b0


	//----- nvinfo : EIATTR_EXIT_INSTR_OFFSETS
	.align		4
.L_645:
        /*009c*/ 	.byte	0x04, 0x1c
        /*009e*/ 	.short	(.L_647 - .L_646)


	//   ....[0]....
.L_646:
        /*00a0*/ 	.word	0x00004170


	//   ....[1]....
        /*00a4*/ 	.word	0x000042b0


	//   ....[2]....
        /*00a8*/ 	.word	0x00004530


	//----- nvinfo : EIATTR_MAX_THREADS
	.align		4
.L_647:
        /*00ac*/ 	.byte	0x04, 0x05
        /*00ae*/ 	.short	(.L_649 - .L_648)
.L_648:
        /*00b0*/ 	.word	0x00000300
        /*00b4*/ 	.word	0x00000001
        /*00b8*/ 	.word	0x00000001


	//----- nvinfo : EIATTR_CRS_STACK_SIZE
	.align		4
.L_649:
        /*00bc*/ 	.byte	0x04, 0x1e
        /*00be*/ 	.short	(.L_651 - .L_650)
.L_650:
        /*00c0*/ 	.word	0x00000000
.L_651:


//--------------------- .nv.info._Z35group_norm_nhwc_bwd_one_pass_kernelI11Bf16IOFp16WLi128ELi96ELi768EEv26Group_norm_nhwc_bwd_params --------------------------
	.section	.nv.info._Z35group_norm_nhwc_bwd_one_pass_kernelI11Bf16IOFp16WLi128ELi96ELi768EEv26Group_norm_nhwc_bwd_params,"",@"SHT_CUDA_INFO"
	.sectionflags	@""
	.align	4


	//----- nvinfo : EIATTR_CUDA_API_VERSION
	.align		4
        /*0000*/ 	.byte	0x04, 0x37
        /*0002*/ 	.short	(.L_653 - .L_652)
.L_652:
        /*0004*/ 	.word	0x00000082


	//----- nvinfo : EIATTR_SW2861232_WAR
	.align		4
.L_653:
        /*0008*/ 	.byte	0x01, 0x35
	.zero		2


	//----- nvinfo : EIATTR_PARAM_CBANK
	.align		4
        /*000c*/ 	.byte	0x04, 0x0a
        /*000e*/ 	.short	(.L_655 - .L_654)
	.align		4
.L_654:
        /*0010*/ 	.word	index@(.nv.constant0._Z35group_norm_nhwc_bwd_one_pass_kernelI11Bf16IOFp16WLi128ELi96ELi768EEv26Group_norm_nhwc_bwd_params)
        /*0014*/ 	.short	0x0160
        /*0016*/ 	.short	0x00b8


	//----- nvinfo : EIATTR_CBANK_PARAM_SIZE
	.align		4
.L_655:
        /*0018*/ 	.byte	0x03, 0x19
        /*001a*/ 	.short	0x00b8


	//----- nvinfo : EIATTR_KPARAM_INFO
	.align		4
        /*001c*/ 	.byte	0x04, 0x17
        /*001e*/ 	.short	(.L_657 - .L_656)
.L_656:
        /*0020*/ 	.word	0x00000000
        /*0024*/ 	.short	0x0000
        /*0026*/ 	.short	0x0000
        /*0028*/ 	.byte	0x00, 0xf0, 0xe1, 0x02


	//----- nvinfo : EIATTR_MAXREG_COUNT
	.align		4
.L_657:
        /*002c*/ 	.byte	0x03, 0x1b
        /*002e*/ 	.short	0x0050


	//----- nvinfo : EIATTR_NUM_BARRIERS
	.align		4
        /*0030*/ 	.byte	0x02, 0x4c
        /*0032*/ 	.byte	0x01
	.zero		1


	//----- nvinfo : EIATTR_MERCURY_ISA_VERSION
	.align		4
        /*0034*/ 	.byte	0x03, 0x5f
        /*0036*/ 	.short	0x0000


	//----- nvinfo : EIATTR_INT_WARP_WIDE_INSTR_OFFSETS
	.align		4
        /*0038*/ 	.byte	0x04, 0x31
        /*003a*/ 	.short	(.L_659 - .L_658)


	//   ....[0]....
.L_658:
        /*003c*/ 	.word	0x00003010


	//   ....[1]....
        /*0040*/ 	.word	0x00005af0


	//----- nvinfo : EIATTR_COOP_GROUP_MASK_REGIDS
	.align		4
.L_659:
        /*0044*/ 	.byte	0x04, 0x29
        /*0046*/ 	.short	(.L_661 - .L_660)


	//   ....[0]....
.L_660:
        /*0048*/ 	.word	0xffffffff


	//   ....[1]....
        /*004c*/ 	.word	0xffffffff


	//   ....[2]....
        /*0050*/ 	.word	0xffffffff


	//   ....[3]....
        /*0054*/ 	.word	0xffffffff


	//   ....[4]....
        /*0058*/ 	.word	0xffffffff


	//   ....[5]....
        /*005c*/ 	.word	0xffffffff


	//   ....[6]....
        /*0060*/ 	.word	0xffffffff


	//   ....[7]....
        /*0064*/ 	.word	0xffffffff


	//   ....[8]....
        /*0068*/ 	.word	0xffffffff


	//   ....[9]....
        /*006c*/ 	.word	0xffffffff


	//----- nvinfo : EIATTR_COOP_GROUP_INSTR_OFFSETS
	.align		4
.L_661:
        /*0070*/ 	.byte	0x04, 0x28
        /*0072*/ 	.short	(.L_663 - .L_662)


	//   ....[0]....
.L_662:
        /*0074*/ 	.word	0x000022b0


	//   ....[1]....
        /*0078*/ 	.word	0x000022f0


	//   ....[2]....
        /*007c*/ 	.word	0x000023b0


	//   ....[3]....
        /*0080*/ 	.word	0x000023d0


	//   ....[4]....
        /*0084*/ 	.word	0x00002400


	//   ....[5]....
        /*0088*/ 	.word	0x00002420


	//   ....[6]....
        /*008c*/ 	.word	0x00002450


	//   ....[7]....
        /*0090*/ 	.word	0x00002470


	//   ....[8]....
        /*0094*/ 	.word	0x000024a0


	//   ....[9]....
        /*0098*/ 	.word	0x000024c0


	//----- nvinfo : EIATTR_EXIT_INSTR_OFFSETS
	.align		4
.L_663:
        /*009c*/ 	.byte	0x04, 0x1c
        /*009e*/ 	.short	(.L_665 - .L_664)


	//   ....[0]....
.L_664:
        /*00a0*/ 	.word	0x00005bc0


	//   ....[1]....
        /*00a4*/ 	.word	0x00005d00


	//   ....[2]....
        /*00a8*/ 	.word	0x00005f80


	//----- nvinfo : EIATTR_MAX_THREADS
	.align		4
.L_665:
        /*00ac*/ 	.byte	0x04, 0x05
        /*00ae*/ 	.short	(.L_667 - .L_666)
.L_666:
        /*00b0*/ 	.word	0x00000300
        /*00b4*/ 	.word	0x00000001
        /*00b8*/ 	.word	0x00000001


	//----- nvinfo : EIATTR_CRS_STACK_SIZE
	.align		4
.L_667:
        /*00bc*/ 	.byte	0x04, 0x1e
        /*00be*/ 	.short	(.L_669 - .L_668)
.L_668:
        /*00c0*/ 	.word	0x00000000
.L_669:


//--------------------- .nv.info._Z35group_norm_nhwc_bwd_one_pass_kernelI11Bf16IOFp16WLi256ELi96ELi768EEv26Group_norm_nhwc_bwd_params --------------------------
	.section	.nv.info._Z35group_norm_nhwc_bwd_one_pass_kernelI11Bf16IOFp16WLi256ELi96ELi768EEv26Group_norm_nhwc_bwd_params,"",@"SHT_CUDA_INFO"
	.sectionflags	@""
	.align	4


	//----- nvinfo : EIATTR_CUDA_API_VERSION
	.align		4
        /*0000*/ 	.byte	0x04, 0x37
        /*0002*/ 	.short	(.L_671 - .L_670)
.L_670:
        /*0004*/ 	.word	0x00000082


	//----- nvinfo : EIATTR_SW2861232_WAR
	.align		4
.L_671:
        /*0008*/ 	.byte	0x01, 0x35
	.zero		2


	//----- nvinfo : EIATTR_PARAM_CBANK
	.align		4
        /*000c*/ 	.byte	0x04, 0x0a
        /*000e*/ 	.short	(.L_673 - .L_672)
	.align		4
.L_672:
        /*0010*/ 	.word	index@(.nv.constant0._Z35group_norm_nhwc_bwd_one_pass_kernelI11Bf16IOFp16WLi256ELi96ELi768EEv26Group_norm_nhwc_bwd_params)
        /*0014*/ 	.short	0x0160
        /*0016*/ 	.short	0x00b8


	//----- nvinfo : EIATTR_CBANK_PARAM_SIZE
	.align		4
.L_673:
        /*0018*/ 	.byte	0x03, 0x19
        /*001a*/ 	.short	0x00b8


	//----- nvinfo : EIATTR_KPARAM_INFO
	.align		4
        /*001c*/ 	.byte	0x04, 0x17
        /*001e*/ 	.short	(.L_675 - .L_674)
.L_674:
        /*0020*/ 	.word	0x00000000
        /*0024*/ 	.short	0x0000
        /*0026*/ 	.short	0x0000
        /*0028*/ 	.byte	0x00, 0xf0, 0xe1, 0x02


	//----- nvinfo : EIATTR_MAXREG_COUNT
	.align		4
.L_675:
        /*002c*/ 	.byte	0x03, 0x1b
        /*002e*/ 	.short	0x0050


	//----- nvinfo : EIATTR_NUM_BARRIERS
	.align		4
        /*0030*/ 	.byte	0x02, 0x4c
        /*0032*/ 	.byte	0x01
	.zero		1


	//----- nvinfo : EIATTR_ANNOTATIONS
	.align		4
        /*0034*/ 	.byte	0x04, 0x55
        /*0036*/ 	.short	(.L_677 - .L_676)


	//   ....[0]....
.L_676:
        /*0038*/ 	.word	0x00000001
        /*003c*/ 	.byte	0xc0, 0x01, 0x00, 0x00, 0x01, 0x00, 0x00, 0x00, 0x00, 0x40, 0x00, 0x00, 0x01, 0x00, 0x00, 0x00
        /*004c*/ 	.byte	0x40, 0x40, 0x00, 0x00, 0x01, 0x00, 0x00, 0x00, 0xc0, 0x41, 0x00, 0x00


	//----- nvinfo : EIATTR_MERCURY_ISA_VERSION
	.align		4
.L_677:
        /*0058*/ 	.byte	0x03, 0x5f
        /*005a*/ 	.short	0x0000


	//----- nvinfo : EIATTR_INT_WARP_WIDE_INSTR_OFFSETS
	.align		4
        /*005c*/ 	.byte	0x04, 0x31
        /*005e*/ 	.short	(.L_679 - .L_678)


	//   ....[0]....
.L_678:
        /*0060*/ 	.word	0x00004ef0


	//   ....[1]....
        /*0064*/ 	.word	0x000065d0


	//   ....[2]....
        /*0068*/ 	.word	0x00009ba0


	//----- nvinfo : EIATTR_COOP_GROUP_MASK_REGIDS
	.align		4
.L_679:
        /*006c*/ 	.byte	0x04, 0x29
        /*006e*/ 	.short	(.L_681 - .L_680)


	//   ....[0]....
.L_680:
        /*0070*/ 	.word	0xffffffff


	//   ....[1]....
        /*0074*/ 	.word	0xffffffff


	//   ....[2]....
        /*0078*/ 	.word	0xffffffff


	//   ....[3]....
        /*007c*/ 	.word	0xffffffff


	//   ....[4]....
        /*0080*/ 	.word	0xffffffff


	//   ....[5]....
        /*0084*/ 	.word	0xffffffff


	//   ....[6]....
        /*0088*/ 	.word	0xffffffff


	//   ....[7]....
        /*008c*/ 	.word	0xffffffff


	//   ....[8]....
        /*0090*/ 	.word	0xffffffff


	//   ....[9]....
        /*0094*/ 	.word	0xffffffff


	//----- nvinfo : EIATTR_COOP_GROUP_INSTR_OFFSETS
	.align		4
.L_681:
        /*0098*/ 	.byte	0x04, 0x28
        /*009a*/ 	.short	(.L_683 - .L_682)


	//   ....[0]....
.L_682:
        /*009c*/ 	.word	0x000040a0


	//   ....[1]....
        /*00a0*/ 	.word	0x000040b0


	//   ....[2]....
        /*00a4*/ 	.word	0x00004100


	//   ....[3]....
        /*00a8*/ 	.word	0x00004110


	//   ....[4]....
        /*00ac*/ 	.word	0x00004140


	//   ....[5]....
        /*00b0*/ 	.word	0x00004160


	//   ....[6]....
        /*00b4*/ 	.word	0x000041b0


	//   ....[7]....
        /*00b8*/ 	.word	0x000041d0


	//   ....[8]....
        /*00bc*/ 	.word	0x00004210


	//   ....[9]....
        /*00c0*/ 	.word	0x00004230


	//----- nvinfo : EIATTR_EXIT_INSTR_OFFSETS
	.align		4
.L_683:
        /*00c4*/ 	.byte	0x04, 0x1c
        /*00c6*/ 	.short	(.L_685 - .L_684)


	//   ....[0]....
.L_684:
        /*00c8*/ 	.word	0x00009c70


	//   ....[1]....
        /*00cc*/ 	.word	0x00009db0


	//   ....[2]....
        /*00d0*/ 	.word	0x0000a030


	//----- nvinfo : EIATTR_MAX_THREADS
	.align		4
.L_685:
        /*00d4*/ 	.byte	0x04, 0x05
        /*00d6*/ 	.short	(.L_687 - .L_686)
.L_686:
        /*00d8*/ 	.word	0x00000300
        /*00dc*/ 	.word	0x00000001
        /*00e0*/ 	.word	0x00000001


	//----- nvinfo : EIATTR_CRS_STACK_SIZE
	.align		4
.L_687:
        /*00e4*/ 	.byte	0x04, 0x1e
        /*00e6*/ 	.short	(.L_689 - .L_688)
.L_688:
        /*00e8*/ 	.word	0x00000000
.L_689:


//--------------------- .nv.info._Z35group_norm_nhwc_bwd_one_pass_kernelI11Bf16IOFp16WLi512ELi96ELi768EEv26Group_norm_nhwc_bwd_params --------------------------
	.section	.nv.info._Z35group_norm_nhwc_bwd_one_pass_kernelI11Bf16IOFp16WLi512ELi96ELi768EEv26Group_norm_nhwc_bwd_params,"",@"SHT_CUDA_INFO"
	.sectionflags	@""
	.align	4


	//----- nvinfo : EIATTR_CUDA_API_VERSION
	.align		4
        /*0000*/ 	.byte	0x04, 0x37
        /*0002*/ 	.short	(.L_691 - .L_690)
.L_690:
        /*0004*/ 	.word	0x00000082


	//----- nvinfo : EIATTR_SW2861232_WAR
	.align		4
.L_691:
        /*0008*/ 	.byte	0x01, 0x35
	.zero		2


	//----- nvinfo : EIATTR_PARAM_CBANK
	.align		4
        /*000c*/ 	.byte	0x04, 0x0a
        /*000e*/ 	.short	(.L_693 - .L_692)
	.align		4
.L_692:
        /*0010*/ 	.word	index@(.nv.constant0._Z35group_norm_nhwc_bwd_one_pass_kernelI11Bf16IOFp16WLi512ELi96ELi768EEv26Group_norm_nhwc_bwd_params)
        /*0014*/ 	.short	0x0160
        /*0016*/ 	.short	0x00b8


	//----- nvinfo : EIATTR_CBANK_PARAM_SIZE
	.align		4
.L_693:
        /*0018*/ 	.byte	0x03, 0x19
        /*001a*/ 	.short	0x00b8


	//----- nvinfo : EIATTR_KPARAM_INFO
	.align		4
        /*001c*/ 	.byte	0x04, 0x17
        /*001e*/ 	.short	(.L_695 - .L_694)
.L_694:
        /*0020*/ 	.word	0x00000000
        /*0024*/ 	.short	0x0000
        /*0026*/ 	.short	0x0000
        /*0028*/ 	.byte	0x00, 0xf0, 0xe1, 0x02


	//----- nvinfo : EIATTR_MAXREG_COUNT
	.align		4
.L_695:
        /*002c*/ 	.byte	0x03, 0x1b
        /*002e*/ 	.short	0x0050


	//----- nvinfo : EIATTR_NUM_BARRIERS
	.align		4
        /*0030*/ 	.byte	0x02, 0x4c
        /*0032*/ 	.byte	0x01
	.zero		1


	//----- nvinfo : EIATTR_ANNOTATIONS
	.align		4
        /*0034*/ 	.byte	0x04, 0x55
        /*0036*/ 	.short	(.L_697 - .L_696)


	//   ....[0]....
.L_696:
        /* <DEDUP_REMOVED lines=25> */


	//----- nvinfo : EIATTR_MERCURY_ISA_VERSION
	.align		4
.L_697:
        /*01b0*/ 	.byte	0x03, 0x5f
        /*01b2*/ 	.short	0x0000


	//----- nvinfo : EIATTR_INT_WARP_WIDE_INSTR_OFFSETS
	.align		4
        /*01b4*/ 	.byte	0x04, 0x31
        /*01b6*/ 	.short	(.L_699 - .L_698)


	//   ....[0]....
.L_698:
        /*01b8*/ 	.word	0x00008c30


	//   ....[1]....
        /*01bc*/ 	.word	0x0000a300


	//   ....[2]....
        /*01c0*/ 	.word	0x000111b0


	//----- nvinfo : EIATTR_COOP_GROUP_MASK_REGIDS
	.align		4
.L_699:
        /*01c4*/ 	.byte	0x04, 0x29
        /*01c6*/ 	.short	(.L_701 - .L_700)


	//   ....[0]....
.L_700:
        /*01c8*/ 	.word	0xffffffff


	//   ....[1]....
        /*01cc*/ 	.word	0xffffffff


	//   ....[2]....
        /*01d0*/ 	.word	0xffffffff


	//   ....[3]....
        /*01d4*/ 	.word	0xffffffff


	//   ....[4]....
        /*01d8*/ 	.word	0xffffffff


	//   ....[5]....
        /*01dc*/ 	.word	0xffffffff


	//   ....[6]....
        /*01e0*/ 	.word	0xffffffff


	//   ....[7]....
        /*01e4*/ 	.word	0xffffffff


	//   ....[8]....
        /*01e8*/ 	.word	0xffffffff


	//   ....[9]....
        /*01ec*/ 	.word	0xffffffff


	//----- nvinfo : EIATTR_COOP_GROUP_INSTR_OFFSETS
	.align		4
.L_701:
        /*01f0*/ 	.byte	0x04, 0x28
        /*01f2*/ 	.short	(.L_703 - .L_702)


	//   ....[0]....
.L_702:
        /*01f4*/ 	.word	0x00007dc0


	//   ....[1]....
        /*01f8*/ 	.word	0x00007dd0


	//   ....[2]....
        /*01fc*/ 	.word	0x00007e20


	//   ....[3]....
        /*0200*/ 	.word	0x00007e30


	//   ....[4]....
        /*0204*/ 	.word	0x00007e60


	//   ....[5]....
        /*0208*/ 	.word	0x00007e80


	//   ....[6]....
        /*020c*/ 	.word	0x00007eb0


	//   ....[7]....
        /*0210*/ 	.word	0x00007ee0


	//   ....[8]....
        /*0214*/ 	.word	0x00007f50


	//   ....[9]....
        /*0218*/ 	.word	0x00007f60


	//----- nvinfo : EIATTR_EXIT_INSTR_OFFSETS
	.align		4
.L_703:
        /*021c*/ 	.byte	0x04, 0x1c
        /*021e*/ 	.short	(.L_705 - .L_704)


	//   ....[0]....
.L_704:
        /*0220*/ 	.word	0x00011280


	//   ....[1]....
        /*0224*/ 	.word	0x000113c0


	//   ....[2]....
        /*0228*/ 	.word	0x00011640


	//----- nvinfo : EIATTR_MAX_THREADS
	.align		4
.L_705:
        /*022c*/ 	.byte	0x04, 0x05
        /*022e*/ 	.short	(.L_707 - .L_706)
.L_706:
        /*0230*/ 	.word	0x00000300
        /*0234*/ 	.word	0x00000001
        /*0238*/ 	.word	0x00000001


	//----- nvinfo : EIATTR_CRS_STACK_SIZE
	.align		4
.L_707:
        /*023c*/ 	.byte	0x04, 0x1e
        /*023e*/ 	.short	(.L_709 - .L_708)
.L_708:
        /*0240*/ 	.word	0x00000000
.L_709:


//--------------------- .nv.info._Z35group_norm_nhwc_bwd_one_pass_kernelI11Fp16IOFp32WLi64ELi96ELi768EEv26Group_norm_nhwc_bwd_params --------------------------
	.section	.nv.info._Z35group_norm_nhwc_bwd_one_pass_kernelI11Fp16IOFp32WLi64ELi96ELi768EEv26Group_norm_nhwc_bwd_params,"",@"SHT_CUDA_INFO"
	.sectionflags	@""
	.align	4


	//----- nvinfo : EIATTR_CUDA_API_VERSION
	.align		4
        /*0000*/ 	.byte	0x04, 0x37
        /*0002*/ 	.short	(.L_711 - .L_710)
.L_710:
        /*0004*/ 	.word	0x00000082


	//----- nvinfo : EIATTR_SW2861232_WAR
	.align		4
.L_711:
        /*0008*/ 	.byte	0x01, 0x35
	.zero		2


	//----- nvinfo : EIATTR_PARAM_CBANK
	.align		4
        /*000c*/ 	.byte	0x04, 0x0a
        /*000e*/ 	.short	(.L_713 - .L_712)
	.align		4
.L_712:
        /*0010*/ 	.word	index@(.nv.constant0._Z35group_norm_nhwc_bwd_one_pass_kernelI11Fp16IOFp32WLi64ELi96ELi768EEv26Group_norm_nhwc_bwd_params)
        /*0014*/ 	.short	0x0160
        /*0016*/ 	.short	0x00b8


	//----- nvinfo : EIATTR_CBANK_PARAM_SIZE
	.align		4
.L_713:
        /*0018*/ 	.byte	0x03, 0x19
        /*001a*/ 	.short	0x00b8


	//----- nvinfo : EIATTR_KPARAM_INFO
	.align		4
        /*001c*/ 	.byte	0x04, 0x17
        /*001e*/ 	.short	(.L_715 - .L_714)
.L_714:
        /*0020*/ 	.word	0x00000000
        /*0024*/ 	.short	0x0000
        /*0026*/ 	.short	0x0000
        /*0028*/ 	.byte	0x00, 0xf0, 0xe1, 0x02


	//----- nvinfo : EIATTR_MAXREG_COUNT
	.align		4
.L_715:
        /*002c*/ 	.byte	0x03, 0x1b
        /*002e*/ 	.short	0x0050


	//----- nvinfo : EIATTR_NUM_BARRIERS
	.align		4
        /*0030*/ 	.byte	0x02, 0x4c
        /*0032*/ 	.byte	0x01
	.zero		1


	//----- nvinfo : EIATTR_MERCURY_ISA_VERSION
	.align		4
        /*0034*/ 	.byte	0x03, 0x5f
        /*0036*/ 	.short	0x0000


	//----- nvinfo : EIATTR_INT_WARP_WIDE_INSTR_OFFSETS
	.align		4
        /*0038*/ 	.byte	0x04, 0x31
        /*003a*/ 	.short	(.L_717 - .L_716)


	//   ....[0]....
.L_716:
        /*003c*/ 	.word	0x00002160


	//   ....[1]....
        /*0040*/ 	.word	0x00003fd0


	//----- nvinfo : EIATTR_COOP_GROUP_MASK_REGIDS
	.align		4
.L_717:
        /*0044*/ 	.byte	0x04, 0x29
        /*0046*/ 	.short	(.L_719 - .L_718)


	//   ....[0]....
.L_718:
        /*0048*/ 	.word	0xffffffff


	//   ....[1]....
        /*004c*/ 	.word	0xffffffff


	//   ....[2]....
        /*0050*/ 	.word	0xffffffff


	//   ....[3]....
        /*0054*/ 	.word	0xffffffff


	//   ....[4]....
        /*0058*/ 	.word	0xffffffff


	//   ....[5]....
        /*005c*/ 	.word	0xffffffff


	//   ....[6]....
        /*0060*/ 	.word	0xffffffff


	//   ....[7]....
        /*0064*/ 	.word	0xffffffff


	//   ....[8]....
        /*0068*/ 	.word	0xffffffff


	//   ....[9]....
        /*006c*/ 	.word	0xffffffff


	//----- nvinfo : EIATTR_COOP_GROUP_INSTR_OFFSETS
	.align		4
.L_719:
        /*0070*/ 	.byte	0x04, 0x28
        /*0072*/ 	.short	(.L_721 - .L_720)


	//   ....[0]....
.L_720:
        /*0074*/ 	.word	0x000014a0


	//   ....[1]....
        /*0078*/ 	.word	0x000014d0


	//   ....[2]....
        /*007c*/ 	.word	0x00001520


	//   ....[3]....
        /*0080*/ 	.word	0x00001540


	//   ....[4]....
        /*0084*/ 	.word	0x00001570


	//   ....[5]....
        /*0088*/ 	.word	0x00001590


	//   ....[6]....
        /*008c*/ 	.word	0x000015c0


	//   ....[7]....
        /*0090*/ 	.word	0x000015e0


	//   ....[8]....
        /*0094*/ 	.word	0x00001610


	//   ....[9]....
        /*0098*/ 	.word	0x00001630


	//----- nvinfo : EIATTR_EXIT_INSTR_OFFSETS
	.align		4
.L_721:
        /*009c*/ 	.byte	0x04, 0x1c
        /*009e*/ 	.short	(.L_723 - .L_722)


	//   ....[0]....
.L_722:
        /*00a0*/ 	.word	0x000040a0


	//   ....[1]....
        /*00a4*/ 	.word	0x000041e0


	//   ....[2]....
        /*00a8*/ 	.word	0x00004430


	//----- nvinfo : EIATTR_MAX_THREADS
	.align		4
.L_723:
        /*00ac*/ 	.byte	0x04, 0x05
        /*00ae*/ 	.short	(.L_725 - .L_724)
.L_724:
        /*00b0*/ 	.word	0x00000300
        /*00b4*/ 	.word	0x00000001
        /*00b8*/ 	.word	0x00000001


	//----- nvinfo : EIATTR_CRS_STACK_SIZE
	.align		4
.L_725:
        /*00bc*/ 	.byte	0x04, 0x1e
        /*00be*/ 	.short	(.L_727 - .L_726)
.L_726:
        /*00c0*/ 	.word	0x00000000
.L_727:


//--------------------- .nv.info._Z35group_norm_nhwc_bwd_one_pass_kernelI11Fp16IOFp32WLi128ELi96ELi768EEv26Group_norm_nhwc_bwd_params --------------------------
	.section	.nv.info._Z35group_norm_nhwc_bwd_one_pass_kernelI11Fp16IOFp32WLi128ELi96ELi768EEv26Group_norm_nhwc_bwd_params,"",@"SHT_CUDA_INFO"
	.sectionflags	@""
	.align	4


	//----- nvinfo : EIATTR_CUDA_API_VERSION
	.align		4
        /*0000*/ 	.byte	0x04, 0x37
        /*0002*/ 	.short	(.L_729 - .L_728)
.L_728:
        /*0004*/ 	.word	0x00000082


	//----- nvinfo : EIATTR_SW2861232_WAR
	.align		4
.L_729:
        /*0008*/ 	.byte	0x01, 0x35
	.zero		2


	//----- nvinfo : EIATTR_PARAM_CBANK
	.align		4
        /*000c*/ 	.byte	0x04, 0x0a
        /*000e*/ 	.short	(.L_731 - .L_730)
	.align		4
.L_730:
        /*0010*/ 	.word	index@(.nv.constant0._Z35group_norm_nhwc_bwd_one_pass_kernelI11Fp16IOFp32WLi128ELi96ELi768EEv26Group_norm_nhwc_bwd_params)
        /*0014*/ 	.short	0x0160
        /*0016*/ 	.short	0x00b8


	//----- nvinfo : EIATTR_CBANK_PARAM_SIZE
	.align		4
.L_731:
        /*0018*/ 	.byte	0x03, 0x19
        /*001a*/ 	.short	0x00b8


	//----- nvinfo : EIATTR_KPARAM_INFO
	.align		4
        /*001c*/ 	.byte	0x04, 0x17
        /*001e*/ 	.short	(.L_733 - .L_732)
.L_732:
        /*0020*/ 	.word	0x00000000
        /*0024*/ 	.short	0x0000
        /*0026*/ 	.short	0x0000
        /*0028*/ 	.byte	0x00, 0xf0, 0xe1, 0x02


	//----- nvinfo : EIATTR_MAXREG_COUNT
	.align		4
.L_733:
        /*002c*/ 	.byte	0x03, 0x1b
        /*002e*/ 	.short	0x0050


	//----- nvinfo : EIATTR_NUM_BARRIERS
	.align		4
        /*0030*/ 	.byte	0x02, 0x4c
        /*0032*/ 	.byte	0x01
	.zero		1


	//----- nvinfo : EIATTR_MERCURY_ISA_VERSION
	.align		4
        /*0034*/ 	.byte	0x03, 0x5f
        /*0036*/ 	.short	0x0000


	//----- nvinfo : EIATTR_INT_WARP_WIDE_INSTR_OFFSETS
	.align		4
        /*0038*/ 	.byte	0x04, 0x31
        /*003a*/ 	.short	(.L_735 - .L_734)


	//   ....[0]....
.L_734:
        /*003c*/ 	.word	0x00002fa0


	//   ....[1]....
        /*0040*/ 	.word	0x00005a50


	//----- nvinfo : EIATTR_COOP_GROUP_MASK_REGIDS
	.align		4
.L_735:
        /*0044*/ 	.byte	0x04, 0x29
        /*0046*/ 	.short	(.L_737 - .L_736)


	//   ....[0]....
.L_736:
        /*0048*/ 	.word	0xffffffff


	//   ....[1]....
        /*004c*/ 	.word	0xffffffff


	//   ....[2]....
        /*0050*/ 	.word	0xffffffff


	//   ....[3]....
        /*0054*/ 	.word	0xffffffff


	//   ....[4]....
        /*0058*/ 	.word	0xffffffff


	//   ....[5]....
        /*005c*/ 	.word	0xffffffff


	//   ....[6]....
        /*0060*/ 	.word	0xffffffff


	//   ....[7]....
        /*0064*/ 	.word	0xffffffff


	//   ....[8]....
        /*0068*/ 	.word	0xffffffff


	//   ....[9]....
        /*006c*/ 	.word	0xffffffff


	//----- nvinfo : EIATTR_COOP_GROUP_INSTR_OFFSETS
	.align		4
.L_737:
        /*0070*/ 	.byte	0x04, 0x28
        /*0072*/ 	.short	(.L_739 - .L_738)


	//   ....[0]....
.L_738:
        /*0074*/ 	.word	0x00002250


	//   ....[1]....
        /*0078*/ 	.word	0x00002280


	//   ....[2]....
        /*007c*/ 	.word	0x00002330


	//   ....[3]....
        /*0080*/ 	.word	0x00002350


	//   ....[4]....
        /*0084*/ 	.word	0x00002380


	//   ....[5]....
        /*0088*/ 	.word	0x000023a0


	//   ....[6]....
        /*008c*/ 	.word	0x000023d0


	//   ....[7]....
        /*0090*/ 	.word	0x000023f0


	//   ....[8]....
        /*0094*/ 	.word	0x00002420


	//   ....[9]....
        /*0098*/ 	.word	0x00002440


	//----- nvinfo : EIATTR_EXIT_INSTR_OFFSETS
	.align		4
.L_739:
        /*009c*/ 	.byte	0x04, 0x1c
        /*009e*/ 	.short	(.L_741 - .L_740)


	//   ....[0]....
.L_740:
        /*00a0*/ 	.word	0x00005b20


	//   ....[1]....
        /*00a4*/ 	.word	0x00005c60


	//   ....[2]....
        /*00a8*/ 	.word	0x00005eb0


	//----- nvinfo : EIATTR_MAX_THREADS
	.align		4
.L_741:
        /*00ac*/ 	.byte	0x04, 0x05
        /*00ae*/ 	.short	(.L_743 - .L_742)
.L_742:
        /*00b0*/ 	.word	0x00000300
        /*00b4*/ 	.word	0x00000001
        /*00b8*/ 	.word	0x00000001


	//----- nvinfo : EIATTR_CRS_STACK_SIZE
	.align		4
.L_743:
        /*00bc*/ 	.byte	0x04, 0x1e
        /*00be*/ 	.short	(.L_745 - .L_744)
.L_744:
        /*00c0*/ 	.word	0x00000000
.L_745:


//--------------------- .nv.info._Z35group_norm_nhwc_bwd_one_pass_kernelI11Fp16IOFp32WLi256ELi96ELi768EEv26Group_norm_nhwc_bwd_params --------------------------
	.section	.nv.info._Z35group_norm_nhwc_bwd_one_pass_kernelI11Fp16IOFp32WLi256ELi96ELi768EEv26Group_norm_nhwc_bwd_params,"",@"SHT_CUDA_INFO"
	.sectionflags	@""
	.align	4


	//----- nvinfo : EIATTR_CUDA_API_VERSION
	.align		4
        /*0000*/ 	.byte	0x04, 0x37
        /*0002*/ 	.short	(.L_747 - .L_746)
.L_746:
        /*0004*/ 	.word	0x00000082


	//----- nvinfo : EIATTR_SW2861232_WAR
	.align		4
.L_747:
        /*0008*/ 	.byte	0x01, 0x35
	.zero		2


	//----- nvinfo : EIATTR_PARAM_CBANK
	.align		4
        /*000c*/ 	.byte	0x04, 0x0a
        /*000e*/ 	.short	(.L_749 - .L_748)
	.align		4
.L_748:
        /*0010*/ 	.word	index@(.nv.constant0._Z35group_norm_nhwc_bwd_one_pass_kernelI11Fp16IOFp32WLi256ELi96ELi768EEv26Group_norm_nhwc_bwd_params)
        /*0014*/ 	.short	0x0160
        /*0016*/ 	.short	0x00b8


	//----- nvinfo : EIATTR_CBANK_PARAM_SIZE
	.align		4
.L_749:
        /*0018*/ 	.byte	0x03, 0x19
        /*001a*/ 	.short	0x00b8


	//----- nvinfo : EIATTR_KPARAM_INFO
	.align		4
        /*001c*/ 	.byte	0x04, 0x17
        /*001e*/ 	.short	(.L_751 - .L_750)
.L_750:
        /*0020*/ 	.word	0x00000000
        /*0024*/ 	.short	0x0000
        /*0026*/ 	.short	0x0000
        /*0028*/ 	.byte	0x00, 0xf0, 0xe1, 0x02


	//----- nvinfo : EIATTR_MAXREG_COUNT
	.align		4
.L_751:
        /*002c*/ 	.byte	0x03, 0x1b
        /*002e*/ 	.short	0x0050


	//----- nvinfo : EIATTR_NUM_BARRIERS
	.align		4
        /*0030*/ 	.byte	0x02, 0x4c
        /*0032*/ 	.byte	0x01
	.zero		1


	//----- nvinfo : EIATTR_ANNOTATIONS
	.align		4
        /*0034*/ 	.byte	0x04, 0x55
        /*0036*/ 	.short	(.L_753 - .L_752)


	//   ....[0]....
.L_752:
        /*0038*/ 	.word	0x00000001
        /*003c*/ 	.byte	0xc0, 0x01, 0x00, 0x00, 0x01, 0x00, 0x00, 0x00, 0x80, 0x3f, 0x00, 0x00, 0x01, 0x00, 0x00, 0x00
        /*004c*/ 	.byte	0x70, 0x41, 0x00, 0x00, 0x01, 0x00, 0x00, 0x00, 0x80, 0x41, 0x00, 0x00


	//----- nvinfo : EIATTR_MERCURY_ISA_VERSION
	.align		4
.L_753:
        /*0058*/ 	.byte	0x03, 0x5f
        /*005a*/ 	.short	0x0000


	//----- nvinfo : EIATTR_INT_WARP_WIDE_INSTR_OFFSETS
	.align		4
        /*005c*/ 	.byte	0x04, 0x31
        /*005e*/ 	.short	(.L_755 - .L_754)


	//   ....[0]....
.L_754:
        /*0060*/ 	.word	0x00004e80


	//   ....[1]....
        /*0064*/ 	.word	0x00006540


	//   ....[2]....
        /*0068*/ 	.word	0x00009b10


	//----- nvinfo : EIATTR_COOP_GROUP_MASK_REGIDS
	.align		4
.L_755:
        /*006c*/ 	.byte	0x04, 0x29
        /*006e*/ 	.short	(.L_757 - .L_756)


	//   ....[0]....
.L_756:
        /*0070*/ 	.word	0xffffffff


	//   ....[1]....
        /*0074*/ 	.word	0xffffffff


	//   ....[2]....
        /*0078*/ 	.word	0xffffffff


	//   ....[3]....
        /*007c*/ 	.word	0xffffffff


	//   ....[4]....
        /*0080*/ 	.word	0xffffffff


	//   ....[5]....
        /*0084*/ 	.word	0xffffffff


	//   ....[6]....
        /*0088*/ 	.word	0xffffffff


	//   ....[7]....
        /*008c*/ 	.word	0xffffffff


	//   ....[8]....
        /*0090*/ 	.word	0xffffffff


	//   ....[9]....
        /*0094*/ 	.word	0xffffffff


	//----- nvinfo : EIATTR_COOP_GROUP_INSTR_OFFSETS
	.align		4
.L_757:
        /*0098*/ 	.byte	0x04, 0x28
        /*009a*/ 	.short	(.L_759 - .L_758)


	//   ....[0]....
.L_758:
        /*009c*/ 	.word	0x00004000


	//   ....[1]....
        /*00a0*/ 	.word	0x00004010


	//   ....[2]....
        /*00a4*/ 	.word	0x00004060


	//   ....[3]....
        /*00a8*/ 	.word	0x00004070


	//   ....[4]....
        /*00ac*/ 	.word	0x000040a0


	//   ....[5]....
        /*00b0*/ 	.word	0x000040c0


	//   ....[6]....
        /*00b4*/ 	.word	0x000040f0


	//   ....[7]....
        /*00b8*/ 	.word	0x00004110


	//   ....[8]....
        /*00bc*/ 	.word	0x00004160


	//   ....[9]....
        /*00c0*/ 	.word	0x000041a0


	//----- nvinfo : EIATTR_EXIT_INSTR_OFFSETS
	.align		4
.L_759:
        /*00c4*/ 	.byte	0x04, 0x1c
        /*00c6*/ 	.short	(.L_761 - .L_760)


	//   ....[0]....
.L_760:
        /*00c8*/ 	.word	0x00009be0


	//   ....[1]....
        /*00cc*/ 	.word	0x00009d20


	//   ....[2]....
        /*00d0*/ 	.word	0x00009f70


	//----- nvinfo : EIATTR_MAX_THREADS
	.align		4
.L_761:
        /*00d4*/ 	.byte	0x04, 0x05
        /*00d6*/ 	.short	(.L_763 - .L_762)
.L_762:
        /*00d8*/ 	.word	0x00000300
        /*00dc*/ 	.word	0x00000001
        /*00e0*/ 	.word	0x00000001


	//----- nvinfo : EIATTR_CRS_STACK_SIZE
	.align		4
.L_763:
        /*00e4*/ 	.byte	0x04, 0x1e
        /*00e6*/ 	.short	(.L_765 - .L_764)
.L_764:
        /*00e8*/ 	.word	0x00000000
.L_765:


//--------------------- .nv.info._Z35group_norm_nhwc_bwd_one_pass_kernelI11Fp16IOFp32WLi512ELi96ELi768EEv26Group_norm_nhwc_bwd_params --------------------------
	.section	.nv.info._Z35group_norm_nhwc_bwd_one_pass_kernelI11Fp16IOFp32WLi512ELi96ELi768EEv26Group_norm_nhwc_bwd_params,"",@"SHT_CUDA_INFO"
	.sectionflags	@""
	.align	4


	//----- nvinfo : EIATTR_CUDA_API_VERSION
	.align		4
        /*0000*/ 	.byte	0x04, 0x37
        /*0002*/ 	.short	(.L_767 - .L_766)
.L_766:
        /*0004*/ 	.word	0x00000082


	//----- nvinfo : EIATTR_SW2861232_WAR
	.align		4
.L_767:
        /*0008*/ 	.byte	0x01, 0x35
	.zero		2


	//----- nvinfo : EIATTR_PARAM_CBANK
	.align		4
        /*000c*/ 	.byte	0x04, 0x0a
        /*000e*/ 	.short	(.L_769 - .L_768)
	.align		4
.L_768:
        /*0010*/ 	.word	index@(.nv.constant0._Z35group_norm_nhwc_bwd_one_pass_kernelI11Fp16IOFp32WLi512ELi96ELi768EEv26Group_norm_nhwc_bwd_params)
        /*0014*/ 	.short	0x0160
        /*0016*/ 	.short	0x00b8


	//----- nvinfo : EIATTR_CBANK_PARAM_SIZE
	.align		4
.L_769:
        /*0018*/ 	.byte	0x03, 0x19
        /*001a*/ 	.short	0x00b8


	//----- nvinfo : EIATTR_KPARAM_INFO
	.align		4
        /*001c*/ 	.byte	0x04, 0x17
        /*001e*/ 	.short	(.L_771 - .L_770)
.L_770:
        /*0020*/ 	.word	0x00000000
        /*0024*/ 	.short	0x0000
        /*0026*/ 	.short	0x0000
        /*0028*/ 	.byte	0x00, 0xf0, 0xe1, 0x02


	//----- nvinfo : EIATTR_MAXREG_COUNT
	.align		4
.L_771:
        /*002c*/ 	.byte	0x03, 0x1b
        /*002e*/ 	.short	0x0050


	//----- nvinfo : EIATTR_NUM_BARRIERS
	.align		4
        /*0030*/ 	.byte	0x02, 0x4c
        /*0032*/ 	.byte	0x01
	.zero		1


	//----- nvinfo : EIATTR_ANNOTATIONS
	.align		4
        /*0034*/ 	.byte	0x04, 0x55
        /*0036*/ 	.short	(.L_773 - .L_772)


	//   ....[0]....
.L_772:
        /* <DEDUP_REMOVED lines=25> */


	//----- nvinfo : EIATTR_MERCURY_ISA_VERSION
	.align		4
.L_773:
        /*01b0*/ 	.byte	0x03, 0x5f
        /*01b2*/ 	.short	0x0000


	//----- nvinfo : EIATTR_INT_WARP_WIDE_INSTR_OFFSETS
	.align		4
        /*01b4*/ 	.byte	0x04, 0x31
        /*01b6*/ 	.short	(.L_775 - .L_774)


	//   ....[0]....
.L_774:
        /*01b8*/ 	.word	0x00008ba0


	//   ....[1]....
        /*01bc*/ 	.word	0x0000a260


	//   ....[2]....
        /*01c0*/ 	.word	0x00011110


	//----- nvinfo : EIATTR_COOP_GROUP_MASK_REGIDS
	.align		4
.L_775:
        /*01c4*/ 	.byte	0x04, 0x29
        /*01c6*/ 	.short	(.L_777 - .L_776)


	//   ....[0]....
.L_776:
        /*01c8*/ 	.word	0xffffffff


	//   ....[1]....
        /*01cc*/ 	.word	0xffffffff


	//   ....[2]....
        /*01d0*/ 	.word	0xffffffff


	//   ....[3]....
        /*01d4*/ 	.word	0xffffffff


	//   ....[4]....
        /*01d8*/ 	.word	0xffffffff


	//   ....[5]....
        /*01dc*/ 	.word	0xffffffff


	//   ....[6]....
        /*01e0*/ 	.word	0xffffffff


	//   ....[7]....
        /*01e4*/ 	.word	0xffffffff


	//   ....[8]....
        /*01e8*/ 	.word	0xffffffff


	//   ....[9]....
        /*01ec*/ 	.word	0xffffffff


	//----- nvinfo : EIATTR_COOP_GROUP_INSTR_OFFSETS
	.align		4
.L_777:
        /*01f0*/ 	.byte	0x04, 0x28
        /*01f2*/ 	.short	(.L_779 - .L_778)


	//   ....[0]....
.L_778:
        /*01f4*/ 	.word	0x00007d20


	//   ....[1]....
        /*01f8*/ 	.word	0x00007d30


	//   ....[2]....
        /*01fc*/ 	.word	0x00007d80


	//   ....[3]....
        /*0200*/ 	.word	0x00007d90


	//   ....[4]....
        /*0204*/ 	.word	0x00007dc0


	//   ....[5]....
        /*0208*/ 	.word	0x00007de0


	//   ....[6]....
        /*020c*/ 	.word	0x00007e10


	//   ....[7]....
        /*0210*/ 	.word	0x00007e30


	//   ....[8]....
        /*0214*/ 	.word	0x00007ec0


	//   ....[9]....
        /*0218*/ 	.word	0x00007ed0


	//----- nvinfo : EIATTR_EXIT_INSTR_OFFSETS
	.align		4
.L_779:
        /*021c*/ 	.byte	0x04, 0x1c
        /*021e*/ 	.short	(.L_781 - .L_780)


	//   ....[0]....
.L_780:
        /*0220*/ 	.word	0x000111e0


	//   ....[1]....
        /*0224*/ 	.word	0x00011320


	//   ....[2]....
        /*0228*/ 	.word	0x00011570


	//----- nvinfo : EIATTR_MAX_THREADS
	.align		4
.L_781:
        /*022c*/ 	.byte	0x04, 0x05
        /*022e*/ 	.short	(.L_783 - .L_782)
.L_782:
        /*0230*/ 	.word	0x00000300
        /*0234*/ 	.word	0x00000001
        /*0238*/ 	.word	0x00000001


	//----- nvinfo : EIATTR_CRS_STACK_SIZE
	.align		4
.L_783:
        /*023c*/ 	.byte	0x04, 0x1e
        /*023e*/ 	.short	(.L_785 - .L_784)
.L_784:
        /*0240*/ 	.word	0x00000000
.L_785:


//--------------------- .nv.info._Z35group_norm_nhwc_bwd_one_pass_kernelI11Fp16IOBf16WLi64ELi96ELi768EEv26Group_norm_nhwc_bwd_params --------------------------
	.section	.nv.info._Z35group_norm_nhwc_bwd_one_pass_kernelI11Fp16IOBf16WLi64ELi96ELi768EEv26Group_norm_nhwc_bwd_params,"",@"SHT_CUDA_INFO"
	.sectionflags	@""
	.align	4


	//----- nvinfo : EIATTR_CUDA_API_VERSION
	.align		4
        /*0000*/ 	.byte	0x04, 0x37
        /*0002*/ 	.short	(.L_787 - .L_786)
.L_786:
        /*0004*/ 	.word	0x00000082


	//----- nvinfo : EIATTR_SW2861232_WAR
	.align		4
.L_787:
        /*0008*/ 	.byte	0x01, 0x35
	.zero		2


	//----- nvinfo : EIATTR_PARAM_CBANK
	.align		4
        /*000c*/ 	.byte	0x04, 0x0a
        /*000e*/ 	.short	(.L_789 - .L_788)
	.align		4
.L_788:
        /*0010*/ 	.word	index@(.nv.constant0._Z35group_norm_nhwc_bwd_one_pass_kernelI11Fp16IOBf16WLi64ELi96ELi768EEv26Group_norm_nhwc_bwd_params)
        /*0014*/ 	.short	0x0160
        /*0016*/ 	.short	0x00b8


	//----- nvinfo : EIATTR_CBANK_PARAM_SIZE
	.align		4
.L_789:
        /*0018*/ 	.byte	0x03, 0x19
        /*001a*/ 	.short	0x00b8


	//----- nvinfo : EIATTR_KPARAM_INFO
	.align		4
        /*001c*/ 	.byte	0x04, 0x17
        /*001e*/ 	.short	(.L_791 - .L_790)
.L_790:
        /*0020*/ 	.word	0x00000000
        /*0024*/ 	.short	0x0000
        /*0026*/ 	.short	0x0000
        /*0028*/ 	.byte	0x00, 0xf0, 0xe1, 0x02


	//----- nvinfo : EIATTR_MAXREG_COUNT
	.align		4
.L_791:
        /*002c*/ 	.byte	0x03, 0x1b
        /*002e*/ 	.short	0x0050


	//----- nvinfo : EIATTR_NUM_BARRIERS
	.align		4
        /*0030*/ 	.byte	0x02, 0x4c
        /*0032*/ 	.byte	0x01
	.zero		1


	//----- nvinfo : EIATTR_MERCURY_ISA_VERSION
	.align		4
        /*0034*/ 	.byte	0x03, 0x5f
        /*0036*/ 	.short	0x0000


	//----- nvinfo : EIATTR_INT_WARP_WIDE_INSTR_OFFSETS
	.align		4
        /*0038*/ 	.byte	0x04, 0x31
        /*003a*/ 	.short	(.L_793 - .L_792)


	//   ....[0]....
.L_792:
        /*003c*/ 	.word	0x00002200


	//   ....[1]....
        /*0040*/ 	.word	0x000040a0


	//----- nvinfo : EIATTR_COOP_GROUP_MASK_REGIDS
	.align		4
.L_793:
        /*0044*/ 	.byte	0x04, 0x29
        /*0046*/ 	.short	(.L_795 - .L_794)


	//   ....[0]....
.L_794:
        /*0048*/ 	.word	0xffffffff


	//   ....[1]....
        /*004c*/ 	.word	0xffffffff


	//   ....[2]....
        /*0050*/ 	.word	0xffffffff


	//   ....[3]....
        /*0054*/ 	.word	0xffffffff


	//   ....[4]....
        /*0058*/ 	.word	0xffffffff


	//   ....[5]....
        /*005c*/ 	.word	0xffffffff


	//   ....[6]....
        /*0060*/ 	.word	0xffffffff


	//   ....[7]....
        /*0064*/ 	.word	0xffffffff


	//   ....[8]....
        /*0068*/ 	.word	0xffffffff


	//   ....[9]....
        /*006c*/ 	.word	0xffffffff


	//----- nvinfo : EIATTR_COOP_GROUP_INSTR_OFFSETS
	.align		4
.L_795:
        /*0070*/ 	.byte	0x04, 0x28
        /*0072*/ 	.short	(.L_797 - .L_796)


	//   ....[0]....
.L_796:
        /*0074*/ 	.word	0x00001530


	//   ....[1]....
        /*0078*/ 	.word	0x00001560


	//   ....[2]....
        /*007c*/ 	.word	0x000015a0


	//   ....[3]....
        /*0080*/ 	.word	0x000015c0


	//   ....[4]....
        /*0084*/ 	.word	0x000015f0


	//   ....[5]....
        /*0088*/ 	.word	0x00001610


	//   ....[6]....
        /*008c*/ 	.word	0x00001640


	//   ....[7]....
        /*0090*/ 	.word	0x00001660


	//   ....[8]....
        /*0094*/ 	.word	0x00001690


	//   ....[9]....
        /*0098*/ 	.word	0x000016b0


	//----- nvinfo : EIATTR_EXIT_INSTR_OFFSETS
	.align		4
.L_797:
        /*009c*/ 	.byte	0x04, 0x1c
        /*009e*/ 	.short	(.L_799 - .L_798)


	//   ....[0]....
.L_798:
        /*00a0*/ 	.word	0x00004170


	//   ....[1]....
        /*00a4*/ 	.word	0x000042b0


	//   ....[2]....
        /*00a8*/ 	.word	0x00004530


	//----- nvinfo : EIATTR_MAX_THREADS
	.align		4
.L_799:
        /*00ac*/ 	.byte	0x04, 0x05
        /*00ae*/ 	.short	(.L_801 - .L_800)
.L_800:
        /*00b0*/ 	.word	0x00000300
        /*00b4*/ 	.word	0x00000001
        /*00b8*/ 	.word	0x00000001


	//----- nvinfo : EIATTR_CRS_STACK_SIZE
	.align		4
.L_801:
        /*00bc*/ 	.byte	0x04, 0x1e
        /*00be*/ 	.short	(.L_803 - .L_802)
.L_802:
        /*00c0*/ 	.word	0x00000000
.L_803:


//--------------------- .nv.info._Z35group_norm_nhwc_bwd_one_pass_kernelI11Fp16IOBf16WLi128ELi96ELi768EEv26Group_norm_nhwc_bwd_params --------------------------
	.section	.nv.info._Z35group_norm_nhwc_bwd_one_pass_kernelI11Fp16IOBf16WLi128ELi96ELi768EEv26Group_norm_nhwc_bwd_params,"",@"SHT_CUDA_INFO"
	.sectionflags	@""
	.align	4


	//----- nvinfo : EIATTR_CUDA_API_VERSION
	.align		4
        /*0000*/ 	.byte	0x04, 0x37
        /*0002*/ 	.short	(.L_805 - .L_804)
.L_804:
        /*0004*/ 	.word	0x00000082


	//----- nvinfo : EIATTR_SW2861232_WAR
	.align		4
.L_805:
        /*0008*/ 	.byte	0x01, 0x35
	.zero		2


	//----- nvinfo : EIATTR_PARAM_CBANK
	.align		4
        /*000c*/ 	.byte	0x04, 0x0a
        /*000e*/ 	.short	(.L_807 - .L_806)
	.align		4
.L_806:
        /*0010*/ 	.word	index@(.nv.constant0._Z35group_norm_nhwc_bwd_one_pass_kernelI11Fp16IOBf16WLi128ELi96ELi768EEv26Group_norm_nhwc_bwd_params)
        /*0014*/ 	.short	0x0160
        /*0016*/ 	.short	0x00b8


	//----- nvinfo : EIATTR_CBANK_PARAM_SIZE
	.align		4
.L_807:
        /*0018*/ 	.byte	0x03, 0x19
        /*001a*/ 	.short	0x00b8


	//----- nvinfo : EIATTR_KPARAM_INFO
	.align		4
        /*001c*/ 	.byte	0x04, 0x17
        /*001e*/ 	.short	(.L_809 - .L_808)
.L_808:
        /*0020*/ 	.word	0x00000000
        /*0024*/ 	.short	0x0000
        /*0026*/ 	.short	0x0000
        /*0028*/ 	.byte	0x00, 0xf0, 0xe1, 0x02


	//----- nvinfo : EIATTR_MAXREG_COUNT
	.align		4
.L_809:
        /*002c*/ 	.byte	0x03, 0x1b
        /*002e*/ 	.short	0x0050


	//----- nvinfo : EIATTR_NUM_BARRIERS
	.align		4
        /*0030*/ 	.byte	0x02, 0x4c
        /*0032*/ 	.byte	0x01
	.zero		1


	//----- nvinfo : EIATTR_MERCURY_ISA_VERSION
	.align		4
        /*0034*/ 	.byte	0x03, 0x5f
        /*0036*/ 	.short	0x0000


	//----- nvinfo : EIATTR_INT_WARP_WIDE_INSTR_OFFSETS
	.align		4
        /*0038*/ 	.byte	0x04, 0x31
        /*003a*/ 	.short	(.L_811 - .L_810)


	//   ....[0]....
.L_810:
        /*003c*/ 	.word	0x00003010


	//   ....[1]....
        /*0040*/ 	.word	0x00005af0


	//----- nvinfo : EIATTR_COOP_GROUP_MASK_REGIDS
	.align		4
.L_811:
        /*0044*/ 	.byte	0x04, 0x29
        /*0046*/ 	.short	(.L_813 - .L_812)


	//   ....[0]....
.L_812:
        /*0048*/ 	.word	0xffffffff


	//   ....[1]....
        /*004c*/ 	.word	0xffffffff


	//   ....[2]....
        /*0050*/ 	.word	0xffffffff


	//   ....[3]....
        /*0054*/ 	.word	0xffffffff


	//   ....[4]....
        /*0058*/ 	.word	0xffffffff


	//   ....[5]....
        /*005c*/ 	.word	0xffffffff


	//   ....[6]....
        /*0060*/ 	.word	0xffffffff


	//   ....[7]....
        /*0064*/ 	.word	0xffffffff


	//   ....[8]....
        /*0068*/ 	.word	0xffffffff


	//   ....[9]....
        /*006c*/ 	.word	0xffffffff


	//----- nvinfo : EIATTR_COOP_GROUP_INSTR_OFFSETS
	.align		4
.L_813:
        /*0070*/ 	.byte	0x04, 0x28
        /*0072*/ 	.short	(.L_815 - .L_814)


	//   ....[0]....
.L_814:
        /*0074*/ 	.word	0x000022b0


	//   ....[1]....
        /*0078*/ 	.word	0x000022f0


	//   ....[2]....
        /*007c*/ 	.word	0x000023b0


	//   ....[3]....
        /*0080*/ 	.word	0x000023d0


	//   ....[4]....
        /*0084*/ 	.word	0x00002400


	//   ....[5]....
        /*0088*/ 	.word	0x00002420


	//   ....[6]....
        /*008c*/ 	.word	0x00002450


	//   ....[7]....
        /*0090*/ 	.word	0x00002470


	//   ....[8]....
        /*0094*/ 	.word	0x000024a0


	//   ....[9]....
        /*0098*/ 	.word	0x000024c0


	//----- nvinfo : EIATTR_EXIT_INSTR_OFFSETS
	.align		4
.L_815:
        /*009c*/ 	.byte	0x04, 0x1c
        /*009e*/ 	.short	(.L_817 - .L_816)


	//   ....[0]....
.L_816:
        /*00a0*/ 	.word	0x00005bc0


	//   ....[1]....
        /*00a4*/ 	.word	0x00005d00


	//   ....[2]....
        /*00a8*/ 	.word	0x00005f80


	//----- nvinfo : EIATTR_MAX_THREADS
	.align		4
.L_817:
        /*00ac*/ 	.byte	0x04, 0x05
        /*00ae*/ 	.short	(.L_819 - .L_818)
.L_818:
        /*00b0*/ 	.word	0x00000300
        /*00b4*/ 	.word	0x00000001
        /*00b8*/ 	.word	0x00000001


	//----- nvinfo : EIATTR_CRS_STACK_SIZE
	.align		4
.L_819:
        /*00bc*/ 	.byte	0x04, 0x1e
        /*00be*/ 	.short	(.L_821 - .L_820)
.L_820:
        /*00c0*/ 	.word	0x00000000
.L_821:


//--------------------- .nv.info._Z35group_norm_nhwc_bwd_one_pass_kernelI11Fp16IOBf16WLi256ELi96ELi768EEv26Group_norm_nhwc_bwd_params --------------------------
	.section	.nv.info._Z35group_norm_nhwc_bwd_one_pass_kernelI11Fp16IOBf16WLi256ELi96ELi768EEv26Group_norm_nhwc_bwd_params,"",@"SHT_CUDA_INFO"
	.sectionflags	@""
	.align	4


	//----- nvinfo : EIATTR_CUDA_API_VERSION
	.align		4
        /*0000*/ 	.byte	0x04, 0x37
        /*0002*/ 	.short	(.L_823 - .L_822)
.L_822:
        /*0004*/ 	.word	0x00000082


	//----- nvinfo : EIATTR_SW2861232_WAR
	.align		4
.L_823:
        /*0008*/ 	.byte	0x01, 0x35
	.zero		2


	//----- nvinfo : EIATTR_PARAM_CBANK
	.align		4
        /*000c*/ 	.byte	0x04, 0x0a
        /*000e*/ 	.short	(.L_825 - .L_824)
	.align		4
.L_824:
        /*0010*/ 	.word	index@(.nv.constant0._Z35group_norm_nhwc_bwd_one_pass_kernelI11Fp16IOBf16WLi256ELi96ELi768EEv26Group_norm_nhwc_bwd_params)
        /*0014*/ 	.short	0x0160
        /*0016*/ 	.short	0x00b8


	//----- nvinfo : EIATTR_CBANK_PARAM_SIZE
	.align		4
.L_825:
        /*0018*/ 	.byte	0x03, 0x19
        /*001a*/ 	.short	0x00b8


	//----- nvinfo : EIATTR_KPARAM_INFO
	.align		4
        /*001c*/ 	.byte	0x04, 0x17
        /*001e*/ 	.short	(.L_827 - .L_826)
.L_826:
        /*0020*/ 	.word	0x00000000
        /*0024*/ 	.short	0x0000
        /*0026*/ 	.short	0x0000
        /*0028*/ 	.byte	0x00, 0xf0, 0xe1, 0x02


	//----- nvinfo : EIATTR_MAXREG_COUNT
	.align		4
.L_827:
        /*002c*/ 	.byte	0x03, 0x1b
        /*002e*/ 	.short	0x0050


	//----- nvinfo : EIATTR_NUM_BARRIERS
	.align		4
        /*0030*/ 	.byte	0x02, 0x4c
        /*0032*/ 	.byte	0x01
	.zero		1


	//----- nvinfo : EIATTR_ANNOTATIONS
	.align		4
        /*0034*/ 	.byte	0x04, 0x55
        /*0036*/ 	.short	(.L_829 - .L_828)


	//   ....[0]....
.L_828:
        /*0038*/ 	.word	0x00000001
        /*003c*/ 	.byte	0xc0, 0x01, 0x00, 0x00, 0x01, 0x00, 0x00, 0x00, 0xe0, 0x3f, 0x00, 0x00, 0x01, 0x00, 0x00, 0x00
        /*004c*/ 	.byte	0x20, 0x40, 0x00, 0x00, 0x01, 0x00, 0x00, 0x00, 0xa0, 0x41, 0x00, 0x00


	//----- nvinfo : EIATTR_MERCURY_ISA_VERSION
	.align		4
.L_829:
        /*0058*/ 	.byte	0x03, 0x5f
        /*005a*/ 	.short	0x0000


	//----- nvinfo : EIATTR_INT_WARP_WIDE_INSTR_OFFSETS
	.align		4
        /*005c*/ 	.byte	0x04, 0x31
        /*005e*/ 	.short	(.L_831 - .L_830)


	//   ....[0]....
.L_830:
        /*0060*/ 	.word	0x00004ed0


	//   ....[1]....
        /*0064*/ 	.word	0x000065b0


	//   ....[2]....
        /*0068*/ 	.word	0x00009b80


	//----- nvinfo : EIATTR_COOP_GROUP_MASK_REGIDS
	.align		4
.L_831:
        /*006c*/ 	.byte	0x04, 0x29
        /*006e*/ 	.short	(.L_833 - .L_832)


	//   ....[0]....
.L_832:
        /*0070*/ 	.word	0xffffffff


	//   ....[1]....
        /*0074*/ 	.word	0xffffffff


	//   ....[2]....
        /*0078*/ 	.word	0xffffffff


	//   ....[3]....
        /*007c*/ 	.word	0xffffffff


	//   ....[4]....
        /*0080*/ 	.word	0xffffffff


	//   ....[5]....
        /*0084*/ 	.word	0xffffffff


	//   ....[6]....
        /*0088*/ 	.word	0xffffffff


	//   ....[7]....
        /*008c*/ 	.word	0xffffffff


	//   ....[8]....
        /*0090*/ 	.word	0xffffffff


	//   ....[9]....
        /*0094*/ 	.word	0xffffffff


	//----- nvinfo : EIATTR_COOP_GROUP_INSTR_OFFSETS
	.align		4
.L_833:
        /*0098*/ 	.byte	0x04, 0x28
        /*009a*/ 	.short	(.L_835 - .L_834)


	//   ....[0]....
.L_834:
        /*009c*/ 	.word	0x00004080


	//   ....[1]....
        /*00a0*/ 	.word	0x00004090


	//   ....[2]....
        /*00a4*/ 	.word	0x000040e0


	//   ....[3]....
        /*00a8*/ 	.word	0x000040f0


	//   ....[4]....
        /*00ac*/ 	.word	0x00004120


	//   ....[5]....
        /*00b0*/ 	.word	0x00004140


	//   ....[6]....
        /*00b4*/ 	.word	0x00004190


	//   ....[7]....
        /*00b8*/ 	.word	0x000041b0


	//   ....[8]....
        /*00bc*/ 	.word	0x000041f0


	//   ....[9]....
        /*00c0*/ 	.word	0x00004210


	//----- nvinfo : EIATTR_EXIT_INSTR_OFFSETS
	.align		4
.L_835:
        /*00c4*/ 	.byte	0x04, 0x1c
        /*00c6*/ 	.short	(.L_837 - .L_836)


	//   ....[0]....
.L_836:
        /*00c8*/ 	.word	0x00009c50


	//   ....[1]....
        /*00cc*/ 	.word	0x00009d90


	//   ....[2]....
        /*00d0*/ 	.word	0x0000a010


	//----- nvinfo : EIATTR_MAX_THREADS
	.align		4
.L_837:
        /*00d4*/ 	.byte	0x04, 0x05
        /*00d6*/ 	.short	(.L_839 - .L_838)
.L_838:
        /*00d8*/ 	.word	0x00000300
        /*00dc*/ 	.word	0x00000001
        /*00e0*/ 	.word	0x00000001


	//----- nvinfo : EIATTR_CRS_STACK_SIZE
	.align		4
.L_839:
        /*00e4*/ 	.byte	0x04, 0x1e
        /*00e6*/ 	.short	(.L_841 - .L_840)
.L_840:
        /*00e8*/ 	.word	0x00000000
.L_841:


//--------------------- .nv.info._Z35group_norm_nhwc_bwd_one_pass_kernelI11Fp16IOBf16WLi512ELi96ELi768EEv26Group_norm_nhwc_bwd_params --------------------------
	.section	.nv.info._Z35group_norm_nhwc_bwd_one_pass_kernelI11Fp16IOBf16WLi512ELi96ELi768EEv26Group_norm_nhwc_bwd_params,"",@"SHT_CUDA_INFO"
	.sectionflags	@""
	.align	4


	//----- nvinfo : EIATTR_CUDA_API_VERSION
	.align		4
        /*0000*/ 	.byte	0x04, 0x37
        /*0002*/ 	.short	(.L_843 - .L_842)
.L_842:
        /*0004*/ 	.word	0x00000082


	//----- nvinfo : EIATTR_SW2861232_WAR
	.align		4
.L_843:
        /*0008*/ 	.byte	0x01, 0x35
	.zero		2


	//----- nvinfo : EIATTR_PARAM_CBANK
	.align		4
        /*000c*/ 	.byte	0x04, 0x0a
        /*000e*/ 	.short	(.L_845 - .L_844)
	.align		4
.L_844:
        /*0010*/ 	.word	index@(.nv.constant0._Z35group_norm_nhwc_bwd_one_pass_kernelI11Fp16IOBf16WLi512ELi96ELi768EEv26Group_norm_nhwc_bwd_params)
        /*0014*/ 	.short	0x0160
        /*0016*/ 	.short	0x00b8


	//----- nvinfo : EIATTR_CBANK_PARAM_SIZE
	.align		4
.L_845:
        /*0018*/ 	.byte	0x03, 0x19
        /*001a*/ 	.short	0x00b8


	//----- nvinfo : EIATTR_KPARAM_INFO
	.align		4
        /*001c*/ 	.byte	0x04, 0x17
        /*001e*/ 	.short	(.L_847 - .L_846)
.L_846:
        /*0020*/ 	.word	0x00000000
        /*0024*/ 	.short	0x0000
        /*0026*/ 	.short	0x0000
        /*0028*/ 	.byte	0x00, 0xf0, 0xe1, 0x02


	//----- nvinfo : EIATTR_MAXREG_COUNT
	.align		4
.L_847:
        /*002c*/ 	.byte	0x03, 0x1b
        /*002e*/ 	.short	0x0050


	//----- nvinfo : EIATTR_NUM_BARRIERS
	.align		4
        /*0030*/ 	.byte	0x02, 0x4c
        /*0032*/ 	.byte	0x01
	.zero		1


	//----- nvinfo : EIATTR_ANNOTATIONS
	.align		4
        /*0034*/ 	.byte	0x04, 0x55
        /*0036*/ 	.short	(.L_849 - .L_848)


	//   ....[0]....
.L_848:
        /* <DEDUP_REMOVED lines=25> */


	//----- nvinfo : EIATTR_MERCURY_ISA_VERSION
	.align		4
.L_849:
        /*01b0*/ 	.byte	0x03, 0x5f
        /*01b2*/ 	.short	0x0000


	//----- nvinfo : EIATTR_INT_WARP_WIDE_INSTR_OFFSETS
	.align		4
        /*01b4*/ 	.byte	0x04, 0x31
        /*01b6*/ 	.short	(.L_851 - .L_850)


	//   ....[0]....
.L_850:
        /*01b8*/ 	.word	0x00008c30


	//   ....[1]....
        /*01bc*/ 	.word	0x0000a300


	//   ....[2]....
        /*01c0*/ 	.word	0x000111b0


	//----- nvinfo : EIATTR_COOP_GROUP_MASK_REGIDS
	.align		4
.L_851:
        /*01c4*/ 	.byte	0x04, 0x29
        /*01c6*/ 	.short	(.L_853 - .L_852)


	//   ....[0]....
.L_852:
        /*01c8*/ 	.word	0xffffffff


	//   ....[1]....
        /*01cc*/ 	.word	0xffffffff


	//   ....[2]....
        /*01d0*/ 	.word	0xffffffff


	//   ....[3]....
        /*01d4*/ 	.word	0xffffffff


	//   ....[4]....
        /*01d8*/ 	.word	0xffffffff


	//   ....[5]....
        /*01dc*/ 	.word	0xffffffff


	//   ....[6]....
        /*01e0*/ 	.word	0xffffffff


	//   ....[7]....
        /*01e4*/ 	.word	0xffffffff


	//   ....[8]....
        /*01e8*/ 	.word	0xffffffff


	//   ....[9]....
        /*01ec*/ 	.word	0xffffffff


	//----- nvinfo : EIATTR_COOP_GROUP_INSTR_OFFSETS
	.align		4
.L_853:
        /*01f0*/ 	.byte	0x04, 0x28
        /*01f2*/ 	.short	(.L_855 - .L_854)


	//   ....[0]....
.L_854:
        /*01f4*/ 	.word	0x00007dc0


	//   ....[1]....
        /*01f8*/ 	.word	0x00007dd0


	//   ....[2]....
        /*01fc*/ 	.word	0x00007e20


	//   ....[3]....
        /*0200*/ 	.word	0x00007e30


	//   ....[4]....
        /*0204*/ 	.word	0x00007e60


	//   ....[5]....
        /*0208*/ 	.word	0x00007e80


	//   ....[6]....
        /*020c*/ 	.word	0x00007eb0


	//   ....[7]....
        /*0210*/ 	.word	0x00007ee0


	//   ....[8]....
        /*0214*/ 	.word	0x00007f50


	//   ....[9]....
        /*0218*/ 	.word	0x00007f60


	//----- nvinfo : EIATTR_EXIT_INSTR_OFFSETS
	.align		4
.L_855:
        /*021c*/ 	.byte	0x04, 0x1c
        /*021e*/ 	.short	(.L_857 - .L_856)


	//   ....[0]....
.L_856:
        /*0220*/ 	.word	0x00011280


	//   ....[1]....
        /*0224*/ 	.word	0x000113c0


	//   ....[2]....
        /*0228*/ 	.word	0x00011640


	//----- nvinfo : EIATTR_MAX_THREADS
	.align		4
.L_857:
        /*022c*/ 	.byte	0x04, 0x05
        /*022e*/ 	.short	(.L_859 - .L_858)
.L_858:
        /*0230*/ 	.word	0x00000300
        /*0234*/ 	.word	0x00000001
        /*0238*/ 	.word	0x00000001


	//----- nvinfo : EIATTR_CRS_STACK_SIZE
	.align		4
.L_859:
        /*023c*/ 	.byte	0x04, 0x1e
        /*023e*/ 	.short	(.L_861 - .L_860)
.L_860:
        /*0240*/ 	.word	0x00000000
.L_861:


//--------------------- .nv.info._Z35group_norm_nhwc_bwd_one_pass_kernelI11Fp16IOFp16WLi64ELi96ELi768EEv26Group_norm_nhwc_bwd_params --------------------------
	.section	.nv.info._Z35group_norm_nhwc_bwd_one_pass_kernelI11Fp16IOFp16WLi64ELi96ELi768EEv26Group_norm_nhwc_bwd_params,"",@"SHT_CUDA_INFO"
	.sectionflags	@""
	.align	4


	//----- nvinfo : EIATTR_CUDA_API_VERSION
	.align		4
        /*0000*/ 	.byte	0x04, 0x37
        /*0002*/ 	.short	(.L_863 - .L_862)
.L_862:
        /*0004*/ 	.word	0x00000082


	//----- nvinfo : EIATTR_SW2861232_WAR
	.align		4
.L_863:
        /*0008*/ 	.byte	0x01, 0x35
	.zero		2


	//----- nvinfo : EIATTR_PARAM_CBANK
	.align		4
        /*000c*/ 	.byte	0x04, 0x0a
        /*000e*/ 	.short	(.L_865 - .L_864)
	.align		4
.L_864:
        /*0010*/ 	.word	index@(.nv.constant0._Z35group_norm_nhwc_bwd_one_pass_kernelI11Fp16IOFp16WLi64ELi96ELi768EEv26Group_norm_nhwc_bwd_params)
        /*0014*/ 	.short	0x0160
        /*0016*/ 	.short	0x00b8


	//----- nvinfo : EIATTR_CBANK_PARAM_SIZE
	.align		4
.L_865:
        /*0018*/ 	.byte	0x03, 0x19
        /*001a*/ 	.short	0x00b8


	//----- nvinfo : EIATTR_KPARAM_INFO
	.align		4
        /*001c*/ 	.byte	0x04, 0x17
        /*001e*/ 	.short	(.L_867 - .L_866)
.L_866:
        /*0020*/ 	.word	0x00000000
        /*0024*/ 	.short	0x0000
        /*0026*/ 	.short	0x0000
        /*0028*/ 	.byte	0x00, 0xf0, 0xe1, 0x02


	//----- nvinfo : EIATTR_MAXREG_COUNT
	.align		4
.L_867:
        /*002c*/ 	.byte	0x03, 0x1b
        /*002e*/ 	.short	0x0050


	//----- nvinfo : EIATTR_NUM_BARRIERS
	.align		4
        /*0030*/ 	.byte	0x02, 0x4c
        /*0032*/ 	.byte	0x01
	.zero		1


	//----- nvinfo : EIATTR_MERCURY_ISA_VERSION
	.align		4
        /*0034*/ 	.byte	0x03, 0x5f
        /*0036*/ 	.short	0x0000


	//----- nvinfo : EIATTR_INT_WARP_WIDE_INSTR_OFFSETS
	.align		4
        /*0038*/ 	.byte	0x04, 0x31
        /*003a*/ 	.short	(.L_869 - .L_868)


	//   ....[0]....
.L_868:
        /*003c*/ 	.word	0x00002200


	//   ....[1]....
        /*0040*/ 	.word	0x000040a0


	//----- nvinfo : EIATTR_COOP_GROUP_MASK_REGIDS
	.align		4
.L_869:
        /*0044*/ 	.byte	0x04, 0x29
        /*0046*/ 	.short	(.L_871 - .L_870)


	//   ....[0]....
.L_870:
        /*0048*/ 	.word	0xffffffff


	//   ....[1]....
        /*004c*/ 	.word	0xffffffff


	//   ....[2]....
        /*0050*/ 	.word	0xffffffff


	//   ....[3]....
        /*0054*/ 	.word	0xffffffff


	//   ....[4]....
        /*0058*/ 	.word	0xffffffff


	//   ....[5]....
        /*005c*/ 	.word	0xffffffff


	//   ....[6]....
        /*0060*/ 	.word	0xffffffff


	//   ....[7]....
        /*0064*/ 	.word	0xffffffff


	//   ....[8]....
        /*0068*/ 	.word	0xffffffff


	//   ....[9]....
        /*006c*/ 	.word	0xffffffff


	//----- nvinfo : EIATTR_COOP_GROUP_INSTR_OFFSETS
	.align		4
.L_871:
        /*0070*/ 	.byte	0x04, 0x28
        /*0072*/ 	.short	(.L_873 - .L_872)


	//   ....[0]....
.L_872:
        /*0074*/ 	.word	0x00001530


	//   ....[1]....
        /*0078*/ 	.word	0x00001560


	//   ....[2]....
        /*007c*/ 	.word	0x000015a0


	//   ....[3]....
        /*0080*/ 	.word	0x000015c0


	//   ....[4]....
        /*0084*/ 	.word	0x000015f0


	//   ....[5]....
        /*0088*/ 	.word	0x00001610


	//   ....[6]....
        /*008c*/ 	.word	0x00001640


	//   ....[7]....
        /*0090*/ 	.word	0x00001660


	//   ....[8]....
        /*0094*/ 	.word	0x00001690


	//   ....[9]....
        /*0098*/ 	.word	0x000016b0


	//----- nvinfo : EIATTR_EXIT_INSTR_OFFSETS
	.align		4
.L_873:
        /*009c*/ 	.byte	0x04, 0x1c
        /*009e*/ 	.short	(.L_875 - .L_874)


	//   ....[0]....
.L_874:
        /*00a0*/ 	.word	0x00004170


	//   ....[1]....
        /*00a4*/ 	.word	0x000042b0


	//   ....[2]....
        /*00a8*/ 	.word	0x00004530


	//----- nvinfo : EIATTR_MAX_THREADS
	.align		4
.L_875:
        /*00ac*/ 	.byte	0x04, 0x05
        /*00ae*/ 	.short	(.L_877 - .L_876)
.L_876:
        /*00b0*/ 	.word	0x00000300
        /*00b4*/ 	.word	0x00000001
        /*00b8*/ 	.word	0x00000001


	//----- nvinfo : EIATTR_CRS_STACK_SIZE
	.align		4
.L_877:
        /*00bc*/ 	.byte	0x04, 0x1e
        /*00be*/ 	.short	(.L_879 - .L_878)
.L_878:
        /*00c0*/ 	.word	0x00000000
.L_879:


//--------------------- .nv.info._Z35group_norm_nhwc_bwd_one_pass_kernelI11Fp16IOFp16WLi128ELi96ELi768EEv26Group_norm_nhwc_bwd_params --------------------------
	.section	.nv.info._Z35group_norm_nhwc_bwd_one_pass_kernelI11Fp16IOFp16WLi128ELi96ELi768EEv26Group_norm_nhwc_bwd_params,"",@"SHT_CUDA_INFO"
	.sectionflags	@""
	.align	4


	//----- nvinfo : EIATTR_CUDA_API_VERSION
	.align		4
        /*0000*/ 	.byte	0x04, 0x37
        /*0002*/ 	.short	(.L_881 - .L_880)
.L_880:
        /*0004*/ 	.word	0x00000082


	//----- nvinfo : EIATTR_SW2861232_WAR
	.align		4
.L_881:
        /*0008*/ 	.byte	0x01, 0x35
	.zero		2


	//----- nvinfo : EIATTR_PARAM_CBANK
	.align		4
        /*000c*/ 	.byte	0x04, 0x0a
        /*000e*/ 	.short	(.L_883 - .L_882)
	.align		4
.L_882:
        /*0010*/ 	.word	index@(.nv.constant0._Z35group_norm_nhwc_bwd_one_pass_kernelI11Fp16IOFp16WLi128ELi96ELi768EEv26Group_norm_nhwc_bwd_params)
        /*0014*/ 	.short	0x0160
        /*0016*/ 	.short	0x00b8


	//----- nvinfo : EIATTR_CBANK_PARAM_SIZE
	.align		4
.L_883:
        /*0018*/ 	.byte	0x03, 0x19
        /*001a*/ 	.short	0x00b8


	//----- nvinfo : EIATTR_KPARAM_INFO
	.align		4
        /*001c*/ 	.byte	0x04, 0x17
        /*001e*/ 	.short	(.L_885 - .L_884)
.L_884:
        /*0020*/ 	.word	0x00000000
        /*0024*/ 	.short	0x0000
        /*0026*/ 	.short	0x0000
        /*0028*/ 	.byte	0x00, 0xf0, 0xe1, 0x02


	//----- nvinfo : EIATTR_MAXREG_COUNT
	.align		4
.L_885:
        /*002c*/ 	.byte	0x03, 0x1b
        /*002e*/ 	.short	0x0050


	//----- nvinfo : EIATTR_NUM_BARRIERS
	.align		4
        /*0030*/ 	.byte	0x02, 0x4c
        /*0032*/ 	.byte	0x01
	.zero		1


	//----- nvinfo : EIATTR_MERCURY_ISA_VERSION
	.align		4
        /*0034*/ 	.byte	0x03, 0x5f
        /*0036*/ 	.short	0x0000


	//----- nvinfo : EIATTR_INT_WARP_WIDE_INSTR_OFFSETS
	.align		4
        /*0038*/ 	.byte	0x04, 0x31
        /*003a*/ 	.short	(.L_887 - .L_886)


	//   ....[0]....
.L_886:
        /*003c*/ 	.word	0x00003010


	//   ....[1]....
        /*0040*/ 	.word	0x00005af0


	//----- nvinfo : EIATTR_COOP_GROUP_MASK_REGIDS
	.align		4
.L_887:
        /*0044*/ 	.byte	0x04, 0x29
        /*0046*/ 	.short	(.L_889 - .L_888)


	//   ....[0]....
.L_888:
        /*0048*/ 	.word	0xffffffff


	//   ....[1]....
        /*004c*/ 	.word	0xffffffff


	//   ....[2]....
        /*0050*/ 	.word	0xffffffff


	//   ....[3]....
        /*0054*/ 	.word	0xffffffff


	//   ....[4]....
        /*0058*/ 	.word	0xffffffff


	//   ....[5]....
        /*005c*/ 	.word	0xffffffff


	//   ....[6]....
        /*0060*/ 	.word	0xffffffff


	//   ....[7]....
        /*0064*/ 	.word	0xffffffff


	//   ....[8]....
        /*0068*/ 	.word	0xffffffff


	//   ....[9]....
        /*006c*/ 	.word	0xffffffff


	//----- nvinfo : EIATTR_COOP_GROUP_INSTR_OFFSETS
	.align		4
.L_889:
        /*0070*/ 	.byte	0x04, 0x28
        /*0072*/ 	.short	(.L_891 - .L_890)


	//   ....[0]....
.L_890:
        /*0074*/ 	.word	0x000022b0


	//   ....[1]....
        /*0078*/ 	.word	0x000022f0


	//   ....[2]....
        /*007c*/ 	.word	0x000023b0


	//   ....[3]....
        /*0080*/ 	.word	0x000023d0


	//   ....[4]....
        /*0084*/ 	.word	0x00002400


	//   ....[5]....
        /*0088*/ 	.word	0x00002420


	//   ....[6]....
        /*008c*/ 	.word	0x00002450


	//   ....[7]....
        /*0090*/ 	.word	0x00002470


	//   ....[8]....
        /*0094*/ 	.word	0x000024a0


	//   ....[9]....
        /*0098*/ 	.word	0x000024c0


	//----- nvinfo : EIATTR_EXIT_INSTR_OFFSETS
	.align		4
.L_891:
        /*009c*/ 	.byte	0x04, 0x1c
        /*009e*/ 	.short	(.L_893 - .L_892)


	//   ....[0]....
.L_892:
        /*00a0*/ 	.word	0x00005bc0


	//   ....[1]....
        /*00a4*/ 	.word	0x00005d00


	//   ....[2]....
        /*00a8*/ 	.word	0x00005f80


	//----- nvinfo : EIATTR_MAX_THREADS
	.align		4
.L_893:
        /*00ac*/ 	.byte	0x04, 0x05
        /*00ae*/ 	.short	(.L_895 - .L_894)
.L_894:
        /*00b0*/ 	.word	0x00000300
        /*00b4*/ 	.word	0x00000001
        /*00b8*/ 	.word	0x00000001


	//----- nvinfo : EIATTR_CRS_STACK_SIZE
	.align		4
.L_895:
        /*00bc*/ 	.byte	0x04, 0x1e
        /*00be*/ 	.short	(.L_897 - .L_896)
.L_896:
        /*00c0*/ 	.word	0x00000000
.L_897:


//--------------------- .nv.info._Z35group_norm_nhwc_bwd_one_pass_kernelI11Fp16IOFp16WLi256ELi96ELi768EEv26Group_norm_nhwc_bwd_params --------------------------
	.section	.nv.info._Z35group_norm_nhwc_bwd_one_pass_kernelI11Fp16IOFp16WLi256ELi96ELi768EEv26Group_norm_nhwc_bwd_params,"",@"SHT_CUDA_INFO"
	.sectionflags	@""
	.align	4


	//----- nvinfo : EIATTR_CUDA_API_VERSION
	.align		4
        /*0000*/ 	.byte	0x04, 0x37
        /*0002*/ 	.short	(.L_899 - .L_898)
.L_898:
        /*0004*/ 	.word	0x00000082


	//----- nvinfo : EIATTR_SW2861232_WAR
	.align		4
.L_899:
        /*0008*/ 	.byte	0x01, 0x35
	.zero		2


	//----- nvinfo : EIATTR_PARAM_CBANK
	.align		4
        /*000c*/ 	.byte	0x04, 0x0a
        /*000e*/ 	.short	(.L_901 - .L_900)
	.align		4
.L_900:
        /*0010*/ 	.word	index@(.nv.constant0._Z35group_norm_nhwc_bwd_one_pass_kernelI11Fp16IOFp16WLi256ELi96ELi768EEv26Group_norm_nhwc_bwd_params)
        /*0014*/ 	.short	0x0160
        /*0016*/ 	.short	0x00b8


	//----- nvinfo : EIATTR_CBANK_PARAM_SIZE
	.align		4
.L_901:
        /*0018*/ 	.byte	0x03, 0x19
        /*001a*/ 	.short	0x00b8


	//----- nvinfo : EIATTR_KPARAM_INFO
	.align		4
        /*001c*/ 	.byte	0x04, 0x17
        /*001e*/ 	.short	(.L_903 - .L_902)
.L_902:
        /*0020*/ 	.word	0x00000000
        /*0024*/ 	.short	0x0000
        /*0026*/ 	.short	0x0000
        /*0028*/ 	.byte	0x00, 0xf0, 0xe1, 0x02


	//----- nvinfo : EIATTR_MAXREG_COUNT
	.align		4
.L_903:
        /*002c*/ 	.byte	0x03, 0x1b
        /*002e*/ 	.short	0x0050


	//----- nvinfo : EIATTR_NUM_BARRIERS
	.align		4
        /*0030*/ 	.byte	0x02, 0x4c
        /*0032*/ 	.byte	0x01
	.zero		1


	//----- nvinfo : EIATTR_ANNOTATIONS
	.align		4
        /*0034*/ 	.byte	0x04, 0x55
        /*0036*/ 	.short	(.L_905 - .L_904)


	//   ....[0]....
.L_904:
        /*0038*/ 	.word	0x00000001
        /*003c*/ 	.byte	0xc0, 0x01, 0x00, 0x00, 0x01, 0x00, 0x00, 0x00, 0xe0, 0x3f, 0x00, 0x00, 0x01, 0x00, 0x00, 0x00
        /*004c*/ 	.byte	0x20, 0x40, 0x00, 0x00, 0x01, 0x00, 0x00, 0x00, 0xa0, 0x41, 0x00, 0x00


	//----- nvinfo : EIATTR_MERCURY_ISA_VERSION
	.align		4
.L_905:
        /*0058*/ 	.byte	0x03, 0x5f
        /*005a*/ 	.short	0x0000


	//----- nvinfo : EIATTR_INT_WARP_WIDE_INSTR_OFFSETS
	.align		4
        /*005c*/ 	.byte	0x04, 0x31
        /*005e*/ 	.short	(.L_907 - .L_906)


	//   ....[0]....
.L_906:
        /*0060*/ 	.word	0x00004ed0


	//   ....[1]....
        /*0064*/ 	.word	0x000065b0


	//   ....[2]....
        /*0068*/ 	.word	0x00009b80


	//----- nvinfo : EIATTR_COOP_GROUP_MASK_REGIDS
	.align		4
.L_907:
        /*006c*/ 	.byte	0x04, 0x29
        /*006e*/ 	.short	(.L_909 - .L_908)


	//   ....[0]....
.L_908:
        /*0070*/ 	.word	0xffffffff


	//   ....[1]....
        /*0074*/ 	.word	0xffffffff


	//   ....[2]....
        /*0078*/ 	.word	0xffffffff


	//   ....[3]....
        /*007c*/ 	.word	0xffffffff


	//   ....[4]....
        /*0080*/ 	.word	0xffffffff


	//   ....[5]....
        /*0084*/ 	.word	0xffffffff


	//   ....[6]....
        /*0088*/ 	.word	0xffffffff


	//   ....[7]....
        /*008c*/ 	.word	0xffffffff


	//   ....[8]....
        /*0090*/ 	.word	0xffffffff


	//   ....[9]....
        /*0094*/ 	.word	0xffffffff


	//----- nvinfo : EIATTR_COOP_GROUP_INSTR_OFFSETS
	.align		4
.L_909:
        /*0098*/ 	.byte	0x04, 0x28
        /*009a*/ 	.short	(.L_911 - .L_910)


	//   ....[0]....
.L_910:
        /*009c*/ 	.word	0x00004080


	//   ....[1]....
        /*00a0*/ 	.word	0x00004090


	//   ....[2]....
        /*00a4*/ 	.word	0x000040e0


	//   ....[3]....
        /*00a8*/ 	.word	0x000040f0


	//   ....[4]....
        /*00ac*/ 	.word	0x00004120


	//   ....[5]....
        /*00b0*/ 	.word	0x00004140


	//   ....[6]....
        /*00b4*/ 	.word	0x00004190


	//   ....[7]....
        /*00b8*/ 	.word	0x000041b0


	//   ....[8]....
        /*00bc*/ 	.word	0x000041f0


	//   ....[9]....
        /*00c0*/ 	.word	0x00004210


	//----- nvinfo : EIATTR_EXIT_INSTR_OFFSETS
	.align		4
.L_911:
        /*00c4*/ 	.byte	0x04, 0x1c
        /*00c6*/ 	.short	(.L_913 - .L_912)


	//   ....[0]....
.L_912:
        /*00c8*/ 	.word	0x00009c50


	//   ....[1]....
        /*00cc*/ 	.word	0x00009d90


	//   ....[2]....
        /*00d0*/ 	.word	0x0000a010


	//----- nvinfo : EIATTR_MAX_THREADS
	.align		4
.L_913:
        /*00d4*/ 	.byte	0x04, 0x05
        /*00d6*/ 	.short	(.L_915 - .L_914)
.L_914:
        /*00d8*/ 	.word	0x00000300
        /*00dc*/ 	.word	0x00000001
        /*00e0*/ 	.word	0x00000001


	//----- nvinfo : EIATTR_CRS_STACK_SIZE
	.align		4
.L_915:
        /*00e4*/ 	.byte	0x04, 0x1e
        /*00e6*/ 	.short	(.L_917 - .L_916)
.L_916:
        /*00e8*/ 	.word	0x00000000
.L_917:


//--------------------- .nv.info._Z35group_norm_nhwc_bwd_one_pass_kernelI11Fp16IOFp16WLi512ELi96ELi768EEv26Group_norm_nhwc_bwd_params --------------------------
	.section	.nv.info._Z35group_norm_nhwc_bwd_one_pass_kernelI11Fp16IOFp16WLi512ELi96ELi768EEv26Group_norm_nhwc_bwd_params,"",@"SHT_CUDA_INFO"
	.sectionflags	@""
	.align	4


	//----- nvinfo : EIATTR_CUDA_API_VERSION
	.align		4
        /*0000*/ 	.byte	0x04, 0x37
        /*0002*/ 	.short	(.L_919 - .L_918)
.L_918:
        /*0004*/ 	.word	0x00000082


	//----- nvinfo : EIATTR_SW2861232_WAR
	.align		4
.L_919:
        /*0008*/ 	.byte	0x01, 0x35
	.zero		2


	//----- nvinfo : EIATTR_PARAM_CBANK
	.align		4
        /*000c*/ 	.byte	0x04, 0x0a
        /*000e*/ 	.short	(.L_921 - .L_920)
	.align		4
.L_920:
        /*0010*/ 	.word	index@(.nv.constant0._Z35group_norm_nhwc_bwd_one_pass_kernelI11Fp16IOFp16WLi512ELi96ELi768EEv26Group_norm_nhwc_bwd_params)
        /*0014*/ 	.short	0x0160
        /*0016*/ 	.short	0x00b8


	//----- nvinfo : EIATTR_CBANK_PARAM_SIZE
	.align		4
.L_921:
        /*0018*/ 	.byte	0x03, 0x19
        /*001a*/ 	.short	0x00b8


	//----- nvinfo : EIATTR_KPARAM_INFO
	.align		4
        /*001c*/ 	.byte	0x04, 0x17
        /*001e*/ 	.short	(.L_923 - .L_922)
.L_922:
        /*0020*/ 	.word	0x00000000
        /*0024*/ 	.short	0x0000
        /*0026*/ 	.short	0x0000
        /*0028*/ 	.byte	0x00, 0xf0, 0xe1, 0x02


	//----- nvinfo : EIATTR_MAXREG_COUNT
	.align		4
.L_923:
        /*002c*/ 	.byte	0x03, 0x1b
        /*002e*/ 	.short	0x0050


	//----- nvinfo : EIATTR_NUM_BARRIERS
	.align		4
        /*0030*/ 	.byte	0x02, 0x4c
        /*0032*/ 	.byte	0x01
	.zero		1


	//----- nvinfo : EIATTR_ANNOTATIONS
	.align		4
        /*0034*/ 	.byte	0x04, 0x55
        /*0036*/ 	.short	(.L_925 - .L_924)


	//   ....[0]....
.L_924:
        /* <DEDUP_REMOVED lines=25> */


	//----- nvinfo : EIATTR_MERCURY_ISA_VERSION
	.align		4
.L_925:
        /*01b0*/ 	.byte	0x03, 0x5f
        /*01b2*/ 	.short	0x0000


	//----- nvinfo : EIATTR_INT_WARP_WIDE_INSTR_OFFSETS
	.align		4
        /*01b4*/ 	.byte	0x04, 0x31
        /*01b6*/ 	.short	(.L_927 - .L_926)


	//   ....[0]....
.L_926:
        /*01b8*/ 	.word	0x00008c30


	//   ....[1]....
        /*01bc*/ 	.word	0x0000a300


	//   ....[2]....
        /*01c0*/ 	.word	0x000111b0


	//----- nvinfo : EIATTR_COOP_GROUP_MASK_REGIDS
	.align		4
.L_927:
        /*01c4*/ 	.byte	0x04, 0x29
        /*01c6*/ 	.short	(.L_929 - .L_928)


	//   ....[0]....
.L_928:
        /*01c8*/ 	.word	0xffffffff


	//   ....[1]....
        /*01cc*/ 	.word	0xffffffff


	//   ....[2]....
        /*01d0*/ 	.word	0xffffffff


	//   ....[3]....
        /*01d4*/ 	.word	0xffffffff


	//   ....[4]....
        /*01d8*/ 	.word	0xffffffff


	//   ....[5]....
        /*01dc*/ 	.word	0xffffffff


	//   ....[6]....
        /*01e0*/ 	.word	0xffffffff


	//   ....[7]....
        /*01e4*/ 	.word	0xffffffff


	//   ....[8]....
        /*01e8*/ 	.word	0xffffffff


	//   ....[9]....
        /*01ec*/ 	.word	0xffffffff


	//----- nvinfo : EIATTR_COOP_GROUP_INSTR_OFFSETS
	.align		4
.L_929:
        /*01f0*/ 	.byte	0x04, 0x28
        /*01f2*/ 	.short	(.L_931 - .L_930)


	//   ....[0]....
.L_930:
        /*01f4*/ 	.word	0x00007dc0


	//   ....[1]....
        /*01f8*/ 	.word	0x00007dd0


	//   ....[2]....
        /*01fc*/ 	.word	0x00007e20


	//   ....[3]....
        /*0200*/ 	.word	0x00007e30


	//   ....[4]....
        /*0204*/ 	.word	0x00007e60


	//   ....[5]....
        /*0208*/ 	.word	0x00007e80


	//   ....[6]....
        /*020c*/ 	.word	0x00007eb0


	//   ....[7]....
        /*0210*/ 	.word	0x00007ee0


	//   ....[8]....
        /*0214*/ 	.word	0x00007f50


	//   ....[9]....
        /*0218*/ 	.word	0x00007f60


	//----- nvinfo : EIATTR_EXIT_INSTR_OFFSETS
	.align		4
.L_931:
        /*021c*/ 	.byte	0x04, 0x1c
        /*021e*/ 	.short	(.L_933 - .L_932)


	//   ....[0]....
.L_932:
        /*0220*/ 	.word	0x00011280


	//   ....[1]....
        /*0224*/ 	.word	0x000113c0


	//   ....[2]....
        /*0228*/ 	.word	0x00011640


	//----- nvinfo : EIATTR_MAX_THREADS
	.align		4
.L_933:
        /*022c*/ 	.byte	0x04, 0x05
        /*022e*/ 	.short	(.L_935 - .L_934)
.L_934:
        /*0230*/ 	.word	0x00000300
        /*0234*/ 	.word	0x00000001
        /*0238*/ 	.word	0x00000001


	//----- nvinfo : EIATTR_CRS_STACK_SIZE
	.align		4
.L_935:
        /*023c*/ 	.byte	0x04, 0x1e
        /*023e*/ 	.short	(.L_937 - .L_936)
.L_936:
        /*0240*/ 	.word	0x00000000
.L_937:


//--------------------- .nv.info._Z35group_norm_nhwc_bwd_one_pass_kernelI11Fp32IOFp32WLi64ELi96ELi768EEv26Group_norm_nhwc_bwd_params --------------------------
	.section	.nv.info._Z35group_norm_nhwc_bwd_one_pass_kernelI11Fp32IOFp32WLi64ELi96ELi768EEv26Group_norm_nhwc_bwd_params,"",@"SHT_CUDA_INFO"
	.sectionflags	@""
	.align	4


	//----- nvinfo : EIATTR_CUDA_API_VERSION
	.align		4
        /*0000*/ 	.byte	0x04, 0x37
        /*0002*/ 	.short	(.L_939 - .L_938)
.L_938:
        /*0004*/ 	.word	0x00000082


	//----- nvinfo : EIATTR_SW2861232_WAR
	.align		4
.L_939:
        /*0008*/ 	.byte	0x01, 0x35
	.zero		2


	//----- nvinfo : EIATTR_PARAM_CBANK
	.align		4
        /*000c*/ 	.byte	0x04, 0x0a
        /*000e*/ 	.short	(.L_941 - .L_940)
	.align		4
.L_940:
        /*0010*/ 	.word	index@(.nv.constant0._Z35group_norm_nhwc_bwd_one_pass_kernelI11Fp32IOFp32WLi64ELi96ELi768EEv26Group_norm_nhwc_bwd_params)
        /*0014*/ 	.short	0x0160
        /*0016*/ 	.short	0x00b8


	//----- nvinfo : EIATTR_CBANK_PARAM_SIZE
	.align		4
.L_941:
        /*0018*/ 	.byte	0x03, 0x19
        /*001a*/ 	.short	0x00b8


	//----- nvinfo : EIATTR_KPARAM_INFO
	.align		4
        /*001c*/ 	.byte	0x04, 0x17
        /*001e*/ 	.short	(.L_943 - .L_942)
.L_942:
        /*0020*/ 	.word	0x00000000
        /*0024*/ 	.short	0x0000
        /*0026*/ 	.short	0x0000
        /*0028*/ 	.byte	0x00, 0xf0, 0xe1, 0x02


	//----- nvinfo : EIATTR_MAXREG_COUNT
	.align		4
.L_943:
        /*002c*/ 	.byte	0x03, 0x1b
        /*002e*/ 	.short	0x0050


	//----- nvinfo : EIATTR_NUM_BARRIERS
	.align		4
        /*0030*/ 	.byte	0x02, 0x4c
        /*0032*/ 	.byte	0x01
	.zero		1


	//----- nvinfo : EIATTR_MERCURY_ISA_VERSION
	.align		4
        /*0034*/ 	.byte	0x03, 0x5f
        /*0036*/ 	.short	0x0000


	//----- nvinfo : EIATTR_INT_WARP_WIDE_INSTR_OFFSETS
	.align		4
        /*0038*/ 	.byte	0x04, 0x31
        /*003a*/ 	.short	(.L_945 - .L_944)


	//   ....[0]....
.L_944:
        /*003c*/ 	.word	0x00002140


	//   ....[1]....
        /*0040*/ 	.word	0x00003d70


	//----- nvinfo : EIATTR_COOP_GROUP_MASK_REGIDS
	.align		4
.L_945:
        /*0044*/ 	.byte	0x04, 0x29
        /*0046*/ 	.short	(.L_947 - .L_946)


	//   ....[0]....
.L_946:
        /*0048*/ 	.word	0xffffffff


	//   ....[1]....
        /*004c*/ 	.word	0xffffffff


	//   ....[2]....
        /*0050*/ 	.word	0xffffffff


	//   ....[3]....
        /*0054*/ 	.word	0xffffffff


	//   ....[4]....
        /*0058*/ 	.word	0xffffffff


	//   ....[5]....
        /*005c*/ 	.word	0xffffffff


	//   ....[6]....
        /*0060*/ 	.word	0xffffffff


	//   ....[7]....
        /*0064*/ 	.word	0xffffffff


	//   ....[8]....
        /*0068*/ 	.word	0xffffffff


	//   ....[9]....
        /*006c*/ 	.word	0xffffffff


	//----- nvinfo : EIATTR_COOP_GROUP_INSTR_OFFSETS
	.align		4
.L_947:
        /*0070*/ 	.byte	0x04, 0x28
        /*0072*/ 	.short	(.L_949 - .L_948)


	//   ....[0]....
.L_948:
        /*0074*/ 	.word	0x000013b0


	//   ....[1]....
        /*0078*/ 	.word	0x000013c0


	//   ....[2]....
        /*007c*/ 	.word	0x000013f0


	//   ....[3]....
        /*0080*/ 	.word	0x00001410


	//   ....[4]....
        /*0084*/ 	.word	0x00001440


	//   ....[5]....
        /*0088*/ 	.word	0x00001460


	//   ....[6]....
        /*008c*/ 	.word	0x00001490


	//   ....[7]....
        /*0090*/ 	.word	0x000014b0


	//   ....[8]....
        /*0094*/ 	.word	0x000014e0


	//   ....[9]....
        /*0098*/ 	.word	0x00001510


	//----- nvinfo : EIATTR_EXIT_INSTR_OFFSETS
	.align		4
.L_949:
        /*009c*/ 	.byte	0x04, 0x1c
        /*009e*/ 	.short	(.L_951 - .L_950)


	//   ....[0]....
.L_950:
        /*00a0*/ 	.word	0x00003e40


	//   ....[1]....
        /*00a4*/ 	.word	0x00003f80


	//   ....[2]....
        /*00a8*/ 	.word	0x000041d0


	//----- nvinfo : EIATTR_MAX_THREADS
	.align		4
.L_951:
        /*00ac*/ 	.byte	0x04, 0x05
        /*00ae*/ 	.short	(.L_953 - .L_952)
.L_952:
        /*00b0*/ 	.word	0x00000300
        /*00b4*/ 	.word	0x00000001
        /*00b8*/ 	.word	0x00000001


	//----- nvinfo : EIATTR_CRS_STACK_SIZE
	.align		4
.L_953:
        /*00bc*/ 	.byte	0x04, 0x1e
        /*00be*/ 	.short	(.L_955 - .L_954)
.L_954:
        /*00c0*/ 	.word	0x00000000
.L_955:


//--------------------- .nv.info._Z35group_norm_nhwc_bwd_one_pass_kernelI11Fp32IOFp32WLi128ELi96ELi768EEv26Group_norm_nhwc_bwd_params --------------------------
	.section	.nv.info._Z35group_norm_nhwc_bwd_one_pass_kernelI11Fp32IOFp32WLi128ELi96ELi768EEv26Group_norm_nhwc_bwd_params,"",@"SHT_CUDA_INFO"
	.sectionflags	@""
	.align	4


	//----- nvinfo : EIATTR_CUDA_API_VERSION
	.align		4
        /*0000*/ 	.byte	0x04, 0x37
        /*0002*/ 	.short	(.L_957 - .L_956)
.L_956:
        /*0004*/ 	.word	0x00000082


	//----- nvinfo : EIATTR_SW2861232_WAR
	.align		4
.L_957:
        /*0008*/ 	.byte	0x01, 0x35
	.zero		2


	//----- nvinfo : EIATTR_PARAM_CBANK
	.align		4
        /*000c*/ 	.byte	0x04, 0x0a
        /*000e*/ 	.short	(.L_959 - .L_958)
	.align		4
.L_958:
        /*0010*/ 	.word	index@(.nv.constant0._Z35group_norm_nhwc_bwd_one_pass_kernelI11Fp32IOFp32WLi128ELi96ELi768EEv26Group_norm_nhwc_bwd_params)
        /*0014*/ 	.short	0x0160
        /*0016*/ 	.short	0x00b8


	//----- nvinfo : EIATTR_CBANK_PARAM_SIZE
	.align		4
.L_959:
        /*0018*/ 	.byte	0x03, 0x19
        /*001a*/ 	.short	0x00b8


	//----- nvinfo : EIATTR_KPARAM_INFO
	.align		4
        /*001c*/ 	.byte	0x04, 0x17
        /*001e*/ 	.short	(.L_961 - .L_960)
.L_960:
        /*0020*/ 	.word	0x00000000
        /*0024*/ 	.short	0x0000
        /*0026*/ 	.short	0x0000
        /*0028*/ 	.byte	0x00, 0xf0, 0xe1, 0x02


	//----- nvinfo : EIATTR_MAXREG_COUNT
	.align		4
.L_961:
        /*002c*/ 	.byte	0x03, 0x1b
        /*002e*/ 	.short	0x0050


	//----- nvinfo : EIATTR_NUM_BARRIERS
	.align		4
        /*0030*/ 	.byte	0x02, 0x4c
        /*0032*/ 	.byte	0x01
	.zero		1


	//----- nvinfo : EIATTR_MERCURY_ISA_VERSION
	.align		4
        /*0034*/ 	.byte	0x03, 0x5f
        /*0036*/ 	.short	0x0000


	//----- nvinfo : EIATTR_INT_WARP_WIDE_INSTR_OFFSETS
	.align		4
        /*0038*/ 	.byte	0x04, 0x31
        /*003a*/ 	.short	(.L_963 - .L_962)


	//   ....[0]....
.L_962:
        /*003c*/ 	.word	0x00002ff0


	//   ....[1]....
        /*0040*/ 	.word	0x00005690


	//----- nvinfo : EIATTR_COOP_GROUP_MASK_REGIDS
	.align		4
.L_963:
        /*0044*/ 	.byte	0x04, 0x29
        /*0046*/ 	.short	(.L_965 - .L_964)


	//   ....[0]....
.L_964:
        /*0048*/ 	.word	0xffffffff


	//   ....[1]....
        /*004c*/ 	.word	0xffffffff


	//   ....[2]....
        /*0050*/ 	.word	0xffffffff


	//   ....[3]....
        /*0054*/ 	.word	0xffffffff


	//   ....[4]....
        /*0058*/ 	.word	0xffffffff


	//   ....[5]....
        /*005c*/ 	.word	0xffffffff


	//   ....[6]....
        /*0060*/ 	.word	0xffffffff


	//   ....[7]....
        /*0064*/ 	.word	0xffffffff


	//   ....[8]....
        /*0068*/ 	.word	0xffffffff


	//   ....[9]....
        /*006c*/ 	.word	0xffffffff


	//----- nvinfo : EIATTR_COOP_GROUP_INSTR_OFFSETS
	.align		4
.L_965:
        /*0070*/ 	.byte	0x04, 0x28
        /*0072*/ 	.short	(.L_967 - .L_966)


	//   ....[0]....
.L_966:
        /*0074*/ 	.word	0x00002290


	//   ....[1]....
        /*0078*/ 	.word	0x000022c0


	//   ....[2]....
        /*007c*/ 	.word	0x00002360


	//   ....[3]....
        /*0080*/ 	.word	0x00002370


	//   ....[4]....
        /*0084*/ 	.word	0x000023a0


	//   ....[5]....
        /*0088*/ 	.word	0x000023c0


	//   ....[6]....
        /*008c*/ 	.word	0x000023f0


	//   ....[7]....
        /*0090*/ 	.word	0x00002410


	//   ....[8]....
        /*0094*/ 	.word	0x00002440


	//   ....[9]....
        /*0098*/ 	.word	0x00002470


	//----- nvinfo : EIATTR_EXIT_INSTR_OFFSETS
	.align		4
.L_967:
        /*009c*/ 	.byte	0x04, 0x1c
        /*009e*/ 	.short	(.L_969 - .L_968)


	//   ....[0]....
.L_968:
        /*00a0*/ 	.word	0x00005760


	//   ....[1]....
        /*00a4*/ 	.word	0x000058a0


	//   ....[2]....
        /*00a8*/ 	.word	0x00005af0


	//----- nvinfo : EIATTR_MAX_THREADS
	.align		4
.L_969:
        /*00ac*/ 	.byte	0x04, 0x05
        /*00ae*/ 	.short	(.L_971 - .L_970)
.L_970:
        /*00b0*/ 	.word	0x00000300
        /*00b4*/ 	.word	0x00000001
        /*00b8*/ 	.word	0x00000001


	//----- nvinfo : EIATTR_CRS_STACK_SIZE
	.align		4
.L_971:
        /*00bc*/ 	.byte	0x04, 0x1e
        /*00be*/ 	.short	(.L_973 - .L_972)
.L_972:
        /*00c0*/ 	.word	0x00000000
.L_973:


//--------------------- .nv.info._Z35group_norm_nhwc_bwd_one_pass_kernelI11Fp32IOFp32WLi256ELi96ELi768EEv26Group_norm_nhwc_bwd_params --------------------------
	.section	.nv.info._Z35group_norm_nhwc_bwd_one_pass_kernelI11Fp32IOFp32WLi256ELi96ELi768EEv26Group_norm_nhwc_bwd_params,"",@"SHT_CUDA_INFO"
	.sectionflags	@""
	.align	4


	//----- nvinfo : EIATTR_CUDA_API_VERSION
	.align		4
        /*0000*/ 	.byte	0x04, 0x37
        /*0002*/ 	.short	(.L_975 - .L_974)
.L_974:
        /*0004*/ 	.word	0x00000082


	//----- nvinfo : EIATTR_SW2861232_WAR
	.align		4
.L_975:
        /*0008*/ 	.byte	0x01, 0x35
	.zero		2


	//----- nvinfo : EIATTR_PARAM_CBANK
	.align		4
        /*000c*/ 	.byte	0x04, 0x0a
        /*000e*/ 	.short	(.L_977 - .L_976)
	.align		4
.L_976:
        /*0010*/ 	.word	index@(.nv.constant0._Z35group_norm_nhwc_bwd_one_pass_kernelI11Fp32IOFp32WLi256ELi96ELi768EEv26Group_norm_nhwc_bwd_params)
        /*0014*/ 	.short	0x0160
        /*0016*/ 	.short	0x00b8


	//----- nvinfo : EIATTR_CBANK_PARAM_SIZE
	.align		4
.L_977:
        /*0018*/ 	.byte	0x03, 0x19
        /*001a*/ 	.short	0x00b8


	//----- nvinfo : EIATTR_KPARAM_INFO
	.align		4
        /*001c*/ 	.byte	0x04, 0x17
        /*001e*/ 	.short	(.L_979 - .L_978)
.L_978:
        /*0020*/ 	.word	0x00000000
        /*0024*/ 	.short	0x0000
        /*0026*/ 	.short	0x0000
        /*0028*/ 	.byte	0x00, 0xf0, 0xe1, 0x02


	//----- nvinfo : EIATTR_MAXREG_COUNT
	.align		4
.L_979:
        /*002c*/ 	.byte	0x03, 0x1b
        /*002e*/ 	.short	0x0050


	//----- nvinfo : EIATTR_NUM_BARRIERS
	.align		4
        /*0030*/ 	.byte	0x02, 0x4c
        /*0032*/ 	.byte	0x01
	.zero		1


	//----- nvinfo : EIATTR_ANNOTATIONS
	.align		4
        /*0034*/ 	.byte	0x04, 0x55
        /*0036*/ 	.short	(.L_981 - .L_980)


	//   ....[0]....
.L_980:
        /* <DEDUP_REMOVED lines=35> */


	//----- nvinfo : EIATTR_MERCURY_ISA_VERSION
	.align		4
.L_981:
        /*0250*/ 	.byte	0x03, 0x5f
        /*0252*/ 	.short	0x0000


	//----- nvinfo : EIATTR_INT_WARP_WIDE_INSTR_OFFSETS
	.align		4
        /*0254*/ 	.byte	0x04, 0x31
        /*0256*/ 	.short	(.L_983 - .L_982)


	//   ....[0]....
.L_982:
        /*0258*/ 	.word	0x00005180


	//   ....[1]....
        /*025c*/ 	.word	0x00006850


	//   ....[2]....
        /*0260*/ 	.word	0x00009830


	//----- nvinfo : EIATTR_COOP_GROUP_MASK_REGIDS
	.align		4
.L_983:
        /*0264*/ 	.byte	0x04, 0x29
        /*0266*/ 	.short	(.L_985 - .L_984)


	//   ....[0]....
.L_984:
        /*0268*/ 	.word	0xffffffff


	//   ....[1]....
        /*026c*/ 	.word	0xffffffff


	//   ....[2]....
        /*0270*/ 	.word	0xffffffff


	//   ....[3]....
        /*0274*/ 	.word	0xffffffff


	//   ....[4]....
        /*0278*/ 	.word	0xffffffff


	//   ....[5]....
        /*027c*/ 	.word	0xffffffff


	//   ....[6]....
        /*0280*/ 	.word	0xffffffff


	//   ....[7]....
        /*0284*/ 	.word	0xffffffff


	//   ....[8]....
        /*0288*/ 	.word	0xffffffff


	//   ....[9]....
        /*028c*/ 	.word	0xffffffff


	//----- nvinfo : EIATTR_COOP_GROUP_INSTR_OFFSETS
	.align		4
.L_985:
        /*0290*/ 	.byte	0x04, 0x28
        /*0292*/ 	.short	(.L_987 - .L_986)


	//   ....[0]....
.L_986:
        /*0294*/ 	.word	0x00004290


	//   ....[1]....
        /*0298*/ 	.word	0x000042b0


	//   ....[2]....
        /*029c*/ 	.word	0x00004310


	//   ....[3]....
        /*02a0*/ 	.word	0x00004320


	//   ....[4]....
        /*02a4*/ 	.word	0x00004350


	//   ....[5]....
        /*02a8*/ 	.word	0x00004370


	//   ....[6]....
        /*02ac*/ 	.word	0x000043a0


	//   ....[7]....
        /*02b0*/ 	.word	0x000043c0


	//   ....[8]....
        /*02b4*/ 	.word	0x00004400


	//   ....[9]....
        /*02b8*/ 	.word	0x00004440


	//----- nvinfo : EIATTR_EXIT_INSTR_OFFSETS
	.align		4
.L_987:
        /*02bc*/ 	.byte	0x04, 0x1c
        /*02be*/ 	.short	(.L_989 - .L_988)


	//   ....[0]....
.L_988:
        /*02c0*/ 	.word	0x00009900


	//   ....[1]....
        /*02c4*/ 	.word	0x00009a40


	//   ....[2]....
        /*02c8*/ 	.word	0x00009c90


	//----- nvinfo : EIATTR_MAX_THREADS
	.align		4
.L_989:
        /*02cc*/ 	.byte	0x04, 0x05
        /*02ce*/ 	.short	(.L_991 - .L_990)
.L_990:
        /*02d0*/ 	.word	0x00000300
        /*02d4*/ 	.word	0x00000001
        /*02d8*/ 	.word	0x00000001


	//----- nvinfo : EIATTR_CRS_STACK_SIZE
	.align		4
.L_991:
        /*02dc*/ 	.byte	0x04, 0x1e
        /*02de*/ 	.short	(.L_993 - .L_992)
.L_992:
        /*02e0*/ 	.word	0x00000000
.L_993:


//--------------------- .nv.info._Z35group_norm_nhwc_bwd_one_pass_kernelI11Fp32IOFp32WLi512ELi96ELi768EEv26Group_norm_nhwc_bwd_params --------------------------
	.section	.nv.info._Z35group_norm_nhwc_bwd_one_pass_kernelI11Fp32IOFp32WLi512ELi96ELi768EEv26Group_norm_nhwc_bwd_params,"",@"SHT_CUDA_INFO"
	.sectionflags	@""
	.align	4


	//----- nvinfo : EIATTR_CUDA_API_VERSION
	.align		4
        /*0000*/ 	.byte	0x04, 0x37
        /*0002*/ 	.short	(.L_995 - .L_994)
.L_994:
        /*0004*/ 	.word	0x00000082


	//----- nvinfo : EIATTR_SW2861232_WAR
	.align		4
.L_995:
        /*0008*/ 	.byte	0x01, 0x35
	.zero		2


	//----- nvinfo : EIATTR_PARAM_CBANK
	.align		4
        /*000c*/ 	.byte	0x04, 0x0a
        /*000e*/ 	.short	(.L_997 - .L_996)
	.align		4
.L_996:
        /*0010*/ 	.word	index@(.nv.constant0._Z35group_norm_nhwc_bwd_one_pass_kernelI11Fp32IOFp32WLi512ELi96ELi768EEv26Group_norm_nhwc_bwd_params)
        /*0014*/ 	.short	0x0160
        /*0016*/ 	.short	0x00b8


	//----- nvinfo : EIATTR_CBANK_PARAM_SIZE
	.align		4
.L_997:
        /*0018*/ 	.byte	0x03, 0x19
        /*001a*/ 	.short	0x00b8


	//----- nvinfo : EIATTR_KPARAM_INFO
	.align		4
        /*001c*/ 	.byte	0x04, 0x17
        /*001e*/ 	.short	(.L_999 - .L_998)
.L_998:
        /*0020*/ 	.word	0x00000000
        /*0024*/ 	.short	0x0000
        /*0026*/ 	.short	0x0000
        /*0028*/ 	.byte	0x00, 0xf0, 0xe1, 0x02


	//----- nvinfo : EIATTR_MAXREG_COUNT
	.align		4
.L_999:
        /*002c*/ 	.byte	0x03, 0x1b
        /*002e*/ 	.short	0x0050


	//----- nvinfo : EIATTR_NUM_BARRIERS
	.align		4
        /*0030*/ 	.byte	0x02, 0x4c
        /*0032*/ 	.byte	0x01
	.zero		1


	//----- nvinfo : EIATTR_ANNOTATIONS
	.align		4
        /*0034*/ 	.byte	0x04, 0x55
        /*0036*/ 	.short	(.L_1001 - .L_1000)


	//   ....[0]....
.L_1000:
        /* <DEDUP_REMOVED lines=368> */


	//----- nvinfo : EIATTR_MERCURY_ISA_VERSION
	.align		4
.L_1001:
        /*1720*/ 	.byte	0x03, 0x5f
        /*1722*/ 	.short	0x0000


	//----- nvinfo : EIATTR_INT_WARP_WIDE_INSTR_OFFSETS
	.align		4
        /*1724*/ 	.byte	0x04, 0x31
        /*1726*/ 	.short	(.L_1003 - .L_1002)


	//   ....[0]....
.L_1002:
        /*1728*/ 	.word	0x0000a500


	//   ....[1]....
        /*172c*/ 	.word	0x0000bbc0


	//   ....[2]....
        /*1730*/ 	.word	0x00012690


	//----- nvinfo : EIATTR_COOP_GROUP_MASK_REGIDS
	.align		4
.L_1003:
        /*1734*/ 	.byte	0x04, 0x29
        /*1736*/ 	.short	(.L_1005 - .L_1004)


	//   ....[0]....
.L_1004:
        /*1738*/ 	.word	0xffffffff


	//   ....[1]....
        /*173c*/ 	.word	0xffffffff


	//   ....[2]....
        /*1740*/ 	.word	0xffffffff


	//   ....[3]....
        /*1744*/ 	.word	0xffffffff


	//   ....[4]....
        /*1748*/ 	.word	0xffffffff


	//   ....[5]....
        /*174c*/ 	.word	0xffffffff


	//   ....[6]....
        /*1750*/ 	.word	0xffffffff


	//   ....[7]....
        /*1754*/ 	.word	0xffffffff


	//   ....[8]....
        /*1758*/ 	.word	0xffffffff


	//   ....[9]....
        /*175c*/ 	.word	0xffffffff


	//----- nvinfo : EIATTR_COOP_GROUP_INSTR_OFFSETS
	.align		4
.L_1005:
        /*1760*/ 	.byte	0x04, 0x28
        /*1762*/ 	.short	(.L_1007 - .L_1006)


	//   ....[0]....
.L_1006:
        /*1764*/ 	.word	0x00009530


	//   ....[1]....
        /*1768*/ 	.word	0x00009540


	//   ....[2]....
        /*176c*/ 	.word	0x00009560


	//   ....[3]....
        /*1770*/ 	.word	0x00009590


	//   ....[4]....
        /*1774*/ 	.word	0x000095b0


	//   ....[5]....
        /*1778*/ 	.word	0x000095e0


	//   ....[6]....
        /*177c*/ 	.word	0x00009600


	//   ....[7]....
        /*1780*/ 	.word	0x00009660


	//   ....[8]....
        /*1784*/ 	.word	0x00009700


	//   ....[9]....
        /*1788*/ 	.word	0x00009710


	//----- nvinfo : EIATTR_EXIT_INSTR_OFFSETS
	.align		4
.L_1007:
        /*178c*/ 	.byte	0x04, 0x1c
        /*178e*/ 	.short	(.L_1009 - .L_1008)


	//   ....[0]....
.L_1008:
        /*1790*/ 	.word	0x00012760


	//   ....[1]....
        /*1794*/ 	.word	0x000128a0


	//   ....[2]....
        /*1798*/ 	.word	0x00012af0


	//----- nvinfo : EIATTR_MAX_THREADS
	.align		4
.L_1009:
        /*179c*/ 	.byte	0x04, 0x05
        /*179e*/ 	.short	(.L_1011 - .L_1010)
.L_1010:
        /*17a0*/ 	.word	0x00000300
        /*17a4*/ 	.word	0x00000001
        /*17a8*/ 	.word	0x00000001


	//----- nvinfo : EIATTR_CRS_STACK_SIZE
	.align		4
.L_1011:
        /*17ac*/ 	.byte	0x04, 0x1e
        /*17ae*/ 	.short	(.L_1013 - .L_1012)
.L_1012:
        /*17b0*/ 	.word	0x00000000
.L_1013:


//--------------------- .nv.info._Z35group_norm_nhwc_bwd_one_pass_kernelI11Fp32IOBf16WLi64ELi96ELi768EEv26Group_norm_nhwc_bwd_params --------------------------
	.section	.nv.info._Z35group_norm_nhwc_bwd_one_pass_kernelI11Fp32IOBf16WLi64ELi96ELi768EEv26Group_norm_nhwc_bwd_params,"",@"SHT_CUDA_INFO"
	.sectionflags	@""
	.align	4


	//----- nvinfo : EIATTR_CUDA_API_VERSION
	.align		4
        /*0000*/ 	.byte	0x04, 0x37
        /*0002*/ 	.short	(.L_1015 - .L_1014)
.L_1014:
        /*0004*/ 	.word	0x00000082


	//----- nvinfo : EIATTR_SW2861232_WAR
	.align		4
.L_1015:
        /*0008*/ 	.byte	0x01, 0x35
	.zero		2


	//----- nvinfo : EIATTR_PARAM_CBANK
	.align		4
        /*000c*/ 	.byte	0x04, 0x0a
        /*000e*/ 	.short	(.L_1017 - .L_1016)
	.align		4
.L_1016:
        /*0010*/ 	.word	index@(.nv.constant0._Z35group_norm_nhwc_bwd_one_pass_kernelI11Fp32IOBf16WLi64ELi96ELi768EEv26Group_norm_nhwc_bwd_params)
        /*0014*/ 	.short	0x0160
        /*0016*/ 	.short	0x00b8


	//----- nvinfo : EIATTR_CBANK_PARAM_SIZE
	.align		4
.L_1017:
        /*0018*/ 	.byte	0x03, 0x19
        /*001a*/ 	.short	0x00b8


	//----- nvinfo : EIATTR_KPARAM_INFO
	.align		4
        /*001c*/ 	.byte	0x04, 0x17
        /*001e*/ 	.short	(.L_1019 - .L_1018)
.L_1018:
        /*0020*/ 	.word	0x00000000
        /*0024*/ 	.short	0x0000
        /*0026*/ 	.short	0x0000
        /*0028*/ 	.byte	0x00, 0xf0, 0xe1, 0x02


	//----- nvinfo : EIATTR_MAXREG_COUNT
	.align		4
.L_1019:
        /*002c*/ 	.byte	0x03, 0x1b
        /*002e*/ 	.short	0x0050


	//----- nvinfo : EIATTR_NUM_BARRIERS
	.align		4
        /*0030*/ 	.byte	0x02, 0x4c
        /*0032*/ 	.byte	0x01
	.zero		1


	//----- nvinfo : EIATTR_MERCURY_ISA_VERSION
	.align		4
        /*0034*/ 	.byte	0x03, 0x5f
        /*0036*/ 	.short	0x0000


	//----- nvinfo : EIATTR_INT_WARP_WIDE_INSTR_OFFSETS
	.align		4
        /*0038*/ 	.byte	0x04, 0x31
        /*003a*/ 	.short	(.L_1021 - .L_1020)


	//   ....[0]....
.L_1020:
        /*003c*/ 	.word	0x000021a0


	//   ....[1]....
        /*0040*/ 	.word	0x00003df0


	//----- nvinfo : EIATTR_COOP_GROUP_MASK_REGIDS
	.align		4
.L_1021:
        /*0044*/ 	.byte	0x04, 0x29
        /*0046*/ 	.short	(.L_1023 - .L_1022)


	//   ....[0]....
.L_1022:
        /*0048*/ 	.word	0xffffffff


	//   ....[1]....
        /*004c*/ 	.word	0xffffffff


	//   ....[2]....
        /*0050*/ 	.word	0xffffffff


	//   ....[3]....
        /*0054*/ 	.word	0xffffffff


	//   ....[4]....
        /*0058*/ 	.word	0xffffffff


	//   ....[5]....
        /*005c*/ 	.word	0xffffffff


	//   ....[6]....
        /*0060*/ 	.word	0xffffffff


	//   ....[7]....
        /*0064*/ 	.word	0xffffffff


	//   ....[8]....
        /*0068*/ 	.word	0xffffffff


	//   ....[9]....
        /*006c*/ 	.word	0xffffffff


	//----- nvinfo : EIATTR_COOP_GROUP_INSTR_OFFSETS
	.align		4
.L_1023:
        /*0070*/ 	.byte	0x04, 0x28
        /*0072*/ 	.short	(.L_1025 - .L_1024)


	//   ....[0]....
.L_1024:
        /*0074*/ 	.word	0x00001400


	//   ....[1]....
        /*0078*/ 	.word	0x00001420


	//   ....[2]....
        /*007c*/ 	.word	0x00001460


	//   ....[3]....
        /*0080*/ 	.word	0x00001480


	//   ....[4]....
        /*0084*/ 	.word	0x000014b0


	//   ....[5]....
        /*0088*/ 	.word	0x000014d0


	//   ....[6]....
        /*008c*/ 	.word	0x00001500


	//   ....[7]....
        /*0090*/ 	.word	0x00001520


	//   ....[8]....
        /*0094*/ 	.word	0x00001550


	//   ....[9]....
        /*0098*/ 	.word	0x00001570


	//----- nvinfo : EIATTR_EXIT_INSTR_OFFSETS
	.align		4
.L_1025:
        /*009c*/ 	.byte	0x04, 0x1c
        /*009e*/ 	.short	(.L_1027 - .L_1026)


	//   ....[0]....
.L_1026:
        /*00a0*/ 	.word	0x00003ec0


	//   ....[1]....
        /*00a4*/ 	.word	0x00004000


	//   ....[2]....
        /*00a8*/ 	.word	0x00004280


	//----- nvinfo : EIATTR_MAX_THREADS
	.align		4
.L_1027:
        /*00ac*/ 	.byte	0x04, 0x05
        /*00ae*/ 	.short	(.L_1029 - .L_1028)
.L_1028:
        /*00b0*/ 	.word	0x00000300
        /*00b4*/ 	.word	0x00000001
        /*00b8*/ 	.word	0x00000001


	//----- nvinfo : EIATTR_CRS_STACK_SIZE
	.align		4
.L_1029:
        /*00bc*/ 	.byte	0x04, 0x1e
        /*00be*/ 	.short	(.L_1031 - .L_1030)
.L_1030:
        /*00c0*/ 	.word	0x00000000
.L_1031:


//--------------------- .nv.info._Z35group_norm_nhwc_bwd_one_pass_kernelI11Fp32IOBf16WLi128ELi96ELi768EEv26Group_norm_nhwc_bwd_params --------------------------
	.section	.nv.info._Z35group_norm_nhwc_bwd_one_pass_kernelI11Fp32IOBf16WLi128ELi96ELi768EEv26Group_norm_nhwc_bwd_params,"",@"SHT_CUDA_INFO"
	.sectionflags	@""
	.align	4


	//----- nvinfo : EIATTR_CUDA_API_VERSION
	.align		4
        /*0000*/ 	.byte	0x04, 0x37
        /*0002*/ 	.short	(.L_1033 - .L_1032)
.L_1032:
        /*0004*/ 	.word	0x00000082


	//----- nvinfo : EIATTR_SW2861232_WAR
	.align		4
.L_1033:
        /*0008*/ 	.byte	0x01, 0x35
	.zero		2


	//----- nvinfo : EIATTR_PARAM_CBANK
	.align		4
        /*000c*/ 	.byte	0x04, 0x0a
        /*000e*/ 	.short	(.L_1035 - .L_1034)
	.align		4
.L_1034:
        /*0010*/ 	.word	index@(.nv.constant0._Z35group_norm_nhwc_bwd_one_pass_kernelI11Fp32IOBf16WLi128ELi96ELi768EEv26Group_norm_nhwc_bwd_params)
        /*0014*/ 	.short	0x0160
        /*0016*/ 	.short	0x00b8


	//----- nvinfo : EIATTR_CBANK_PARAM_SIZE
	.align		4
.L_1035:
        /*0018*/ 	.byte	0x03, 0x19
        /*001a*/ 	.short	0x00b8


	//----- nvinfo : EIATTR_KPARAM_INFO
	.align		4
        /*001c*/ 	.byte	0x04, 0x17
        /*001e*/ 	.short	(.L_1037 - .L_1036)
.L_1036:
        /*0020*/ 	.word	0x00000000
        /*0024*/ 	.short	0x0000
        /*0026*/ 	.short	0x0000
        /*0028*/ 	.byte	0x00, 0xf0, 0xe1, 0x02


	//----- nvinfo : EIATTR_MAXREG_COUNT
	.align		4
.L_1037:
        /*002c*/ 	.byte	0x03, 0x1b
        /*002e*/ 	.short	0x0050


	//----- nvinfo : EIATTR_NUM_BARRIERS
	.align		4
        /*0030*/ 	.byte	0x02, 0x4c
        /*0032*/ 	.byte	0x01
	.zero		1


	//----- nvinfo : EIATTR_MERCURY_ISA_VERSION
	.align		4
        /*0034*/ 	.byte	0x03, 0x5f
        /*0036*/ 	.short	0x0000


	//----- nvinfo : EIATTR_INT_WARP_WIDE_INSTR_OFFSETS
	.align		4
        /*0038*/ 	.byte	0x04, 0x31
        /*003a*/ 	.short	(.L_1039 - .L_1038)


	//   ....[0]....
.L_1038:
        /*003c*/ 	.word	0x00003040


	//   ....[1]....
        /*0040*/ 	.word	0x000056e0


	//----- nvinfo : EIATTR_COOP_GROUP_MASK_REGIDS
	.align		4
.L_1039:
        /*0044*/ 	.byte	0x04, 0x29
        /*0046*/ 	.short	(.L_1041 - .L_1040)


	//   ....[0]....
.L_1040:
        /*0048*/ 	.word	0xffffffff


	//   ....[1]....
        /*004c*/ 	.word	0xffffffff


	//   ....[2]....
        /*0050*/ 	.word	0xffffffff


	//   ....[3]....
        /*0054*/ 	.word	0xffffffff


	//   ....[4]....
        /*0058*/ 	.word	0xffffffff


	//   ....[5]....
        /*005c*/ 	.word	0xffffffff


	//   ....[6]....
        /*0060*/ 	.word	0xffffffff


	//   ....[7]....
        /*0064*/ 	.word	0xffffffff


	//   ....[8]....
        /*0068*/ 	.word	0xffffffff


	//   ....[9]....
        /*006c*/ 	.word	0xffffffff


	//----- nvinfo : EIATTR_COOP_GROUP_INSTR_OFFSETS
	.align		4
.L_1041:
        /*0070*/ 	.byte	0x04, 0x28
        /*0072*/ 	.short	(.L_1043 - .L_1042)


	//   ....[0]....
.L_1042:
        /*0074*/ 	.word	0x00002300


	//   ....[1]....
        /*0078*/ 	.word	0x00002330


	//   ....[2]....
        /*007c*/ 	.word	0x000023b0


	//   ....[3]....
        /*0080*/ 	.word	0x000023d0


	//   ....[4]....
        /*0084*/ 	.word	0x00002400


	//   ....[5]....
        /*0088*/ 	.word	0x00002420


	//   ....[6]....
        /*008c*/ 	.word	0x00002450


	//   ....[7]....
        /*0090*/ 	.word	0x00002470


	//   ....[8]....
        /*0094*/ 	.word	0x000024a0


	//   ....[9]....
        /*0098*/ 	.word	0x000024d0


	//----- nvinfo : EIATTR_EXIT_INSTR_OFFSETS
	.align		4
.L_1043:
        /*009c*/ 	.byte	0x04, 0x1c
        /*009e*/ 	.short	(.L_1045 - .L_1044)


	//   ....[0]....
.L_1044:
        /*00a0*/ 	.word	0x000057b0


	//   ....[1]....
        /*00a4*/ 	.word	0x000058f0


	//   ....[2]....
        /*00a8*/ 	.word	0x00005b70


	//----- nvinfo : EIATTR_MAX_THREADS
	.align		4
.L_1045:
        /*00ac*/ 	.byte	0x04, 0x05
        /*00ae*/ 	.short	(.L_1047 - .L_1046)
.L_1046:
        /*00b0*/ 	.word	0x00000300
        /*00b4*/ 	.word	0x00000001
        /*00b8*/ 	.word	0x00000001


	//----- nvinfo : EIATTR_CRS_STACK_SIZE
	.align		4
.L_1047:
        /*00bc*/ 	.byte	0x04, 0x1e
        /*00be*/ 	.short	(.L_1049 - .L_1048)
.L_1048:
        /*00c0*/ 	.word	0x00000000
.L_1049:


//--------------------- .nv.info._Z35group_norm_nhwc_bwd_one_pass_kernelI11Fp32IOBf16WLi256ELi96ELi768EEv26Group_norm_nhwc_bwd_params --------------------------
	.section	.nv.info._Z35group_norm_nhwc_bwd_one_pass_kernelI11Fp32IOBf16WLi256ELi96ELi768EEv26Group_norm_nhwc_bwd_params,"",@"SHT_CUDA_INFO"
	.sectionflags	@""
	.align	4


	//----- nvinfo : EIATTR_CUDA_API_VERSION
	.align		4
        /*0000*/ 	.byte	0x04, 0x37
        /*0002*/ 	.short	(.L_1051 - .L_1050)
.L_1050:
        /*0004*/ 	.word	0x00000082


	//----- nvinfo : EIATTR_SW2861232_WAR
	.align		4
.L_1051:
        /*0008*/ 	.byte	0x01, 0x35
	.zero		2


	//----- nvinfo : EIATTR_PARAM_CBANK
	.align		4
        /*000c*/ 	.byte	0x04, 0x0a
        /*000e*/ 	.short	(.L_1053 - .L_1052)
	.align		4
.L_1052:
        /*0010*/ 	.word	index@(.nv.constant0._Z35group_norm_nhwc_bwd_one_pass_kernelI11Fp32IOBf16WLi256ELi96ELi768EEv26Group_norm_nhwc_bwd_params)
        /*0014*/ 	.short	0x0160
        /*0016*/ 	.short	0x00b8


	//----- nvinfo : EIATTR_CBANK_PARAM_SIZE
	.align		4
.L_1053:
        /*0018*/ 	.byte	0x03, 0x19
        /*001a*/ 	.short	0x00b8


	//----- nvinfo : EIATTR_KPARAM_INFO
	.align		4
        /*001c*/ 	.byte	0x04, 0x17
        /*001e*/ 	.short	(.L_1055 - .L_1054)
.L_1054:
        /*0020*/ 	.word	0x00000000
        /*0024*/ 	.short	0x0000
        /*0026*/ 	.short	0x0000
        /*0028*/ 	.byte	0x00, 0xf0, 0xe1, 0x02


	//----- nvinfo : EIATTR_MAXREG_COUNT
	.align		4
.L_1055:
        /*002c*/ 	.byte	0x03, 0x1b
        /*002e*/ 	.short	0x0050


	//----- nvinfo : EIATTR_NUM_BARRIERS
	.align		4
        /*0030*/ 	.byte	0x02, 0x4c
        /*0032*/ 	.byte	0x01
	.zero		1


	//----- nvinfo : EIATTR_ANNOTATIONS
	.align		4
        /*0034*/ 	.byte	0x04, 0x55
        /*0036*/ 	.short	(.L_1057 - .L_1056)


	//   ....[0]....
.L_1056:
        /* <DEDUP_REMOVED lines=39> */
        /*029c*/ 	.byte	0xa0, 0x81, 0x00, 0x00, 0x01, 0x00, 0x00, 0x00, 0xb0, 0x81, 0x00, 0x00


	//----- nvinfo : EIATTR_MERCURY_ISA_VERSION
	.align		4
.L_1057:
        /*02a8*/ 	.byte	0x03, 0x5f
        /*02aa*/ 	.short	0x0000


	//----- nvinfo : EIATTR_INT_WARP_WIDE_INSTR_OFFSETS
	.align		4
        /*02ac*/ 	.byte	0x04, 0x31
        /*02ae*/ 	.short	(.L_1059 - .L_1058)


	//   ....[0]....
.L_1058:
        /*02b0*/ 	.word	0x000051c0


	//   ....[1]....
        /*02b4*/ 	.word	0x000068c0


	//   ....[2]....
        /*02b8*/ 	.word	0x00009920


	//----- nvinfo : EIATTR_COOP_GROUP_MASK_REGIDS
	.align		4
.L_1059:
        /*02bc*/ 	.byte	0x04, 0x29
        /*02be*/ 	.short	(.L_1061 - .L_1060)


	//   ....[0]....
.L_1060:
        /*02c0*/ 	.word	0xffffffff


	//   ....[1]....
        /*02c4*/ 	.word	0xffffffff


	//   ....[2]....
        /*02c8*/ 	.word	0xffffffff


	//   ....[3]....
        /*02cc*/ 	.word	0xffffffff


	//   ....[4]....
        /*02d0*/ 	.word	0xffffffff


	//   ....[5]....
        /*02d4*/ 	.word	0xffffffff


	//   ....[6]....
        /*02d8*/ 	.word	0xffffffff


	//   ....[7]....
        /*02dc*/ 	.word	0xffffffff


	//   ....[8]....
        /*02e0*/ 	.word	0xffffffff


	//   ....[9]....
        /*02e4*/ 	.word	0xffffffff


	//----- nvinfo : EIATTR_COOP_GROUP_INSTR_OFFSETS
	.align		4
.L_1061:
        /*02e8*/ 	.byte	0x04, 0x28
        /*02ea*/ 	.short	(.L_1063 - .L_1062)


	//   ....[0]....
.L_1062:
        /*02ec*/ 	.word	0x00004370


	//   ....[1]....
        /*02f0*/ 	.word	0x000043a0


	//   ....[2]....
        /*02f4*/ 	.word	0x00004490


	//   ....[3]....
        /*02f8*/ 	.word	0x000044b0


	//   ....[4]....
        /*02fc*/ 	.word	0x000044e0


	//   ....[5]....
        /*0300*/ 	.word	0x00004500


	//   ....[6]....
        /*0304*/ 	.word	0x00004530


	//   ....[7]....
        /*0308*/ 	.word	0x00004550


	//   ....[8]....
        /*030c*/ 	.word	0x00004580


	//   ....[9]....
        /*0310*/ 	.word	0x000045b0


	//----- nvinfo : EIATTR_EXIT_INSTR_OFFSETS
	.align		4
.L_1063:
        /*0314*/ 	.byte	0x04, 0x1c
        /*0316*/ 	.short	(.L_1065 - .L_1064)


	//   ....[0]....
.L_1064:
        /*0318*/ 	.word	0x000099f0


	//   ....[1]....
        /*031c*/ 	.word	0x00009b30


	//   ....[2]....
        /*0320*/ 	.word	0x00009db0


	//----- nvinfo : EIATTR_MAX_THREADS
	.align		4
.L_1065:
        /*0324*/ 	.byte	0x04, 0x05
        /*0326*/ 	.short	(.L_1067 - .L_1066)
.L_1066:
        /*0328*/ 	.word	0x00000300
        /*032c*/ 	.word	0x00000001
        /*0330*/ 	.word	0x00000001


	//----- nvinfo : EIATTR_CRS_STACK_SIZE
	.align		4
.L_1067:
        /*0334*/ 	.byte	0x04, 0x1e
        /*0336*/ 	.short	(.L_1069 - .L_1068)
.L_1068:
        /*0338*/ 	.word	0x00000000
.L_1069:


//--------------------- .nv.info._Z35group_norm_nhwc_bwd_one_pass_kernelI11Fp32IOBf16WLi512ELi96ELi768EEv26Group_norm_nhwc_bwd_params --------------------------
	.section	.nv.info._Z35group_norm_nhwc_bwd_one_pass_kernelI11Fp32IOBf16WLi512ELi96ELi768EEv26Group_norm_nhwc_bwd_params,"",@"SHT_CUDA_INFO"
	.sectionflags	@""
	.align	4


	//----- nvinfo : EIATTR_CUDA_API_VERSION
	.align		4
        /*0000*/ 	.byte	0x04, 0x37
        /*0002*/ 	.short	(.L_1071 - .L_1070)
.L_1070:
        /*0004*/ 	.word	0x00000082


	//----- nvinfo : EIATTR_SW2861232_WAR
	.align		4
.L_1071:
        /*0008*/ 	.byte	0x01, 0x35
	.zero		2


	//----- nvinfo : EIATTR_PARAM_CBANK
	.align		4
        /*000c*/ 	.byte	0x04, 0x0a
        /*000e*/ 	.short	(.L_1073 - .L_1072)
	.align		4
.L_1072:
        /*0010*/ 	.word	index@(.nv.constant0._Z35group_norm_nhwc_bwd_one_pass_kernelI11Fp32IOBf16WLi512ELi96ELi768EEv26Group_norm_nhwc_bwd_params)
        /*0014*/ 	.short	0x0160
        /*0016*/ 	.short	0x00b8


	//----- nvinfo : EIATTR_CBANK_PARAM_SIZE
	.align		4
.L_1073:
        /*0018*/ 	.byte	0x03, 0x19
        /*001a*/ 	.short	0x00b8


	//----- nvinfo : EIATTR_KPARAM_INFO
	.align		4
        /*001c*/ 	.byte	0x04, 0x17
        /*001e*/ 	.short	(.L_1075 - .L_1074)
.L_1074:
        /*0020*/ 	.word	0x00000000
        /*0024*/ 	.short	0x0000
        /*0026*/ 	.short	0x0000
        /*0028*/ 	.byte	0x00, 0xf0, 0xe1, 0x02


	//----- nvinfo : EIATTR_MAXREG_COUNT
	.align		4
.L_1075:
        /*002c*/ 	.byte	0x03, 0x1b
        /*002e*/ 	.short	0x0050


	//----- nvinfo : EIATTR_NUM_BARRIERS
	.align		4
        /*0030*/ 	.byte	0x02, 0x4c
        /*0032*/ 	.byte	0x01
	.zero		1


	//----- nvinfo : EIATTR_ANNOTATIONS
	.align		4
        /*0034*/ 	.byte	0x04, 0x55
        /*0036*/ 	.short	(.L_1077 - .L_1076)


	//   ....[0]....
.L_1076:
        /* <DEDUP_REMOVED lines=306> */


	//----- nvinfo : EIATTR_MERCURY_ISA_VERSION
	.align		4
.L_1077:
        /*1340*/ 	.byte	0x03, 0x5f
        /*1342*/ 	.short	0x0000


	//----- nvinfo : EIATTR_INT_WARP_WIDE_INSTR_OFFSETS
	.align		4
        /*1344*/ 	.byte	0x04, 0x31
        /*1346*/ 	.short	(.L_1079 - .L_1078)


	//   ....[0]....
.L_1078:
        /*1348*/ 	.word	0x00009f00


	//   ....[1]....
        /*134c*/ 	.word	0x0000b580


	//   ....[2]....
        /*1350*/ 	.word	0x00011fe0


	//----- nvinfo : EIATTR_COOP_GROUP_MASK_REGIDS
	.align		4
.L_1079:
        /*1354*/ 	.byte	0x04, 0x29
        /*1356*/ 	.short	(.L_1081 - .L_1080)


	//   ....[0]....
.L_1080:
        /*1358*/ 	.word	0xffffffff


	//   ....[1]....
        /*135c*/ 	.word	0xffffffff


	//   ....[2]....
        /*1360*/ 	.word	0xffffffff


	//   ....[3]....
        /*1364*/ 	.word	0xffffffff


	//   ....[4]....
        /*1368*/ 	.word	0xffffffff


	//   ....[5]....
        /*136c*/ 	.word	0xffffffff


	//   ....[6]....
        /*1370*/ 	.word	0xffffffff


	//   ....[7]....
        /*1374*/ 	.word	0xffffffff


	//   ....[8]....
        /*1378*/ 	.word	0xffffffff


	//   ....[9]....
        /*137c*/ 	.word	0xffffffff


	//----- nvinfo : EIATTR_COOP_GROUP_INSTR_OFFSETS
	.align		4
.L_1081:
        /*1380*/ 	.byte	0x04, 0x28
        /*1382*/ 	.short	(.L_1083 - .L_1082)


	//   ....[0]....
.L_1082:
        /*1384*/ 	.word	0x00008f80


	//   ....[1]....
        /*1388*/ 	.word	0x00008f90


	//   ....[2]....
        /*138c*/ 	.word	0x00008fb0


	//   ....[3]....
        /*1390*/ 	.word	0x00008fe0


	//   ....[4]....
        /*1394*/ 	.word	0x00009000


	//   ....[5]....
        /*1398*/ 	.word	0x00009030


	//   ....[6]....
        /*139c*/ 	.word	0x00009050


	//   ....[7]....
        /*13a0*/ 	.word	0x000090b0


	//   ....[8]....
        /*13a4*/ 	.word	0x00009220


	//   ....[9]....
        /*13a8*/ 	.word	0x00009230


	//----- nvinfo : EIATTR_EXIT_INSTR_OFFSETS
	.align		4
.L_1083:
        /*13ac*/ 	.byte	0x04, 0x1c
        /*13ae*/ 	.short	(.L_1085 - .L_1084)


	//   ....[0]....
.L_1084:
        /*13b0*/ 	.word	0x000120b0


	//   ....[1]....
        /*13b4*/ 	.word	0x000121f0


	//   ....[2]....
        /*13b8*/ 	.word	0x00012470


	//----- nvinfo : EIATTR_MAX_THREADS
	.align		4
.L_1085:
        /*13bc*/ 	.byte	0x04, 0x05
        /*13be*/ 	.short	(.L_1087 - .L_1086)
.L_1086:
        /*13c0*/ 	.word	0x00000300
        /*13c4*/ 	.word	0x00000001
        /*13c8*/ 	.word	0x00000001


	//----- nvinfo : EIATTR_CRS_STACK_SIZE
	.align		4
.L_1087:
        /*13cc*/ 	.byte	0x04, 0x1e
        /*13ce*/ 	.short	(.L_1089 - .L_1088)
.L_1088:
        /*13d0*/ 	.word	0x00000000
.L_1089:


//--------------------- .nv.info._Z35group_norm_nhwc_bwd_one_pass_kernelI11Fp32IOFp16WLi64ELi96ELi768EEv26Group_norm_nhwc_bwd_params --------------------------
	.section	.nv.info._Z35group_norm_nhwc_bwd_one_pass_kernelI11Fp32IOFp16WLi64ELi96ELi768EEv26Group_norm_nhwc_bwd_params,"",@"SHT_CUDA_INFO"
	.sectionflags	@""
	.align	4


	//----- nvinfo : EIATTR_CUDA_API_VERSION
	.align		4
        /*0000*/ 	.byte	0x04, 0x37
        /*0002*/ 	.short	(.L_1091 - .L_1090)
.L_1090:
        /*0004*/ 	.word	0x00000082


	//----- nvinfo : EIATTR_SW2861232_WAR
	.align		4
.L_1091:
        /*0008*/ 	.byte	0x01, 0x35
	.zero		2


	//----- nvinfo : EIATTR_PARAM_CBANK
	.align		4
        /*000c*/ 	.byte	0x04, 0x0a
        /*000e*/ 	.short	(.L_1093 - .L_1092)
	.align		4
.L_1092:
        /*0010*/ 	.word	index@(.nv.constant0._Z35group_norm_nhwc_bwd_one_pass_kernelI11Fp32IOFp16WLi64ELi96ELi768EEv26Group_norm_nhwc_bwd_params)
        /*0014*/ 	.short	0x0160
        /*0016*/ 	.short	0x00b8


	//----- nvinfo : EIATTR_CBANK_PARAM_SIZE
	.align		4
.L_1093:
        /*0018*/ 	.byte	0x03, 0x19
        /*001a*/ 	.short	0x00b8


	//----- nvinfo : EIATTR_KPARAM_INFO
	.align		4
        /*001c*/ 	.byte	0x04, 0x17
        /*001e*/ 	.short	(.L_1095 - .L_1094)
.L_1094:
        /*0020*/ 	.word	0x00000000
        /*0024*/ 	.short	0x0000
        /*0026*/ 	.short	0x0000
        /*0028*/ 	.byte	0x00, 0xf0, 0xe1, 0x02


	//----- nvinfo : EIATTR_MAXREG_COUNT
	.align		4
.L_1095:
        /*002c*/ 	.byte	0x03, 0x1b
        /*002e*/ 	.short	0x0050


	//----- nvinfo : EIATTR_NUM_BARRIERS
	.align		4
        /*0030*/ 	.byte	0x02, 0x4c
        /*0032*/ 	.byte	0x01
	.zero		1


	//----- nvinfo : EIATTR_MERCURY_ISA_VERSION
	.align		4
        /*0034*/ 	.byte	0x03, 0x5f
        /*0036*/ 	.short	0x0000


	//----- nvinfo : EIATTR_INT_WARP_WIDE_INSTR_OFFSETS
	.align		4
        /*0038*/ 	.byte	0x04, 0x31
        /*003a*/ 	.short	(.L_1097 - .L_1096)


	//   ....[0]....
.L_1096:
        /*003c*/ 	.word	0x000021a0


	//   ....[1]....
        /*0040*/ 	.word	0x00003df0


	//----- nvinfo : EIATTR_COOP_GROUP_MASK_REGIDS
	.align		4
.L_1097:
        /*0044*/ 	.byte	0x04, 0x29
        /*0046*/ 	.short	(.L_1099 - .L_1098)


	//   ....[0]....
.L_1098:
        /*0048*/ 	.word	0xffffffff


	//   ....[1]....
        /*004c*/ 	.word	0xffffffff


	//   ....[2]....
        /*0050*/ 	.word	0xffffffff


	//   ....[3]....
        /*0054*/ 	.word	0xffffffff


	//   ....[4]....
        /*0058*/ 	.word	0xffffffff


	//   ....[5]....
        /*005c*/ 	.word	0xffffffff


	//   ....[6]....
        /*0060*/ 	.word	0xffffffff


	//   ....[7]....
        /*0064*/ 	.word	0xffffffff


	//   ....[8]....
        /*0068*/ 	.word	0xffffffff


	//   ....[9]....
        /*006c*/ 	.word	0xffffffff


	//----- nvinfo : EIATTR_COOP_GROUP_INSTR_OFFSETS
	.align		4
.L_1099:
        /*0070*/ 	.byte	0x04, 0x28
        /*0072*/ 	.short	(.L_1101 - .L_1100)


	//   ....[0]....
.L_1100:
        /*0074*/ 	.word	0x00001400


	//   ....[1]....
        /*0078*/ 	.word	0x00001420


	//   ....[2]....
        /*007c*/ 	.word	0x00001460


	//   ....[3]....
        /*0080*/ 	.word	0x00001480


	//   ....[4]....
        /*0084*/ 	.word	0x000014b0


	//   ....[5]....
        /*0088*/ 	.word	0x000014d0


	//   ....[6]....
        /*008c*/ 	.word	0x00001500


	//   ....[7]....
        /*0090*/ 	.word	0x00001520


	//   ....[8]....
        /*0094*/ 	.word	0x00001550


	//   ....[9]....
        /*0098*/ 	.word	0x00001570


	//----- nvinfo : EIATTR_EXIT_INSTR_OFFSETS
	.align		4
.L_1101:
        /*009c*/ 	.byte	0x04, 0x1c
        /*009e*/ 	.short	(.L_1103 - .L_1102)


	//   ....[0]....
.L_1102:
        /*00a0*/ 	.word	0x00003ec0


	//   ....[1]....
        /*00a4*/ 	.word	0x00004000


	//   ....[2]....
        /*00a8*/ 	.word	0x00004280


	//----- nvinfo : EIATTR_MAX_THREADS
	.align		4
.L_1103:
        /*00ac*/ 	.byte	0x04, 0x05
        /*00ae*/ 	.short	(.L_1105 - .L_1104)
.L_1104:
        /*00b0*/ 	.word	0x00000300
        /*00b4*/ 	.word	0x00000001
        /*00b8*/ 	.word	0x00000001


	//----- nvinfo : EIATTR_CRS_STACK_SIZE
	.align		4
.L_1105:
        /*00bc*/ 	.byte	0x04, 0x1e
        /*00be*/ 	.short	(.L_1107 - .L_1106)
.L_1106:
        /*00c0*/ 	.word	0x00000000
.L_1107:


//--------------------- .nv.info._Z35group_norm_nhwc_bwd_one_pass_kernelI11Fp32IOFp16WLi128ELi96ELi768EEv26Group_norm_nhwc_bwd_params --------------------------
	.section	.nv.info._Z35group_norm_nhwc_bwd_one_pass_kernelI11Fp32IOFp16WLi128ELi96ELi768EEv26Group_norm_nhwc_bwd_params,"",@"SHT_CUDA_INFO"
	.sectionflags	@""
	.align	4


	//----- nvinfo : EIATTR_CUDA_API_VERSION
	.align		4
        /*0000*/ 	.byte	0x04, 0x37
        /*0002*/ 	.short	(.L_1109 - .L_1108)
.L_1108:
        /*0004*/ 	.word	0x00000082


	//----- nvinfo : EIATTR_SW2861232_WAR
	.align		4
.L_1109:
        /*0008*/ 	.byte	0x01, 0x35
	.zero		2


	//----- nvinfo : EIATTR_PARAM_CBANK
	.align		4
        /*000c*/ 	.byte	0x04, 0x0a
        /*000e*/ 	.short	(.L_1111 - .L_1110)
	.align		4
.L_1110:
        /*0010*/ 	.word	index@(.nv.constant0._Z35group_norm_nhwc_bwd_one_pass_kernelI11Fp32IOFp16WLi128ELi96ELi768EEv26Group_norm_nhwc_bwd_params)
        /*0014*/ 	.short	0x0160
        /*0016*/ 	.short	0x00b8


	//----- nvinfo : EIATTR_CBANK_PARAM_SIZE
	.align		4
.L_1111:
        /*0018*/ 	.byte	0x03, 0x19
        /*001a*/ 	.short	0x00b8


	//----- nvinfo : EIATTR_KPARAM_INFO
	.align		4
        /*001c*/ 	.byte	0x04, 0x17
        /*001e*/ 	.short	(.L_1113 - .L_1112)
.L_1112:
        /*0020*/ 	.word	0x00000000
        /*0024*/ 	.short	0x0000
        /*0026*/ 	.short	0x0000
        /*0028*/ 	.byte	0x00, 0xf0, 0xe1, 0x02


	//----- nvinfo : EIATTR_MAXREG_COUNT
	.align		4
.L_1113:
        /*002c*/ 	.byte	0x03, 0x1b
        /*002e*/ 	.short	0x0050


	//----- nvinfo : EIATTR_NUM_BARRIERS
	.align		4
        /*0030*/ 	.byte	0x02, 0x4c
        /*0032*/ 	.byte	0x01
	.zero		1


	//----- nvinfo : EIATTR_MERCURY_ISA_VERSION
	.align		4
        /*0034*/ 	.byte	0x03, 0x5f
        /*0036*/ 	.short	0x0000


	//----- nvinfo : EIATTR_INT_WARP_WIDE_INSTR_OFFSETS
	.align		4
        /*0038*/ 	.byte	0x04, 0x31
        /*003a*/ 	.short	(.L_1115 - .L_1114)


	//   ....[0]....
.L_1114:
        /*003c*/ 	.word	0x00003040


	//   ....[1]....
        /*0040*/ 	.word	0x000056e0


	//----- nvinfo : EIATTR_COOP_GROUP_MASK_REGIDS
	.align		4
.L_1115:
        /*0044*/ 	.byte	0x04, 0x29
        /*0046*/ 	.short	(.L_1117 - .L_1116)


	//   ....[0]....
.L_1116:
        /*0048*/ 	.word	0xffffffff


	//   ....[1]....
        /*004c*/ 	.word	0xffffffff


	//   ....[2]....
        /*0050*/ 	.word	0xffffffff


	//   ....[3]....
        /*0054*/ 	.word	0xffffffff


	//   ....[4]....
        /*0058*/ 	.word	0xffffffff


	//   ....[5]....
        /*005c*/ 	.word	0xffffffff


	//   ....[6]....
        /*0060*/ 	.word	0xffffffff


	//   ....[7]....
        /*0064*/ 	.word	0xffffffff


	//   ....[8]....
        /*0068*/ 	.word	0xffffffff


	//   ....[9]....
        /*006c*/ 	.word	0xffffffff


	//----- nvinfo : EIATTR_COOP_GROUP_INSTR_OFFSETS
	.align		4
.L_1117:
        /*0070*/ 	.byte	0x04, 0x28
        /*0072*/ 	.short	(.L_1119 - .L_1118)


	//   ....[0]....
.L_1118:
        /*0074*/ 	.word	0x00002300


	//   ....[1]....
        /*0078*/ 	.word	0x00002330


	//   ....[2]....
        /*007c*/ 	.word	0x000023b0


	//   ....[3]....
        /*0080*/ 	.word	0x000023d0


	//   ....[4]....
        /*0084*/ 	.word	0x00002400


	//   ....[5]....
        /*0088*/ 	.word	0x00002420


	//   ....[6]....
        /*008c*/ 	.word	0x00002450


	//   ....[7]....
        /*0090*/ 	.word	0x00002470


	//   ....[8]....
        /*0094*/ 	.word	0x000024a0


	//   ....[9]....
        /*0098*/ 	.word	0x000024d0


	//----- nvinfo : EIATTR_EXIT_INSTR_OFFSETS
	.align		4
.L_1119:
        /*009c*/ 	.byte	0x04, 0x1c
        /*009e*/ 	.short	(.L_1121 - .L_1120)


	//   ....[0]....
.L_1120:
        /*00a0*/ 	.word	0x000057b0


	//   ....[1]....
        /*00a4*/ 	.word	0x000058f0


	//   ....[2]....
        /*00a8*/ 	.word	0x00005b70


	//----- nvinfo : EIATTR_MAX_THREADS
	.align		4
.L_1121:
        /*00ac*/ 	.byte	0x04, 0x05
        /*00ae*/ 	.short	(.L_1123 - .L_1122)
.L_1122:
        /*00b0*/ 	.word	0x00000300
        /*00b4*/ 	.word	0x00000001
        /*00b8*/ 	.word	0x00000001


	//----- nvinfo : EIATTR_CRS_STACK_SIZE
	.align		4
.L_1123:
        /*00bc*/ 	.byte	0x04, 0x1e
        /*00be*/ 	.short	(.L_1125 - .L_1124)
.L_1124:
        /*00c0*/ 	.word	0x00000000
.L_1125:


//--------------------- .nv.info._Z35group_norm_nhwc_bwd_one_pass_kernelI11Fp32IOFp16WLi256ELi96ELi768EEv26Group_norm_nhwc_bwd_params --------------------------
	.section	.nv.info._Z35group_norm_nhwc_bwd_one_pass_kernelI11Fp32IOFp16WLi256ELi96ELi768EEv26Group_norm_nhwc_bwd_params,"",@"SHT_CUDA_INFO"
	.sectionflags	@""
	.align	4


	//----- nvinfo : EIATTR_CUDA_API_VERSION
	.align		4
        /*0000*/ 	.byte	0x04, 0x37
        /*0002*/ 	.short	(.L_1127 - .L_1126)
.L_1126:
        /*0004*/ 	.word	0x00000082


	//----- nvinfo : EIATTR_SW2861232_WAR
	.align		4
.L_1127:
        /*0008*/ 	.byte	0x01, 0x35
	.zero		2


	//----- nvinfo : EIATTR_PARAM_CBANK
	.align		4
        /*000c*/ 	.byte	0x04, 0x0a
        /*000e*/ 	.short	(.L_1129 - .L_1128)
	.align		4
.L_1128:
        /*0010*/ 	.word	index@(.nv.constant0._Z35group_norm_nhwc_bwd_one_pass_kernelI11Fp32IOFp16WLi256ELi96ELi768EEv26Group_norm_nhwc_bwd_params)
        /*0014*/ 	.short	0x0160
        /*0016*/ 	.short	0x00b8


	//----- nvinfo : EIATTR_CBANK_PARAM_SIZE
	.align		4
.L_1129:
        /*0018*/ 	.byte	0x03, 0x19
        /*001a*/ 	.short	0x00b8


	//----- nvinfo : EIATTR_KPARAM_INFO
	.align		4
        /*001c*/ 	.byte	0x04, 0x17
        /*001e*/ 	.short	(.L_1131 - .L_1130)
.L_1130:
        /*0020*/ 	.word	0x00000000
        /*0024*/ 	.short	0x0000
        /*0026*/ 	.short	0x0000
        /*0028*/ 	.byte	0x00, 0xf0, 0xe1, 0x02


	//----- nvinfo : EIATTR_MAXREG_COUNT
	.align		4
.L_1131:
        /*002c*/ 	.byte	0x03, 0x1b
        /*002e*/ 	.short	0x0050


	//----- nvinfo : EIATTR_NUM_BARRIERS
	.align		4
        /*0030*/ 	.byte	0x02, 0x4c
        /*0032*/ 	.byte	0x01
	.zero		1


	//----- nvinfo : EIATTR_ANNOTATIONS
	.align		4
        /*0034*/ 	.byte	0x04, 0x55
        /*0036*/ 	.short	(.L_1133 - .L_1132)


	//   ....[0]....
.L_1132:
        /* <DEDUP_REMOVED lines=40> */


	//----- nvinfo : EIATTR_MERCURY_ISA_VERSION
	.align		4
.L_1133:
        /*02a8*/ 	.byte	0x03, 0x5f
        /*02aa*/ 	.short	0x0000


	//----- nvinfo : EIATTR_INT_WARP_WIDE_INSTR_OFFSETS
	.align		4
        /*02ac*/ 	.byte	0x04, 0x31
        /*02ae*/ 	.short	(.L_1135 - .L_1134)


	//   ....[0]....
.L_1134:
        /*02b0*/ 	.word	0x000051c0


	//   ....[1]....
        /*02b4*/ 	.word	0x000068c0


	//   ....[2]....
        /*02b8*/ 	.word	0x00009920


	//----- nvinfo : EIATTR_COOP_GROUP_MASK_REGIDS
	.align		4
.L_1135:
        /*02bc*/ 	.byte	0x04, 0x29
        /*02be*/ 	.short	(.L_1137 - .L_1136)


	//   ....[0]....
.L_1136:
        /*02c0*/ 	.word	0xffffffff


	//   ....[1]....
        /*02c4*/ 	.word	0xffffffff


	//   ....[2]....
        /*02c8*/ 	.word	0xffffffff


	//   ....[3]....
        /*02cc*/ 	.word	0xffffffff


	//   ....[4]....
        /*02d0*/ 	.word	0xffffffff


	//   ....[5]....
        /*02d4*/ 	.word	0xffffffff


	//   ....[6]....
        /*02d8*/ 	.word	0xffffffff


	//   ....[7]....
        /*02dc*/ 	.word	0xffffffff


	//   ....[8]....
        /*02e0*/ 	.word	0xffffffff


	//   ....[9]....
        /*02e4*/ 	.word	0xffffffff


	//----- nvinfo : EIATTR_COOP_GROUP_INSTR_OFFSETS
	.align		4
.L_1137:
        /*02e8*/ 	.byte	0x04, 0x28
        /*02ea*/ 	.short	(.L_1139 - .L_1138)


	//   ....[0]....
.L_1138:
        /*02ec*/ 	.word	0x00004370


	//   ....[1]....
        /*02f0*/ 	.word	0x000043a0


	//   ....[2]....
        /*02f4*/ 	.word	0x00004490


	//   ....[3]....
        /*02f8*/ 	.word	0x000044b0


	//   ....[4]....
        /*02fc*/ 	.word	0x000044e0


	//   ....[5]....
        /*0300*/ 	.word	0x00004500


	//   ....[6]....
        /*0304*/ 	.word	0x00004530


	//   ....[7]....
        /*0308*/ 	.word	0x00004550


	//   ....[8]....
        /*030c*/ 	.word	0x00004580


	//   ....[9]....
        /*0310*/ 	.word	0x000045b0


	//----- nvinfo : EIATTR_EXIT_INSTR_OFFSETS
	.align		4
.L_1139:
        /*0314*/ 	.byte	0x04, 0x1c
        /*0316*/ 	.short	(.L_1141 - .L_1140)


	//   ....[0]....
.L_1140:
        /*0318*/ 	.word	0x000099f0


	//   ....[1]....
        /*031c*/ 	.word	0x00009b30


	//   ....[2]....
        /*0320*/ 	.word	0x00009db0


	//----- nvinfo : EIATTR_MAX_THREADS
	.align		4
.L_1141:
        /*0324*/ 	.byte	0x04, 0x05
        /*0326*/ 	.short	(.L_1143 - .L_1142)
.L_1142:
        /*0328*/ 	.word	0x00000300
        /*032c*/ 	.word	0x00000001
        /*0330*/ 	.word	0x00000001


	//----- nvinfo : EIATTR_CRS_STACK_SIZE
	.align		4
.L_1143:
        /*0334*/ 	.byte	0x04, 0x1e
        /*0336*/ 	.short	(.L_1145 - .L_1144)
.L_1144:
        /*0338*/ 	.word	0x00000000
.L_1145:


//--------------------- .nv.info._Z35group_norm_nhwc_bwd_one_pass_kernelI11Fp32IOFp16WLi512ELi96ELi768EEv26Group_norm_nhwc_bwd_params --------------------------
	.section	.nv.info._Z35group_norm_nhwc_bwd_one_pass_kernelI11Fp32IOFp16WLi512ELi96ELi768EEv26Group_norm_nhwc_bwd_params,"",@"SHT_CUDA_INFO"
	.sectionflags	@""
	.align	4


	//----- nvinfo : EIATTR_CUDA_API_VERSION
	.align		4
        /*0000*/ 	.byte	0x04, 0x37
        /*0002*/ 	.short	(.L_1147 - .L_1146)
.L_1146:
        /*0004*/ 	.word	0x00000082


	//----- nvinfo : EIATTR_SW2861232_WAR
	.align		4
.L_1147:
        /*0008*/ 	.byte	0x01, 0x35
	.zero		2


	//----- nvinfo : EIATTR_PARAM_CBANK
	.align		4
        /*000c*/ 	.byte	0x04, 0x0a
        /*000e*/ 	.short	(.L_1149 - .L_1148)
	.align		4
.L_1148:
        /*0010*/ 	.word	index@(.nv.constant0._Z35group_norm_nhwc_bwd_one_pass_kernelI11Fp32IOFp16WLi512ELi96ELi768EEv26Group_norm_nhwc_bwd_params)
        /*0014*/ 	.short	0x0160
        /*0016*/ 	.short	0x00b8


	//----- nvinfo : EIATTR_CBANK_PARAM_SIZE
	.align		4
.L_1149:
        /*0018*/ 	.byte	0x03, 0x19
        /*001a*/ 	.short	0x00b8


	//----- nvinfo : EIATTR_KPARAM_INFO
	.align		4
        /*001c*/ 	.byte	0x04, 0x17
        /*001e*/ 	.short	(.L_1151 - .L_1150)
.L_1150:
        /*0020*/ 	.word	0x00000000
        /*0024*/ 	.short	0x0000
        /*0026*/ 	.short	0x0000
        /*0028*/ 	.byte	0x00, 0xf0, 0xe1, 0x02


	//----- nvinfo : EIATTR_MAXREG_COUNT
	.align		4
.L_1151:
        /*002c*/ 	.byte	0x03, 0x1b
        /*002e*/ 	.short	0x0050


	//----- nvinfo : EIATTR_NUM_BARRIERS
	.align		4
        /*0030*/ 	.byte	0x02, 0x4c
        /*0032*/ 	.byte	0x01
	.zero		1


	//----- nvinfo : EIATTR_ANNOTATIONS
	.align		4
        /*0034*/ 	.byte	0x04, 0x55
        /*0036*/ 	.short	(.L_1153 - .L_1152)


	//   ....[0]....
.L_1152:
        /* <DEDUP_REMOVED lines=306> */


	//----- nvinfo : EIATTR_MERCURY_ISA_VERSION
	.align		4
.L_1153:
        /*1340*/ 	.byte	0x03, 0x5f
        /*1342*/ 	.short	0x0000


	//----- nvinfo : EIATTR_INT_WARP_WIDE_INSTR_OFFSETS
	.align		4
        /*1344*/ 	.byte	0x04, 0x31
        /*1346*/ 	.short	(.L_1155 - .L_1154)


	//   ....[0]....
.L_1154:
        /*1348*/ 	.word	0x00009f00


	//   ....[1]....
        /*134c*/ 	.word	0x0000b580


	//   ....[2]....
        /*1350*/ 	.word	0x00011fe0


	//----- nvinfo : EIATTR_COOP_GROUP_MASK_REGIDS
	.align		4
.L_1155:
        /*1354*/ 	.byte	0x04, 0x29
        /*1356*/ 	.short	(.L_1157 - .L_1156)


	//   ....[0]....
.L_1156:
        /*1358*/ 	.word	0xffffffff


	//   ....[1]....
        /*135c*/ 	.word	0xffffffff


	//   ....[2]....
        /*1360*/ 	.word	0xffffffff


	//   ....[3]....
        /*1364*/ 	.word	0xffffffff


	//   ....[4]....
        /*1368*/ 	.word	0xffffffff


	//   ....[5]....
        /*136c*/ 	.word	0xffffffff


	//   ....[6]....
        /*1370*/ 	.word	0xffffffff


	//   ....[7]....
        /*1374*/ 	.word	0xffffffff


	//   ....[8]....
        /*1378*/ 	.word	0xffffffff


	//   ....[9]....
        /*137c*/ 	.word	0xffffffff


	//----- nvinfo : EIATTR_COOP_GROUP_INSTR_OFFSETS
	.align		4
.L_1157:
        /*1380*/ 	.byte	0x04, 0x28
        /*1382*/ 	.short	(.L_1159 - .L_1158)


	//   ....[0]....
.L_1158:
        /*1384*/ 	.word	0x00008f80


	//   ....[1]....
        /*1388*/ 	.word	0x00008f90


	//   ....[2]....
        /*138c*/ 	.word	0x00008fb0


	//   ....[3]....
        /*1390*/ 	.word	0x00008fe0


	//   ....[4]....
        /*1394*/ 	.word	0x00009000


	//   ....[5]....
        /*1398*/ 	.word	0x00009030


	//   ....[6]....
        /*139c*/ 	.word	0x00009050


	//   ....[7]....
        /*13a0*/ 	.word	0x000090b0


	//   ....[8]....
        /*13a4*/ 	.word	0x00009220


	//   ....[9]....
        /*13a8*/ 	.word	0x00009230


	//----- nvinfo : EIATTR_EXIT_INSTR_OFFSETS
	.align		4
.L_1159:
        /*13ac*/ 	.byte	0x04, 0x1c
        /*13ae*/ 	.short	(.L_1161 - .L_1160)


	//   ....[0]....
.L_1160:
        /*13b0*/ 	.word	0x000120b0


	//   ....[1]....
        /*13b4*/ 	.word	0x000121f0


	//   ....[2]....
        /*13b8*/ 	.word	0x00012470


	//----- nvinfo : EIATTR_MAX_THREADS
	.align		4
.L_1161:
        /*13bc*/ 	.byte	0x04, 0x05
        /*13be*/ 	.short	(.L_1163 - .L_1162)
.L_1162:
        /*13c0*/ 	.word	0x00000300
        /*13c4*/ 	.word	0x00000001
        /*13c8*/ 	.word	0x00000001


	//----- nvinfo : EIATTR_CRS_STACK_SIZE
	.align		4
.L_1163:
        /*13cc*/ 	.byte	0x04, 0x1e
        /*13ce*/ 	.short	(.L_1165 - .L_1164)
.L_1164:
        /*13d0*/ 	.word	0x00000000
.L_1165:


//--------------------- .nv.info._Z35group_norm_nhwc_fwd_one_pass_kernelI11Bf16IOFp32WLi64ELi96ELi768EEv26Group_norm_nhwc_fwd_params --------------------------
	.section	.nv.info._Z35group_norm_nhwc_fwd_one_pass_kernelI11Bf16IOFp32WLi64ELi96ELi768EEv26Group_norm_nhwc_fwd_params,"",@"SHT_CUDA_INFO"
	.sectionflags	@""
	.align	4


	//----- nvinfo : EIATTR_CUDA_API_VERSION
	.align		4
        /*0000*/ 	.byte	0x04, 0x37
        /*0002*/ 	.short	(.L_1167 - .L_1166)
.L_1166:
        /*0004*/ 	.word	0x00000082


	//----- nvinfo : EIATTR_SW2861232_WAR
	.align		4
.L_1167:
        /*0008*/ 	.byte	0x01, 0x35
	.zero		2


	//----- nvinfo : EIATTR_PARAM_CBANK
	.align		4
        /*000c*/ 	.byte	0x04, 0x0a
        /*000e*/ 	.short	(.L_1169 - .L_1168)
	.align		4
.L_1168:
        /*0010*/ 	.word	index@(.nv.constant0._Z35group_norm_nhwc_fwd_one_pass_kernelI11Bf16IOFp32WLi64ELi96ELi768EEv26Group_norm_nhwc_fwd_params)
        /*0014*/ 	.short	0x0160
        /*0016*/ 	.short	0x00a0


	//----- nvinfo : EIATTR_CBANK_PARAM_SIZE
	.align		4
.L_1169:
        /*0018*/ 	.byte	0x03, 0x19
        /*001a*/ 	.short	0x00a0


	//----- nvinfo : EIATTR_KPARAM_INFO
	.align		4
        /*001c*/ 	.byte	0x04, 0x17
        /*001e*/ 	.short	(.L_1171 - .L_1170)
.L_1170:
        /*0020*/ 	.word	0x00000000
        /*0024*/ 	.short	0x0000
        /*0026*/ 	.short	0x0000
        /*0028*/ 	.byte	0x00, 0xf0, 0x81, 0x02


	//----- nvinfo : EIATTR_MAXREG_COUNT
	.align		4
.L_1171:
        /*002c*/ 	.byte	0x03, 0x1b
        /*002e*/ 	.short	0x0050


	//----- nvinfo : EIATTR_NUM_BARRIERS
	.align		4
        /*0030*/ 	.byte	0x02, 0x4c
        /*0032*/ 	.byte	0x01
	.zero		1


	//----- nvinfo : EIATTR_MERCURY_ISA_VERSION
	.align		4
        /*0034*/ 	.byte	0x03, 0x5f
        /*0036*/ 	.short	0x0000


	//----- nvinfo : EIATTR_COOP_GROUP_MASK_REGIDS
	.align		4
        /*0038*/ 	.byte	0x04, 0x29
        /*003a*/ 	.short	(.L_1173 - .L_1172)


	//   ....[0]....
.L_1172:
        /*003c*/ 	.word	0xffffffff


	//   ....[1]....
        /*0040*/ 	.word	0xffffffff


	//   ....[2]....
        /*0044*/ 	.word	0xffffffff


	//   ....[3]....
        /*0048*/ 	.word	0xffffffff


	//   ....[4]....
        /*004c*/ 	.word	0xffffffff


	//   ....[5]....
        /*0050*/ 	.word	0xffffffff


	//   ....[6]....
        /*0054*/ 	.word	0xffffffff


	//   ....[7]....
        /*0058*/ 	.word	0xffffffff


	//   ....[8]....
        /*005c*/ 	.word	0xffffffff


	//   ....[9]....
        /*0060*/ 	.word	0xffffffff


	//----- nvinfo : EIATTR_COOP_GROUP_INSTR_OFFSETS
	.align		4
.L_1173:
        /*0064*/ 	.byte	0x04, 0x28
        /*0066*/ 	.short	(.L_1175 - .L_1174)


	//   ....[0]....
.L_1174:
        /*0068*/ 	.word	0x00000900


	//   ....[1]....
        /*006c*/ 	.word	0x00000910


	//   ....[2]....
        /*0070*/ 	.word	0x00000940


	//   ....[3]....
        /*0074*/ 	.word	0x00000950


	//   ....[4]....
        /*0078*/ 	.word	0x00000990


	//   ....[5]....
        /*007c*/ 	.word	0x000009a0


	//   ....[6]....
        /*0080*/ 	.word	0x000009e0


	//   ....[7]....
        /*0084*/ 	.word	0x000009f0


	//   ....[8]....
        /*0088*/ 	.word	0x00000a30


	//   ....[9]....
        /*008c*/ 	.word	0x00000a40


	//----- nvinfo : EIATTR_EXIT_INSTR_OFFSETS
	.align		4
.L_1175:
        /*0090*/ 	.byte	0x04, 0x1c
        /*0092*/ 	.short	(.L_1177 - .L_1176)


	//   ....[0]....
.L_1176:
        /*0094*/ 	.word	0x00000060


	//   ....[1]....
        /*0098*/ 	.word	0x00002230


	//----- nvinfo : EIATTR_MAX_THREADS
	.align		4
.L_1177:
        /*009c*/ 	.byte	0x04, 0x05
        /*009e*/ 	.short	(.L_1179 - .L_1178)
.L_1178:
        /*00a0*/ 	.word	0x00000300
        /*00a4*/ 	.word	0x00000001
        /*00a8*/ 	.word	0x00000001


	//----- nvinfo : EIATTR_CRS_STACK_SIZE
	.align		4
.L_1179:
        /*00ac*/ 	.byte	0x04, 0x1e
        /*00ae*/ 	.short	(.L_1181 - .L_1180)
.L_1180:
        /*00b0*/ 	.word	0x00000000
.L_1181:


//--------------------- .nv.info._Z35group_norm_nhwc_fwd_one_pass_kernelI11Bf16IOFp32WLi128ELi96ELi768EEv26Group_norm_nhwc_fwd_params --------------------------
	.section	.nv.info._Z35group_norm_nhwc_fwd_one_pass_kernelI11Bf16IOFp32WLi128ELi96ELi768EEv26Group_norm_nhwc_fwd_params,"",@"SHT_CUDA_INFO"
	.sectionflags	@""
	.align	4


	//----- nvinfo : EIATTR_CUDA_API_VERSION
	.align		4
        /*0000*/ 	.byte	0x04, 0x37
        /*0002*/ 	.short	(.L_1183 - .L_1182)
.L_1182:
        /*0004*/ 	.word	0x00000082


	//----- nvinfo : EIATTR_SW2861232_WAR
	.align		4
.L_1183:
        /*0008*/ 	.byte	0x01, 0x35
	.zero		2


	//----- nvinfo : EIATTR_PARAM_CBANK
	.align		4
        /*000c*/ 	.byte	0x04, 0x0a
        /*000e*/ 	.short	(.L_1185 - .L_1184)
	.align		4
.L_1184:
        /*0010*/ 	.word	index@(.nv.constant0._Z35group_norm_nhwc_fwd_one_pass_kernelI11Bf16IOFp32WLi128ELi96ELi768EEv26Group_norm_nhwc_fwd_params)
        /*0014*/ 	.short	0x0160
        /*0016*/ 	.short	0x00a0


	//----- nvinfo : EIATTR_CBANK_PARAM_SIZE
	.align		4
.L_1185:
        /*0018*/ 	.byte	0x03, 0x19
        /*001a*/ 	.short	0x00a0


	//----- nvinfo : EIATTR_KPARAM_INFO
	.align		4
        /*001c*/ 	.byte	0x04, 0x17
        /*001e*/ 	.short	(.L_1187 - .L_1186)
.L_1186:
        /*0020*/ 	.word	0x00000000
        /*0024*/ 	.short	0x0000
        /*0026*/ 	.short	0x0000
        /*0028*/ 	.byte	0x00, 0xf0, 0x81, 0x02


	//----- nvinfo : EIATTR_MAXREG_COUNT
	.align		4
.L_1187:
        /*002c*/ 	.byte	0x03, 0x1b
        /*002e*/ 	.short	0x0050


	//----- nvinfo : EIATTR_NUM_BARRIERS
	.align		4
        /*0030*/ 	.byte	0x02, 0x4c
        /*0032*/ 	.byte	0x01
	.zero		1


	//----- nvinfo : EIATTR_MERCURY_ISA_VERSION
	.align		4
        /*0034*/ 	.byte	0x03, 0x5f
        /*0036*/ 	.short	0x0000


	//----- nvinfo : EIATTR_COOP_GROUP_MASK_REGIDS
	.align		4
        /*0038*/ 	.byte	0x04, 0x29
        /*003a*/ 	.short	(.L_1189 - .L_1188)


	//   ....[0]....
.L_1188:
        /*003c*/ 	.word	0xffffffff


	//   ....[1]....
        /*0040*/ 	.word	0xffffffff


	//   ....[2]....
        /*0044*/ 	.word	0xffffffff


	//   ....[3]....
        /*0048*/ 	.word	0xffffffff


	//   ....[4]....
        /*004c*/ 	.word	0xffffffff


	//   ....[5]....
        /*0050*/ 	.word	0xffffffff


	//   ....[6]....
        /*0054*/ 	.word	0xffffffff


	//   ....[7]....
        /*0058*/ 	.word	0xffffffff


	//   ....[8]....
        /*005c*/ 	.word	0xffffffff


	//   ....[9]....
        /*0060*/ 	.word	0xffffffff


	//----- nvinfo : EIATTR_COOP_GROUP_INSTR_OFFSETS
	.align		4
.L_1189:
        /*0064*/ 	.byte	0x04, 0x28
        /*0066*/ 	.short	(.L_1191 - .L_1190)


	//   ....[0]....
.L_1190:
        /*0068*/ 	.word	0x00000e80


	//   ....[1]....
        /*006c*/ 	.word	0x00000e90


	//   ....[2]....
        /*0070*/ 	.word	0x00000ec0


	//   ....[3]....
        /*0074*/ 	.word	0x00000ed0


	//   ....[4]....
        /*0078*/ 	.word	0x00000f10


	//   ....[5]....
        /*007c*/ 	.word	0x00000f20


	//   ....[6]....
        /*0080*/ 	.word	0x00000f60


	//   ....[7]....
        /*0084*/ 	.word	0x00000f70


	//   ....[8]....
        /*0088*/ 	.word	0x00000fb0


	//   ....[9]....
        /*008c*/ 	.word	0x00000fc0


	//----- nvinfo : EIATTR_EXIT_INSTR_OFFSETS
	.align		4
.L_1191:
        /*0090*/ 	.byte	0x04, 0x1c
        /*0092*/ 	.short	(.L_1193 - .L_1192)


	//   ....[0]....
.L_1192:
        /*0094*/ 	.word	0x00000060


	//   ....[1]....
        /*0098*/ 	.word	0x00003090


	//----- nvinfo : EIATTR_MAX_THREADS
	.align		4
.L_1193:
        /*009c*/ 	.byte	0x04, 0x05
        /*009e*/ 	.short	(.L_1195 - .L_1194)
.L_1194:
        /*00a0*/ 	.word	0x00000300
        /*00a4*/ 	.word	0x00000001
        /*00a8*/ 	.word	0x00000001


	//----- nvinfo : EIATTR_CRS_STACK_SIZE
	.align		4
.L_1195:
        /*00ac*/ 	.byte	0x04, 0x1e
        /*00ae*/ 	.short	(.L_1197 - .L_1196)
.L_1196:
        /*00b0*/ 	.word	0x00000000
.L_1197:


//--------------------- .nv.info._Z35group_norm_nhwc_fwd_one_pass_kernelI11Bf16IOFp32WLi256ELi96ELi768EEv26Group_norm_nhwc_fwd_params --------------------------
	.section	.nv.info._Z35group_norm_nhwc_fwd_one_pass_kernelI11Bf16IOFp32WLi256ELi96ELi768EEv26Group_norm_nhwc_fwd_params,"",@"SHT_CUDA_INFO"
	.sectionflags	@""
	.align	4


	//----- nvinfo : EIATTR_CUDA_API_VERSION
	.align		4
        /*0000*/ 	.byte	0x04, 0x37
        /*0002*/ 	.short	(.L_1199 - .L_1198)
.L_1198:
        /*0004*/ 	.word	0x00000082


	//----- nvinfo : EIATTR_SW2861232_WAR
	.align		4
.L_1199:
        /*0008*/ 	.byte	0x01, 0x35
	.zero		2


	//----- nvinfo : EIATTR_PARAM_CBANK
	.align		4
        /*000c*/ 	.byte	0x04, 0x0a
        /*000e*/ 	.short	(.L_1201 - .L_1200)
	.align		4
.L_1200:
        /*0010*/ 	.word	index@(.nv.constant0._Z35group_norm_nhwc_fwd_one_pass_kernelI11Bf16IOFp32WLi256ELi96ELi768EEv26Group_norm_nhwc_fwd_params)
        /*0014*/ 	.short	0x0160
        /*0016*/ 	.short	0x00a0


	//----- nvinfo : EIATTR_CBANK_PARAM_SIZE
	.align		4
.L_1201:
        /*0018*/ 	.byte	0x03, 0x19
        /*001a*/ 	.short	0x00a0


	//----- nvinfo : EIATTR_KPARAM_INFO
	.align		4
        /*001c*/ 	.byte	0x04, 0x17
        /*001e*/ 	.short	(.L_1203 - .L_1202)
.L_1202:
        /*0020*/ 	.word	0x00000000
        /*0024*/ 	.short	0x0000
        /*0026*/ 	.short	0x0000
        /*0028*/ 	.byte	0x00, 0xf0, 0x81, 0x02


	//----- nvinfo : EIATTR_MAXREG_COUNT
	.align		4
.L_1203:
        /*002c*/ 	.byte	0x03, 0x1b
        /*002e*/ 	.short	0x0050


	//----- nvinfo : EIATTR_NUM_BARRIERS
	.align		4
        /*0030*/ 	.byte	0x02, 0x4c
        /*0032*/ 	.byte	0x01
	.zero		1


	//----- nvinfo : EIATTR_MERCURY_ISA_VERSION
	.align		4
        /*0034*/ 	.byte	0x03, 0x5f
        /*0036*/ 	.short	0x0000


	//----- nvinfo : EIATTR_COOP_GROUP_MASK_REGIDS
	.align		4
        /*0038*/ 	.byte	0x04, 0x29
        /*003a*/ 	.short	(.L_1205 - .L_1204)


	//   ....[0]....
.L_1204:
        /*003c*/ 	.word	0xffffffff


	//   ....[1]....
        /*0040*/ 	.word	0xffffffff


	//   ....[2]....
        /*0044*/ 	.word	0xffffffff


	//   ....[3]....
        /*0048*/ 	.word	0xffffffff


	//   ....[4]....
        /*004c*/ 	.word	0xffffffff


	//   ....[5]....
        /*0050*/ 	.word	0xffffffff


	//   ....[6]....
        /*0054*/ 	.word	0xffffffff


	//   ....[7]....
        /*0058*/ 	.word	0xffffffff


	//   ....[8]....
        /*005c*/ 	.word	0xffffffff


	//   ....[9]....
        /*0060*/ 	.word	0xffffffff


	//----- nvinfo : EIATTR_COOP_GROUP_INSTR_OFFSETS
	.align		4
.L_1205:
        /*0064*/ 	.byte	0x04, 0x28
        /*0066*/ 	.short	(.L_1207 - .L_1206)


	//   ....[0]....
.L_1206:
        /*0068*/ 	.word	0x00001910


	//   ....[1]....
        /*006c*/ 	.word	0x00001920


	//   ....[2]....
        /*0070*/ 	.word	0x00001960


	//   ....[3]....
        /*0074*/ 	.word	0x00001970


	//   ....[4]....
        /*0078*/ 	.word	0x000019b0


	//   ....[5]....
        /*007c*/ 	.word	0x000019c0


	//   ....[6]....
        /*0080*/ 	.word	0x00001a00


	//   ....[7]....
        /*0084*/ 	.word	0x00001a10


	//   ....[8]....
        /*0088*/ 	.word	0x00001a50


	//   ....[9]....
        /*008c*/ 	.word	0x00001a60


	//----- nvinfo : EIATTR_EXIT_INSTR_OFFSETS
	.align		4
.L_1207:
        /*0090*/ 	.byte	0x04, 0x1c
        /*0092*/ 	.short	(.L_1209 - .L_1208)


	//   ....[0]....
.L_1208:
        /*0094*/ 	.word	0x00000060


	//   ....[1]....
        /*0098*/ 	.word	0x00004cd0


	//----- nvinfo : EIATTR_MAX_THREADS
	.align		4
.L_1209:
        /*009c*/ 	.byte	0x04, 0x05
        /*009e*/ 	.short	(.L_1211 - .L_1210)
.L_1210:
        /*00a0*/ 	.word	0x00000300
        /*00a4*/ 	.word	0x00000001
        /*00a8*/ 	.word	0x00000001


	//----- nvinfo : EIATTR_CRS_STACK_SIZE
	.align		4
.L_1211:
        /*00ac*/ 	.byte	0x04, 0x1e
        /*00ae*/ 	.short	(.L_1213 - .L_1212)
.L_1212:
        /*00b0*/ 	.word	0x00000000
.L_1213:


//--------------------- .nv.info._Z35group_norm_nhwc_fwd_one_pass_kernelI11Bf16IOFp32WLi512ELi96ELi768EEv26Group_norm_nhwc_fwd_params --------------------------
	.section	.nv.info._Z35group_norm_nhwc_fwd_one_pass_kernelI11Bf16IOFp32WLi512ELi96ELi768EEv26Group_norm_nhwc_fwd_params,"",@"SHT_CUDA_INFO"
	.sectionflags	@""
	.align	4


	//----- nvinfo : EIATTR_CUDA_API_VERSION
	.align		4
        /*0000*/ 	.byte	0x04, 0x37
        /*0002*/ 	.short	(.L_1215 - .L_1214)
.L_1214:
        /*0004*/ 	.word	0x00000082


	//----- nvinfo : EIATTR_SW2861232_WAR
	.align		4
.L_1215:
        /*0008*/ 	.byte	0x01, 0x35
	.zero		2


	//----- nvinfo : EIATTR_PARAM_CBANK
	.align		4
        /*000c*/ 	.byte	0x04, 0x0a
        /*000e*/ 	.short	(.L_1217 - .L_1216)
	.align		4
.L_1216:
        /*0010*/ 	.word	index@(.nv.constant0._Z35group_norm_nhwc_fwd_one_pass_kernelI11Bf16IOFp32WLi512ELi96ELi768EEv26Group_norm_nhwc_fwd_params)
        /*0014*/ 	.short	0x0160
        /*0016*/ 	.short	0x00a0


	//----- nvinfo : EIATTR_CBANK_PARAM_SIZE
	.align		4
.L_1217:
        /*0018*/ 	.byte	0x03, 0x19
        /*001a*/ 	.short	0x00a0


	//----- nvinfo : EIATTR_KPARAM_INFO
	.align		4
        /*001c*/ 	.byte	0x04, 0x17
        /*001e*/ 	.short	(.L_1219 - .L_1218)
.L_1218:
        /*0020*/ 	.word	0x00000000
        /*0024*/ 	.short	0x0000
        /*0026*/ 	.short	0x0000
        /*0028*/ 	.byte	0x00, 0xf0, 0x81, 0x02


	//----- nvinfo : EIATTR_MAXREG_COUNT
	.align		4
.L_1219:
        /*002c*/ 	.byte	0x03, 0x1b
        /*002e*/ 	.short	0x0050


	//----- nvinfo : EIATTR_NUM_BARRIERS
	.align		4
        /*0030*/ 	.byte	0x02, 0x4c
        /*0032*/ 	.byte	0x01
	.zero		1


	//----- nvinfo : EIATTR_MERCURY_ISA_VERSION
	.align		4
        /*0034*/ 	.byte	0x03, 0x5f
        /*0036*/ 	.short	0x0000


	//----- nvinfo : EIATTR_COOP_GROUP_MASK_REGIDS
	.align		4
        /*0038*/ 	.byte	0x04, 0x29
        /*003a*/ 	.short	(.L_1221 - .L_1220)


	//   ....[0]....
.L_1220:
        /*003c*/ 	.word	0xffffffff


	//   ....[1]....
        /*0040*/ 	.word	0xffffffff


	//   ....[2]....
        /*0044*/ 	.word	0xffffffff


	//   ....[3]....
        /*0048*/ 	.word	0xffffffff


	//   ....[4]....
        /*004c*/ 	.word	0xffffffff


	//   ....[5]....
        /*0050*/ 	.word	0xffffffff


	//   ....[6]....
        /*0054*/ 	.word	0xffffffff


	//   ....[7]....
        /*0058*/ 	.word	0xffffffff


	//   ....[8]....
        /*005c*/ 	.word	0xffffffff


	//   ....[9]....
        /*0060*/ 	.word	0xffffffff


	//----- nvinfo : EIATTR_COOP_GROUP_INSTR_OFFSETS
	.align		4
.L_1221:
        /*0064*/ 	.byte	0x04, 0x28
        /*0066*/ 	.short	(.L_1223 - .L_1222)


	//   ....[0]....
.L_1222:
        /*0068*/ 	.word	0x00002fa0


	//   ....[1]....
        /*006c*/ 	.word	0x00002fb0


	//   ....[2]....
        /*0070*/ 	.word	0x00002ff0


	//   ....[3]....
        /*0074*/ 	.word	0x00003000


	//   ....[4]....
        /*0078*/ 	.word	0x00003040


	//   ....[5]....
        /*007c*/ 	.word	0x00003050


	//   ....[6]....
        /*0080*/ 	.word	0x00003090


	//   ....[7]....
        /*0084*/ 	.word	0x000030a0


	//   ....[8]....
        /*0088*/ 	.word	0x000030e0


	//   ....[9]....
        /*008c*/ 	.word	0x000030f0


	//----- nvinfo : EIATTR_EXIT_INSTR_OFFSETS
	.align		4
.L_1223:
        /*0090*/ 	.byte	0x04, 0x1c
        /*0092*/ 	.short	(.L_1225 - .L_1224)


	//   ....[0]....
.L_1224:
        /*0094*/ 	.word	0x00000070


	//   ....[1]....
        /*0098*/ 	.word	0x00008b70


	//----- nvinfo : EIATTR_MAX_THREADS
	.align		4
.L_1225:
        /*009c*/ 	.byte	0x04, 0x05
        /*009e*/ 	.short	(.L_1227 - .L_1226)
.L_1226:
        /*00a0*/ 	.word	0x00000300
        /*00a4*/ 	.word	0x00000001
        /*00a8*/ 	.word	0x00000001


	//----- nvinfo : EIATTR_CRS_STACK_SIZE
	.align		4
.L_1227:
        /*00ac*/ 	.byte	0x04, 0x1e
        /*00ae*/ 	.short	(.L_1229 - .L_1228)
.L_1228:
        /*00b0*/ 	.word	0x00000000
.L_1229:


//--------------------- .nv.info._Z35group_norm_nhwc_fwd_one_pass_kernelI11Bf16IOBf16WLi64ELi96ELi768EEv26Group_norm_nhwc_fwd_params --------------------------
	.section	.nv.info._Z35group_norm_nhwc_fwd_one_pass_kernelI11Bf16IOBf16WLi64ELi96ELi768EEv26Group_norm_nhwc_fwd_params,"",@"SHT_CUDA_INFO"
	.sectionflags	@""
	.align	4


	//----- nvinfo : EIATTR_CUDA_API_VERSION
	.align		4
        /*0000*/ 	.byte	0x04, 0x37
        /*0002*/ 	.short	(.L_1231 - .L_1230)
.L_1230:
        /*0004*/ 	.word	0x00000082


	//----- nvinfo : EIATTR_SW2861232_WAR
	.align		4
.L_1231:
        /*0008*/ 	.byte	0x01, 0x35
	.zero		2


	//----- nvinfo : EIATTR_PARAM_CBANK
	.align		4
        /*000c*/ 	.byte	0x04, 0x0a
        /*000e*/ 	.short	(.L_1233 - .L_1232)
	.align		4
.L_1232:
        /*0010*/ 	.word	index@(.nv.constant0._Z35group_norm_nhwc_fwd_one_pass_kernelI11Bf16IOBf16WLi64ELi96ELi768EEv26Group_norm_nhwc_fwd_params)
        /*0014*/ 	.short	0x0160
        /*0016*/ 	.short	0x00a0


	//----- nvinfo : EIATTR_CBANK_PARAM_SIZE
	.align		4
.L_1233:
        /*0018*/ 	.byte	0x03, 0x19
        /*001a*/ 	.short	0x00a0


	//----- nvinfo : EIATTR_KPARAM_INFO
	.align		4
        /*001c*/ 	.byte	0x04, 0x17
        /*001e*/ 	.short	(.L_1235 - .L_1234)
.L_1234:
        /*0020*/ 	.word	0x00000000
        /*0024*/ 	.short	0x0000
        /*0026*/ 	.short	0x0000
        /*0028*/ 	.byte	0x00, 0xf0, 0x81, 0x02


	//----- nvinfo : EIATTR_MAXREG_COUNT
	.align		4
.L_1235:
        /*002c*/ 	.byte	0x03, 0x1b
        /*002e*/ 	.short	0x0050


	//----- nvinfo : EIATTR_NUM_BARRIERS
	.align		4
        /*0030*/ 	.byte	0x02, 0x4c
        /*0032*/ 	.byte	0x01
	.zero		1


	//----- nvinfo : EIATTR_MERCURY_ISA_VERSION
	.align		4
        /*0034*/ 	.byte	0x03, 0x5f
        /*0036*/ 	.short	0x0000


	//----- nvinfo : EIATTR_COOP_GROUP_MASK_REGIDS
	.align		4
        /*0038*/ 	.byte	0x04, 0x29
        /*003a*/ 	.short	(.L_1237 - .L_1236)


	//   ....[0]....
.L_1236:
        /*003c*/ 	.word	0xffffffff


	//   ....[1]....
        /*0040*/ 	.word	0xffffffff


	//   ....[2]....
        /*0044*/ 	.word	0xffffffff


	//   ....[3]....
        /*0048*/ 	.word	0xffffffff


	//   ....[4]....
        /*004c*/ 	.word	0xffffffff


	//   ....[5]....
        /*0050*/ 	.word	0xffffffff


	//   ....[6]....
        /*0054*/ 	.word	0xffffffff


	//   ....[7]....
        /*0058*/ 	.word	0xffffffff


	//   ....[8]....
        /*005c*/ 	.word	0xffffffff


	//   ....[9]....
        /*0060*/ 	.word	0xffffffff


	//----- nvinfo : EIATTR_COOP_GROUP_INSTR_OFFSETS
	.align		4
.L_1237:
        /*0064*/ 	.byte	0x04, 0x28
        /*0066*/ 	.short	(.L_1239 - .L_1238)


	//   ....[0]....
.L_1238:
        /*0068*/ 	.word	0x00000900


	//   ....[1]....
        /*006c*/ 	.word	0x00000910


	//   ....[2]....
        /*0070*/ 	.word	0x00000940


	//   ....[3]....
        /*0074*/ 	.word	0x00000950


	//   ....[4]....
        /*0078*/ 	.word	0x00000990


	//   ....[5]....
        /*007c*/ 	.word	0x000009a0


	//   ....[6]....
        /*0080*/ 	.word	0x000009e0


	//   ....[7]....
        /*0084*/ 	.word	0x000009f0


	//   ....[8]....
        /*0088*/ 	.word	0x00000a30


	//   ....[9]....
        /*008c*/ 	.word	0x00000a40


	//----- nvinfo : EIATTR_EXIT_INSTR_OFFSETS
	.align		4
.L_1239:
        /*0090*/ 	.byte	0x04, 0x1c
        /*0092*/ 	.short	(.L_1241 - .L_1240)


	//   ....[0]....
.L_1240:
        /*0094*/ 	.word	0x00000060


	//   ....[1]....
        /*0098*/ 	.word	0x00002290


	//----- nvinfo : EIATTR_MAX_THREADS
	.align		4
.L_1241:
        /*009c*/ 	.byte	0x04, 0x05
        /*009e*/ 	.short	(.L_1243 - .L_1242)
.L_1242:
        /*00a0*/ 	.word	0x00000300
        /*00a4*/ 	.word	0x00000001
        /*00a8*/ 	.word	0x00000001


	//----- nvinfo : EIATTR_CRS_STACK_SIZE
	.align		4
.L_1243:
        /*00ac*/ 	.byte	0x04, 0x1e
        /*00ae*/ 	.short	(.L_1245 - .L_1244)
.L_1244:
        /*00b0*/ 	.word	0x00000000
.L_1245:


//--------------------- .nv.info._Z35group_norm_nhwc_fwd_one_pass_kernelI11Bf16IOBf16WLi128ELi96ELi768EEv26Group_norm_nhwc_fwd_params --------------------------
	.section	.nv.info._Z35group_norm_nhwc_fwd_one_pass_kernelI11Bf16IOBf16WLi128ELi96ELi768EEv26Group_norm_nhwc_fwd_params,"",@"SHT_CUDA_INFO"
	.sectionflags	@""
	.align	4


	//----- nvinfo : EIATTR_CUDA_API_VERSION
	.align		4
        /*0000*/ 	.byte	0x04, 0x37
        /*0002*/ 	.short	(.L_1247 - .L_1246)
.L_1246:
        /*0004*/ 	.word	0x00000082


	//----- nvinfo : EIATTR_SW2861232_WAR
	.align		4
.L_1247:
        /*0008*/ 	.byte	0x01, 0x35
	.zero		2


	//----- nvinfo : EIATTR_PARAM_CBANK
	.align		4
        /*000c*/ 	.byte	0x04, 0x0a
        /*000e*/ 	.short	(.L_1249 - .L_1248)
	.align		4
.L_1248:
        /*0010*/ 	.word	index@(.nv.constant0._Z35group_norm_nhwc_fwd_one_pass_kernelI11Bf16IOBf16WLi128ELi96ELi768EEv26Group_norm_nhwc_fwd_params)
        /*0014*/ 	.short	0x0160
        /*0016*/ 	.short	0x00a0


	//----- nvinfo : EIATTR_CBANK_PARAM_SIZE
	.align		4
.L_1249:
        /*0018*/ 	.byte	0x03, 0x19
        /*001a*/ 	.short	0x00a0


	//----- nvinfo : EIATTR_KPARAM_INFO
	.align		4
        /*001c*/ 	.byte	0x04, 0x17
        /*001e*/ 	.short	(.L_1251 - .L_1250)
.L_1250:
        /*0020*/ 	.word	0x00000000
        /*0024*/ 	.short	0x0000
        /*0026*/ 	.short	0x0000
        /*0028*/ 	.byte	0x00, 0xf0, 0x81, 0x02


	//----- nvinfo : EIATTR_MAXREG_COUNT
	.align		4
.L_1251:
        /*002c*/ 	.byte	0x03, 0x1b
        /*002e*/ 	.short	0x0050


	//----- nvinfo : EIATTR_NUM_BARRIERS
	.align		4
        /*0030*/ 	.byte	0x02, 0x4c
        /*0032*/ 	.byte	0x01
	.zero		1


	//----- nvinfo : EIATTR_MERCURY_ISA_VERSION
	.align		4
        /*0034*/ 	.byte	0x03, 0x5f
        /*0036*/ 	.short	0x0000


	//----- nvinfo : EIATTR_COOP_GROUP_MASK_REGIDS
	.align		4
        /*0038*/ 	.byte	0x04, 0x29
        /*003a*/ 	.short	(.L_1253 - .L_1252)


	//   ....[0]....
.L_1252:
        /*003c*/ 	.word	0xffffffff


	//   ....[1]....
        /*0040*/ 	.word	0xffffffff


	//   ....[2]....
        /*0044*/ 	.word	0xffffffff


	//   ....[3]....
        /*0048*/ 	.word	0xffffffff


	//   ....[4]....
        /*004c*/ 	.word	0xffffffff


	//   ....[5]....
        /*0050*/ 	.word	0xffffffff


	//   ....[6]....
        /*0054*/ 	.word	0xffffffff


	//   ....[7]....
        /*0058*/ 	.word	0xffffffff


	//   ....[8]....
        /*005c*/ 	.word	0xffffffff


	//   ....[9]....
        /*0060*/ 	.word	0xffffffff


	//----- nvinfo : EIATTR_COOP_GROUP_INSTR_OFFSETS
	.align		4
.L_1253:
        /*0064*/ 	.byte	0x04, 0x28
        /*0066*/ 	.short	(.L_1255 - .L_1254)


	//   ....[0]....
.L_1254:
        /*0068*/ 	.word	0x00000e80


	//   ....[1]....
        /*006c*/ 	.word	0x00000e90


	//   ....[2]....
        /*0070*/ 	.word	0x00000ec0


	//   ....[3]....
        /*0074*/ 	.word	0x00000ed0


	//   ....[4]....
        /*0078*/ 	.word	0x00000f10


	//   ....[5]....
        /*007c*/ 	.word	0x00000f20


	//   ....[6]....
        /*0080*/ 	.word	0x00000f60


	//   ....[7]....
        /*0084*/ 	.word	0x00000f70


	//   ....[8]....
        /*0088*/ 	.word	0x00000fb0


	//   ....[9]....
        /*008c*/ 	.word	0x00000fc0


	//----- nvinfo : EIATTR_EXIT_INSTR_OFFSETS
	.align		4
.L_1255:
        /*0090*/ 	.byte	0x04, 0x1c
        /*0092*/ 	.short	(.L_1257 - .L_1256)


	//   ....[0]....
.L_1256:
        /*0094*/ 	.word	0x00000060


	//   ....[1]....
        /*0098*/ 	.word	0x000030d0


	//----- nvinfo : EIATTR_MAX_THREADS
	.align		4
.L_1257:
        /*009c*/ 	.byte	0x04, 0x05
        /*009e*/ 	.short	(.L_1259 - .L_1258)
.L_1258:
        /*00a0*/ 	.word	0x00000300
        /*00a4*/ 	.word	0x00000001
        /*00a8*/ 	.word	0x00000001


	//----- nvinfo : EIATTR_CRS_STACK_SIZE
	.align		4
.L_1259:
        /*00ac*/ 	.byte	0x04, 0x1e
        /*00ae*/ 	.short	(.L_1261 - .L_1260)
.L_1260:
        /*00b0*/ 	.word	0x00000000
.L_1261:


//--------------------- .nv.info._Z35group_norm_nhwc_fwd_one_pass_kernelI11Bf16IOBf16WLi256ELi96ELi768EEv26Group_norm_nhwc_fwd_params --------------------------
	.section	.nv.info._Z35group_norm_nhwc_fwd_one_pass_kernelI11Bf16IOBf16WLi256ELi96ELi768EEv26Group_norm_nhwc_fwd_params,"",@"SHT_CUDA_INFO"
	.sectionflags	@""
	.align	4


	//----- nvinfo : EIATTR_CUDA_API_VERSION
	.align		4
        /*0000*/ 	.byte	0x04, 0x37
        /*0002*/ 	.short	(.L_1263 - .L_1262)
.L_1262:
        /*0004*/ 	.word	0x00000082


	//----- nvinfo : EIATTR_SW2861232_WAR
	.align		4
.L_1263:
        /*0008*/ 	.byte	0x01, 0x35
	.zero		2


	//----- nvinfo : EIATTR_PARAM_CBANK
	.align		4
        /*000c*/ 	.byte	0x04, 0x0a
        /*000e*/ 	.short	(.L_1265 - .L_1264)
	.align		4
.L_1264:
        /*0010*/ 	.word	index@(.nv.constant0._Z35group_norm_nhwc_fwd_one_pass_kernelI11Bf16IOBf16WLi256ELi96ELi768EEv26Group_norm_nhwc_fwd_params)
        /*0014*/ 	.short	0x0160
        /*0016*/ 	.short	0x00a0


	//----- nvinfo : EIATTR_CBANK_PARAM_SIZE
	.align		4
.L_1265:
        /*0018*/ 	.byte	0x03, 0x19
        /*001a*/ 	.short	0x00a0


	//----- nvinfo : EIATTR_KPARAM_INFO
	.align		4
        /*001c*/ 	.byte	0x04, 0x17
        /*001e*/ 	.short	(.L_1267 - .L_1266)
.L_1266:
        /*0020*/ 	.word	0x00000000
        /*0024*/ 	.short	0x0000
        /*0026*/ 	.short	0x0000
        /*0028*/ 	.byte	0x00, 0xf0, 0x81, 0x02


	//----- nvinfo : EIATTR_MAXREG_COUNT
	.align		4
.L_1267:
        /*002c*/ 	.byte	0x03, 0x1b
        /*002e*/ 	.short	0x0050


	//----- nvinfo : EIATTR_NUM_BARRIERS
	.align		4
        /*0030*/ 	.byte	0x02, 0x4c
        /*0032*/ 	.byte	0x01
	.zero		1


	//----- nvinfo : EIATTR_MERCURY_ISA_VERSION
	.align		4
        /*0034*/ 	.byte	0x03, 0x5f
        /*0036*/ 	.short	0x0000


	//----- nvinfo : EIATTR_COOP_GROUP_MASK_REGIDS
	.align		4
        /*0038*/ 	.byte	0x04, 0x29
        /*003a*/ 	.short	(.L_1269 - .L_1268)


	//   ....[0]....
.L_1268:
        /*003c*/ 	.word	0xffffffff


	//   ....[1]....
        /*0040*/ 	.word	0xffffffff


	//   ....[2]....
        /*0044*/ 	.word	0xffffffff


	//   ....[3]....
        /*0048*/ 	.word	0xffffffff


	//   ....[4]....
        /*004c*/ 	.word	0xffffffff


	//   ....[5]....
        /*0050*/ 	.word	0xffffffff


	//   ....[6]....
        /*0054*/ 	.word	0xffffffff


	//   ....[7]....
        /*0058*/ 	.word	0xffffffff


	//   ....[8]....
        /*005c*/ 	.word	0xffffffff


	//   ....[9]....
        /*0060*/ 	.word	0xffffffff


	//----- nvinfo : EIATTR_COOP_GROUP_INSTR_OFFSETS
	.align		4
.L_1269:
        /*0064*/ 	.byte	0x04, 0x28
        /*0066*/ 	.short	(.L_1271 - .L_1270)


	//   ....[0]....
.L_1270:
        /*0068*/ 	.word	0x00001910


	//   ....[1]....
        /*006c*/ 	.word	0x00001920


	//   ....[2]....
        /*0070*/ 	.word	0x00001960


	//   ....[3]....
        /*0074*/ 	.word	0x00001970


	//   ....[4]....
        /*0078*/ 	.word	0x000019b0


	//   ....[5]....
        /*007c*/ 	.word	0x000019c0


	//   ....[6]....
        /*0080*/ 	.word	0x00001a00


	//   ....[7]....
        /*0084*/ 	.word	0x00001a10


	//   ....[8]....
        /*0088*/ 	.word	0x00001a50


	//   ....[9]....
        /*008c*/ 	.word	0x00001a60


	//----- nvinfo : EIATTR_EXIT_INSTR_OFFSETS
	.align		4
.L_1271:
        /*0090*/ 	.byte	0x04, 0x1c
        /*0092*/ 	.short	(.L_1273 - .L_1272)


	//   ....[0]....
.L_1272:
        /*0094*/ 	.word	0x00000060


	//   ....[1]....
        /*0098*/ 	.word	0x00004d30


	//----- nvinfo : EIATTR_MAX_THREADS
	.align		4
.L_1273:
        /*009c*/ 	.byte	0x04, 0x05
        /*009e*/ 	.short	(.L_1275 - .L_1274)
.L_1274:
        /*00a0*/ 	.word	0x00000300
        /*00a4*/ 	.word	0x00000001
        /*00a8*/ 	.word	0x00000001


	//----- nvinfo : EIATTR_CRS_STACK_SIZE
	.align		4
.L_1275:
        /*00ac*/ 	.byte	0x04, 0x1e
        /*00ae*/ 	.short	(.L_1277 - .L_1276)
.L_1276:
        /*00b0*/ 	.word	0x00000000
.L_1277:


//--------------------- .nv.info._Z35group_norm_nhwc_fwd_one_pass_kernelI11Bf16IOBf16WLi512ELi96ELi768EEv26Group_norm_nhwc_fwd_params --------------------------
	.section	.nv.info._Z35group_norm_nhwc_fwd_one_pass_kernelI11Bf16IOBf16WLi512ELi96ELi768EEv26Group_norm_nhwc_fwd_params,"",@"SHT_CUDA_INFO"
	.sectionflags	@""
	.align	4


	//----- nvinfo : EIATTR_CUDA_API_VERSION
	.align		4
        /*0000*/ 	.byte	0x04, 0x37
        /*0002*/ 	.short	(.L_1279 - .L_1278)
.L_1278:
        /*0004*/ 	.word	0x00000082


	//----- nvinfo : EIATTR_SW2861232_WAR
	.align		4
.L_1279:
        /*0008*/ 	.byte	0x01, 0x35
	.zero		2


	//----- nvinfo : EIATTR_PARAM_CBANK
	.align		4
        /*000c*/ 	.byte	0x04, 0x0a
        /*000e*/ 	.short	(.L_1281 - .L_1280)
	.align		4
.L_1280:
        /*0010*/ 	.word	index@(.nv.constant0._Z35group_norm_nhwc_fwd_one_pass_kernelI11Bf16IOBf16WLi512ELi96ELi768EEv26Group_norm_nhwc_fwd_params)
        /*0014*/ 	.short	0x0160
        /*0016*/ 	.short	0x00a0


	//----- nvinfo : EIATTR_CBANK_PARAM_SIZE
	.align		4
.L_1281:
        /*0018*/ 	.byte	0x03, 0x19
        /*001a*/ 	.short	0x00a0


	//----- nvinfo : EIATTR_KPARAM_INFO
	.align		4
        /*001c*/ 	.byte	0x04, 0x17
        /*001e*/ 	.short	(.L_1283 - .L_1282)
.L_1282:
        /*0020*/ 	.word	0x00000000
        /*0024*/ 	.short	0x0000
        /*0026*/ 	.short	0x0000
        /*0028*/ 	.byte	0x00, 0xf0, 0x81, 0x02


	//----- nvinfo : EIATTR_MAXREG_COUNT
	.align		4
.L_1283:
        /*002c*/ 	.byte	0x03, 0x1b
        /*002e*/ 	.short	0x0050


	//----- nvinfo : EIATTR_NUM_BARRIERS
	.align		4
        /*0030*/ 	.byte	0x02, 0x4c
        /*0032*/ 	.byte	0x01
	.zero		1


	//----- nvinfo : EIATTR_MERCURY_ISA_VERSION
	.align		4
        /*0034*/ 	.byte	0x03, 0x5f
        /*0036*/ 	.short	0x0000


	//----- nvinfo : EIATTR_COOP_GROUP_MASK_REGIDS
	.align		4
        /*0038*/ 	.byte	0x04, 0x29
        /*003a*/ 	.short	(.L_1285 - .L_1284)


	//   ....[0]....
.L_1284:
        /*003c*/ 	.word	0xffffffff


	//   ....[1]....
        /*0040*/ 	.word	0xffffffff


	//   ....[2]....
        /*0044*/ 	.word	0xffffffff


	//   ....[3]....
        /*0048*/ 	.word	0xffffffff


	//   ....[4]....
        /*004c*/ 	.word	0xffffffff


	//   ....[5]....
        /*0050*/ 	.word	0xffffffff


	//   ....[6]....
        /*0054*/ 	.word	0xffffffff


	//   ....[7]....
        /*0058*/ 	.word	0xffffffff


	//   ....[8]....
        /*005c*/ 	.word	0xffffffff


	//   ....[9]....
        /*0060*/ 	.word	0xffffffff


	//----- nvinfo : EIATTR_COOP_GROUP_INSTR_OFFSETS
	.align		4
.L_1285:
        /*0064*/ 	.byte	0x04, 0x28
        /*0066*/ 	.short	(.L_1287 - .L_1286)


	//   ....[0]....
.L_1286:
        /*0068*/ 	.word	0x00002fa0


	//   ....[1]....
        /*006c*/ 	.word	0x00002fb0


	//   ....[2]....
        /*0070*/ 	.word	0x00002ff0


	//   ....[3]....
        /*0074*/ 	.word	0x00003000


	//   ....[4]....
        /*0078*/ 	.word	0x00003040


	//   ....[5]....
        /*007c*/ 	.word	0x00003050


	//   ....[6]....
        /*0080*/ 	.word	0x00003090


	//   ....[7]....
        /*0084*/ 	.word	0x000030a0


	//   ....[8]....
        /*0088*/ 	.word	0x000030e0


	//   ....[9]....
        /*008c*/ 	.word	0x000030f0


	//----- nvinfo : EIATTR_EXIT_INSTR_OFFSETS
	.align		4
.L_1287:
        /*0090*/ 	.byte	0x04, 0x1c
        /*0092*/ 	.short	(.L_1289 - .L_1288)


	//   ....[0]....
.L_1288:
        /*0094*/ 	.word	0x00000070


	//   ....[1]....
        /*0098*/ 	.word	0x00008be0


	//----- nvinfo : EIATTR_MAX_THREADS
	.align		4
.L_1289:
        /*009c*/ 	.byte	0x04, 0x05
        /*009e*/ 	.short	(.L_1291 - .L_1290)
.L_1290:
        /*00a0*/ 	.word	0x00000300
        /*00a4*/ 	.word	0x00000001
        /*00a8*/ 	.word	0x00000001


	//----- nvinfo : EIATTR_CRS_STACK_SIZE
	.align		4
.L_1291:
        /*00ac*/ 	.byte	0x04, 0x1e
        /*00ae*/ 	.short	(.L_1293 - .L_1292)
.L_1292:
        /*00b0*/ 	.word	0x00000000
.L_1293:


//--------------------- .nv.info._Z35group_norm_nhwc_fwd_one_pass_kernelI11Bf16IOFp16WLi64ELi96ELi768EEv26Group_norm_nhwc_fwd_params --------------------------
	.section	.nv.info._Z35group_norm_nhwc_fwd_one_pass_kernelI11Bf16IOFp16WLi64ELi96ELi768EEv26Group_norm_nhwc_fwd_params,"",@"SHT_CUDA_INFO"
	.sectionflags	@""
	.align	4


	//----- nvinfo : EIATTR_CUDA_API_VERSION
	.align		4
        /*0000*/ 	.byte	0x04, 0x37
        /*0002*/ 	.short	(.L_1295 - .L_1294)
.L_1294:
        /*0004*/ 	.word	0x00000082


	//----- nvinfo : EIATTR_SW2861232_WAR
	.align		4
.L_1295:
        /*0008*/ 	.byte	0x01, 0x35
	.zero		2


	//----- nvinfo : EIATTR_PARAM_CBANK
	.align		4
        /*000c*/ 	.byte	0x04, 0x0a
        /*000e*/ 	.short	(.L_1297 - .L_1296)
	.align		4
.L_1296:
        /*0010*/ 	.word	index@(.nv.constant0._Z35group_norm_nhwc_fwd_one_pass_kernelI11Bf16IOFp16WLi64ELi96ELi768EEv26Group_norm_nhwc_fwd_params)
        /*0014*/ 	.short	0x0160
        /*0016*/ 	.short	0x00a0


	//----- nvinfo : EIATTR_CBANK_PARAM_SIZE
	.align		4
.L_1297:
        /*0018*/ 	.byte	0x03, 0x19
        /*001a*/ 	.short	0x00a0


	//----- nvinfo : EIATTR_KPARAM_INFO
	.align		4
        /*001c*/ 	.byte	0x04, 0x17
        /*001e*/ 	.short	(.L_1299 - .L_1298)
.L_1298:
        /*0020*/ 	.word	0x00000000
        /*0024*/ 	.short	0x0000
        /*0026*/ 	.short	0x0000
        /*0028*/ 	.byte	0x00, 0xf0, 0x81, 0x02


	//----- nvinfo : EIATTR_MAXREG_COUNT
	.align		4
.L_1299:
        /*002c*/ 	.byte	0x03, 0x1b
        /*002e*/ 	.short	0x0050


	//----- nvinfo : EIATTR_NUM_BARRIERS
	.align		4
        /*0030*/ 	.byte	0x02, 0x4c
        /*0032*/ 	.byte	0x01
	.zero		1


	//----- nvinfo : EIATTR_MERCURY_ISA_VERSION
	.align		4
        /*0034*/ 	.byte	0x03, 0x5f
        /*0036*/ 	.short	0x0000


	//----- nvinfo : EIATTR_COOP_GROUP_MASK_REGIDS
	.align		4
        /*0038*/ 	.byte	0x04, 0x29
        /*003a*/ 	.short	(.L_1301 - .L_1300)


	//   ....[0]....
.L_1300:
        /*003c*/ 	.word	0xffffffff


	//   ....[1]....
        /*0040*/ 	.word	0xffffffff


	//   ....[2]....
        /*0044*/ 	.word	0xffffffff


	//   ....[3]....
        /*0048*/ 	.word	0xffffffff


	//   ....[4]....
        /*004c*/ 	.word	0xffffffff


	//   ....[5]....
        /*0050*/ 	.word	0xffffffff


	//   ....[6]....
        /*0054*/ 	.word	0xffffffff


	//   ....[7]....
        /*0058*/ 	.word	0xffffffff


	//   ....[8]....
        /*005c*/ 	.word	0xffffffff


	//   ....[9]....
        /*0060*/ 	.word	0xffffffff


	//----- nvinfo : EIATTR_COOP_GROUP_INSTR_OFFSETS
	.align		4
.L_1301:
        /*0064*/ 	.byte	0x04, 0x28
        /*0066*/ 	.short	(.L_1303 - .L_1302)


	//   ....[0]....
.L_1302:
        /*0068*/ 	.word	0x00000900


	//   ....[1]....
        /*006c*/ 	.word	0x00000910


	//   ....[2]....
        /*0070*/ 	.word	0x00000940


	//   ....[3]....
        /*0074*/ 	.word	0x00000950


	//   ....[4]....
        /*0078*/ 	.word	0x00000990


	//   ....[5]....
        /*007c*/ 	.word	0x000009a0


	//   ....[6]....
        /*0080*/ 	.word	0x000009e0


	//   ....[7]....
        /*0084*/ 	.word	0x000009f0


	//   ....[8]....
        /*0088*/ 	.word	0x00000a30


	//   ....[9]....
        /*008c*/ 	.word	0x00000a40


	//----- nvinfo : EIATTR_EXIT_INSTR_OFFSETS
	.align		4
.L_1303:
        /*0090*/ 	.byte	0x04, 0x1c
        /*0092*/ 	.short	(.L_1305 - .L_1304)


	//   ....[0]....
.L_1304:
        /*0094*/ 	.word	0x00000060


	//   ....[1]....
        /*0098*/ 	.word	0x00002290


	//----- nvinfo : EIATTR_MAX_THREADS
	.align		4
.L_1305:
        /*009c*/ 	.byte	0x04, 0x05
        /*009e*/ 	.short	(.L_1307 - .L_1306)
.L_1306:
        /*00a0*/ 	.word	0x00000300
        /*00a4*/ 	.word	0x00000001
        /*00a8*/ 	.word	0x00000001


	//----- nvinfo : EIATTR_CRS_STACK_SIZE
	.align		4
.L_1307:
        /*00ac*/ 	.byte	0x04, 0x1e
        /*00ae*/ 	.short	(.L_1309 - .L_1308)
.L_1308:
        /*00b0*/ 	.word	0x00000000
.L_1309:


//--------------------- .nv.info._Z35group_norm_nhwc_fwd_one_pass_kernelI11Bf16IOFp16WLi128ELi96ELi768EEv26Group_norm_nhwc_fwd_params --------------------------
	.section	.nv.info._Z35group_norm_nhwc_fwd_one_pass_kernelI11Bf16IOFp16WLi128ELi96ELi768EEv26Group_norm_nhwc_fwd_params,"",@"SHT_CUDA_INFO"
	.sectionflags	@""
	.align	4


	//----- nvinfo : EIATTR_CUDA_API_VERSION
	.align		4
        /*0000*/ 	.byte	0x04, 0x37
        /*0002*/ 	.short	(.L_1311 - .L_1310)
.L_1310:
        /*0004*/ 	.word	0x00000082


	//----- nvinfo : EIATTR_SW2861232_WAR
	.align		4
.L_1311:
        /*0008*/ 	.byte	0x01, 0x35
	.zero		2


	//----- nvinfo : EIATTR_PARAM_CBANK
	.align		4
        /*000c*/ 	.byte	0x04, 0x0a
        /*000e*/ 	.short	(.L_1313 - .L_1312)
	.align		4
.L_1312:
        /*0010*/ 	.word	index@(.nv.constant0._Z35group_norm_nhwc_fwd_one_pass_kernelI11Bf16IOFp16WLi128ELi96ELi768EEv26Group_norm_nhwc_fwd_params)
        /*0014*/ 	.short	0x0160
        /*0016*/ 	.short	0x00a0


	//----- nvinfo : EIATTR_CBANK_PARAM_SIZE
	.align		4
.L_1313:
        /*0018*/ 	.byte	0x03, 0x19
        /*001a*/ 	.short	0x00a0


	//----- nvinfo : EIATTR_KPARAM_INFO
	.align		4
        /*001c*/ 	.byte	0x04, 0x17
        /*001e*/ 	.short	(.L_1315 - .L_1314)
.L_1314:
        /*0020*/ 	.word	0x00000000
        /*0024*/ 	.short	0x0000
        /*0026*/ 	.short	0x0000
        /*0028*/ 	.byte	0x00, 0xf0, 0x81, 0x02


	//----- nvinfo : EIATTR_MAXREG_COUNT
	.align		4
.L_1315:
        /*002c*/ 	.byte	0x03, 0x1b
        /*002e*/ 	.short	0x0050


	//----- nvinfo : EIATTR_NUM_BARRIERS
	.align		4
        /*0030*/ 	.byte	0x02, 0x4c
        /*0032*/ 	.byte	0x01
	.zero		1


	//----- nvinfo : EIATTR_MERCURY_ISA_VERSION
	.align		4
        /*0034*/ 	.byte	0x03, 0x5f
        /*0036*/ 	.short	0x0000


	//----- nvinfo : EIATTR_COOP_GROUP_MASK_REGIDS
	.align		4
        /*0038*/ 	.byte	0x04, 0x29
        /*003a*/ 	.short	(.L_1317 - .L_1316)


	//   ....[0]....
.L_1316:
        /*003c*/ 	.word	0xffffffff


	//   ....[1]....
        /*0040*/ 	.word	0xffffffff


	//   ....[2]....
        /*0044*/ 	.word	0xffffffff


	//   ....[3]....
        /*0048*/ 	.word	0xffffffff


	//   ....[4]....
        /*004c*/ 	.word	0xffffffff


	//   ....[5]....
        /*0050*/ 	.word	0xffffffff


	//   ....[6]....
        /*0054*/ 	.word	0xffffffff


	//   ....[7]....
        /*0058*/ 	.word	0xffffffff


	//   ....[8]....
        /*005c*/ 	.word	0xffffffff


	//   ....[9]....
        /*0060*/ 	.word	0xffffffff


	//----- nvinfo : EIATTR_COOP_GROUP_INSTR_OFFSETS
	.align		4
.L_1317:
        /*0064*/ 	.byte	0x04, 0x28
        /*0066*/ 	.short	(.L_1319 - .L_1318)


	//   ....[0]....
.L_1318:
        /*0068*/ 	.word	0x00000e80


	//   ....[1]....
        /*006c*/ 	.word	0x00000e90


	//   ....[2]....
        /*0070*/ 	.word	0x00000ec0


	//   ....[3]....
        /*0074*/ 	.word	0x00000ed0


	//   ....[4]....
        /*0078*/ 	.word	0x00000f10


	//   ....[5]....
        /*007c*/ 	.word	0x00000f20


	//   ....[6]....
        /*0080*/ 	.word	0x00000f60


	//   ....[7]....
        /*0084*/ 	.word	0x00000f70


	//   ....[8]....
        /*0088*/ 	.word	0x00000fb0


	//   ....[9]....
        /*008c*/ 	.word	0x00000fc0


	//----- nvinfo : EIATTR_EXIT_INSTR_OFFSETS
	.align		4
.L_1319:
        /*0090*/ 	.byte	0x04, 0x1c
        /*0092*/ 	.short	(.L_1321 - .L_1320)


	//   ....[0]....
.L_1320:
        /*0094*/ 	.word	0x00000060


	//   ....[1]....
        /*0098*/ 	.word	0x000030d0


	//----- nvinfo : EIATTR_MAX_THREADS
	.align		4
.L_1321:
        /*009c*/ 	.byte	0x04, 0x05
        /*009e*/ 	.short	(.L_1323 - .L_1322)
.L_1322:
        /*00a0*/ 	.word	0x00000300
        /*00a4*/ 	.word	0x00000001
        /*00a8*/ 	.word	0x00000001


	//----- nvinfo : EIATTR_CRS_STACK_SIZE
	.align		4
.L_1323:
        /*00ac*/ 	.byte	0x04, 0x1e
        /*00ae*/ 	.short	(.L_1325 - .L_1324)
.L_1324:
        /*00b0*/ 	.word	0x00000000
.L_1325:


//--------------------- .nv.info._Z35group_norm_nhwc_fwd_one_pass_kernelI11Bf16IOFp16WLi256ELi96ELi768EEv26Group_norm_nhwc_fwd_params --------------------------
	.section	.nv.info._Z35group_norm_nhwc_fwd_one_pass_kernelI11Bf16IOFp16WLi256ELi96ELi768EEv26Group_norm_nhwc_fwd_params,"",@"SHT_CUDA_INFO"
	.sectionflags	@""
	.align	4


	//----- nvinfo : EIATTR_CUDA_API_VERSION
	.align		4
        /*0000*/ 	.byte	0x04, 0x37
        /*0002*/ 	.short	(.L_1327 - .L_1326)
.L_1326:
        /*0004*/ 	.word	0x00000082


	//----- nvinfo : EIATTR_SW2861232_WAR
	.align		4
.L_1327:
        /*0008*/ 	.byte	0x01, 0x35
	.zero		2


	//----- nvinfo : EIATTR_PARAM_CBANK
	.align		4
        /*000c*/ 	.byte	0x04, 0x0a
        /*000e*/ 	.short	(.L_1329 - .L_1328)
	.align		4
.L_1328:
        /*0010*/ 	.word	index@(.nv.constant0._Z35group_norm_nhwc_fwd_one_pass_kernelI11Bf16IOFp16WLi256ELi96ELi768EEv26Group_norm_nhwc_fwd_params)
        /*0014*/ 	.short	0x0160
        /*0016*/ 	.short	0x00a0


	//----- nvinfo : EIATTR_CBANK_PARAM_SIZE
	.align		4
.L_1329:
        /*0018*/ 	.byte	0x03, 0x19
        /*001a*/ 	.short	0x00a0


	//----- nvinfo : EIATTR_KPARAM_INFO
	.align		4
        /*001c*/ 	.byte	0x04, 0x17
        /*001e*/ 	.short	(.L_1331 - .L_1330)
.L_1330:
        /*0020*/ 	.word	0x00000000
        /*0024*/ 	.short	0x0000
        /*0026*/ 	.short	0x0000
        /*0028*/ 	.byte	0x00, 0xf0, 0x81, 0x02


	//----- nvinfo : EIATTR_MAXREG_COUNT
	.align		4
.L_1331:
        /*002c*/ 	.byte	0x03, 0x1b
        /*002e*/ 	.short	0x0050


	//----- nvinfo : EIATTR_NUM_BARRIERS
	.align		4
        /*0030*/ 	.byte	0x02, 0x4c
        /*0032*/ 	.byte	0x01
	.zero		1


	//----- nvinfo : EIATTR_MERCURY_ISA_VERSION
	.align		4
        /*0034*/ 	.byte	0x03, 0x5f
        /*0036*/ 	.short	0x0000


	//----- nvinfo : EIATTR_COOP_GROUP_MASK_REGIDS
	.align		4
        /*0038*/ 	.byte	0x04, 0x29
        /*003a*/ 	.short	(.L_1333 - .L_1332)


	//   ....[0]....
.L_1332:
        /*003c*/ 	.word	0xffffffff


	//   ....[1]....
        /*0040*/ 	.word	0xffffffff


	//   ....[2]....
        /*0044*/ 	.word	0xffffffff


	//   ....[3]....
        /*0048*/ 	.word	0xffffffff


	//   ....[4]....
        /*004c*/ 	.word	0xffffffff


	//   ....[5]....
        /*0050*/ 	.word	0xffffffff


	//   ....[6]....
        /*0054*/ 	.word	0xffffffff


	//   ....[7]....
        /*0058*/ 	.word	0xffffffff


	//   ....[8]....
        /*005c*/ 	.word	0xffffffff


	//   ....[9]....
        /*0060*/ 	.word	0xffffffff


	//----- nvinfo : EIATTR_COOP_GROUP_INSTR_OFFSETS
	.align		4
.L_1333:
        /*0064*/ 	.byte	0x04, 0x28
        /*0066*/ 	.short	(.L_1335 - .L_1334)


	//   ....[0]....
.L_1334:
        /*0068*/ 	.word	0x00001910


	//   ....[1]....
        /*006c*/ 	.word	0x00001920


	//   ....[2]....
        /*0070*/ 	.word	0x00001960


	//   ....[3]....
        /*0074*/ 	.word	0x00001970


	//   ....[4]....
        /*0078*/ 	.word	0x000019b0


	//   ....[5]....
        /*007c*/ 	.word	0x000019c0


	//   ....[6]....
        /*0080*/ 	.word	0x00001a00


	//   ....[7]....
        /*0084*/ 	.word	0x00001a10


	//   ....[8]....
        /*0088*/ 	.word	0x00001a50


	//   ....[9]....
        /*008c*/ 	.word	0x00001a60


	//----- nvinfo : EIATTR_EXIT_INSTR_OFFSETS
	.align		4
.L_1335:
        /*0090*/ 	.byte	0x04, 0x1c
        /*0092*/ 	.short	(.L_1337 - .L_1336)


	//   ....[0]....
.L_1336:
        /*0094*/ 	.word	0x00000060


	//   ....[1]....
        /*0098*/ 	.word	0x00004d30


	//----- nvinfo : EIATTR_MAX_THREADS
	.align		4
.L_1337:
        /*009c*/ 	.byte	0x04, 0x05
        /*009e*/ 	.short	(.L_1339 - .L_1338)
.L_1338:
        /*00a0*/ 	.word	0x00000300
        /*00a4*/ 	.word	0x00000001
        /*00a8*/ 	.word	0x00000001


	//----- nvinfo : EIATTR_CRS_STACK_SIZE
	.align		4
.L_1339:
        /*00ac*/ 	.byte	0x04, 0x1e
        /*00ae*/ 	.short	(.L_1341 - .L_1340)
.L_1340:
        /*00b0*/ 	.word	0x00000000
.L_1341:


//--------------------- .nv.info._Z35group_norm_nhwc_fwd_one_pass_kernelI11Bf16IOFp16WLi512ELi96ELi768EEv26Group_norm_nhwc_fwd_params --------------------------
	.section	.nv.info._Z35group_norm_nhwc_fwd_one_pass_kernelI11Bf16IOFp16WLi512ELi96ELi768EEv26Group_norm_nhwc_fwd_params,"",@"SHT_CUDA_INFO"
	.sectionflags	@""
	.align	4


	//----- nvinfo : EIATTR_CUDA_API_VERSION
	.align		4
        /*0000*/ 	.byte	0x04, 0x37
        /*0002*/ 	.short	(.L_1343 - .L_1342)
.L_1342:
        /*0004*/ 	.word	0x00000082


	//----- nvinfo : EIATTR_SW2861232_WAR
	.align		4
.L_1343:
        /*0008*/ 	.byte	0x01, 0x35
	.zero		2


	//----- nvinfo : EIATTR_PARAM_CBANK
	.align		4
        /*000c*/ 	.byte	0x04, 0x0a
        /*000e*/ 	.short	(.L_1345 - .L_1344)
	.align		4
.L_1344:
        /*0010*/ 	.word	index@(.nv.constant0._Z35group_norm_nhwc_fwd_one_pass_kernelI11Bf16IOFp16WLi512ELi96ELi768EEv26Group_norm_nhwc_fwd_params)
        /*0014*/ 	.short	0x0160
        /*0016*/ 	.short	0x00a0


	//----- nvinfo : EIATTR_CBANK_PARAM_SIZE
	.align		4
.L_1345:
        /*0018*/ 	.byte	0x03, 0x19
        /*001a*/ 	.short	0x00a0


	//----- nvinfo : EIATTR_KPARAM_INFO
	.align		4
        /*001c*/ 	.byte	0x04, 0x17
        /*001e*/ 	.short	(.L_1347 - .L_1346)
.L_1346:
        /*0020*/ 	.word	0x00000000
        /*0024*/ 	.short	0x0000
        /*0026*/ 	.short	0x0000
        /*0028*/ 	.byte	0x00, 0xf0, 0x81, 0x02


	//----- nvinfo : EIATTR_MAXREG_COUNT
	.align		4
.L_1347:
        /*002c*/ 	.byte	0x03, 0x1b
        /*002e*/ 	.short	0x0050


	//----- nvinfo : EIATTR_NUM_BARRIERS
	.align		4
        /*0030*/ 	.byte	0x02, 0x4c
        /*0032*/ 	.byte	0x01
	.zero		1


	//----- nvinfo : EIATTR_MERCURY_ISA_VERSION
	.align		4
        /*0034*/ 	.byte	0x03, 0x5f
        /*0036*/ 	.short	0x0000


	//----- nvinfo : EIATTR_COOP_GROUP_MASK_REGIDS
	.align		4
        /*0038*/ 	.byte	0x04, 0x29
        /*003a*/ 	.short	(.L_1349 - .L_1348)


	//   ....[0]....
.L_1348:
        /*003c*/ 	.word	0xffffffff


	//   ....[1]....
        /*0040*/ 	.word	0xffffffff


	//   ....[2]....
        /*0044*/ 	.word	0xffffffff


	//   ....[3]....
        /*0048*/ 	.word	0xffffffff


	//   ....[4]....
        /*004c*/ 	.word	0xffffffff


	//   ....[5]....
        /*0050*/ 	.word	0xffffffff


	//   ....[6]....
        /*0054*/ 	.word	0xffffffff


	//   ....[7]....
        /*0058*/ 	.word	0xffffffff


	//   ....[8]....
        /*005c*/ 	.word	0xffffffff


	//   ....[9]....
        /*0060*/ 	.word	0xffffffff


	//----- nvinfo : EIATTR_COOP_GROUP_INSTR_OFFSETS
	.align		4
.L_1349:
        /*0064*/ 	.byte	0x04, 0x28
        /*0066*/ 	.short	(.L_1351 - .L_1350)


	//   ....[0]....
.L_1350:
        /*0068*/ 	.word	0x00002fa0


	//   ....[1]....
        /*006c*/ 	.word	0x00002fb0


	//   ....[2]....
        /*0070*/ 	.word	0x00002ff0


	//   ....[3]....
        /*0074*/ 	.word	0x00003000


	//   ....[4]....
        /*0078*/ 	.word	0x00003040


	//   ....[5]....
        /*007c*/ 	.word	0x00003050


	//   ....[6]....
        /*0080*/ 	.word	0x00003090


	//   ....[7]....
        /*0084*/ 	.word	0x000030a0


	//   ....[8]....
        /*0088*/ 	.word	0x000030e0


	//   ....[9]....
        /*008c*/ 	.word	0x000030f0


	//----- nvinfo : EIATTR_EXIT_INSTR_OFFSETS
	.align		4
.L_1351:
        /*0090*/ 	.byte	0x04, 0x1c
        /*0092*/ 	.short	(.L_1353 - .L_1352)


	//   ....[0]....
.L_1352:
        /*0094*/ 	.word	0x00000070


	//   ....[1]....
        /*0098*/ 	.word	0x00008be0


	//----- nvinfo : EIATTR_MAX_THREADS
	.align		4
.L_1353:
        /*009c*/ 	.byte	0x04, 0x05
        /*009e*/ 	.short	(.L_1355 - .L_1354)
.L_1354:
        /*00a0*/ 	.word	0x00000300
        /*00a4*/ 	.word	0x00000001
        /*00a8*/ 	.word	0x00000001


	//----- nvinfo : EIATTR_CRS_STACK_SIZE
	.align		4
.L_1355:
        /*00ac*/ 	.byte	0x04, 0x1e
        /*00ae*/ 	.short	(.L_1357 - .L_1356)
.L_1356:
        /*00b0*/ 	.word	0x00000000
.L_1357:


//--------------------- .nv.info._Z35group_norm_nhwc_fwd_one_pass_kernelI11Fp16IOFp32WLi64ELi96ELi768EEv26Group_norm_nhwc_fwd_params --------------------------
	.section	.nv.info._Z35group_norm_nhwc_fwd_one_pass_kernelI11Fp16IOFp32WLi64ELi96ELi768EEv26Group_norm_nhwc_fwd_params,"",@"SHT_CUDA_INFO"
	.sectionflags	@""
	.align	4


	//----- nvinfo : EIATTR_CUDA_API_VERSION
	.align		4
        /*0000*/ 	.byte	0x04, 0x37
        /*0002*/ 	.short	(.L_1359 - .L_1358)
.L_1358:
        /*0004*/ 	.word	0x00000082


	//----- nvinfo : EIATTR_SW2861232_WAR
	.align		4
.L_1359:
        /*0008*/ 	.byte	0x01, 0x35
	.zero		2


	//----- nvinfo : EIATTR_PARAM_CBANK
	.align		4
        /*000c*/ 	.byte	0x04, 0x0a
        /*000e*/ 	.short	(.L_1361 - .L_1360)
	.align		4
.L_1360:
        /*0010*/ 	.word	index@(.nv.constant0._Z35group_norm_nhwc_fwd_one_pass_kernelI11Fp16IOFp32WLi64ELi96ELi768EEv26Group_norm_nhwc_fwd_params)
        /*0014*/ 	.short	0x0160
        /*0016*/ 	.short	0x00a0


	//----- nvinfo : EIATTR_CBANK_PARAM_SIZE
	.align		4
.L_1361:
        /*0018*/ 	.byte	0x03, 0x19
        /*001a*/ 	.short	0x00a0


	//----- nvinfo : EIATTR_KPARAM_INFO
	.align		4
        /*001c*/ 	.byte	0x04, 0x17
        /*001e*/ 	.short	(.L_1363 - .L_1362)
.L_1362:
        /*0020*/ 	.word	0x00000000
        /*0024*/ 	.short	0x0000
        /*0026*/ 	.short	0x0000
        /*0028*/ 	.byte	0x00, 0xf0, 0x81, 0x02


	//----- nvinfo : EIATTR_MAXREG_COUNT
	.align		4
.L_1363:
        /*002c*/ 	.byte	0x03, 0x1b
        /*002e*/ 	.short	0x0050


	//----- nvinfo : EIATTR_NUM_BARRIERS
	.align		4
        /*0030*/ 	.byte	0x02, 0x4c
        /*0032*/ 	.byte	0x01
	.zero		1


	//----- nvinfo : EIATTR_MERCURY_ISA_VERSION
	.align		4
        /*0034*/ 	.byte	0x03, 0x5f
        /*0036*/ 	.short	0x0000


	//----- nvinfo : EIATTR_COOP_GROUP_MASK_REGIDS
	.align		4
        /*0038*/ 	.byte	0x04, 0x29
        /*003a*/ 	.short	(.L_1365 - .L_1364)


	//   ....[0]....
.L_1364:
        /*003c*/ 	.word	0xffffffff


	//   ....[1]....
        /*0040*/ 	.word	0xffffffff


	//   ....[2]....
        /*0044*/ 	.word	0xffffffff


	//   ....[3]....
        /*0048*/ 	.word	0xffffffff


	//   ....[4]....
        /*004c*/ 	.word	0xffffffff


	//   ....[5]....
        /*0050*/ 	.word	0xffffffff


	//   ....[6]....
        /*0054*/ 	.word	0xffffffff


	//   ....[7]....
        /*0058*/ 	.word	0xffffffff


	//   ....[8]....
        /*005c*/ 	.word	0xffffffff


	//   ....[9]....
        /*0060*/ 	.word	0xffffffff


	//----- nvinfo : EIATTR_COOP_GROUP_INSTR_OFFSETS
	.align		4
.L_1365:
        /*0064*/ 	.byte	0x04, 0x28
        /*0066*/ 	.short	(.L_1367 - .L_1366)


	//   ....[0]....
.L_1366:
        /*0068*/ 	.word	0x00000910


	//   ....[1]....
        /*006c*/ 	.word	0x00000920


	//   ....[2]....
        /*0070*/ 	.word	0x00000950


	//   ....[3]....
        /*0074*/ 	.word	0x00000970


	//   ....[4]....
        /*0078*/ 	.word	0x000009a0


	//   ....[5]....
        /*007c*/ 	.word	0x000009c0


	//   ....[6]....
        /*0080*/ 	.word	0x000009f0


	//   ....[7]....
        /*0084*/ 	.word	0x00000a10


	//   ....[8]....
        /*0088*/ 	.word	0x00000a40


	//   ....[9]....
        /*008c*/ 	.word	0x00000a60


	//----- nvinfo : EIATTR_EXIT_INSTR_OFFSETS
	.align		4
.L_1367:
        /*0090*/ 	.byte	0x04, 0x1c
        /*0092*/ 	.short	(.L_1369 - .L_1368)


	//   ....[0]....
.L_1368:
        /*0094*/ 	.word	0x00000060


	//   ....[1]....
        /*0098*/ 	.word	0x00002240


	//----- nvinfo : EIATTR_MAX_THREADS
	.align		4
.L_1369:
        /*009c*/ 	.byte	0x04, 0x05
        /*009e*/ 	.short	(.L_1371 - .L_1370)
.L_1370:
        /*00a0*/ 	.word	0x00000300
        /*00a4*/ 	.word	0x00000001
        /*00a8*/ 	.word	0x00000001


	//----- nvinfo : EIATTR_CRS_STACK_SIZE
	.align		4
.L_1371:
        /*00ac*/ 	.byte	0x04, 0x1e
        /*00ae*/ 	.short	(.L_1373 - .L_1372)
.L_1372:
        /*00b0*/ 	.word	0x00000000
.L_1373:


//--------------------- .nv.info._Z35group_norm_nhwc_fwd_one_pass_kernelI11Fp16IOFp32WLi128ELi96ELi768EEv26Group_norm_nhwc_fwd_params --------------------------
	.section	.nv.info._Z35group_norm_nhwc_fwd_one_pass_kernelI11Fp16IOFp32WLi128ELi96ELi768EEv26Group_norm_nhwc_fwd_params,"",@"SHT_CUDA_INFO"
	.sectionflags	@""
	.align	4


	//----- nvinfo : EIATTR_CUDA_API_VERSION
	.align		4
        /*0000*/ 	.byte	0x04, 0x37
        /*0002*/ 	.short	(.L_1375 - .L_1374)
.L_1374:
        /*0004*/ 	.word	0x00000082


	//----- nvinfo : EIATTR_SW2861232_WAR
	.align		4
.L_1375:
        /*0008*/ 	.byte	0x01, 0x35
	.zero		2


	//----- nvinfo : EIATTR_PARAM_CBANK
	.align		4
        /*000c*/ 	.byte	0x04, 0x0a
        /*000e*/ 	.short	(.L_1377 - .L_1376)
	.align		4
.L_1376:
        /*0010*/ 	.word	index@(.nv.constant0._Z35group_norm_nhwc_fwd_one_pass_kernelI11Fp16IOFp32WLi128ELi96ELi768EEv26Group_norm_nhwc_fwd_params)
        /*0014*/ 	.short	0x0160
        /*0016*/ 	.short	0x00a0


	//----- nvinfo : EIATTR_CBANK_PARAM_SIZE
	.align		4
.L_1377:
        /*0018*/ 	.byte	0x03, 0x19
        /*001a*/ 	.short	0x00a0


	//----- nvinfo : EIATTR_KPARAM_INFO
	.align		4
        /*001c*/ 	.byte	0x04, 0x17
        /*001e*/ 	.short	(.L_1379 - .L_1378)
.L_1378:
        /*0020*/ 	.word	0x00000000
        /*0024*/ 	.short	0x0000
        /*0026*/ 	.short	0x0000
        /*0028*/ 	.byte	0x00, 0xf0, 0x81, 0x02


	//----- nvinfo : EIATTR_MAXREG_COUNT
	.align		4
.L_1379:
        /*002c*/ 	.byte	0x03, 0x1b
        /*002e*/ 	.short	0x0050


	//----- nvinfo : EIATTR_NUM_BARRIERS
	.align		4
        /*0030*/ 	.byte	0x02, 0x4c
        /*0032*/ 	.byte	0x01
	.zero		1


	//----- nvinfo : EIATTR_MERCURY_ISA_VERSION
	.align		4
        /*0034*/ 	.byte	0x03, 0x5f
        /*0036*/ 	.short	0x0000


	//----- nvinfo : EIATTR_COOP_GROUP_MASK_REGIDS
	.align		4
        /*0038*/ 	.byte	0x04, 0x29
        /*003a*/ 	.short	(.L_1381 - .L_1380)


	//   ....[0]....
.L_1380:
        /*003c*/ 	.word	0xffffffff


	//   ....[1]....
        /*0040*/ 	.word	0xffffffff


	//   ....[2]....
        /*0044*/ 	.word	0xffffffff


	//   ....[3]....
        /*0048*/ 	.word	0xffffffff


	//   ....[4]....
        /*004c*/ 	.word	0xffffffff


	//   ....[5]....
        /*0050*/ 	.word	0xffffffff


	//   ....[6]....
        /*0054*/ 	.word	0xffffffff


	//   ....[7]....
        /*0058*/ 	.word	0xffffffff


	//   ....[8]....
        /*005c*/ 	.word	0xffffffff


	//   ....[9]....
        /*0060*/ 	.word	0xffffffff


	//----- nvinfo : EIATTR_COOP_GROUP_INSTR_OFFSETS
	.align		4
.L_1381:
        /*0064*/ 	.byte	0x04, 0x28
        /*0066*/ 	.short	(.L_1383 - .L_1382)


	//   ....[0]....
.L_1382:
        /*0068*/ 	.word	0x00000e80


	//   ....[1]....
        /*006c*/ 	.word	0x00000e90


	//   ....[2]....
        /*0070*/ 	.word	0x00000ec0


	//   ....[3]....
        /*0074*/ 	.word	0x00000ed0


	//   ....[4]....
        /*0078*/ 	.word	0x00000f10


	//   ....[5]....
        /*007c*/ 	.word	0x00000f20


	//   ....[6]....
        /*0080*/ 	.word	0x00000f60


	//   ....[7]....
        /*0084*/ 	.word	0x00000f70


	//   ....[8]....
        /*0088*/ 	.word	0x00000fb0


	//   ....[9]....
        /*008c*/ 	.word	0x00000fc0


	//----- nvinfo : EIATTR_EXIT_INSTR_OFFSETS
	.align		4
.L_1383:
        /*0090*/ 	.byte	0x04, 0x1c
        /*0092*/ 	.short	(.L_1385 - .L_1384)


	//   ....[0]....
.L_1384:
        /*0094*/ 	.word	0x00000060


	//   ....[1]....
        /*0098*/ 	.word	0x00003080


	//----- nvinfo : EIATTR_MAX_THREADS
	.align		4
.L_1385:
        /*009c*/ 	.byte	0x04, 0x05
        /*009e*/ 	.short	(.L_1387 - .L_1386)
.L_1386:
        /*00a0*/ 	.word	0x00000300
        /*00a4*/ 	.word	0x00000001
        /*00a8*/ 	.word	0x00000001


	//----- nvinfo : EIATTR_CRS_STACK_SIZE
	.align		4
.L_1387:
        /*00ac*/ 	.byte	0x04, 0x1e
        /*00ae*/ 	.short	(.L_1389 - .L_1388)
.L_1388:
        /*00b0*/ 	.word	0x00000000
.L_1389:


//--------------------- .nv.info._Z35group_norm_nhwc_fwd_one_pass_kernelI11Fp16IOFp32WLi256ELi96ELi768EEv26Group_norm_nhwc_fwd_params --------------------------
	.section	.nv.info._Z35group_norm_nhwc_fwd_one_pass_kernelI11Fp16IOFp32WLi256ELi96ELi768EEv26Group_norm_nhwc_fwd_params,"",@"SHT_CUDA_INFO"
	.sectionflags	@""
	.align	4


	//----- nvinfo : EIATTR_CUDA_API_VERSION
	.align		4
        /*0000*/ 	.byte	0x04, 0x37
        /*0002*/ 	.short	(.L_1391 - .L_1390)
.L_1390:
        /*0004*/ 	.word	0x00000082


	//----- nvinfo : EIATTR_SW2861232_WAR
	.align		4
.L_1391:
        /*0008*/ 	.byte	0x01, 0x35
	.zero		2


	//----- nvinfo : EIATTR_PARAM_CBANK
	.align		4
        /*000c*/ 	.byte	0x04, 0x0a
        /*000e*/ 	.short	(.L_1393 - .L_1392)
	.align		4
.L_1392:
        /*0010*/ 	.word	index@(.nv.constant0._Z35group_norm_nhwc_fwd_one_pass_kernelI11Fp16IOFp32WLi256ELi96ELi768EEv26Group_norm_nhwc_fwd_params)
        /*0014*/ 	.short	0x0160
        /*0016*/ 	.short	0x00a0


	//----- nvinfo : EIATTR_CBANK_PARAM_SIZE
	.align		4
.L_1393:
        /*0018*/ 	.byte	0x03, 0x19
        /*001a*/ 	.short	0x00a0


	//----- nvinfo : EIATTR_KPARAM_INFO
	.align		4
        /*001c*/ 	.byte	0x04, 0x17
        /*001e*/ 	.short	(.L_1395 - .L_1394)
.L_1394:
        /*0020*/ 	.word	0x00000000
        /*0024*/ 	.short	0x0000
        /*0026*/ 	.short	0x0000
        /*0028*/ 	.byte	0x00, 0xf0, 0x81, 0x02


	//----- nvinfo : EIATTR_MAXREG_COUNT
	.align		4
.L_1395:
        /*002c*/ 	.byte	0x03, 0x1b
        /*002e*/ 	.short	0x0050


	//----- nvinfo : EIATTR_NUM_BARRIERS
	.align		4
        /*0030*/ 	.byte	0x02, 0x4c
        /*0032*/ 	.byte	0x01
	.zero		1


	//----- nvinfo : EIATTR_MERCURY_ISA_VERSION
	.align		4
        /*0034*/ 	.byte	0x03, 0x5f
        /*0036*/ 	.short	0x0000


	//----- nvinfo : EIATTR_COOP_GROUP_MASK_REGIDS
	.align		4
        /*0038*/ 	.byte	0x04, 0x29
        /*003a*/ 	.short	(.L_1397 - .L_1396)


	//   ....[0]....
.L_1396:
        /*003c*/ 	.word	0xffffffff


	//   ....[1]....
        /*0040*/ 	.word	0xffffffff


	//   ....[2]....
        /*0044*/ 	.word	0xffffffff


	//   ....[3]....
        /*0048*/ 	.word	0xffffffff


	//   ....[4]....
        /*004c*/ 	.word	0xffffffff


	//   ....[5]....
        /*0050*/ 	.word	0xffffffff


	//   ....[6]....
        /*0054*/ 	.word	0xffffffff


	//   ....[7]....
        /*0058*/ 	.word	0xffffffff


	//   ....[8]....
        /*005c*/ 	.word	0xffffffff


	//   ....[9]....
        /*0060*/ 	.word	0xffffffff


	//----- nvinfo : EIATTR_COOP_GROUP_INSTR_OFFSETS
	.align		4
.L_1397:
        /*0064*/ 	.byte	0x04, 0x28
        /*0066*/ 	.short	(.L_1399 - .L_1398)


	//   ....[0]....
.L_1398:
        /*0068*/ 	.word	0x00001910


	//   ....[1]....
        /*006c*/ 	.word	0x00001920


	//   ....[2]....
        /*0070*/ 	.word	0x00001960


	//   ....[3]....
        /*0074*/ 	.word	0x00001970


	//   ....[4]....
        /*0078*/ 	.word	0x000019b0


	//   ....[5]....
        /*007c*/ 	.word	0x000019c0


	//   ....[6]....
        /*0080*/ 	.word	0x00001a00


	//   ....[7]....
        /*0084*/ 	.word	0x00001a10


	//   ....[8]....
        /*0088*/ 	.word	0x00001a50


	//   ....[9]....
        /*008c*/ 	.word	0x00001a60


	//----- nvinfo : EIATTR_EXIT_INSTR_OFFSETS
	.align		4
.L_1399:
        /*0090*/ 	.byte	0x04, 0x1c
        /*0092*/ 	.short	(.L_1401 - .L_1400)


	//   ....[0]....
.L_1400:
        /*0094*/ 	.word	0x00000060


	//   ....[1]....
        /*0098*/ 	.word	0x00004cd0


	//----- nvinfo : EIATTR_MAX_THREADS
	.align		4
.L_1401:
        /*009c*/ 	.byte	0x04, 0x05
        /*009e*/ 	.short	(.L_1403 - .L_1402)
.L_1402:
        /*00a0*/ 	.word	0x00000300
        /*00a4*/ 	.word	0x00000001
        /*00a8*/ 	.word	0x00000001


	//----- nvinfo : EIATTR_CRS_STACK_SIZE
	.align		4
.L_1403:
        /*00ac*/ 	.byte	0x04, 0x1e
        /*00ae*/ 	.short	(.L_1405 - .L_1404)
.L_1404:
        /*00b0*/ 	.word	0x00000000
.L_1405:


//--------------------- .nv.info._Z35group_norm_nhwc_fwd_one_pass_kernelI11Fp16IOFp32WLi512ELi96ELi768EEv26Group_norm_nhwc_fwd_params --------------------------
	.section	.nv.info._Z35group_norm_nhwc_fwd_one_pass_kernelI11Fp16IOFp32WLi512ELi96ELi768EEv26Group_norm_nhwc_fwd_params,"",@"SHT_CUDA_INFO"
	.sectionflags	@""
	.align	4


	//----- nvinfo : EIATTR_CUDA_API_VERSION
	.align		4
        /*0000*/ 	.byte	0x04, 0x37
        /*0002*/ 	.short	(.L_1407 - .L_1406)
.L_1406:
        /*0004*/ 	.word	0x00000082


	//----- nvinfo : EIATTR_SW2861232_WAR
	.align		4
.L_1407:
        /*0008*/ 	.byte	0x01, 0x35
	.zero		2


	//----- nvinfo : EIATTR_PARAM_CBANK
	.align		4
        /*000c*/ 	.byte	0x04, 0x0a
        /*000e*/ 	.short	(.L_1409 - .L_1408)
	.align		4
.L_1408:
        /*0010*/ 	.word	index@(.nv.constant0._Z35group_norm_nhwc_fwd_one_pass_kernelI11Fp16IOFp32WLi512ELi96ELi768EEv26Group_norm_nhwc_fwd_params)
        /*0014*/ 	.short	0x0160
        /*0016*/ 	.short	0x00a0


	//----- nvinfo : EIATTR_CBANK_PARAM_SIZE
	.align		4
.L_1409:
        /*0018*/ 	.byte	0x03, 0x19
        /*001a*/ 	.short	0x00a0


	//----- nvinfo : EIATTR_KPARAM_INFO
	.align		4
        /*001c*/ 	.byte	0x04, 0x17
        /*001e*/ 	.short	(.L_1411 - .L_1410)
.L_1410:
        /*0020*/ 	.word	0x00000000
        /*0024*/ 	.short	0x0000
        /*0026*/ 	.short	0x0000
        /*0028*/ 	.byte	0x00, 0xf0, 0x81, 0x02


	//----- nvinfo : EIATTR_MAXREG_COUNT
	.align		4
.L_1411:
        /*002c*/ 	.byte	0x03, 0x1b
        /*002e*/ 	.short	0x0050


	//----- nvinfo : EIATTR_NUM_BARRIERS
	.align		4
        /*0030*/ 	.byte	0x02, 0x4c
        /*0032*/ 	.byte	0x01
	.zero		1


	//----- nvinfo : EIATTR_MERCURY_ISA_VERSION
	.align		4
        /*0034*/ 	.byte	0x03, 0x5f
        /*0036*/ 	.short	0x0000


	//----- nvinfo : EIATTR_COOP_GROUP_MASK_REGIDS
	.align		4
        /*0038*/ 	.byte	0x04, 0x29
        /*003a*/ 	.short	(.L_1413 - .L_1412)


	//   ....[0]....
.L_1412:
        /*003c*/ 	.word	0xffffffff


	//   ....[1]....
        /*0040*/ 	.word	0xffffffff


	//   ....[2]....
        /*0044*/ 	.word	0xffffffff


	//   ....[3]....
        /*0048*/ 	.word	0xffffffff


	//   ....[4]....
        /*004c*/ 	.word	0xffffffff


	//   ....[5]....
        /*0050*/ 	.word	0xffffffff


	//   ....[6]....
        /*0054*/ 	.word	0xffffffff


	//   ....[7]....
        /*0058*/ 	.word	0xffffffff


	//   ....[8]....
        /*005c*/ 	.word	0xffffffff


	//   ....[9]....
        /*0060*/ 	.word	0xffffffff


	//----- nvinfo : EIATTR_COOP_GROUP_INSTR_OFFSETS
	.align		4
.L_1413:
        /*0064*/ 	.byte	0x04, 0x28
        /*0066*/ 	.short	(.L_1415 - .L_1414)


	//   ....[0]....
.L_1414:
        /*0068*/ 	.word	0x00002f70


	//   ....[1]....
        /*006c*/ 	.word	0x00002f80


	//   ....[2]....
        /*0070*/ 	.word	0x00002fc0


	//   ....[3]....
        /*0074*/ 	.word	0x00002fd0


	//   ....[4]....
        /*0078*/ 	.word	0x00003010


	//   ....[5]....
        /*007c*/ 	.word	0x00003020


	//   ....[6]....
        /*0080*/ 	.word	0x00003060


	//   ....[7]....
        /*0084*/ 	.word	0x00003070


	//   ....[8]....
        /*0088*/ 	.word	0x000030b0


	//   ....[9]....
        /*008c*/ 	.word	0x000030c0


	//----- nvinfo : EIATTR_EXIT_INSTR_OFFSETS
	.align		4
.L_1415:
        /*0090*/ 	.byte	0x04, 0x1c
        /*0092*/ 	.short	(.L_1417 - .L_1416)


	//   ....[0]....
.L_1416:
        /*0094*/ 	.word	0x00000070


	//   ....[1]....
        /*0098*/ 	.word	0x00008b20


	//----- nvinfo : EIATTR_MAX_THREADS
	.align		4
.L_1417:
        /*009c*/ 	.byte	0x04, 0x05
        /*009e*/ 	.short	(.L_1419 - .L_1418)
.L_1418:
        /*00a0*/ 	.word	0x00000300
        /*00a4*/ 	.word	0x00000001
        /*00a8*/ 	.word	0x00000001


	//----- nvinfo : EIATTR_CRS_STACK_SIZE
	.align		4
.L_1419:
        /*00ac*/ 	.byte	0x04, 0x1e
        /*00ae*/ 	.short	(.L_1421 - .L_1420)
.L_1420:
        /*00b0*/ 	.word	0x00000000
.L_1421:


//--------------------- .nv.info._Z35group_norm_nhwc_fwd_one_pass_kernelI11Fp16IOBf16WLi64ELi96ELi768EEv26Group_norm_nhwc_fwd_params --------------------------
	.section	.nv.info._Z35group_norm_nhwc_fwd_one_pass_kernelI11Fp16IOBf16WLi64ELi96ELi768EEv26Group_norm_nhwc_fwd_params,"",@"SHT_CUDA_INFO"
	.sectionflags	@""
	.align	4


	//----- nvinfo : EIATTR_CUDA_API_VERSION
	.align		4
        /*0000*/ 	.byte	0x04, 0x37
        /*0002*/ 	.short	(.L_1423 - .L_1422)
.L_1422:
        /*0004*/ 	.word	0x00000082


	//----- nvinfo : EIATTR_SW2861232_WAR
	.align		4
.L_1423:
        /*0008*/ 	.byte	0x01, 0x35
	.zero		2


	//----- nvinfo : EIATTR_PARAM_CBANK
	.align		4
        /*000c*/ 	.byte	0x04, 0x0a
        /*000e*/ 	.short	(.L_1425 - .L_1424)
	.align		4
.L_1424:
        /*0010*/ 	.word	index@(.nv.constant0._Z35group_norm_nhwc_fwd_one_pass_kernelI11Fp16IOBf16WLi64ELi96ELi768EEv26Group_norm_nhwc_fwd_params)
        /*0014*/ 	.short	0x0160
        /*0016*/ 	.short	0x00a0


	//----- nvinfo : EIATTR_CBANK_PARAM_SIZE
	.align		4
.L_1425:
        /*0018*/ 	.byte	0x03, 0x19
        /*001a*/ 	.short	0x00a0


	//----- nvinfo : EIATTR_KPARAM_INFO
	.align		4
        /*001c*/ 	.byte	0x04, 0x17
        /*001e*/ 	.short	(.L_1427 - .L_1426)
.L_1426:
        /*0020*/ 	.word	0x00000000
        /*0024*/ 	.short	0x0000
        /*0026*/ 	.short	0x0000
        /*0028*/ 	.byte	0x00, 0xf0, 0x81, 0x02


	//----- nvinfo : EIATTR_MAXREG_COUNT
	.align		4
.L_1427:
        /*002c*/ 	.byte	0x03, 0x1b
        /*002e*/ 	.short	0x0050


	//----- nvinfo : EIATTR_NUM_BARRIERS
	.align		4
        /*0030*/ 	.byte	0x02, 0x4c
        /*0032*/ 	.byte	0x01
	.zero		1


	//----- nvinfo : EIATTR_MERCURY_ISA_VERSION
	.align		4
        /*0034*/ 	.byte	0x03, 0x5f
        /*0036*/ 	.short	0x0000


	//----- nvinfo : EIATTR_COOP_GROUP_MASK_REGIDS
	.align		4
        /*0038*/ 	.byte	0x04, 0x29
        /*003a*/ 	.short	(.L_1429 - .L_1428)


	//   ....[0]....
.L_1428:
        /*003c*/ 	.word	0xffffffff


	//   ....[1]....
        /*0040*/ 	.word	0xffffffff


	//   ....[2]....
        /*0044*/ 	.word	0xffffffff


	//   ....[3]....
        /*0048*/ 	.word	0xffffffff


	//   ....[4]....
        /*004c*/ 	.word	0xffffffff


	//   ....[5]....
        /*0050*/ 	.word	0xffffffff


	//   ....[6]....
        /*0054*/ 	.word	0xffffffff


	//   ....[7]....
        /*0058*/ 	.word	0xffffffff


	//   ....[8]....
        /*005c*/ 	.word	0xffffffff


	//   ....[9]....
        /*0060*/ 	.word	0xffffffff


	//----- nvinfo : EIATTR_COOP_GROUP_INSTR_OFFSETS
	.align		4
.L_1429:
        /*0064*/ 	.byte	0x04, 0x28
        /*0066*/ 	.short	(.L_1431 - .L_1430)


	//   ....[0]....
.L_1430:
        /*0068*/ 	.word	0x00000910


	//   ....[1]....
        /*006c*/ 	.word	0x00000920


	//   ....[2]....
        /*0070*/ 	.word	0x00000950


	//   ....[3]....
        /*0074*/ 	.word	0x00000970


	//   ....[4]....
        /*0078*/ 	.word	0x000009a0


	//   ....[5]....
        /*007c*/ 	.word	0x000009c0


	//   ....[6]....
        /*0080*/ 	.word	0x000009f0


	//   ....[7]....
        /*0084*/ 	.word	0x00000a10


	//   ....[8]....
        /*0088*/ 	.word	0x00000a40


	//   ....[9]....
        /*008c*/ 	.word	0x00000a60


	//----- nvinfo : EIATTR_EXIT_INSTR_OFFSETS
	.align		4
.L_1431:
        /*0090*/ 	.byte	0x04, 0x1c
        /*0092*/ 	.short	(.L_1433 - .L_1432)


	//   ....[0]....
.L_1432:
        /*0094*/ 	.word	0x00000060


	//   ....[1]....
        /*0098*/ 	.word	0x000022a0


	//----- nvinfo : EIATTR_MAX_THREADS
	.align		4
.L_1433:
        /*009c*/ 	.byte	0x04, 0x05
        /*009e*/ 	.short	(.L_1435 - .L_1434)
.L_1434:
        /*00a0*/ 	.word	0x00000300
        /*00a4*/ 	.word	0x00000001
        /*00a8*/ 	.word	0x00000001


	//----- nvinfo : EIATTR_CRS_STACK_SIZE
	.align		4
.L_1435:
        /*00ac*/ 	.byte	0x04, 0x1e
        /*00ae*/ 	.short	(.L_1437 - .L_1436)
.L_1436:
        /*00b0*/ 	.word	0x00000000
.L_1437:


//--------------------- .nv.info._Z35group_norm_nhwc_fwd_one_pass_kernelI11Fp16IOBf16WLi128ELi96ELi768EEv26Group_norm_nhwc_fwd_params --------------------------
	.section	.nv.info._Z35group_norm_nhwc_fwd_one_pass_kernelI11Fp16IOBf16WLi128ELi96ELi768EEv26Group_norm_nhwc_fwd_params,"",@"SHT_CUDA_INFO"
	.sectionflags	@""
	.align	4


	//----- nvinfo : EIATTR_CUDA_API_VERSION
	.align		4
        /*0000*/ 	.byte	0x04, 0x37
        /*0002*/ 	.short	(.L_1439 - .L_1438)
.L_1438:
        /*0004*/ 	.word	0x00000082


	//----- nvinfo : EIATTR_SW2861232_WAR
	.align		4
.L_1439:
        /*0008*/ 	.byte	0x01, 0x35
	.zero		2


	//----- nvinfo : EIATTR_PARAM_CBANK
	.align		4
        /*000c*/ 	.byte	0x04, 0x0a
        /*000e*/ 	.short	(.L_1441 - .L_1440)
	.align		4
.L_1440:
        /*0010*/ 	.word	index@(.nv.constant0._Z35group_norm_nhwc_fwd_one_pass_kernelI11Fp16IOBf16WLi128ELi96ELi768EEv26Group_norm_nhwc_fwd_params)
        /*0014*/ 	.short	0x0160
        /*0016*/ 	.short	0x00a0


	//----- nvinfo : EIATTR_CBANK_PARAM_SIZE
	.align		4
.L_1441:
        /*0018*/ 	.byte	0x03, 0x19
        /*001a*/ 	.short	0x00a0


	//----- nvinfo : EIATTR_KPARAM_INFO
	.align		4
        /*001c*/ 	.byte	0x04, 0x17
        /*001e*/ 	.short	(.L_1443 - .L_1442)
.L_1442:
        /*0020*/ 	.word	0x00000000
        /*0024*/ 	.short	0x0000
        /*0026*/ 	.short	0x0000
        /*0028*/ 	.byte	0x00, 0xf0, 0x81, 0x02


	//----- nvinfo : EIATTR_MAXREG_COUNT
	.align		4
.L_1443:
        /*002c*/ 	.byte	0x03, 0x1b
        /*002e*/ 	.short	0x0050


	//----- nvinfo : EIATTR_NUM_BARRIERS
	.align		4
        /*0030*/ 	.byte	0x02, 0x4c
        /*0032*/ 	.byte	0x01
	.zero		1


	//----- nvinfo : EIATTR_MERCURY_ISA_VERSION
	.align		4
        /*0034*/ 	.byte	0x03, 0x5f
        /*0036*/ 	.short	0x0000


	//----- nvinfo : EIATTR_COOP_GROUP_MASK_REGIDS
	.align		4
        /*0038*/ 	.byte	0x04, 0x29
        /*003a*/ 	.short	(.L_1445 - .L_1444)


	//   ....[0]....
.L_1444:
        /*003c*/ 	.word	0xffffffff


	//   ....[1]....
        /*0040*/ 	.word	0xffffffff


	//   ....[2]....
        /*0044*/ 	.word	0xffffffff


	//   ....[3]....
        /*0048*/ 	.word	0xffffffff


	//   ....[4]....
        /*004c*/ 	.word	0xffffffff


	//   ....[5]....
        /*0050*/ 	.word	0xffffffff


	//   ....[6]....
        /*0054*/ 	.word	0xffffffff


	//   ....[7]....
        /*0058*/ 	.word	0xffffffff


	//   ....[8]....
        /*005c*/ 	.word	0xffffffff


	//   ....[9]....
        /*0060*/ 	.word	0xffffffff


	//----- nvinfo : EIATTR_COOP_GROUP_INSTR_OFFSETS
	.align		4
.L_1445:
        /*0064*/ 	.byte	0x04, 0x28
        /*0066*/ 	.short	(.L_1447 - .L_1446)


	//   ....[0]....
.L_1446:
        /*0068*/ 	.word	0x00000e80


	//   ....[1]....
        /*006c*/ 	.word	0x00000e90


	//   ....[2]....
        /*0070*/ 	.word	0x00000ec0


	//   ....[3]....
        /*0074*/ 	.word	0x00000ed0


	//   ....[4]....
        /*0078*/ 	.word	0x00000f10


	//   ....[5]....
        /*007c*/ 	.word	0x00000f20


	//   ....[6]....
        /*0080*/ 	.word	0x00000f60


	//   ....[7]....
        /*0084*/ 	.word	0x00000f70


	//   ....[8]....
        /*0088*/ 	.word	0x00000fb0


	//   ....[9]....
        /*008c*/ 	.word	0x00000fc0


	//----- nvinfo : EIATTR_EXIT_INSTR_OFFSETS
	.align		4
.L_1447:
        /*0090*/ 	.byte	0x04, 0x1c
        /*0092*/ 	.short	(.L_1449 - .L_1448)


	//   ....[0]....
.L_1448:
        /*0094*/ 	.word	0x00000060


	//   ....[1]....
        /*0098*/ 	.word	0x000030c0


	//----- nvinfo : EIATTR_MAX_THREADS
	.align		4
.L_1449:
        /*009c*/ 	.byte	0x04, 0x05
        /*009e*/ 	.short	(.L_1451 - .L_1450)
.L_1450:
        /*00a0*/ 	.word	0x00000300
        /*00a4*/ 	.word	0x00000001
        /*00a8*/ 	.word	0x00000001


	//----- nvinfo : EIATTR_CRS_STACK_SIZE
	.align		4
.L_1451:
        /*00ac*/ 	.byte	0x04, 0x1e
        /*00ae*/ 	.short	(.L_1453 - .L_1452)
.L_1452:
        /*00b0*/ 	.word	0x00000000
.L_1453:


//--------------------- .nv.info._Z35group_norm_nhwc_fwd_one_pass_kernelI11Fp16IOBf16WLi256ELi96ELi768EEv26Group_norm_nhwc_fwd_params --------------------------
	.section	.nv.info._Z35group_norm_nhwc_fwd_one_pass_kernelI11Fp16IOBf16WLi256ELi96ELi768EEv26Group_norm_nhwc_fwd_params,"",@"SHT_CUDA_INFO"
	.sectionflags	@""
	.align	4


	//----- nvinfo : EIATTR_CUDA_API_VERSION
	.align		4
        /*0000*/ 	.byte	0x04, 0x37
        /*0002*/ 	.short	(.L_1455 - .L_1454)
.L_1454:
        /*0004*/ 	.word	0x00000082


	//----- nvinfo : EIATTR_SW2861232_WAR
	.align		4
.L_1455:
        /*0008*/ 	.byte	0x01, 0x35
	.zero		2


	//----- nvinfo : EIATTR_PARAM_CBANK
	.align		4
        /*000c*/ 	.byte	0x04, 0x0a
        /*000e*/ 	.short	(.L_1457 - .L_1456)
	.align		4
.L_1456:
        /*0010*/ 	.word	index@(.nv.constant0._Z35group_norm_nhwc_fwd_one_pass_kernelI11Fp16IOBf16WLi256ELi96ELi768EEv26Group_norm_nhwc_fwd_params)
        /*0014*/ 	.short	0x0160
        /*0016*/ 	.short	0x00a0


	//----- nvinfo : EIATTR_CBANK_PARAM_SIZE
	.align		4
.L_1457:
        /*0018*/ 	.byte	0x03, 0x19
        /*001a*/ 	.short	0x00a0


	//----- nvinfo : EIATTR_KPARAM_INFO
	.align		4
        /*001c*/ 	.byte	0x04, 0x17
        /*001e*/ 	.short	(.L_1459 - .L_1458)
.L_1458:
        /*0020*/ 	.word	0x00000000
        /*0024*/ 	.short	0x0000
        /*0026*/ 	.short	0x0000
        /*0028*/ 	.byte	0x00, 0xf0, 0x81, 0x02


	//----- nvinfo : EIATTR_MAXREG_COUNT
	.align		4
.L_1459:
        /*002c*/ 	.byte	0x03, 0x1b
        /*002e*/ 	.short	0x0050


	//----- nvinfo : EIATTR_NUM_BARRIERS
	.align		4
        /*0030*/ 	.byte	0x02, 0x4c
        /*0032*/ 	.byte	0x01
	.zero		1


	//----- nvinfo : EIATTR_MERCURY_ISA_VERSION
	.align		4
        /*0034*/ 	.byte	0x03, 0x5f
        /*0036*/ 	.short	0x0000


	//----- nvinfo : EIATTR_COOP_GROUP_MASK_REGIDS
	.align		4
        /*0038*/ 	.byte	0x04, 0x29
        /*003a*/ 	.short	(.L_1461 - .L_1460)


	//   ....[0]....
.L_1460:
        /*003c*/ 	.word	0xffffffff


	//   ....[1]....
        /*0040*/ 	.word	0xffffffff


	//   ....[2]....
        /*0044*/ 	.word	0xffffffff


	//   ....[3]....
        /*0048*/ 	.word	0xffffffff


	//   ....[4]....
        /*004c*/ 	.word	0xffffffff


	//   ....[5]....
        /*0050*/ 	.word	0xffffffff


	//   ....[6]....
        /*0054*/ 	.word	0xffffffff


	//   ....[7]....
        /*0058*/ 	.word	0xffffffff


	//   ....[8]....
        /*005c*/ 	.word	0xffffffff


	//   ....[9]....
        /*0060*/ 	.word	0xffffffff


	//----- nvinfo : EIATTR_COOP_GROUP_INSTR_OFFSETS
	.align		4
.L_1461:
        /*0064*/ 	.byte	0x04, 0x28
        /*0066*/ 	.short	(.L_1463 - .L_1462)


	//   ....[0]....
.L_1462:
        /*0068*/ 	.word	0x00001910


	//   ....[1]....
        /*006c*/ 	.word	0x00001920


	//   ....[2]....
        /*0070*/ 	.word	0x00001960


	//   ....[3]....
        /*0074*/ 	.word	0x00001970


	//   ....[4]....
        /*0078*/ 	.word	0x000019b0


	//   ....[5]....
        /*007c*/ 	.word	0x000019c0


	//   ....[6]....
        /*0080*/ 	.word	0x00001a00


	//   ....[7]....
        /*0084*/ 	.word	0x00001a10


	//   ....[8]....
        /*0088*/ 	.word	0x00001a50


	//   ....[9]....
        /*008c*/ 	.word	0x00001a60


	//----- nvinfo : EIATTR_EXIT_INSTR_OFFSETS
	.align		4
.L_1463:
        /*0090*/ 	.byte	0x04, 0x1c
        /*0092*/ 	.short	(.L_1465 - .L_1464)


	//   ....[0]....
.L_1464:
        /*0094*/ 	.word	0x00000060


	//   ....[1]....
        /*0098*/ 	.word	0x00004d30


	//----- nvinfo : EIATTR_MAX_THREADS
	.align		4
.L_1465:
        /*009c*/ 	.byte	0x04, 0x05
        /*009e*/ 	.short	(.L_1467 - .L_1466)
.L_1466:
        /*00a0*/ 	.word	0x00000300
        /*00a4*/ 	.word	0x00000001
        /*00a8*/ 	.word	0x00000001


	//----- nvinfo : EIATTR_CRS_STACK_SIZE
	.align		4
.L_1467:
        /*00ac*/ 	.byte	0x04, 0x1e
        /*00ae*/ 	.short	(.L_1469 - .L_1468)
.L_1468:
        /*00b0*/ 	.word	0x00000000
.L_1469:


//--------------------- .nv.info._Z35group_norm_nhwc_fwd_one_pass_kernelI11Fp16IOBf16WLi512ELi96ELi768EEv26Group_norm_nhwc_fwd_params --------------------------
	.section	.nv.info._Z35group_norm_nhwc_fwd_one_pass_kernelI11Fp16IOBf16WLi512ELi96ELi768EEv26Group_norm_nhwc_fwd_params,"",@"SHT_CUDA_INFO"
	.sectionflags	@""
	.align	4


	//----- nvinfo : EIATTR_CUDA_API_VERSION
	.align		4
        /*0000*/ 	.byte	0x04, 0x37
        /*0002*/ 	.short	(.L_1471 - .L_1470)
.L_1470:
        /*0004*/ 	.word	0x00000082


	//----- nvinfo : EIATTR_SW2861232_WAR
	.align		4
.L_1471:
        /*0008*/ 	.byte	0x01, 0x35
	.zero		2


	//----- nvinfo : EIATTR_PARAM_CBANK
	.align		4
        /*000c*/ 	.byte	0x04, 0x0a
        /*000e*/ 	.short	(.L_1473 - .L_1472)
	.align		4
.L_1472:
        /*0010*/ 	.word	index@(.nv.constant0._Z35group_norm_nhwc_fwd_one_pass_kernelI11Fp16IOBf16WLi512ELi96ELi768EEv26Group_norm_nhwc_fwd_params)
        /*0014*/ 	.short	0x0160
        /*0016*/ 	.short	0x00a0


	//----- nvinfo : EIATTR_CBANK_PARAM_SIZE
	.align		4
.L_1473:
        /*0018*/ 	.byte	0x03, 0x19
        /*001a*/ 	.short	0x00a0


	//----- nvinfo : EIATTR_KPARAM_INFO
	.align		4
        /*001c*/ 	.byte	0x04, 0x17
        /*001e*/ 	.short	(.L_1475 - .L_1474)
.L_1474:
        /*0020*/ 	.word	0x00000000
        /*0024*/ 	.short	0x0000
        /*0026*/ 	.short	0x0000
        /*0028*/ 	.byte	0x00, 0xf0, 0x81, 0x02


	//----- nvinfo : EIATTR_MAXREG_COUNT
	.align		4
.L_1475:
        /*002c*/ 	.byte	0x03, 0x1b
        /*002e*/ 	.short	0x0050


	//----- nvinfo : EIATTR_NUM_BARRIERS
	.align		4
        /*0030*/ 	.byte	0x02, 0x4c
        /*0032*/ 	.byte	0x01
	.zero		1


	//----- nvinfo : EIATTR_MERCURY_ISA_VERSION
	.align		4
        /*0034*/ 	.byte	0x03, 0x5f
        /*0036*/ 	.short	0x0000


	//----- nvinfo : EIATTR_COOP_GROUP_MASK_REGIDS
	.align		4
        /*0038*/ 	.byte	0x04, 0x29
        /*003a*/ 	.short	(.L_1477 - .L_1476)


	//   ....[0]....
.L_1476:
        /*003c*/ 	.word	0xffffffff


	//   ....[1]....
        /*0040*/ 	.word	0xffffffff


	//   ....[2]....
        /*0044*/ 	.word	0xffffffff


	//   ....[3]....
        /*0048*/ 	.word	0xffffffff


	//   ....[4]....
        /*004c*/ 	.word	0xffffffff


	//   ....[5]....
        /*0050*/ 	.word	0xffffffff


	//   ....[6]....
        /*0054*/ 	.word	0xffffffff


	//   ....[7]....
        /*0058*/ 	.word	0xffffffff


	//   ....[8]....
        /*005c*/ 	.word	0xffffffff


	//   ....[9]....
        /*0060*/ 	.word	0xffffffff


	//----- nvinfo : EIATTR_COOP_GROUP_INSTR_OFFSETS
	.align		4
.L_1477:
        /*0064*/ 	.byte	0x04, 0x28
        /*0066*/ 	.short	(.L_1479 - .L_1478)


	//   ....[0]....
.L_1478:
        /*0068*/ 	.word	0x00002f70


	//   ....[1]....
        /*006c*/ 	.word	0x00002f80


	//   ....[2]....
        /*0070*/ 	.word	0x00002fc0


	//   ....[3]....
        /*0074*/ 	.word	0x00002fd0


	//   ....[4]....
        /*0078*/ 	.word	0x00003010


	//   ....[5]....
        /*007c*/ 	.word	0x00003020


	//   ....[6]....
        /*0080*/ 	.word	0x00003060


	//   ....[7]....
        /*0084*/ 	.word	0x00003070


	//   ....[8]....
        /*0088*/ 	.word	0x000030b0


	//   ....[9]....
        /*008c*/ 	.word	0x000030c0


	//----- nvinfo : EIATTR_EXIT_INSTR_OFFSETS
	.align		4
.L_1479:
        /*0090*/ 	.byte	0x04, 0x1c
        /*0092*/ 	.short	(.L_1481 - .L_1480)


	//   ....[0]....
.L_1480:
        /*0094*/ 	.word	0x00000070


	//   ....[1]....
        /*0098*/ 	.word	0x00008b80


	//----- nvinfo : EIATTR_MAX_THREADS
	.align		4
.L_1481:
        /*009c*/ 	.byte	0x04, 0x05
        /*009e*/ 	.short	(.L_1483 - .L_1482)
.L_1482:
        /*00a0*/ 	.word	0x00000300
        /*00a4*/ 	.word	0x00000001
        /*00a8*/ 	.word	0x00000001


	//----- nvinfo : EIATTR_CRS_STACK_SIZE
	.align		4
.L_1483:
        /*00ac*/ 	.byte	0x04, 0x1e
        /*00ae*/ 	.short	(.L_1485 - .L_1484)
.L_1484:
        /*00b0*/ 	.word	0x00000000
.L_1485:


//--------------------- .nv.info._Z35group_norm_nhwc_fwd_one_pass_kernelI11Fp16IOFp16WLi64ELi96ELi768EEv26Group_norm_nhwc_fwd_params --------------------------
	.section	.nv.info._Z35group_norm_nhwc_fwd_one_pass_kernelI11Fp16IOFp16WLi64ELi96ELi768EEv26Group_norm_nhwc_fwd_params,"",@"SHT_CUDA_INFO"
	.sectionflags	@""
	.align	4


	//----- nvinfo : EIATTR_CUDA_API_VERSION
	.align		4
        /*0000*/ 	.byte	0x04, 0x37
        /*0002*/ 	.short	(.L_1487 - .L_1486)
.L_1486:
        /*0004*/ 	.word	0x00000082


	//----- nvinfo : EIATTR_SW2861232_WAR
	.align		4
.L_1487:
        /*0008*/ 	.byte	0x01, 0x35
	.zero		2


	//----- nvinfo : EIATTR_PARAM_CBANK
	.align		4
        /*000c*/ 	.byte	0x04, 0x0a
        /*000e*/ 	.short	(.L_1489 - .L_1488)
	.align		4
.L_1488:
        /*0010*/ 	.word	index@(.nv.constant0._Z35group_norm_nhwc_fwd_one_pass_kernelI11Fp16IOFp16WLi64ELi96ELi768EEv26Group_norm_nhwc_fwd_params)
        /*0014*/ 	.short	0x0160
        /*0016*/ 	.short	0x00a0


	//----- nvinfo : EIATTR_CBANK_PARAM_SIZE
	.align		4
.L_1489:
        /*0018*/ 	.byte	0x03, 0x19
        /*001a*/ 	.short	0x00a0


	//----- nvinfo : EIATTR_KPARAM_INFO
	.align		4
        /*001c*/ 	.byte	0x04, 0x17
        /*001e*/ 	.short	(.L_1491 - .L_1490)
.L_1490:
        /*0020*/ 	.word	0x00000000
        /*0024*/ 	.short	0x0000
        /*0026*/ 	.short	0x0000
        /*0028*/ 	.byte	0x00, 0xf0, 0x81, 0x02


	//----- nvinfo : EIATTR_MAXREG_COUNT
	.align		4
.L_1491:
        /*002c*/ 	.byte	0x03, 0x1b
        /*002e*/ 	.short	0x0050


	//----- nvinfo : EIATTR_NUM_BARRIERS
	.align		4
        /*0030*/ 	.byte	0x02, 0x4c
        /*0032*/ 	.byte	0x01
	.zero		1


	//----- nvinfo : EIATTR_MERCURY_ISA_VERSION
	.align		4
        /*0034*/ 	.byte	0x03, 0x5f
        /*0036*/ 	.short	0x0000


	//----- nvinfo : EIATTR_COOP_GROUP_MASK_REGIDS
	.align		4
        /*0038*/ 	.byte	0x04, 0x29
        /*003a*/ 	.short	(.L_1493 - .L_1492)


	//   ....[0]....
.L_1492:
        /*003c*/ 	.word	0xffffffff


	//   ....[1]....
        /*0040*/ 	.word	0xffffffff


	//   ....[2]....
        /*0044*/ 	.word	0xffffffff


	//   ....[3]....
        /*0048*/ 	.word	0xffffffff


	//   ....[4]....
        /*004c*/ 	.word	0xffffffff


	//   ....[5]....
        /*0050*/ 	.word	0xffffffff


	//   ....[6]....
        /*0054*/ 	.word	0xffffffff


	//   ....[7]....
        /*0058*/ 	.word	0xffffffff


	//   ....[8]....
        /*005c*/ 	.word	0xffffffff


	//   ....[9]....
        /*0060*/ 	.word	0xffffffff


	//----- nvinfo : EIATTR_COOP_GROUP_INSTR_OFFSETS
	.align		4
.L_1493:
        /*0064*/ 	.byte	0x04, 0x28
        /*0066*/ 	.short	(.L_1495 - .L_1494)


	//   ....[0]....
.L_1494:
        /*0068*/ 	.word	0x00000910


	//   ....[1]....
        /*006c*/ 	.word	0x00000920


	//   ....[2]....
        /*0070*/ 	.word	0x00000950


	//   ....[3]....
        /*0074*/ 	.word	0x00000970


	//   ....[4]....
        /*0078*/ 	.word	0x000009a0


	//   ....[5]....
        /*007c*/ 	.word	0x000009c0


	//   ....[6]....
        /*0080*/ 	.word	0x000009f0


	//   ....[7]....
        /*0084*/ 	.word	0x00000a10


	//   ....[8]....
        /*0088*/ 	.word	0x00000a40


	//   ....[9]....
        /*008c*/ 	.word	0x00000a60


	//----- nvinfo : EIATTR_EXIT_INSTR_OFFSETS
	.align		4
.L_1495:
        /*0090*/ 	.byte	0x04, 0x1c
        /*0092*/ 	.short	(.L_1497 - .L_1496)


	//   ....[0]....
.L_1496:
        /*0094*/ 	.word	0x00000060


	//   ....[1]....
        /*0098*/ 	.word	0x000022a0


	//----- nvinfo : EIATTR_MAX_THREADS
	.align		4
.L_1497:
        /*009c*/ 	.byte	0x04, 0x05
        /*009e*/ 	.short	(.L_1499 - .L_1498)
.L_1498:
        /*00a0*/ 	.word	0x00000300
        /*00a4*/ 	.word	0x00000001
        /*00a8*/ 	.word	0x00000001


	//----- nvinfo : EIATTR_CRS_STACK_SIZE
	.align		4
.L_1499:
        /*00ac*/ 	.byte	0x04, 0x1e
        /*00ae*/ 	.short	(.L_1501 - .L_1500)
.L_1500:
        /*00b0*/ 	.word	0x00000000
.L_1501:


//--------------------- .nv.info._Z35group_norm_nhwc_fwd_one_pass_kernelI11Fp16IOFp16WLi128ELi96ELi768EEv26Group_norm_nhwc_fwd_params --------------------------
	.section	.nv.info._Z35group_norm_nhwc_fwd_one_pass_kernelI11Fp16IOFp16WLi128ELi96ELi768EEv26Group_norm_nhwc_fwd_params,"",@"SHT_CUDA_INFO"
	.sectionflags	@""
	.align	4


	//----- nvinfo : EIATTR_CUDA_API_VERSION
	.align		4
        /*0000*/ 	.byte	0x04, 0x37
        /*0002*/ 	.short	(.L_1503 - .L_1502)
.L_1502:
        /*0004*/ 	.word	0x00000082


	//----- nvinfo : EIATTR_SW2861232_WAR
	.align		4
.L_1503:
        /*0008*/ 	.byte	0x01, 0x35
	.zero		2


	//----- nvinfo : EIATTR_PARAM_CBANK
	.align		4
        /*000c*/ 	.byte	0x04, 0x0a
        /*000e*/ 	.short	(.L_1505 - .L_1504)
	.align		4
.L_1504:
        /*0010*/ 	.word	index@(.nv.constant0._Z35group_norm_nhwc_fwd_one_pass_kernelI11Fp16IOFp16WLi128ELi96ELi768EEv26Group_norm_nhwc_fwd_params)
        /*0014*/ 	.short	0x0160
        /*0016*/ 	.short	0x00a0


	//----- nvinfo : EIATTR_CBANK_PARAM_SIZE
	.align		4
.L_1505:
        /*0018*/ 	.byte	0x03, 0x19
        /*001a*/ 	.short	0x00a0


	//----- nvinfo : EIATTR_KPARAM_INFO
	.align		4
        /*001c*/ 	.byte	0x04, 0x17
        /*001e*/ 	.short	(.L_1507 - .L_1506)
.L_1506:
        /*0020*/ 	.word	0x00000000
        /*0024*/ 	.short	0x0000
        /*0026*/ 	.short	0x0000
        /*0028*/ 	.byte	0x00, 0xf0, 0x81, 0x02


	//----- nvinfo : EIATTR_MAXREG_COUNT
	.align		4
.L_1507:
        /*002c*/ 	.byte	0x03, 0x1b
        /*002e*/ 	.short	0x0050


	//----- nvinfo : EIATTR_NUM_BARRIERS
	.align		4
        /*0030*/ 	.byte	0x02, 0x4c
        /*0032*/ 	.byte	0x01
	.zero		1


	//----- nvinfo : EIATTR_MERCURY_ISA_VERSION
	.align		4
        /*0034*/ 	.byte	0x03, 0x5f
        /*0036*/ 	.short	0x0000


	//----- nvinfo : EIATTR_COOP_GROUP_MASK_REGIDS
	.align		4
        /*0038*/ 	.byte	0x04, 0x29
        /*003a*/ 	.short	(.L_1509 - .L_1508)


	//   ....[0]....
.L_1508:
        /*003c*/ 	.word	0xffffffff


	//   ....[1]....
        /*0040*/ 	.word	0xffffffff


	//   ....[2]....
        /*0044*/ 	.word	0xffffffff


	//   ....[3]....
        /*0048*/ 	.word	0xffffffff


	//   ....[4]....
        /*004c*/ 	.word	0xffffffff


	//   ....[5]....
        /*0050*/ 	.word	0xffffffff


	//   ....[6]....
        /*0054*/ 	.word	0xffffffff


	//   ....[7]....
        /*0058*/ 	.word	0xffffffff


	//   ....[8]....
        /*005c*/ 	.word	0xffffffff


	//   ....[9]....
        /*0060*/ 	.word	0xffffffff


	//----- nvinfo : EIATTR_COOP_GROUP_INSTR_OFFSETS
	.align		4
.L_1509:
        /*0064*/ 	.byte	0x04, 0x28
        /*0066*/ 	.short	(.L_1511 - .L_1510)


	//   ....[0]....
.L_1510:
        /*0068*/ 	.word	0x00000e80


	//   ....[1]....
        /*006c*/ 	.word	0x00000e90


	//   ....[2]....
        /*0070*/ 	.word	0x00000ec0


	//   ....[3]....
        /*0074*/ 	.word	0x00000ed0


	//   ....[4]....
        /*0078*/ 	.word	0x00000f10


	//   ....[5]....
        /*007c*/ 	.word	0x00000f20


	//   ....[6]....
        /*0080*/ 	.word	0x00000f60


	//   ....[7]....
        /*0084*/ 	.word	0x00000f70


	//   ....[8]....
        /*0088*/ 	.word	0x00000fb0


	//   ....[9]....
        /*008c*/ 	.word	0x00000fc0


	//----- nvinfo : EIATTR_EXIT_INSTR_OFFSETS
	.align		4
.L_1511:
        /*0090*/ 	.byte	0x04, 0x1c
        /*0092*/ 	.short	(.L_1513 - .L_1512)


	//   ....[0]....
.L_1512:
        /*0094*/ 	.word	0x00000060


	//   ....[1]....
        /*0098*/ 	.word	0x000030c0


	//----- nvinfo : EIATTR_MAX_THREADS
	.align		4
.L_1513:
        /*009c*/ 	.byte	0x04, 0x05
        /*009e*/ 	.short	(.L_1515 - .L_1514)
.L_1514:
        /*00a0*/ 	.word	0x00000300
        /*00a4*/ 	.word	0x00000001
        /*00a8*/ 	.word	0x00000001


	//----- nvinfo : EIATTR_CRS_STACK_SIZE
	.align		4
.L_1515:
        /*00ac*/ 	.byte	0x04, 0x1e
        /*00ae*/ 	.short	(.L_1517 - .L_1516)
.L_1516:
        /*00b0*/ 	.word	0x00000000
.L_1517:


//--------------------- .nv.info._Z35group_norm_nhwc_fwd_one_pass_kernelI11Fp16IOFp16WLi256ELi96ELi768EEv26Group_norm_nhwc_fwd_params --------------------------
	.section	.nv.info._Z35group_norm_nhwc_fwd_one_pass_kernelI11Fp16IOFp16WLi256ELi96ELi768EEv26Group_norm_nhwc_fwd_params,"",@"SHT_CUDA_INFO"
	.sectionflags	@""
	.align	4


	//----- nvinfo : EIATTR_CUDA_API_VERSION
	.align		4
        /*0000*/ 	.byte	0x04, 0x37
        /*0002*/ 	.short	(.L_1519 - .L_1518)
.L_1518:
        /*0004*/ 	.word	0x00000082


	//----- nvinfo : EIATTR_SW2861232_WAR
	.align		4
.L_1519:
        /*0008*/ 	.byte	0x01, 0x35
	.zero		2


	//----- nvinfo : EIATTR_PARAM_CBANK
	.align		4
        /*000c*/ 	.byte	0x04, 0x0a
        /*000e*/ 	.short	(.L_1521 - .L_1520)
	.align		4
.L_1520:
        /*0010*/ 	.word	index@(.nv.constant0._Z35group_norm_nhwc_fwd_one_pass_kernelI11Fp16IOFp16WLi256ELi96ELi768EEv26Group_norm_nhwc_fwd_params)
        /*0014*/ 	.short	0x0160
        /*0016*/ 	.short	0x00a0


	//----- nvinfo : EIATTR_CBANK_PARAM_SIZE
	.align		4
.L_1521:
        /*0018*/ 	.byte	0x03, 0x19
        /*001a*/ 	.short	0x00a0


	//----- nvinfo : EIATTR_KPARAM_INFO
	.align		4
        /*001c*/ 	.byte	0x04, 0x17
        /*001e*/ 	.short	(.L_1523 - .L_1522)
.L_1522:
        /*0020*/ 	.word	0x00000000
        /*0024*/ 	.short	0x0000
        /*0026*/ 	.short	0x0000
        /*0028*/ 	.byte	0x00, 0xf0, 0x81, 0x02


	//----- nvinfo : EIATTR_MAXREG_COUNT
	.align		4
.L_1523:
        /*002c*/ 	.byte	0x03, 0x1b
        /*002e*/ 	.short	0x0050


	//----- nvinfo : EIATTR_NUM_BARRIERS
	.align		4
        /*0030*/ 	.byte	0x02, 0x4c
        /*0032*/ 	.byte	0x01
	.zero		1


	//----- nvinfo : EIATTR_MERCURY_ISA_VERSION
	.align		4
        /*0034*/ 	.byte	0x03, 0x5f
        /*0036*/ 	.short	0x0000


	//----- nvinfo : EIATTR_COOP_GROUP_MASK_REGIDS
	.align		4
        /*0038*/ 	.byte	0x04, 0x29
        /*003a*/ 	.short	(.L_1525 - .L_1524)


	//   ....[0]....
.L_1524:
        /*003c*/ 	.word	0xffffffff


	//   ....[1]....
        /*0040*/ 	.word	0xffffffff


	//   ....[2]....
        /*0044*/ 	.word	0xffffffff


	//   ....[3]....
        /*0048*/ 	.word	0xffffffff


	//   ....[4]....
        /*004c*/ 	.word	0xffffffff


	//   ....[5]....
        /*0050*/ 	.word	0xffffffff


	//   ....[6]....
        /*0054*/ 	.word	0xffffffff


	//   ....[7]....
        /*0058*/ 	.word	0xffffffff


	//   ....[8]....
        /*005c*/ 	.word	0xffffffff


	//   ....[9]....
        /*0060*/ 	.word	0xffffffff


	//----- nvinfo : EIATTR_COOP_GROUP_INSTR_OFFSETS
	.align		4
.L_1525:
        /*0064*/ 	.byte	0x04, 0x28
        /*0066*/ 	.short	(.L_1527 - .L_1526)


	//   ....[0]....
.L_1526:
        /*0068*/ 	.word	0x00001910


	//   ....[1]....
        /*006c*/ 	.word	0x00001920


	//   ....[2]....
        /*0070*/ 	.word	0x00001960


	//   ....[3]....
        /*0074*/ 	.word	0x00001970


	//   ....[4]....
        /*0078*/ 	.word	0x000019b0


	//   ....[5]....
        /*007c*/ 	.word	0x000019c0


	//   ....[6]....
        /*0080*/ 	.word	0x00001a00


	//   ....[7]....
        /*0084*/ 	.word	0x00001a10


	//   ....[8]....
        /*0088*/ 	.word	0x00001a50


	//   ....[9]....
        /*008c*/ 	.word	0x00001a60


	//----- nvinfo : EIATTR_EXIT_INSTR_OFFSETS
	.align		4
.L_1527:
        /*0090*/ 	.byte	0x04, 0x1c
        /*0092*/ 	.short	(.L_1529 - .L_1528)


	//   ....[0]....
.L_1528:
        /*0094*/ 	.word	0x00000060


	//   ....[1]....
        /*0098*/ 	.word	0x00004d30


	//----- nvinfo : EIATTR_MAX_THREADS
	.align		4
.L_1529:
        /*009c*/ 	.byte	0x04, 0x05
        /*009e*/ 	.short	(.L_1531 - .L_1530)
.L_1530:
        /*00a0*/ 	.word	0x00000300
        /*00a4*/ 	.word	0x00000001
        /*00a8*/ 	.word	0x00000001


	//----- nvinfo : EIATTR_CRS_STACK_SIZE
	.align		4
.L_1531:
        /*00ac*/ 	.byte	0x04, 0x1e
        /*00ae*/ 	.short	(.L_1533 - .L_1532)
.L_1532:
        /*00b0*/ 	.word	0x00000000
.L_1533:


//--------------------- .nv.info._Z35group_norm_nhwc_fwd_one_pass_kernelI11Fp16IOFp16WLi512ELi96ELi768EEv26Group_norm_nhwc_fwd_params --------------------------
	.section	.nv.info._Z35group_norm_nhwc_fwd_one_pass_kernelI11Fp16IOFp16WLi512ELi96ELi768EEv26Group_norm_nhwc_fwd_params,"",@"SHT_CUDA_INFO"
	.sectionflags	@""
	.align	4


	//----- nvinfo : EIATTR_CUDA_API_VERSION
	.align		4
        /*0000*/ 	.byte	0x04, 0x37
        /*0002*/ 	.short	(.L_1535 - .L_1534)
.L_1534:
        /*0004*/ 	.word	0x00000082


	//----- nvinfo : EIATTR_SW2861232_WAR
	.align		4
.L_1535:
        /*0008*/ 	.byte	0x01, 0x35
	.zero		2


	//----- nvinfo : EIATTR_PARAM_CBANK
	.align		4
        /*000c*/ 	.byte	0x04, 0x0a
        /*000e*/ 	.short	(.L_1537 - .L_1536)
	.align		4
.L_1536:
        /*0010*/ 	.word	index@(.nv.constant0._Z35group_norm_nhwc_fwd_one_pass_kernelI11Fp16IOFp16WLi512ELi96ELi768EEv26Group_norm_nhwc_fwd_params)
        /*0014*/ 	.short	0x0160
        /*0016*/ 	.short	0x00a0


	//----- nvinfo : EIATTR_CBANK_PARAM_SIZE
	.align		4
.L_1537:
        /*0018*/ 	.byte	0x03, 0x19
        /*001a*/ 	.short	0x00a0


	//----- nvinfo : EIATTR_KPARAM_INFO
	.align		4
        /*001c*/ 	.byte	0x04, 0x17
        /*001e*/ 	.short	(.L_1539 - .L_1538)
.L_1538:
        /*0020*/ 	.word	0x00000000
        /*0024*/ 	.short	0x0000
        /*0026*/ 	.short	0x0000
        /*0028*/ 	.byte	0x00, 0xf0, 0x81, 0x02


	//----- nvinfo : EIATTR_MAXREG_COUNT
	.align		4
.L_1539:
        /*002c*/ 	.byte	0x03, 0x1b
        /*002e*/ 	.short	0x0050


	//----- nvinfo : EIATTR_NUM_BARRIERS
	.align		4
        /*0030*/ 	.byte	0x02, 0x4c
        /*0032*/ 	.byte	0x01
	.zero		1


	//----- nvinfo : EIATTR_MERCURY_ISA_VERSION
	.align		4
        /*0034*/ 	.byte	0x03, 0x5f
        /*0036*/ 	.short	0x0000


	//----- nvinfo : EIATTR_COOP_GROUP_MASK_REGIDS
	.align		4
        /*0038*/ 	.byte	0x04, 0x29
        /*003a*/ 	.short	(.L_1541 - .L_1540)


	//   ....[0]....
.L_1540:
        /*003c*/ 	.word	0xffffffff


	//   ....[1]....
        /*0040*/ 	.word	0xffffffff


	//   ....[2]....
        /*0044*/ 	.word	0xffffffff


	//   ....[3]....
        /*0048*/ 	.word	0xffffffff


	//   ....[4]....
        /*004c*/ 	.word	0xffffffff


	//   ....[5]....
        /*0050*/ 	.word	0xffffffff


	//   ....[6]....
        /*0054*/ 	.word	0xffffffff


	//   ....[7]....
        /*0058*/ 	.word	0xffffffff


	//   ....[8]....
        /*005c*/ 	.word	0xffffffff


	//   ....[9]....
        /*0060*/ 	.word	0xffffffff


	//----- nvinfo : EIATTR_COOP_GROUP_INSTR_OFFSETS
	.align		4
.L_1541:
        /*0064*/ 	.byte	0x04, 0x28
        /*0066*/ 	.short	(.L_1543 - .L_1542)


	//   ....[0]....
.L_1542:
        /*0068*/ 	.word	0x00002f70


	//   ....[1]....
        /*006c*/ 	.word	0x00002f80


	//   ....[2]....
        /*0070*/ 	.word	0x00002fc0


	//   ....[3]....
        /*0074*/ 	.word	0x00002fd0


	//   ....[4]....
        /*0078*/ 	.word	0x00003010


	//   ....[5]....
        /*007c*/ 	.word	0x00003020


	//   ....[6]....
        /*0080*/ 	.word	0x00003060


	//   ....[7]....
        /*0084*/ 	.word	0x00003070


	//   ....[8]....
        /*0088*/ 	.word	0x000030b0


	//   ....[9]....
        /*008c*/ 	.word	0x000030c0


	//----- nvinfo : EIATTR_EXIT_INSTR_OFFSETS
	.align		4
.L_1543:
        /*0090*/ 	.byte	0x04, 0x1c
        /*0092*/ 	.short	(.L_1545 - .L_1544)


	//   ....[0]....
.L_1544:
        /*0094*/ 	.word	0x00000070


	//   ....[1]....
        /*0098*/ 	.word	0x00008b80


	//----- nvinfo : EIATTR_MAX_THREADS
	.align		4
.L_1545:
        /*009c*/ 	.byte	0x04, 0x05
        /*009e*/ 	.short	(.L_1547 - .L_1546)
.L_1546:
        /*00a0*/ 	.word	0x00000300
        /*00a4*/ 	.word	0x00000001
        /*00a8*/ 	.word	0x00000001


	//----- nvinfo : EIATTR_CRS_STACK_SIZE
	.align		4
.L_1547:
        /*00ac*/ 	.byte	0x04, 0x1e
        /*00ae*/ 	.short	(.L_1549 - .L_1548)
.L_1548:
        /*00b0*/ 	.word	0x00000000
.L_1549:


//--------------------- .nv.info._Z35group_norm_nhwc_fwd_one_pass_kernelI11Fp32IOFp32WLi64ELi96ELi768EEv26Group_norm_nhwc_fwd_params --------------------------
	.section	.nv.info._Z35group_norm_nhwc_fwd_one_pass_kernelI11Fp32IOFp32WLi64ELi96ELi768EEv26Group_norm_nhwc_fwd_params,"",@"SHT_CUDA_INFO"
	.sectionflags	@""
	.align	4


	//----- nvinfo : EIATTR_CUDA_API_VERSION
	.align		4
        /*0000*/ 	.byte	0x04, 0x37
        /*0002*/ 	.short	(.L_1551 - .L_1550)
.L_1550:
        /*0004*/ 	.word	0x00000082


	//----- nvinfo : EIATTR_SW2861232_WAR
	.align		4
.L_1551:
        /*0008*/ 	.byte	0x01, 0x35
	.zero		2


	//----- nvinfo : EIATTR_PARAM_CBANK
	.align		4
        /*000c*/ 	.byte	0x04, 0x0a
        /*000e*/ 	.short	(.L_1553 - .L_1552)
	.align		4
.L_1552:
        /*0010*/ 	.word	index@(.nv.constant0._Z35group_norm_nhwc_fwd_one_pass_kernelI11Fp32IOFp32WLi64ELi96ELi768EEv26Group_norm_nhwc_fwd_params)
        /*0014*/ 	.short	0x0160
        /*0016*/ 	.short	0x00a0


	//----- nvinfo : EIATTR_CBANK_PARAM_SIZE
	.align		4
.L_1553:
        /*0018*/ 	.byte	0x03, 0x19
        /*001a*/ 	.short	0x00a0


	//----- nvinfo : EIATTR_KPARAM_INFO
	.align		4
        /*001c*/ 	.byte	0x04, 0x17
        /*001e*/ 	.short	(.L_1555 - .L_1554)
.L_1554:
        /*0020*/ 	.word	0x00000000
        /*0024*/ 	.short	0x0000
        /*0026*/ 	.short	0x0000
        /*0028*/ 	.byte	0x00, 0xf0, 0x81, 0x02


	//----- nvinfo : EIATTR_MAXREG_COUNT
	.align		4
.L_1555:
        /*002c*/ 	.byte	0x03, 0x1b
        /*002e*/ 	.short	0x0050


	//----- nvinfo : EIATTR_NUM_BARRIERS
	.align		4
        /*0030*/ 	.byte	0x02, 0x4c
        /*0032*/ 	.byte	0x01
	.zero		1


	//----- nvinfo : EIATTR_MERCURY_ISA_VERSION
	.align		4
        /*0034*/ 	.byte	0x03, 0x5f
        /*0036*/ 	.short	0x0000


	//----- nvinfo : EIATTR_COOP_GROUP_MASK_REGIDS
	.align		4
        /*0038*/ 	.byte	0x04, 0x29
        /*003a*/ 	.short	(.L_1557 - .L_1556)


	//   ....[0]....
.L_1556:
        /*003c*/ 	.word	0xffffffff


	//   ....[1]....
        /*0040*/ 	.word	0xffffffff


	//   ....[2]....
        /*0044*/ 	.word	0xffffffff


	//   ....[3]....
        /*0048*/ 	.word	0xffffffff


	//   ....[4]....
        /*004c*/ 	.word	0xffffffff


	//   ....[5]....
        /*0050*/ 	.word	0xffffffff


	//   ....[6]....
        /*0054*/ 	.word	0xffffffff


	//   ....[7]....
        /*0058*/ 	.word	0xffffffff


	//   ....[8]....
        /*005c*/ 	.word	0xffffffff


	//   ....[9]....
        /*0060*/ 	.word	0xffffffff


	//----- nvinfo : EIATTR_COOP_GROUP_INSTR_OFFSETS
	.align		4
.L_1557:
        /*0064*/ 	.byte	0x04, 0x28
        /*0066*/ 	.short	(.L_1559 - .L_1558)


	//   ....[0]....
.L_1558:
        /*0068*/ 	.word	0x000008a0


	//   ....[1]....
        /*006c*/ 	.word	0x000008b0


	//   ....[2]....
        /*0070*/ 	.word	0x000008e0


	//   ....[3]....
        /*0074*/ 	.word	0x000008f0


	//   ....[4]....
        /*0078*/ 	.word	0x00000930


	//   ....[5]....
        /*007c*/ 	.word	0x00000940


	//   ....[6]....
        /*0080*/ 	.word	0x00000980


	//   ....[7]....
        /*0084*/ 	.word	0x00000990


	//   ....[8]....
        /*0088*/ 	.word	0x000009d0


	//   ....[9]....
        /*008c*/ 	.word	0x000009e0


	//----- nvinfo : EIATTR_EXIT_INSTR_OFFSETS
	.align		4
.L_1559:
        /*0090*/ 	.byte	0x04, 0x1c
        /*0092*/ 	.short	(.L_1561 - .L_1560)


	//   ....[0]....
.L_1560:
        /*0094*/ 	.word	0x00000060


	//   ....[1]....
        /*0098*/ 	.word	0x00002120


	//----- nvinfo : EIATTR_MAX_THREADS
	.align		4
.L_1561:
        /*009c*/ 	.byte	0x04, 0x05
        /*009e*/ 	.short	(.L_1563 - .L_1562)
.L_1562:
        /*00a0*/ 	.word	0x00000300
        /*00a4*/ 	.word	0x00000001
        /*00a8*/ 	.word	0x00000001


	//----- nvinfo : EIATTR_CRS_STACK_SIZE
	.align		4
.L_1563:
        /*00ac*/ 	.byte	0x04, 0x1e
        /*00ae*/ 	.short	(.L_1565 - .L_1564)
.L_1564:
        /*00b0*/ 	.word	0x00000000
.L_1565:


//--------------------- .nv.info._Z35group_norm_nhwc_fwd_one_pass_kernelI11Fp32IOFp32WLi128ELi96ELi768EEv26Group_norm_nhwc_fwd_params --------------------------
	.section	.nv.info._Z35group_norm_nhwc_fwd_one_pass_kernelI11Fp32IOFp32WLi128ELi96ELi768EEv26Group_norm_nhwc_fwd_params,"",@"SHT_CUDA_INFO"
	.sectionflags	@""
	.align	4


	//----- nvinfo : EIATTR_CUDA_API_VERSION
	.align		4
        /*0000*/ 	.byte	0x04, 0x37
        /*0002*/ 	.short	(.L_1567 - .L_1566)
.L_1566:
        /*0004*/ 	.word	0x00000082


	//----- nvinfo : EIATTR_SW2861232_WAR
	.align		4
.L_1567:
        /*0008*/ 	.byte	0x01, 0x35
	.zero		2


	//----- nvinfo : EIATTR_PARAM_CBANK
	.align		4
        /*000c*/ 	.byte	0x04, 0x0a
        /*000e*/ 	.short	(.L_1569 - .L_1568)
	.align		4
.L_1568:
        /*0010*/ 	.word	index@(.nv.constant0._Z35group_norm_nhwc_fwd_one_pass_kernelI11Fp32IOFp32WLi128ELi96ELi768EEv26Group_norm_nhwc_fwd_params)
        /*0014*/ 	.short	0x0160
        /*0016*/ 	.short	0x00a0


	//----- nvinfo : EIATTR_CBANK_PARAM_SIZE
	.align		4
.L_1569:
        /*0018*/ 	.byte	0x03, 0x19
        /*001a*/ 	.short	0x00a0


	//----- nvinfo : EIATTR_KPARAM_INFO
	.align		4
        /*001c*/ 	.byte	0x04, 0x17
        /*001e*/ 	.short	(.L_1571 - .L_1570)
.L_1570:
        /*0020*/ 	.word	0x00000000
        /*0024*/ 	.short	0x0000
        /*0026*/ 	.short	0x0000
        /*0028*/ 	.byte	0x00, 0xf0, 0x81, 0x02


	//----- nvinfo : EIATTR_MAXREG_COUNT
	.align		4
.L_1571:
        /*002c*/ 	.byte	0x03, 0x1b
        /*002e*/ 	.short	0x0050


	//----- nvinfo : EIATTR_NUM_BARRIERS
	.align		4
        /*0030*/ 	.byte	0x02, 0x4c
        /*0032*/ 	.byte	0x01
	.zero		1


	//----- nvinfo : EIATTR_MERCURY_ISA_VERSION
	.align		4
        /*0034*/ 	.byte	0x03, 0x5f
        /*0036*/ 	.short	0x0000


	//----- nvinfo : EIATTR_COOP_GROUP_MASK_REGIDS
	.align		4
        /*0038*/ 	.byte	0x04, 0x29
        /*003a*/ 	.short	(.L_1573 - .L_1572)


	//   ....[0]....
.L_1572:
        /*003c*/ 	.word	0xffffffff


	//   ....[1]....
        /*0040*/ 	.word	0xffffffff


	//   ....[2]....
        /*0044*/ 	.word	0xffffffff


	//   ....[3]....
        /*0048*/ 	.word	0xffffffff


	//   ....[4]....
        /*004c*/ 	.word	0xffffffff


	//   ....[5]....
        /*0050*/ 	.word	0xffffffff


	//   ....[6]....
        /*0054*/ 	.word	0xffffffff


	//   ....[7]....
        /*0058*/ 	.word	0xffffffff


	//   ....[8]....
        /*005c*/ 	.word	0xffffffff


	//   ....[9]....
        /*0060*/ 	.word	0xffffffff


	//----- nvinfo : EIATTR_COOP_GROUP_INSTR_OFFSETS
	.align		4
.L_1573:
        /*0064*/ 	.byte	0x04, 0x28
        /*0066*/ 	.short	(.L_1575 - .L_1574)


	//   ....[0]....
.L_1574:
        /*0068*/ 	.word	0x00000da0


	//   ....[1]....
        /*006c*/ 	.word	0x00000db0


	//   ....[2]....
        /*0070*/ 	.word	0x00000de0


	//   ....[3]....
        /*0074*/ 	.word	0x00000df0


	//   ....[4]....
        /*0078*/ 	.word	0x00000e30


	//   ....[5]....
        /*007c*/ 	.word	0x00000e40


	//   ....[6]....
        /*0080*/ 	.word	0x00000e80


	//   ....[7]....
        /*0084*/ 	.word	0x00000e90


	//   ....[8]....
        /*0088*/ 	.word	0x00000ed0


	//   ....[9]....
        /*008c*/ 	.word	0x00000ee0


	//----- nvinfo : EIATTR_EXIT_INSTR_OFFSETS
	.align		4
.L_1575:
        /*0090*/ 	.byte	0x04, 0x1c
        /*0092*/ 	.short	(.L_1577 - .L_1576)


	//   ....[0]....
.L_1576:
        /*0094*/ 	.word	0x00000060


	//   ....[1]....
        /*0098*/ 	.word	0x00002e50


	//----- nvinfo : EIATTR_MAX_THREADS
	.align		4
.L_1577:
        /*009c*/ 	.byte	0x04, 0x05
        /*009e*/ 	.short	(.L_1579 - .L_1578)
.L_1578:
        /*00a0*/ 	.word	0x00000300
        /*00a4*/ 	.word	0x00000001
        /*00a8*/ 	.word	0x00000001


	//----- nvinfo : EIATTR_CRS_STACK_SIZE
	.align		4
.L_1579:
        /*00ac*/ 	.byte	0x04, 0x1e
        /*00ae*/ 	.short	(.L_1581 - .L_1580)
.L_1580:
        /*00b0*/ 	.word	0x00000000
.L_1581:


//--------------------- .nv.info._Z35group_norm_nhwc_fwd_one_pass_kernelI11Fp32IOFp32WLi256ELi96ELi768EEv26Group_norm_nhwc_fwd_params --------------------------
	.section	.nv.info._Z35group_norm_nhwc_fwd_one_pass_kernelI11Fp32IOFp32WLi256ELi96ELi768EEv26Group_norm_nhwc_fwd_params,"",@"SHT_CUDA_INFO"
	.sectionflags	@""
	.align	4


	//----- nvinfo : EIATTR_CUDA_API_VERSION
	.align		4
        /*0000*/ 	.byte	0x04, 0x37
        /*0002*/ 	.short	(.L_1583 - .L_1582)
.L_1582:
        /*0004*/ 	.word	0x00000082


	//----- nvinfo : EIATTR_SW2861232_WAR
	.align		4
.L_1583:
        /*0008*/ 	.byte	0x01, 0x35
	.zero		2


	//----- nvinfo : EIATTR_PARAM_CBANK
	.align		4
        /*000c*/ 	.byte	0x04, 0x0a
        /*000e*/ 	.short	(.L_1585 - .L_1584)
	.align		4
.L_1584:
        /*0010*/ 	.word	index@(.nv.constant0._Z35group_norm_nhwc_fwd_one_pass_kernelI11Fp32IOFp32WLi256ELi96ELi768EEv26Group_norm_nhwc_fwd_params)
        /*0014*/ 	.short	0x0160
        /*0016*/ 	.short	0x00a0


	//----- nvinfo : EIATTR_CBANK_PARAM_SIZE
	.align		4
.L_1585:
        /*0018*/ 	.byte	0x03, 0x19
        /*001a*/ 	.short	0x00a0


	//----- nvinfo : EIATTR_KPARAM_INFO
	.align		4
        /*001c*/ 	.byte	0x04, 0x17
        /*001e*/ 	.short	(.L_1587 - .L_1586)
.L_1586:
        /*0020*/ 	.word	0x00000000
        /*0024*/ 	.short	0x0000
        /*0026*/ 	.short	0x0000
        /*0028*/ 	.byte	0x00, 0xf0, 0x81, 0x02


	//----- nvinfo : EIATTR_MAXREG_COUNT
	.align		4
.L_1587:
        /*002c*/ 	.byte	0x03, 0x1b
        /*002e*/ 	.short	0x0050


	//----- nvinfo : EIATTR_NUM_BARRIERS
	.align		4
        /*0030*/ 	.byte	0x02, 0x4c
        /*0032*/ 	.byte	0x01
	.zero		1


	//----- nvinfo : EIATTR_MERCURY_ISA_VERSION
	.align		4
        /*0034*/ 	.byte	0x03, 0x5f
        /*0036*/ 	.short	0x0000


	//----- nvinfo : EIATTR_COOP_GROUP_MASK_REGIDS
	.align		4
        /*0038*/ 	.byte	0x04, 0x29
        /*003a*/ 	.short	(.L_1589 - .L_1588)


	//   ....[0]....
.L_1588:
        /*003c*/ 	.word	0xffffffff


	//   ....[1]....
        /*0040*/ 	.word	0xffffffff


	//   ....[2]....
        /*0044*/ 	.word	0xffffffff


	//   ....[3]....
        /*0048*/ 	.word	0xffffffff


	//   ....[4]....
        /*004c*/ 	.word	0xffffffff


	//   ....[5]....
        /*0050*/ 	.word	0xffffffff


	//   ....[6]....
        /*0054*/ 	.word	0xffffffff


	//   ....[7]....
        /*0058*/ 	.word	0xffffffff


	//   ....[8]....
        /*005c*/ 	.word	0xffffffff


	//   ....[9]....
        /*0060*/ 	.word	0xffffffff


	//----- nvinfo : EIATTR_COOP_GROUP_INSTR_OFFSETS
	.align		4
.L_1589:
        /*0064*/ 	.byte	0x04, 0x28
        /*0066*/ 	.short	(.L_1591 - .L_1590)


	//   ....[0]....
.L_1590:
        /*0068*/ 	.word	0x00001790


	//   ....[1]....
        /*006c*/ 	.word	0x000017a0


	//   ....[2]....
        /*0070*/ 	.word	0x000017e0


	//   ....[3]....
        /*0074*/ 	.word	0x000017f0


	//   ....[4]....
        /*0078*/ 	.word	0x00001830


	//   ....[5]....
        /*007c*/ 	.word	0x00001840


	//   ....[6]....
        /*0080*/ 	.word	0x00001880


	//   ....[7]....
        /*0084*/ 	.word	0x00001890


	//   ....[8]....
        /*0088*/ 	.word	0x000018d0


	//   ....[9]....
        /*008c*/ 	.word	0x000018e0


	//----- nvinfo : EIATTR_EXIT_INSTR_OFFSETS
	.align		4
.L_1591:
        /*0090*/ 	.byte	0x04, 0x1c
        /*0092*/ 	.short	(.L_1593 - .L_1592)


	//   ....[0]....
.L_1592:
        /*0094*/ 	.word	0x00000060


	//   ....[1]....
        /*0098*/ 	.word	0x00004b10


	//----- nvinfo : EIATTR_MAX_THREADS
	.align		4
.L_1593:
        /*009c*/ 	.byte	0x04, 0x05
        /*009e*/ 	.short	(.L_1595 - .L_1594)
.L_1594:
        /*00a0*/ 	.word	0x00000300
        /*00a4*/ 	.word	0x00000001
        /*00a8*/ 	.word	0x00000001


	//----- nvinfo : EIATTR_CRS_STACK_SIZE
	.align		4
.L_1595:
        /*00ac*/ 	.byte	0x04, 0x1e
        /*00ae*/ 	.short	(.L_1597 - .L_1596)
.L_1596:
        /*00b0*/ 	.word	0x00000000
.L_1597:


//--------------------- .nv.info._Z35group_norm_nhwc_fwd_one_pass_kernelI11Fp32IOFp32WLi512ELi96ELi768EEv26Group_norm_nhwc_fwd_params --------------------------
	.section	.nv.info._Z35group_norm_nhwc_fwd_one_pass_kernelI11Fp32IOFp32WLi512ELi96ELi768EEv26Group_norm_nhwc_fwd_params,"",@"SHT_CUDA_INFO"
	.sectionflags	@""
	.align	4


	//----- nvinfo : EIATTR_CUDA_API_VERSION
	.align		4
        /*0000*/ 	.byte	0x04, 0x37
        /*0002*/ 	.short	(.L_1599 - .L_1598)
.L_1598:
        /*0004*/ 	.word	0x00000082


	//----- nvinfo : EIATTR_SW2861232_WAR
	.align		4
.L_1599:
        /*0008*/ 	.byte	0x01, 0x35
	.zero		2


	//----- nvinfo : EIATTR_PARAM_CBANK
	.align		4
        /*000c*/ 	.byte	0x04, 0x0a
        /*000e*/ 	.short	(.L_1601 - .L_1600)
	.align		4
.L_1600:
        /*0010*/ 	.word	index@(.nv.constant0._Z35group_norm_nhwc_fwd_one_pass_kernelI11Fp32IOFp32WLi512ELi96ELi768EEv26Group_norm_nhwc_fwd_params)
        /*0014*/ 	.short	0x0160
        /*0016*/ 	.short	0x00a0


	//----- nvinfo : EIATTR_CBANK_PARAM_SIZE
	.align		4
.L_1601:
        /*0018*/ 	.byte	0x03, 0x19
        /*001a*/ 	.short	0x00a0


	//----- nvinfo : EIATTR_KPARAM_INFO
	.align		4
        /*001c*/ 	.byte	0x04, 0x17
        /*001e*/ 	.short	(.L_1603 - .L_1602)
.L_1602:
        /*0020*/ 	.word	0x00000000
        /*0024*/ 	.short	0x0000
        /*0026*/ 	.short	0x0000
        /*0028*/ 	.byte	0x00, 0xf0, 0x81, 0x02


	//----- nvinfo : EIATTR_MAXREG_COUNT
	.align		4
.L_1603:
        /*002c*/ 	.byte	0x03, 0x1b
        /*002e*/ 	.short	0x0050


	//----- nvinfo : EIATTR_NUM_BARRIERS
	.align		4
        /*0030*/ 	.byte	0x02, 0x4c
        /*0032*/ 	.byte	0x01
	.zero		1


	//----- nvinfo : EIATTR_ANNOTATIONS
	.align		4
        /*0034*/ 	.byte	0x04, 0x55
        /*0036*/ 	.short	(.L_1605 - .L_1604)


	//   ....[0]....
.L_1604:
        /*0038*/ 	.word	0x00000001
        /*003c*/ 	.byte	0x90, 0x01, 0x00, 0x00, 0x01, 0x00, 0x00, 0x00, 0xb0, 0x03, 0x00, 0x00, 0x01, 0x00, 0x00, 0x00
        /*004c*/ 	.byte	0x60, 0x30, 0x00, 0x00, 0x01, 0x00, 0x00, 0x00, 0x70, 0x30, 0x00, 0x00, 0x01, 0x00, 0x00, 0x00
        /*005c*/ 	.byte	0x90, 0x30, 0x00, 0x00, 0x01, 0x00, 0x00, 0x00, 0xa0, 0x30, 0x00, 0x00, 0x01, 0x00, 0x00, 0x00
        /*006c*/ 	.byte	0xb0, 0x30, 0x00, 0x00, 0x01, 0x00, 0x00, 0x00, 0xc0, 0x30, 0x00, 0x00, 0x01, 0x00, 0x00, 0x00
        /*007c*/ 	.byte	0xd0, 0x30, 0x00, 0x00, 0x01, 0x00, 0x00, 0x00, 0xe0, 0x30, 0x00, 0x00, 0x01, 0x00, 0x00, 0x00
        /*008c*/ 	.byte	0xf0, 0x30, 0x00, 0x00, 0x01, 0x00, 0x00, 0x00, 0x00, 0x31, 0x00, 0x00, 0x01, 0x00, 0x00, 0x00
        /*009c*/ 	.byte	0x10, 0x40, 0x00, 0x00


	//----- nvinfo : EIATTR_MERCURY_ISA_VERSION
	.align		4
.L_1605:
        /*00a0*/ 	.byte	0x03, 0x5f
        /*00a2*/ 	.short	0x0000


	//----- nvinfo : EIATTR_COOP_GROUP_MASK_REGIDS
	.align		4
        /*00a4*/ 	.byte	0x04, 0x29
        /*00a6*/ 	.short	(.L_1607 - .L_1606)


	//   ....[0]....
.L_1606:
        /*00a8*/ 	.word	0xffffffff


	//   ....[1]....
        /*00ac*/ 	.word	0xffffffff


	//   ....[2]....
        /*00b0*/ 	.word	0xffffffff


	//   ....[3]....
        /*00b4*/ 	.word	0xffffffff


	//   ....[4]....
        /*00b8*/ 	.word	0xffffffff


	//   ....[5]....
        /*00bc*/ 	.word	0xffffffff


	//   ....[6]....
        /*00c0*/ 	.word	0xffffffff


	//   ....[7]....
        /*00c4*/ 	.word	0xffffffff


	//   ....[8]....
        /*00c8*/ 	.word	0xffffffff


	//   ....[9]....
        /*00cc*/ 	.word	0xffffffff


	//----- nvinfo : EIATTR_COOP_GROUP_INSTR_OFFSETS
	.align		4
.L_1607:
        /*00d0*/ 	.byte	0x04, 0x28
        /*00d2*/ 	.short	(.L_1609 - .L_1608)


	//   ....[0]....
.L_1608:
        /*00d4*/ 	.word	0x00002e20


	//   ....[1]....
        /*00d8*/ 	.word	0x00002e30


	//   ....[2]....
        /*00dc*/ 	.word	0x00002e70


	//   ....[3]....
        /*00e0*/ 	.word	0x00002e80


	//   ....[4]....
        /*00e4*/ 	.word	0x00002ec0


	//   ....[5]....
        /*00e8*/ 	.word	0x00002ed0


	//   ....[6]....
        /*00ec*/ 	.word	0x00002f10


	//   ....[7]....
        /*00f0*/ 	.word	0x00002f20


	//   ....[8]....
        /*00f4*/ 	.word	0x00002f60


	//   ....[9]....
        /*00f8*/ 	.word	0x00002f70


	//----- nvinfo : EIATTR_EXIT_INSTR_OFFSETS
	.align		4
.L_1609:
        /*00fc*/ 	.byte	0x04, 0x1c
        /*00fe*/ 	.short	(.L_1611 - .L_1610)


	//   ....[0]....
.L_1610:
        /*0100*/ 	.word	0x00000080


	//   ....[1]....
        /*0104*/ 	.word	0x00008860


	//----- nvinfo : EIATTR_MAX_THREADS
	.align		4
.L_1611:
        /*0108*/ 	.byte	0x04, 0x05
        /*010a*/ 	.short	(.L_1613 - .L_1612)
.L_1612:
        /*010c*/ 	.word	0x00000300
        /*0110*/ 	.word	0x00000001
        /*0114*/ 	.word	0x00000001


	//----- nvinfo : EIATTR_CRS_STACK_SIZE
	.align		4
.L_1613:
        /*0118*/ 	.byte	0x04, 0x1e
        /*011a*/ 	.short	(.L_1615 - .L_1614)
.L_1614:
        /*011c*/ 	.word	0x00000000
.L_1615:


//--------------------- .nv.info._Z35group_norm_nhwc_fwd_one_pass_kernelI11Fp32IOBf16WLi64ELi96ELi768EEv26Group_norm_nhwc_fwd_params --------------------------
	.section	.nv.info._Z35group_norm_nhwc_fwd_one_pass_kernelI11Fp32IOBf16WLi64ELi96ELi768EEv26Group_norm_nhwc_fwd_params,"",@"SHT_CUDA_INFO"
	.sectionflags	@""
	.align	4


	//----- nvinfo : EIATTR_CUDA_API_VERSION
	.align		4
        /*0000*/ 	.byte	0x04, 0x37
        /*0002*/ 	.short	(.L_1617 - .L_1616)
.L_1616:
        /*0004*/ 	.word	0x00000082


	//----- nvinfo : EIATTR_SW2861232_WAR
	.align		4
.L_1617:
        /*0008*/ 	.byte	0x01, 0x35
	.zero		2


	//----- nvinfo : EIATTR_PARAM_CBANK
	.align		4
        /*000c*/ 	.byte	0x04, 0x0a
        /*000e*/ 	.short	(.L_1619 - .L_1618)
	.align		4
.L_1618:
        /*0010*/ 	.word	index@(.nv.constant0._Z35group_norm_nhwc_fwd_one_pass_kernelI11Fp32IOBf16WLi64ELi96ELi768EEv26Group_norm_nhwc_fwd_params)
        /*0014*/ 	.short	0x0160
        /*0016*/ 	.short	0x00a0


	//----- nvinfo : EIATTR_CBANK_PARAM_SIZE
	.align		4
.L_1619:
        /*0018*/ 	.byte	0x03, 0x19
        /*001a*/ 	.short	0x00a0


	//----- nvinfo : EIATTR_KPARAM_INFO
	.align		4
        /*001c*/ 	.byte	0x04, 0x17
        /*001e*/ 	.short	(.L_1621 - .L_1620)
.L_1620:
        /*0020*/ 	.word	0x00000000
        /*0024*/ 	.short	0x0000
        /*0026*/ 	.short	0x0000
        /*0028*/ 	.byte	0x00, 0xf0, 0x81, 0x02


	//----- nvinfo : EIATTR_MAXREG_COUNT
	.align		4
.L_1621:
        /*002c*/ 	.byte	0x03, 0x1b
        /*002e*/ 	.short	0x0050


	//----- nvinfo : EIATTR_NUM_BARRIERS
	.align		4
        /*0030*/ 	.byte	0x02, 0x4c
        /*0032*/ 	.byte	0x01
	.zero		1


	//----- nvinfo : EIATTR_MERCURY_ISA_VERSION
	.align		4
        /*0034*/ 	.byte	0x03, 0x5f
        /*0036*/ 	.short	0x0000


	//----- nvinfo : EIATTR_COOP_GROUP_MASK_REGIDS
	.align		4
        /*0038*/ 	.byte	0x04, 0x29
        /*003a*/ 	.short	(.L_1623 - .L_1622)


	//   ....[0]....
.L_1622:
        /*003c*/ 	.word	0xffffffff


	//   ....[1]....
        /*0040*/ 	.word	0xffffffff


	//   ....[2]....
        /*0044*/ 	.word	0xffffffff


	//   ....[3]....
        /*0048*/ 	.word	0xffffffff


	//   ....[4]....
        /*004c*/ 	.word	0xffffffff


	//   ....[5]....
        /*0050*/ 	.word	0xffffffff


	//   ....[6]....
        /*0054*/ 	.word	0xffffffff


	//   ....[7]....
        /*0058*/ 	.word	0xffffffff


	//   ....[8]....
        /*005c*/ 	.word	0xffffffff


	//   ....[9]....
        /*0060*/ 	.word	0xffffffff


	//----- nvinfo : EIATTR_COOP_GROUP_INSTR_OFFSETS
	.align		4
.L_1623:
        /*0064*/ 	.byte	0x04, 0x28
        /*0066*/ 	.short	(.L_1625 - .L_1624)


	//   ....[0]....
.L_1624:
        /*0068*/ 	.word	0x000008a0


	//   ....[1]....
        /*006c*/ 	.word	0x000008b0


	//   ....[2]....
        /*0070*/ 	.word	0x000008e0


	//   ....[3]....
        /*0074*/ 	.word	0x000008f0


	//   ....[4]....
        /*0078*/ 	.word	0x00000930


	//   ....[5]....
        /*007c*/ 	.word	0x00000940


	//   ....[6]....
        /*0080*/ 	.word	0x00000980


	//   ....[7]....
        /*0084*/ 	.word	0x00000990


	//   ....[8]....
        /*0088*/ 	.word	0x000009d0


	//   ....[9]....
        /*008c*/ 	.word	0x000009e0


	//----- nvinfo : EIATTR_EXIT_INSTR_OFFSETS
	.align		4
.L_1625:
        /*0090*/ 	.byte	0x04, 0x1c
        /*0092*/ 	.short	(.L_1627 - .L_1626)


	//   ....[0]....
.L_1626:
        /*0094*/ 	.word	0x00000060


	//   ....[1]....
        /*0098*/ 	.word	0x00002160


	//----- nvinfo : EIATTR_MAX_THREADS
	.align		4
.L_1627:
        /*009c*/ 	.byte	0x04, 0x05
        /*009e*/ 	.short	(.L_1629 - .L_1628)
.L_1628:
        /*00a0*/ 	.word	0x00000300
        /*00a4*/ 	.word	0x00000001
        /*00a8*/ 	.word	0x00000001


	//----- nvinfo : EIATTR_CRS_STACK_SIZE
	.align		4
.L_1629:
        /*00ac*/ 	.byte	0x04, 0x1e
        /*00ae*/ 	.short	(.L_1631 - .L_1630)
.L_1630:
        /*00b0*/ 	.word	0x00000000
.L_1631:


//--------------------- .nv.info._Z35group_norm_nhwc_fwd_one_pass_kernelI11Fp32IOBf16WLi128ELi96ELi768EEv26Group_norm_nhwc_fwd_params --------------------------
	.section	.nv.info._Z35group_norm_nhwc_fwd_one_pass_kernelI11Fp32IOBf16WLi128ELi96ELi768EEv26Group_norm_nhwc_fwd_params,"",@"SHT_CUDA_INFO"
	.sectionflags	@""
	.align	4


	//----- nvinfo : EIATTR_CUDA_API_VERSION
	.align		4
        /*0000*/ 	.byte	0x04, 0x37
        /*0002*/ 	.short	(.L_1633 - .L_1632)
.L_1632:
        /*0004*/ 	.word	0x00000082


	//----- nvinfo : EIATTR_SW2861232_WAR
	.align		4
.L_1633:
        /*0008*/ 	.byte	0x01, 0x35
	.zero		2


	//----- nvinfo : EIATTR_PARAM_CBANK
	.align		4
        /*000c*/ 	.byte	0x04, 0x0a
        /*000e*/ 	.short	(.L_1635 - .L_1634)
	.align		4
.L_1634:
        /*0010*/ 	.word	index@(.nv.constant0._Z35group_norm_nhwc_fwd_one_pass_kernelI11Fp32IOBf16WLi128ELi96ELi768EEv26Group_norm_nhwc_fwd_params)
        /*0014*/ 	.short	0x0160
        /*0016*/ 	.short	0x00a0


	//----- nvinfo : EIATTR_CBANK_PARAM_SIZE
	.align		4
.L_1635:
        /*0018*/ 	.byte	0x03, 0x19
        /*001a*/ 	.short	0x00a0


	//----- nvinfo : EIATTR_KPARAM_INFO
	.align		4
        /*001c*/ 	.byte	0x04, 0x17
        /*001e*/ 	.short	(.L_1637 - .L_1636)
.L_1636:
        /*0020*/ 	.word	0x00000000
        /*0024*/ 	.short	0x0000
        /*0026*/ 	.short	0x0000
        /*0028*/ 	.byte	0x00, 0xf0, 0x81, 0x02


	//----- nvinfo : EIATTR_MAXREG_COUNT
	.align		4
.L_1637:
        /*002c*/ 	.byte	0x03, 0x1b
        /*002e*/ 	.short	0x0050


	//----- nvinfo : EIATTR_NUM_BARRIERS
	.align		4
        /*0030*/ 	.byte	0x02, 0x4c
        /*0032*/ 	.byte	0x01
	.zero		1


	//----- nvinfo : EIATTR_MERCURY_ISA_VERSION
	.align		4
        /*0034*/ 	.byte	0x03, 0x5f
        /*0036*/ 	.short	0x0000


	//----- nvinfo : EIATTR_COOP_GROUP_MASK_REGIDS
	.align		4
        /*0038*/ 	.byte	0x04, 0x29
        /*003a*/ 	.short	(.L_1639 - .L_1638)


	//   ....[0]....
.L_1638:
        /*003c*/ 	.word	0xffffffff


	//   ....[1]....
        /*0040*/ 	.word	0xffffffff


	//   ....[2]....
        /*0044*/ 	.word	0xffffffff


	//   ....[3]....
        /*0048*/ 	.word	0xffffffff


	//   ....[4]....
        /*004c*/ 	.word	0xffffffff


	//   ....[5]....
        /*0050*/ 	.word	0xffffffff


	//   ....[6]....
        /*0054*/ 	.word	0xffffffff


	//   ....[7]....
        /*0058*/ 	.word	0xffffffff


	//   ....[8]....
        /*005c*/ 	.word	0xffffffff


	//   ....[9]....
        /*0060*/ 	.word	0xffffffff


	//----- nvinfo : EIATTR_COOP_GROUP_INSTR_OFFSETS
	.align		4
.L_1639:
        /*0064*/ 	.byte	0x04, 0x28
        /*0066*/ 	.short	(.L_1641 - .L_1640)


	//   ....[0]....
.L_1640:
        /*0068*/ 	.word	0x00000da0


	//   ....[1]....
        /*006c*/ 	.word	0x00000db0


	//   ....[2]....
        /*0070*/ 	.word	0x00000de0


	//   ....[3]....
        /*0074*/ 	.word	0x00000df0


	//   ....[4]....
        /*0078*/ 	.word	0x00000e30


	//   ....[5]....
        /*007c*/ 	.word	0x00000e40


	//   ....[6]....
        /*0080*/ 	.word	0x00000e80


	//   ....[7]....
        /*0084*/ 	.word	0x00000e90


	//   ....[8]....
        /*0088*/ 	.word	0x00000ed0


	//   ....[9]....
        /*008c*/ 	.word	0x00000ee0


	//----- nvinfo : EIATTR_EXIT_INSTR_OFFSETS
	.align		4
.L_1641:
        /*0090*/ 	.byte	0x04, 0x1c
        /*0092*/ 	.short	(.L_1643 - .L_1642)


	//   ....[0]....
.L_1642:
        /*0094*/ 	.word	0x00000060


	//   ....[1]....
        /*0098*/ 	.word	0x00002e90


	//----- nvinfo : EIATTR_MAX_THREADS
	.align		4
.L_1643:
        /*009c*/ 	.byte	0x04, 0x05
        /*009e*/ 	.short	(.L_1645 - .L_1644)
.L_1644:
        /*00a0*/ 	.word	0x00000300
        /*00a4*/ 	.word	0x00000001
        /*00a8*/ 	.word	0x00000001


	//----- nvinfo : EIATTR_CRS_STACK_SIZE
	.align		4
.L_1645:
        /*00ac*/ 	.byte	0x04, 0x1e
        /*00ae*/ 	.short	(.L_1647 - .L_1646)
.L_1646:
        /*00b0*/ 	.word	0x00000000
.L_1647:


//--------------------- .nv.info._Z35group_norm_nhwc_fwd_one_pass_kernelI11Fp32IOBf16WLi256ELi96ELi768EEv26Group_norm_nhwc_fwd_params --------------------------
	.section	.nv.info._Z35group_norm_nhwc_fwd_one_pass_kernelI11Fp32IOBf16WLi256ELi96ELi768EEv26Group_norm_nhwc_fwd_params,"",@"SHT_CUDA_INFO"
	.sectionflags	@""
	.align	4


	//----- nvinfo : EIATTR_CUDA_API_VERSION
	.align		4
        /*0000*/ 	.byte	0x04, 0x37
        /*0002*/ 	.short	(.L_1649 - .L_1648)
.L_1648:
        /*0004*/ 	.word	0x00000082


	//----- nvinfo : EIATTR_SW2861232_WAR
	.align		4
.L_1649:
        /*0008*/ 	.byte	0x01, 0x35
	.zero		2


	//----- nvinfo : EIATTR_PARAM_CBANK
	.align		4
        /*000c*/ 	.byte	0x04, 0x0a
        /*000e*/ 	.short	(.L_1651 - .L_1650)
	.align		4
.L_1650:
        /*0010*/ 	.word	index@(.nv.constant0._Z35group_norm_nhwc_fwd_one_pass_kernelI11Fp32IOBf16WLi256ELi96ELi768EEv26Group_norm_nhwc_fwd_params)
        /*0014*/ 	.short	0x0160
        /*0016*/ 	.short	0x00a0


	//----- nvinfo : EIATTR_CBANK_PARAM_SIZE
	.align		4
.L_1651:
        /*0018*/ 	.byte	0x03, 0x19
        /*001a*/ 	.short	0x00a0


	//----- nvinfo : EIATTR_KPARAM_INFO
	.align		4
        /*001c*/ 	.byte	0x04, 0x17
        /*001e*/ 	.short	(.L_1653 - .L_1652)
.L_1652:
        /*0020*/ 	.word	0x00000000
        /*0024*/ 	.short	0x0000
        /*0026*/ 	.short	0x0000
        /*0028*/ 	.byte	0x00, 0xf0, 0x81, 0x02


	//----- nvinfo : EIATTR_MAXREG_COUNT
	.align		4
.L_1653:
        /*002c*/ 	.byte	0x03, 0x1b
        /*002e*/ 	.short	0x0050


	//----- nvinfo : EIATTR_NUM_BARRIERS
	.align		4
        /*0030*/ 	.byte	0x02, 0x4c
        /*0032*/ 	.byte	0x01
	.zero		1


	//----- nvinfo : EIATTR_MERCURY_ISA_VERSION
	.align		4
        /*0034*/ 	.byte	0x03, 0x5f
        /*0036*/ 	.short	0x0000


	//----- nvinfo : EIATTR_COOP_GROUP_MASK_REGIDS
	.align		4
        /*0038*/ 	.byte	0x04, 0x29
        /*003a*/ 	.short	(.L_1655 - .L_1654)


	//   ....[0]....
.L_1654:
        /*003c*/ 	.word	0xffffffff


	//   ....[1]....
        /*0040*/ 	.word	0xffffffff


	//   ....[2]....
        /*0044*/ 	.word	0xffffffff


	//   ....[3]....
        /*0048*/ 	.word	0xffffffff


	//   ....[4]....
        /*004c*/ 	.word	0xffffffff


	//   ....[5]....
        /*0050*/ 	.word	0xffffffff


	//   ....[6]....
        /*0054*/ 	.word	0xffffffff


	//   ....[7]....
        /*0058*/ 	.word	0xffffffff


	//   ....[8]....
        /*005c*/ 	.word	0xffffffff


	//   ....[9]....
        /*0060*/ 	.word	0xffffffff


	//----- nvinfo : EIATTR_COOP_GROUP_INSTR_OFFSETS
	.align		4
.L_1655:
        /*0064*/ 	.byte	0x04, 0x28
        /*0066*/ 	.short	(.L_1657 - .L_1656)


	//   ....[0]....
.L_1656:
        /*0068*/ 	.word	0x00001790


	//   ....[1]....
        /*006c*/ 	.word	0x000017a0


	//   ....[2]....
        /*0070*/ 	.word	0x000017e0


	//   ....[3]....
        /*0074*/ 	.word	0x000017f0


	//   ....[4]....
        /*0078*/ 	.word	0x00001830


	//   ....[5]....
        /*007c*/ 	.word	0x00001840


	//   ....[6]....
        /*0080*/ 	.word	0x00001880


	//   ....[7]....
        /*0084*/ 	.word	0x00001890


	//   ....[8]....
        /*0088*/ 	.word	0x000018e0


	//   ....[9]....
        /*008c*/ 	.word	0x000018f0


	//----- nvinfo : EIATTR_EXIT_INSTR_OFFSETS
	.align		4
.L_1657:
        /*0090*/ 	.byte	0x04, 0x1c
        /*0092*/ 	.short	(.L_1659 - .L_1658)


	//   ....[0]....
.L_1658:
        /*0094*/ 	.word	0x00000060


	//   ....[1]....
        /*0098*/ 	.word	0x00004b70


	//----- nvinfo : EIATTR_MAX_THREADS
	.align		4
.L_1659:
        /*009c*/ 	.byte	0x04, 0x05
        /*009e*/ 	.short	(.L_1661 - .L_1660)
.L_1660:
        /*00a0*/ 	.word	0x00000300
        /*00a4*/ 	.word	0x00000001
        /*00a8*/ 	.word	0x00000001


	//----- nvinfo : EIATTR_CRS_STACK_SIZE
	.align		4
.L_1661:
        /*00ac*/ 	.byte	0x04, 0x1e
        /*00ae*/ 	.short	(.L_1663 - .L_1662)
.L_1662:
        /*00b0*/ 	.word	0x00000000
.L_1663:


//--------------------- .nv.info._Z35group_norm_nhwc_fwd_one_pass_kernelI11Fp32IOBf16WLi512ELi96ELi768EEv26Group_norm_nhwc_fwd_params --------------------------
	.section	.nv.info._Z35group_norm_nhwc_fwd_one_pass_kernelI11Fp32IOBf16WLi512ELi96ELi768EEv26Group_norm_nhwc_fwd_params,"",@"SHT_CUDA_INFO"
	.sectionflags	@""
	.align	4


	//----- nvinfo : EIATTR_CUDA_API_VERSION
	.align		4
        /*0000*/ 	.byte	0x04, 0x37
        /*0002*/ 	.short	(.L_1665 - .L_1664)
.L_1664:
        /*0004*/ 	.word	0x00000082


	//----- nvinfo : EIATTR_SW2861232_WAR
	.align		4
.L_1665:
        /*0008*/ 	.byte	0x01, 0x35
	.zero		2


	//----- nvinfo : EIATTR_PARAM_CBANK
	.align		4
        /*000c*/ 	.byte	0x04, 0x0a
        /*000e*/ 	.short	(.L_1667 - .L_1666)
	.align		4
.L_1666:
        /*0010*/ 	.word	index@(.nv.constant0._Z35group_norm_nhwc_fwd_one_pass_kernelI11Fp32IOBf16WLi512ELi96ELi768EEv26Group_norm_nhwc_fwd_params)
        /*0014*/ 	.short	0x0160
        /*0016*/ 	.short	0x00a0


	//----- nvinfo : EIATTR_CBANK_PARAM_SIZE
	.align		4
.L_1667:
        /*0018*/ 	.byte	0x03, 0x19
        /*001a*/ 	.short	0x00a0


	//----- nvinfo : EIATTR_KPARAM_INFO
	.align		4
        /*001c*/ 	.byte	0x04, 0x17
        /*001e*/ 	.short	(.L_1669 - .L_1668)
.L_1668:
        /*0020*/ 	.word	0x00000000
        /*0024*/ 	.short	0x0000
        /*0026*/ 	.short	0x0000
        /*0028*/ 	.byte	0x00, 0xf0, 0x81, 0x02


	//----- nvinfo : EIATTR_MAXREG_COUNT
	.align		4
.L_1669:
        /*002c*/ 	.byte	0x03, 0x1b
        /*002e*/ 	.short	0x0050


	//----- nvinfo : EIATTR_NUM_BARRIERS
	.align		4
        /*0030*/ 	.byte	0x02, 0x4c
        /*0032*/ 	.byte	0x01
	.zero		1


	//----- nvinfo : EIATTR_ANNOTATIONS
	.align		4
        /*0034*/ 	.byte	0x04, 0x55
        /*0036*/ 	.short	(.L_1671 - .L_1670)


	//   ....[0]....
.L_1670:
        /* <DEDUP_REMOVED lines=8> */


	//----- nvinfo : EIATTR_MERCURY_ISA_VERSION
	.align		4
.L_1671:
        /*00a0*/ 	.byte	0x03, 0x5f
        /*00a2*/ 	.short	0x0000


	//----- nvinfo : EIATTR_COOP_GROUP_MASK_REGIDS
	.align		4
        /*00a4*/ 	.byte	0x04, 0x29
        /*00a6*/ 	.short	(.L_1673 - .L_1672)


	//   ....[0]....
.L_1672:
        /*00a8*/ 	.word	0xffffffff


	//   ....[1]....
        /*00ac*/ 	.word	0xffffffff


	//   ....[2]....
        /*00b0*/ 	.word	0xffffffff


	//   ....[3]....
        /*00b4*/ 	.word	0xffffffff


	//   ....[4]....
        /*00b8*/ 	.word	0xffffffff


	//   ....[5]....
        /*00bc*/ 	.word	0xffffffff


	//   ....[6]....
        /*00c0*/ 	.word	0xffffffff


	//   ....[7]....
        /*00c4*/ 	.word	0xffffffff


	//   ....[8]....
        /*00c8*/ 	.word	0xffffffff


	//   ....[9]....
        /*00cc*/ 	.word	0xffffffff


	//----- nvinfo : EIATTR_COOP_GROUP_INSTR_OFFSETS
	.align		4
.L_1673:
        /*00d0*/ 	.byte	0x04, 0x28
        /*00d2*/ 	.short	(.L_1675 - .L_1674)


	//   ....[0]....
.L_1674:
        /*00d4*/ 	.word	0x00002e20


	//   ....[1]....
        /*00d8*/ 	.word	0x00002e30


	//   ....[2]....
        /*00dc*/ 	.word	0x00002e70


	//   ....[3]....
        /*00e0*/ 	.word	0x00002e80


	//   ....[4]....
        /*00e4*/ 	.word	0x00002ec0


	//   ....[5]....
        /*00e8*/ 	.word	0x00002ed0


	//   ....[6]....
        /*00ec*/ 	.word	0x00002f10


	//   ....[7]....
        /*00f0*/ 	.word	0x00002f20


	//   ....[8]....
        /*00f4*/ 	.word	0x00002f60


	//   ....[9]....
        /*00f8*/ 	.word	0x00002f70


	//----- nvinfo : EIATTR_EXIT_INSTR_OFFSETS
	.align		4
.L_1675:
        /*00fc*/ 	.byte	0x04, 0x1c
        /*00fe*/ 	.short	(.L_1677 - .L_1676)


	//   ....[0]....
.L_1676:
        /*0100*/ 	.word	0x00000080


	//   ....[1]....
        /*0104*/ 	.word	0x00008910


	//----- nvinfo : EIATTR_MAX_THREADS
	.align		4
.L_1677:
        /*0108*/ 	.byte	0x04, 0x05
        /*010a*/ 	.short	(.L_1679 - .L_1678)
.L_1678:
        /*010c*/ 	.word	0x00000300
        /*0110*/ 	.word	0x00000001
        /*0114*/ 	.word	0x00000001


	//----- nvinfo : EIATTR_CRS_STACK_SIZE
	.align		4
.L_1679:
        /*0118*/ 	.byte	0x04, 0x1e
        /*011a*/ 	.short	(.L_1681 - .L_1680)
.L_1680:
        /*011c*/ 	.word	0x00000000
.L_1681:


//--------------------- .nv.info._Z35group_norm_nhwc_fwd_one_pass_kernelI11Fp32IOFp16WLi64ELi96ELi768EEv26Group_norm_nhwc_fwd_params --------------------------
	.section	.nv.info._Z35group_norm_nhwc_fwd_one_pass_kernelI11Fp32IOFp16WLi64ELi96ELi768EEv26Group_norm_nhwc_fwd_params,"",@"SHT_CUDA_INFO"
	.sectionflags	@""
	.align	4


	//----- nvinfo : EIATTR_CUDA_API_VERSION
	.align		4
        /*0000*/ 	.byte	0x04, 0x37
        /*0002*/ 	.short	(.L_1683 - .L_1682)
.L_1682:
        /*0004*/ 	.word	0x00000082


	//----- nvinfo : EIATTR_SW2861232_WAR
	.align		4
.L_1683:
        /*0008*/ 	.byte	0x01, 0x35
	.zero		2


	//----- nvinfo : EIATTR_PARAM_CBANK
	.align		4
        /*000c*/ 	.byte	0x04, 0x0a
        /*000e*/ 	.short	(.L_1685 - .L_1684)
	.align		4
.L_1684:
        /*0010*/ 	.word	index@(.nv.constant0._Z35group_norm_nhwc_fwd_one_pass_kernelI11Fp32IOFp16WLi64ELi96ELi768EEv26Group_norm_nhwc_fwd_params)
        /*0014*/ 	.short	0x0160
        /*0016*/ 	.short	0x00a0


	//----- nvinfo : EIATTR_CBANK_PARAM_SIZE
	.align		4
.L_1685:
        /*0018*/ 	.byte	0x03, 0x19
        /*001a*/ 	.short	0x00a0


	//----- nvinfo : EIATTR_KPARAM_INFO
	.align		4
        /*001c*/ 	.byte	0x04, 0x17
        /*001e*/ 	.short	(.L_1687 - .L_1686)
.L_1686:
        /*0020*/ 	.word	0x00000000
        /*0024*/ 	.short	0x0000
        /*0026*/ 	.short	0x0000
        /*0028*/ 	.byte	0x00, 0xf0, 0x81, 0x02


	//----- nvinfo : EIATTR_MAXREG_COUNT
	.align		4
.L_1687:
        /*002c*/ 	.byte	0x03, 0x1b
        /*002e*/ 	.short	0x0050


	//----- nvinfo : EIATTR_NUM_BARRIERS
	.align		4
        /*0030*/ 	.byte	0x02, 0x4c
        /*0032*/ 	.byte	0x01
	.zero		1


	//----- nvinfo : EIATTR_MERCURY_ISA_VERSION
	.align		4
        /*0034*/ 	.byte	0x03, 0x5f
        /*0036*/ 	.short	0x0000


	//----- nvinfo : EIATTR_COOP_GROUP_MASK_REGIDS
	.align		4
        /*0038*/ 	.byte	0x04, 0x29
        /*003a*/ 	.short	(.L_1689 - .L_1688)


	//   ....[0]....
.L_1688:
        /*003c*/ 	.word	0xffffffff


	//   ....[1]....
        /*0040*/ 	.word	0xffffffff


	//   ....[2]....
        /*0044*/ 	.word	0xffffffff


	//   ....[3]....
        /*0048*/ 	.word	0xffffffff


	//   ....[4]....
        /*004c*/ 	.word	0xffffffff


	//   ....[5]....
        /*0050*/ 	.word	0xffffffff


	//   ....[6]....
        /*0054*/ 	.word	0xffffffff


	//   ....[7]....
        /*0058*/ 	.word	0xffffffff


	//   ....[8]....
        /*005c*/ 	.word	0xffffffff


	//   ....[9]....
        /*0060*/ 	.word	0xffffffff


	//----- nvinfo : EIATTR_COOP_GROUP_INSTR_OFFSETS
	.align		4
.L_1689:
        /*0064*/ 	.byte	0x04, 0x28
        /*0066*/ 	.short	(.L_1691 - .L_1690)


	//   ....[0]....
.L_1690:
        /*0068*/ 	.word	0x000008a0


	//   ....[1]....
        /*006c*/ 	.word	0x000008b0


	//   ....[2]....
        /*0070*/ 	.word	0x000008e0


	//   ....[3]....
        /*0074*/ 	.word	0x000008f0


	//   ....[4]....
        /*0078*/ 	.word	0x00000930


	//   ....[5]....
        /*007c*/ 	.word	0x00000940


	//   ....[6]....
        /*0080*/ 	.word	0x00000980


	//   ....[7]....
        /*0084*/ 	.word	0x00000990


	//   ....[8]....
        /*0088*/ 	.word	0x000009d0


	//   ....[9]....
        /*008c*/ 	.word	0x000009e0


	//----- nvinfo : EIATTR_EXIT_INSTR_OFFSETS
	.align		4
.L_1691:
        /*0090*/ 	.byte	0x04, 0x1c
        /*0092*/ 	.short	(.L_1693 - .L_1692)


	//   ....[0]....
.L_1692:
        /*0094*/ 	.word	0x00000060


	//   ....[1]....
        /*0098*/ 	.word	0x00002160


	//----- nvinfo : EIATTR_MAX_THREADS
	.align		4
.L_1693:
        /*009c*/ 	.byte	0x04, 0x05
        /*009e*/ 	.short	(.L_1695 - .L_1694)
.L_1694:
        /*00a0*/ 	.word	0x00000300
        /*00a4*/ 	.word	0x00000001
        /*00a8*/ 	.word	0x00000001


	//----- nvinfo : EIATTR_CRS_STACK_SIZE
	.align		4
.L_1695:
        /*00ac*/ 	.byte	0x04, 0x1e
        /*00ae*/ 	.short	(.L_1697 - .L_1696)
.L_1696:
        /*00b0*/ 	.word	0x00000000
.L_1697:


//--------------------- .nv.info._Z35group_norm_nhwc_fwd_one_pass_kernelI11Fp32IOFp16WLi128ELi96ELi768EEv26Group_norm_nhwc_fwd_params --------------------------
	.section	.nv.info._Z35group_norm_nhwc_fwd_one_pass_kernelI11Fp32IOFp16WLi128ELi96ELi768EEv26Group_norm_nhwc_fwd_params,"",@"SHT_CUDA_INFO"
	.sectionflags	@""
	.align	4


	//----- nvinfo : EIATTR_CUDA_API_VERSION
	.align		4
        /*0000*/ 	.byte	0x04, 0x37
        /*0002*/ 	.short	(.L_1699 - .L_1698)
.L_1698:
        /*0004*/ 	.word	0x00000082


	//----- nvinfo : EIATTR_SW2861232_WAR
	.align		4
.L_1699:
        /*0008*/ 	.byte	0x01, 0x35
	.zero		2


	//----- nvinfo : EIATTR_PARAM_CBANK
	.align		4
        /*000c*/ 	.byte	0x04, 0x0a
        /*000e*/ 	.short	(.L_1701 - .L_1700)
	.align		4
.L_1700:
        /*0010*/ 	.word	index@(.nv.constant0._Z35group_norm_nhwc_fwd_one_pass_kernelI11Fp32IOFp16WLi128ELi96ELi768EEv26Group_norm_nhwc_fwd_params)
        /*0014*/ 	.short	0x0160
        /*0016*/ 	.short	0x00a0


	//----- nvinfo : EIATTR_CBANK_PARAM_SIZE
	.align		4
.L_1701:
        /*0018*/ 	.byte	0x03, 0x19
        /*001a*/ 	.short	0x00a0


	//----- nvinfo : EIATTR_KPARAM_INFO
	.align		4
        /*001c*/ 	.byte	0x04, 0x17
        /*001e*/ 	.short	(.L_1703 - .L_1702)
.L_1702:
        /*0020*/ 	.word	0x00000000
        /*0024*/ 	.short	0x0000
        /*0026*/ 	.short	0x0000
        /*0028*/ 	.byte	0x00, 0xf0, 0x81, 0x02


	//----- nvinfo : EIATTR_MAXREG_COUNT
	.align		4
.L_1703:
        /*002c*/ 	.byte	0x03, 0x1b
        /*002e*/ 	.short	0x0050


	//----- nvinfo : EIATTR_NUM_BARRIERS
	.align		4
        /*0030*/ 	.byte	0x02, 0x4c
        /*0032*/ 	.byte	0x01
	.zero		1


	//----- nvinfo : EIATTR_MERCURY_ISA_VERSION
	.align		4
        /*0034*/ 	.byte	0x03, 0x5f
        /*0036*/ 	.short	0x0000


	//----- nvinfo : EIATTR_COOP_GROUP_MASK_REGIDS
	.align		4
        /*0038*/ 	.byte	0x04, 0x29
        /*003a*/ 	.short	(.L_1705 - .L_1704)


	//   ....[0]....
.L_1704:
        /*003c*/ 	.word	0xffffffff


	//   ....[1]....
        /*0040*/ 	.word	0xffffffff


	//   ....[2]....
        /*0044*/ 	.word	0xffffffff


	//   ....[3]....
        /*0048*/ 	.word	0xffffffff


	//   ....[4]....
        /*004c*/ 	.word	0xffffffff


	//   ....[5]....
        /*0050*/ 	.word	0xffffffff


	//   ....[6]....
        /*0054*/ 	.word	0xffffffff


	//   ....[7]....
        /*0058*/ 	.word	0xffffffff


	//   ....[8]....
        /*005c*/ 	.word	0xffffffff


	//   ....[9]....
        /*0060*/ 	.word	0xffffffff


	//----- nvinfo : EIATTR_COOP_GROUP_INSTR_OFFSETS
	.align		4
.L_1705:
        /*0064*/ 	.byte	0x04, 0x28
        /*0066*/ 	.short	(.L_1707 - .L_1706)


	//   ....[0]....
.L_1706:
        /*0068*/ 	.word	0x00000da0


	//   ....[1]....
        /*006c*/ 	.word	0x00000db0


	//   ....[2]....
        /*0070*/ 	.word	0x00000de0


	//   ....[3]....
        /*0074*/ 	.word	0x00000df0


	//   ....[4]....
        /*0078*/ 	.word	0x00000e30


	//   ....[5]....
        /*007c*/ 	.word	0x00000e40


	//   ....[6]....
        /*0080*/ 	.word	0x00000e80


	//   ....[7]....
        /*0084*/ 	.word	0x00000e90


	//   ....[8]....
        /*0088*/ 	.word	0x00000ed0


	//   ....[9]....
        /*008c*/ 	.word	0x00000ee0


	//----- nvinfo : EIATTR_EXIT_INSTR_OFFSETS
	.align		4
.L_1707:
        /*0090*/ 	.byte	0x04, 0x1c
        /*0092*/ 	.short	(.L_1709 - .L_1708)


	//   ....[0]....
.L_1708:
        /*0094*/ 	.word	0x00000060


	//   ....[1]....
        /*0098*/ 	.word	0x00002e90


	//----- nvinfo : EIATTR_MAX_THREADS
	.align		4
.L_1709:
        /*009c*/ 	.byte	0x04, 0x05
        /*009e*/ 	.short	(.L_1711 - .L_1710)
.L_1710:
        /*00a0*/ 	.word	0x00000300
        /*00a4*/ 	.word	0x00000001
        /*00a8*/ 	.word	0x00000001


	//----- nvinfo : EIATTR_CRS_STACK_SIZE
	.align		4
.L_1711:
        /*00ac*/ 	.byte	0x04, 0x1e
        /*00ae*/ 	.short	(.L_1713 - .L_1712)
.L_1712:
        /*00b0*/ 	.word	0x00000000
.L_1713:


//--------------------- .nv.info._Z35group_norm_nhwc_fwd_one_pass_kernelI11Fp32IOFp16WLi256ELi96ELi768EEv26Group_norm_nhwc_fwd_params --------------------------
	.section	.nv.info._Z35group_norm_nhwc_fwd_one_pass_kernelI11Fp32IOFp16WLi256ELi96ELi768EEv26Group_norm_nhwc_fwd_params,"",@"SHT_CUDA_INFO"
	.sectionflags	@""
	.align	4


	//----- nvinfo : EIATTR_CUDA_API_VERSION
	.align		4
        /*0000*/ 	.byte	0x04, 0x37
        /*0002*/ 	.short	(.L_1715 - .L_1714)
.L_1714:
        /*0004*/ 	.word	0x00000082


	//----- nvinfo : EIATTR_SW2861232_WAR
	.align		4
.L_1715:
        /*0008*/ 	.byte	0x01, 0x35
	.zero		2


	//----- nvinfo : EIATTR_PARAM_CBANK
	.align		4
        /*000c*/ 	.byte	0x04, 0x0a
        /*000e*/ 	.short	(.L_1717 - .L_1716)
	.align		4
.L_1716:
        /*0010*/ 	.word	index@(.nv.constant0._Z35group_norm_nhwc_fwd_one_pass_kernelI11Fp32IOFp16WLi256ELi96ELi768EEv26Group_norm_nhwc_fwd_params)
        /*0014*/ 	.short	0x0160
        /*0016*/ 	.short	0x00a0


	//----- nvinfo : EIATTR_CBANK_PARAM_SIZE
	.align		4
.L_1717:
        /*0018*/ 	.byte	0x03, 0x19
        /*001a*/ 	.short	0x00a0


	//----- nvinfo : EIATTR_KPARAM_INFO
	.align		4
        /*001c*/ 	.byte	0x04, 0x17
        /*001e*/ 	.short	(.L_1719 - .L_1718)
.L_1718:
        /*0020*/ 	.word	0x00000000
        /*0024*/ 	.short	0x0000
        /*0026*/ 	.short	0x0000
        /*0028*/ 	.byte	0x00, 0xf0, 0x81, 0x02


	//----- nvinfo : EIATTR_MAXREG_COUNT
	.align		4
.L_1719:
        /*002c*/ 	.byte	0x03, 0x1b
        /*002e*/ 	.short	0x0050


	//----- nvinfo : EIATTR_NUM_BARRIERS
	.align		4
        /*0030*/ 	.byte	0x02, 0x4c
        /*0032*/ 	.byte	0x01
	.zero		1


	//----- nvinfo : EIATTR_MERCURY_ISA_VERSION
	.align		4
        /*0034*/ 	.byte	0x03, 0x5f
        /*0036*/ 	.short	0x0000


	//----- nvinfo : EIATTR_COOP_GROUP_MASK_REGIDS
	.align		4
        /*0038*/ 	.byte	0x04, 0x29
        /*003a*/ 	.short	(.L_1721 - .L_1720)


	//   ....[0]....
.L_1720:
        /*003c*/ 	.word	0xffffffff


	//   ....[1]....
        /*0040*/ 	.word	0xffffffff


	//   ....[2]....
        /*0044*/ 	.word	0xffffffff


	//   ....[3]....
        /*0048*/ 	.word	0xffffffff


	//   ....[4]....
        /*004c*/ 	.word	0xffffffff


	//   ....[5]....
        /*0050*/ 	.word	0xffffffff


	//   ....[6]....
        /*0054*/ 	.word	0xffffffff


	//   ....[7]....
        /*0058*/ 	.word	0xffffffff


	//   ....[8]....
        /*005c*/ 	.word	0xffffffff


	//   ....[9]....
        /*0060*/ 	.word	0xffffffff


	//----- nvinfo : EIATTR_COOP_GROUP_INSTR_OFFSETS
	.align		4
.L_1721:
        /*0064*/ 	.byte	0x04, 0x28
        /*0066*/ 	.short	(.L_1723 - .L_1722)


	//   ....[0]....
.L_1722:
        /*0068*/ 	.word	0x00001790


	//   ....[1]....
        /*006c*/ 	.word	0x000017a0


	//   ....[2]....
        /*0070*/ 	.word	0x000017e0


	//   ....[3]....
        /*0074*/ 	.word	0x000017f0


	//   ....[4]....
        /*0078*/ 	.word	0x00001830


	//   ....[5]....
        /*007c*/ 	.word	0x00001840


	//   ....[6]....
        /*0080*/ 	.word	0x00001880


	//   ....[7]....
        /*0084*/ 	.word	0x00001890


	//   ....[8]....
        /*0088*/ 	.word	0x000018e0


	//   ....[9]....
        /*008c*/ 	.word	0x000018f0


	//----- nvinfo : EIATTR_EXIT_INSTR_OFFSETS
	.align		4
.L_1723:
        /*0090*/ 	.byte	0x04, 0x1c
        /*0092*/ 	.short	(.L_1725 - .L_1724)


	//   ....[0]....
.L_1724:
        /*0094*/ 	.word	0x00000060


	//   ....[1]....
        /*0098*/ 	.word	0x00004b70


	//----- nvinfo : EIATTR_MAX_THREADS
	.align		4
.L_1725:
        /*009c*/ 	.byte	0x04, 0x05
        /*009e*/ 	.short	(.L_1727 - .L_1726)
.L_1726:
        /*00a0*/ 	.word	0x00000300
        /*00a4*/ 	.word	0x00000001
        /*00a8*/ 	.word	0x00000001


	//----- nvinfo : EIATTR_CRS_STACK_SIZE
	.align		4
.L_1727:
        /*00ac*/ 	.byte	0x04, 0x1e
        /*00ae*/ 	.short	(.L_1729 - .L_1728)
.L_1728:
        /*00b0*/ 	.word	0x00000000
.L_1729:


//--------------------- .nv.info._Z35group_norm_nhwc_fwd_one_pass_kernelI11Fp32IOFp16WLi512ELi96ELi768EEv26Group_norm_nhwc_fwd_params --------------------------
	.section	.nv.info._Z35group_norm_nhwc_fwd_one_pass_kernelI11Fp32IOFp16WLi512ELi96ELi768EEv26Group_norm_nhwc_fwd_params,"",@"SHT_CUDA_INFO"
	.sectionflags	@""
	.align	4


	//----- nvinfo : EIATTR_CUDA_API_VERSION
	.align		4
        /*0000*/ 	.byte	0x04, 0x37
        /*0002*/ 	.short	(.L_1731 - .L_1730)
.L_1730:
        /*0004*/ 	.word	0x00000082


	//----- nvinfo : EIATTR_SW2861232_WAR
	.align		4
.L_1731:
        /*0008*/ 	.byte	0x01, 0x35
	.zero		2


	//----- nvinfo : EIATTR_PARAM_CBANK
	.align		4
        /*000c*/ 	.byte	0x04, 0x0a
        /*000e*/ 	.short	(.L_1733 - .L_1732)
	.align		4
.L_1732:
        /*0010*/ 	.word	index@(.nv.constant0._Z35group_norm_nhwc_fwd_one_pass_kernelI11Fp32IOFp16WLi512ELi96ELi768EEv26Group_norm_nhwc_fwd_params)
        /*0014*/ 	.short	0x0160
        /*0016*/ 	.short	0x00a0


	//----- nvinfo : EIATTR_CBANK_PARAM_SIZE
	.align		4
.L_1733:
        /*0018*/ 	.byte	0x03, 0x19
        /*001a*/ 	.short	0x00a0


	//----- nvinfo : EIATTR_KPARAM_INFO
	.align		4
        /*001c*/ 	.byte	0x04, 0x17
        /*001e*/ 	.short	(.L_1735 - .L_1734)
.L_1734:
        /*0020*/ 	.word	0x00000000
        /*0024*/ 	.short	0x0000
        /*0026*/ 	.short	0x0000
        /*0028*/ 	.byte	0x00, 0xf0, 0x81, 0x02


	//----- nvinfo : EIATTR_MAXREG_COUNT
	.align		4
.L_1735:
        /*002c*/ 	.byte	0x03, 0x1b
        /*002e*/ 	.short	0x0050


	//----- nvinfo : EIATTR_NUM_BARRIERS
	.align		4
        /*0030*/ 	.byte	0x02, 0x4c
        /*0032*/ 	.byte	0x01
	.zero		1


	//----- nvinfo : EIATTR_ANNOTATIONS
	.align		4
        /*0034*/ 	.byte	0x04, 0x55
        /*0036*/ 	.short	(.L_1737 - .L_1736)


	//   ....[0]....
.L_1736:
        /* <DEDUP_REMOVED lines=8> */


	//----- nvinfo : EIATTR_MERCURY_ISA_VERSION
	.align		4
.L_1737:
        /*00a0*/ 	.byte	0x03, 0x5f
        /*00a2*/ 	.short	0x0000


	//----- nvinfo : EIATTR_COOP_GROUP_MASK_REGIDS
	.align		4
        /*00a4*/ 	.byte	0x04, 0x29
        /*00a6*/ 	.short	(.L_1739 - .L_1738)


	//   ....[0]....
.L_1738:
        /*00a8*/ 	.word	0xffffffff


	//   ....[1]....
        /*00ac*/ 	.word	0xffffffff


	//   ....[2]....
        /*00b0*/ 	.word	0xffffffff


	//   ....[3]....
        /*00b4*/ 	.word	0xffffffff


	//   ....[4]....
        /*00b8*/ 	.word	0xffffffff


	//   ....[5]....
        /*00bc*/ 	.word	0xffffffff


	//   ....[6]....
        /*00c0*/ 	.word	0xffffffff


	//   ....[7]....
        /*00c4*/ 	.word	0xffffffff


	//   ....[8]....
        /*00c8*/ 	.word	0xffffffff


	//   ....[9]....
        /*00cc*/ 	.word	0xffffffff


	//----- nvinfo : EIATTR_COOP_GROUP_INSTR_OFFSETS
	.align		4
.L_1739:
        /*00d0*/ 	.byte	0x04, 0x28
        /*00d2*/ 	.short	(.L_1741 - .L_1740)


	//   ....[0]....
.L_1740:
        /*00d4*/ 	.word	0x00002e20


	//   ....[1]....
        /*00d8*/ 	.word	0x00002e30


	//   ....[2]....
        /*00dc*/ 	.word	0x00002e70


	//   ....[3]....
        /*00e0*/ 	.word	0x00002e80


	//   ....[4]....
        /*00e4*/ 	.word	0x00002ec0


	//   ....[5]....
        /*00e8*/ 	.word	0x00002ed0


	//   ....[6]....
        /*00ec*/ 	.word	0x00002f10


	//   ....[7]....
        /*00f0*/ 	.word	0x00002f20


	//   ....[8]....
        /*00f4*/ 	.word	0x00002f60


	//   ....[9]....
        /*00f8*/ 	.word	0x00002f70


	//----- nvinfo : EIATTR_EXIT_INSTR_OFFSETS
	.align		4
.L_1741:
        /*00fc*/ 	.byte	0x04, 0x1c
        /*00fe*/ 	.short	(.L_1743 - .L_1742)


	//   ....[0]....
.L_1742:
        /*0100*/ 	.word	0x00000080


	//   ....[1]....
        /*0104*/ 	.word	0x00008910


	//----- nvinfo : EIATTR_MAX_THREADS
	.align		4
.L_1743:
        /*0108*/ 	.byte	0x04, 0x05
        /*010a*/ 	.short	(.L_1745 - .L_1744)
.L_1744:
        /*010c*/ 	.word	0x00000300
        /*0110*/ 	.word	0x00000001
        /*0114*/ 	.word	0x00000001


	//----- nvinfo : EIATTR_CRS_STACK_SIZE
	.align		4
.L_1745:
        /*0118*/ 	.byte	0x04, 0x1e
        /*011a*/ 	.short	(.L_1747 - .L_1746)
.L_1746:
        /*011c*/ 	.word	0x00000000
.L_1747:


//--------------------- .nv.callgraph             --------------------------
	.section	.nv.callgraph,"",@"SHT_CUDA_CALLGRAPH"
	.align	4
	.sectionentsize	8
	.align		4
        /*0000*/ 	.word	0x00000000
	.align		4
        /*0004*/ 	.word	0xffffffff
	.align		4
        /*0008*/ 	.word	0x00000000
	.align		4
        /*000c*/ 	.word	0xfffffffe
	.align		4
        /*0010*/ 	.word	0x00000000
	.align		4
        /*0014*/ 	.word	0xfffffffd
	.align		4
        /*0018*/ 	.word	0x00000000
	.align		4
        /*001c*/ 	.word	0xfffffffc


//--------------------- .nv.rel.action            --------------------------
	.section	.nv.rel.action,"",@"SHT_CUDA_RELOCINFO"
	.align	8
	.sectionentsize	8
        /*0000*/ 	.byte	0x73, 0x00, 0x00, 0x00, 0x00, 0x00, 0x00, 0x00, 0x00, 0x00, 0x00, 0x11, 0x25, 0x00, 0x05, 0x36


//--------------------- .nv.constant4             --------------------------
	.section	.nv.constant4,"a",@progbits
	.align	8
	.align		8
.nv.constant4:
        /*0000*/ 	.dword	_ZN61_INTERNAL_d4293f69_30_group_norm_nhwc_one_pass_96_cu_dccd85764cuda3std3__45__cpo5beginE
	.align		8
        /*0008*/ 	.dword	_ZN61_INTERNAL_d4293f69_30_group_norm_nhwc_one_pass_96_cu_dccd85764cuda3std3__45__cpo3endE
	.align		8
        /*0010*/ 	.dword	_ZN61_INTERNAL_d4293f69_30_group_norm_nhwc_one_pass_96_cu_dccd85764cuda3std3__45__cpo6cbeginE
	.align		8
        /*0018*/ 	.dword	_ZN61_INTERNAL_d4293f69_30_group_norm_nhwc_one_pass_96_cu_dccd85764cuda3std3__45__cpo4cendE
	.align		8
        /*0020*/ 	.dword	_ZN61_INTERNAL_d4293f69_30_group_norm_nhwc_one_pass_96_cu_dccd85764cuda3std3__45__cpo6rbeginE
	.align		8
        /*0028*/ 	.dword	_ZN61_INTERNAL_d4293f69_30_group_norm_nhwc_one_pass_96_cu_dccd85764cuda3std3__45__cpo4rendE
	.align		8
        /*0030*/ 	.dword	_ZN61_INTERNAL_d4293f69_30_group_norm_nhwc_one_pass_96_cu_dccd85764cuda3std3__45__cpo7crbeginE
	.align		8
        /*0038*/ 	.dword	_ZN61_INTERNAL_d4293f69_30_group_norm_nhwc_one_pass_96_cu_dccd85764cuda3std3__45__cpo5crendE
	.align		8
        /*0040*/ 	.dword	_ZN61_INTERNAL_d4293f69_30_group_norm_nhwc_one_pass_96_cu_dccd85764cuda3std3__463_GLOBAL__N__d4293f69_30_group_norm_nhwc_one_pass_96_cu_dccd85766ignoreE
	.align		8
        /*0048*/ 	.dword	_ZN61_INTERNAL_d4293f69_30_group_norm_nhwc_one_pass_96_cu_dccd85764cuda3std3__419piecewise_constructE
	.align		8
        /*0050*/ 	.dword	_ZN61_INTERNAL_d4293f69_30_group_norm_nhwc_one_pass_96_cu_dccd85764cuda3std3__48in_placeE
	.align		8
        /*0058*/ 	.dword	_ZN61_INTERNAL_d4293f69_30_group_norm_nhwc_one_pass_96_cu_dccd85764cuda3std3__420unreachable_sentinelE
	.align		8
        /*0060*/ 	.dword	_ZN61_INTERNAL_d4293f69_30_group_norm_nhwc_one_pass_96_cu_dccd85764cuda3std3__47nulloptE
	.align		8
        /*0068*/ 	.dword	_ZN61_INTERNAL_d4293f69_30_group_norm_nhwc_one_pass_96_cu_dccd85764cuda3std3__48unexpectE
	.align		8
        /*0070*/ 	.dword	_ZN61_INTERNAL_d4293f69_30_group_norm_nhwc_one_pass_96_cu_dccd85764cuda3std6ranges3__45__cpo4swapE
	.align		8
        /*0078*/ 	.dword	_ZN61_INTERNAL_d4293f69_30_group_norm_nhwc_one_pass_96_cu_dccd85764cuda3std6ranges3__45__cpo9iter_moveE
	.align		8
        /*0080*/ 	.dword	_ZN61_INTERNAL_d4293f69_30_group_norm_nhwc_one_pass_96_cu_dccd85764cuda3std6ranges3__45__cpo5beginE
	.align		8
        /*0088*/ 	.dword	_ZN61_INTERNAL_d4293f69_30_group_norm_nhwc_one_pass_96_cu_dccd85764cuda3std6ranges3__45__cpo3endE
	.align		8
        /*0090*/ 	.dword	_ZN61_INTERNAL_d4293f69_30_group_norm_nhwc_one_pass_96_cu_dccd85764cuda3std6ranges3__45__cpo6cbeginE
	.align		8
        /*0098*/ 	.dword	_ZN61_INTERNAL_d4293f69_30_group_norm_nhwc_one_pass_96_cu_dccd85764cuda3std6ranges3__45__cpo4cendE
	.align		8
        /*00a0*/ 	.dword	_ZN61_INTERNAL_d4293f69_30_group_norm_nhwc_one_pass_96_cu_dccd85764cuda3std6ranges3__45__cpo7advanceE
	.align		8
        /*00a8*/ 	.dword	_ZN61_INTERNAL_d4293f69_30_group_norm_nhwc_one_pass_96_cu_dccd85764cuda3std6ranges3__45__cpo9iter_swapE
	.align		8
        /*00b0*/ 	.dword	_ZN61_INTERNAL_d4293f69_30_group_norm_nhwc_one_pass_96_cu_dccd85764cuda3std6ranges3__45__cpo4nextE
	.align		8
        /*00b8*/ 	.dword	_ZN61_INTERNAL_d4293f69_30_group_norm_nhwc_one_pass_96_cu_dccd85764cuda3std6ranges3__45__cpo4prevE
	.align		8
        /*00c0*/ 	.dword	_ZN61_INTERNAL_d4293f69_30_group_norm_nhwc_one_pass_96_cu_dccd85764cuda3std6ranges3__45__cpo4dataE
	.align		8
        /*00c8*/ 	.dword	_ZN61_INTERNAL_d4293f69_30_group_norm_nhwc_one_pass_96_cu_dccd85764cuda3std6ranges3__45__cpo5cdataE
	.align		8
        /*00d0*/ 	.dword	_ZN61_INTERNAL_d4293f69_30_group_norm_nhwc_one_pass_96_cu_dccd85764cuda3std6ranges3__45__cpo4sizeE
	.align		8
        /*00d8*/ 	.dword	_ZN61_INTERNAL_d4293f69_30_group_norm_nhwc_one_pass_96_cu_dccd85764cuda3std6ranges3__45__cpo5ssizeE
	.align		8
        /*00e0*/ 	.dword	_ZN61_INTERNAL_d4293f69_30_group_norm_nhwc_one_pass_96_cu_dccd85764cuda3std6ranges3__45__cpo8distanceE
	.align		8
        /*00e8*/ 	.dword	_ZN61_INTERNAL_d4293f69_30_group_norm_nhwc_one_pass_96_cu_dccd85766thrust23THRUST_300001_SM_800_NS6system6detail10sequential3seqE
	.align		8
        /*00f0*/ 	.dword	_ZN61_INTERNAL_d4293f69_30_group_norm_nhwc_one_pass_96_cu_dccd85766thrust23THRUST_300001_SM_800_NS12placeholders2_1E
	.align		8
        /*00f8*/ 	.dword	_ZN61_INTERNAL_d4293f69_30_group_norm_nhwc_one_pass_96_cu_dccd85766thrust23THRUST_300001_SM_800_NS12placeholders2_2E
	.align		8
        /*0100*/ 	.dword	_ZN61_INTERNAL_d4293f69_30_group_norm_nhwc_one_pass_96_cu_dccd85766thrust23THRUST_300001_SM_800_NS12placeholders2_3E
	.align		8
        /*0108*/ 	.dword	_ZN61_INTERNAL_d4293f69_30_group_norm_nhwc_one_pass_96_cu_dccd85766thrust23THRUST_300001_SM_800_NS12placeholders2_4E
	.align		8
        /*0110*/ 	.dword	_ZN61_INTERNAL_d4293f69_30_group_norm_nhwc_one_pass_96_cu_dccd85766thrust23THRUST_300001_SM_800_NS12placeholders2_5E
	.align		8
        /*0118*/ 	.dword	_ZN61_INTERNAL_d4293f69_30_group_norm_nhwc_one_pass_96_cu_dccd85766thrust23THRUST_300001_SM_800_NS12placeholders2_6E
	.align		8
        /*0120*/ 	.dword	_ZN61_INTERNAL_d4293f69_30_group_norm_nhwc_one_pass_96_cu_dccd85766thrust23THRUST_300001_SM_800_NS12placeholders2_7E
	.align		8
        /*0128*/ 	.dword	_ZN61_INTERNAL_d4293f69_30_group_norm_nhwc_one_pass_96_cu_dccd85766thrust23THRUST_300001_SM_800_NS12placeholders2_8E
	.align		8
        /*0130*/ 	.dword	_ZN61_INTERNAL_d4293f69_30_group_norm_nhwc_one_pass_96_cu_dccd85766thrust23THRUST_300001_SM_800_NS12placeholders2_9E
	.align		8
        /*0138*/ 	.dword	_ZN61_INTERNAL_d4293f69_30_group_norm_nhwc_one_pass_96_cu_dccd85766thrust23THRUST_300001_SM_800_NS12placeholders3_10E


//--------------------- .nv.constant0._ZN3cub17CUB_300001_SM_8006detail11EmptyKernelIvEEvv --------------------------
	.section	.nv.constant0._ZN3cub17CUB_300001_SM_8006detail11EmptyKernelIvEEvv,"a",@progbits
	.sectionflags	@""
	.align	4
.nv.constant0._ZN3cub17CUB_300001_SM_8006detail11EmptyKernelIvEEvv:
	.zero		352


//--------------------- .nv.constant0._Z35group_norm_nhwc_bwd_one_pass_kernelI11Bf16IOFp32WLi64ELi96ELi768EEv26Group_norm_nhwc_bwd_params --------------------------
	.section	.nv.constant0._Z35group_norm_nhwc_bwd_one_pass_kernelI11Bf16IOFp32WLi64ELi96ELi768EEv26Group_norm_nhwc_bwd_params,"a",@progbits
	.sectionflags	@""
	.align	4
.nv.constant0._Z35group_norm_nhwc_bwd_one_pass_kernelI11Bf16IOFp32WLi64ELi96ELi768EEv26Group_norm_nhwc_bwd_params:
	.zero		536


//--------------------- .nv.constant0._Z35group_norm_nhwc_bwd_one_pass_kernelI11Bf16IOFp32WLi128ELi96ELi768EEv26Group_norm_nhwc_bwd_params --------------------------
	.section	.nv.constant0._Z35group_norm_nhwc_bwd_one_pass_kernelI11Bf16IOFp32WLi128ELi96ELi768EEv26Group_norm_nhwc_bwd_params,"a",@progbits
	.sectionflags	@""
	.align	4
.nv.constant0._Z35group_norm_nhwc_bwd_one_pass_kernelI11Bf16IOFp32WLi128ELi96ELi768EEv26Group_norm_nhwc_bwd_params:
	.zero		536


//--------------------- .nv.constant0._Z35group_norm_nhwc_bwd_one_pass_kernelI11Bf16IOFp32WLi256ELi96ELi768EEv26Group_norm_nhwc_bwd_params --------------------------
	.section	.nv.constant0._Z35group_norm_nhwc_bwd_one_pass_kernelI11Bf16IOFp32WLi256ELi96ELi768EEv26Group_norm_nhwc_bwd_params,"a",@progbits
	.sectionflags	@""
	.align	4
.nv.constant0._Z35group_norm_nhwc_bwd_one_pass_kernelI11Bf16IOFp32WLi256ELi96ELi768EEv26Group_norm_nhwc_bwd_params:
	.zero		536


//--------------------- .nv.constant0._Z35group_norm_nhwc_bwd_one_pass_kernelI11Bf16IOFp32WLi512ELi96ELi768EEv26Group_norm_nhwc_bwd_params --------------------------
	.section	.nv.constant0._Z35group_norm_nhwc_bwd_one_pass_kernelI11Bf16IOFp32WLi512ELi96ELi768EEv26Group_norm_nhwc_bwd_params,"a",@progbits
	.sectionflags	@""
	.align	4
.nv.constant0._Z35group_norm_nhwc_bwd_one_pass_kernelI11Bf16IOFp32WLi512ELi96ELi768EEv26Group_norm_nhwc_bwd_params:
	.zero		536


//--------------------- .nv.constant0._Z35group_norm_nhwc_bwd_one_pass_kernelI11Bf16IOBf16WLi64ELi96ELi768EEv26Group_norm_nhwc_bwd_params --------------------------
	.section	.nv.constant0._Z35group_norm_nhwc_bwd_one_pass_kernelI11Bf16IOBf16WLi64ELi96ELi768EEv26Group_norm_nhwc_bwd_params,"a",@progbits
	.sectionflags	@""
	.align	4
.nv.constant0._Z35group_norm_nhwc_bwd_one_pass_kernelI11Bf16IOBf16WLi64ELi96ELi768EEv26Group_norm_nhwc_bwd_params:
	.zero		536


//--------------------- .nv.constant0._Z35group_norm_nhwc_bwd_one_pass_kernelI11Bf16IOBf16WLi128ELi96ELi768EEv26Group_norm_nhwc_bwd_params --------------------------
	.section	.nv.constant0._Z35group_norm_nhwc_bwd_one_pass_kernelI11Bf16IOBf16WLi128ELi96ELi768EEv26Group_norm_nhwc_bwd_params,"a",@progbits
	.sectionflags	@""
	.align	4
.nv.constant0._Z35group_norm_nhwc_bwd_one_pass_kernelI11Bf16IOBf16WLi128ELi96ELi768EEv26Group_norm_nhwc_bwd_params:
	.zero		536


//--------------------- .nv.constant0._Z35group_norm_nhwc_bwd_one_pass_kernelI11Bf16IOBf16WLi256ELi96ELi768EEv26Group_norm_nhwc_bwd_params --------------------------
	.section	.nv.constant0._Z35group_norm_nhwc_bwd_one_pass_kernelI11Bf16IOBf16WLi256ELi96ELi768EEv26Group_norm_nhwc_bwd_params,"a",@progbits
	.sectionflags	@""
	.align	4
.nv.constant0._Z35group_norm_nhwc_bwd_one_pass_kernelI11Bf16IOBf16WLi256ELi96ELi768EEv26Group_norm_nhwc_bwd_params:
	.zero		536


//--------------------- .nv.constant0._Z35group_norm_nhwc_bwd_one_pass_kernelI11Bf16IOBf16WLi512ELi96ELi768EEv26Group_norm_nhwc_bwd_params --------------------------
	.section	.nv.constant0._Z35group_norm_nhwc_bwd_one_pass_kernelI11Bf16IOBf16WLi512ELi96ELi768EEv26Group_norm_nhwc_bwd_params,"a",@progbits
	.sectionflags	@""
	.align	4
.nv.constant0._Z35group_norm_nhwc_bwd_one_pass_kernelI11Bf16IOBf16WLi512ELi96ELi768EEv26Group_norm_nhwc_bwd_params:
	.zero		536


//--------------------- .nv.constant0._Z35group_norm_nhwc_bwd_one_pass_kernelI11Bf16IOFp16WLi64ELi96ELi768EEv26Group_norm_nhwc_bwd_params --------------------------
	.section	.nv.constant0._Z35group_norm_nhwc_bwd_one_pass_kernelI11Bf16IOFp16WLi64ELi96ELi768EEv26Group_norm_nhwc_bwd_params,"a",@progbits
	.sectionflags	@""
	.align	4
.nv.constant0._Z35group_norm_nhwc_bwd_one_pass_kernelI11Bf16IOFp16WLi64ELi96ELi768EEv26Group_norm_nhwc_bwd_params:
	.zero		536


//--------------------- .nv.constant0._Z35group_norm_nhwc_bwd_one_pass_kernelI11Bf16IOFp16WLi128ELi96ELi768EEv26Group_norm_nhwc_bwd_params --------------------------
	.section	.nv.constant0._Z35group_norm_nhwc_bwd_one_pass_kernelI11Bf16IOFp16WLi128ELi96ELi768EEv26Group_norm_nhwc_bwd_params,"a",@progbits
	.sectionflags	@""
	.align	4
.nv.constant0._Z35group_norm_nhwc_bwd_one_pass_kernelI11Bf16IOFp16WLi128ELi96ELi768EEv26Group_norm_nhwc_bwd_params:
	.zero		536


//--------------------- .nv.constant0._Z35group_norm_nhwc_bwd_one_pass_kernelI11Bf16IOFp16WLi256ELi96ELi768EEv26Group_norm_nhwc_bwd_params --------------------------
	.section	.nv.constant0._Z35group_norm_nhwc_bwd_one_pass_kernelI11Bf16IOFp16WLi256ELi96ELi768EEv26Group_norm_nhwc_bwd_params,"a",@progbits
	.sectionflags	@""
	.align	4
.nv.constant0._Z35group_norm_nhwc_bwd_one_pass_kernelI11Bf16IOFp16WLi256ELi96ELi768EEv26Group_norm_nhwc_bwd_params:
	.zero		536


//--------------------- .nv.constant0._Z35group_norm_nhwc_bwd_one_pass_kernelI11Bf16IOFp16WLi512ELi96ELi768EEv26Group_norm_nhwc_bwd_params --------------------------
	.section	.nv.constant0._Z35group_norm_nhwc_bwd_one_pass_kernelI11Bf16IOFp16WLi512ELi96ELi768EEv26Group_norm_nhwc_bwd_params,"a",@progbits
	.sectionflags	@""
	.align	4
.nv.constant0._Z35group_norm_nhwc_bwd_one_pass_kernelI11Bf16IOFp16WLi512ELi96ELi768EEv26Group_norm_nhwc_bwd_params:
	.zero		536


//--------------------- .nv.constant0._Z35group_norm_nhwc_bwd_one_pass_kernelI11Fp16IOFp32WLi64ELi96ELi768EEv26Group_norm_nhwc_bwd_params --------------------------
	.section	.nv.constant0._Z35group_norm_nhwc_bwd_one_pass_kernelI11Fp16IOFp32WLi64ELi96ELi768EEv26Group_norm_nhwc_bwd_params,"a",@progbits
	.sectionflags	@""
	.align	4
.nv.constant0._Z35group_norm_nhwc_bwd_one_pass_kernelI11Fp16IOFp32WLi64ELi96ELi768EEv26Group_norm_nhwc_bwd_params:
	.zero		536


//--------------------- .nv.constant0._Z35group_norm_nhwc_bwd_one_pass_kernelI11Fp16IOFp32WLi128ELi96ELi768EEv26Group_norm_nhwc_bwd_params --------------------------
	.section	.nv.constant0._Z35group_norm_nhwc_bwd_one_pass_kernelI11Fp16IOFp32WLi128ELi96ELi768EEv26Group_norm_nhwc_bwd_params,"a",@progbits
	.sectionflags	@""
	.align	4
.nv.constant0._Z35group_norm_nhwc_bwd_one_pass_kernelI11Fp16IOFp32WLi128ELi96ELi768EEv26Group_norm_nhwc_bwd_params:
	.zero		536


//--------------------- .nv.constant0._Z35group_norm_nhwc_bwd_one_pass_kernelI11Fp16IOFp32WLi256ELi96ELi768EEv26Group_norm_nhwc_bwd_params --------------------------
	.section	.nv.constant0._Z35group_norm_nhwc_bwd_one_pass_kernelI11Fp16IOFp32WLi256ELi96ELi768EEv26Group_norm_nhwc_bwd_params,"a",@progbits
	.sectionflags	@""
	.align	4
.nv.constant0._Z35group_norm_nhwc_bwd_one_pass_kernelI11Fp16IOFp32WLi256ELi96ELi768EEv26Group_norm_nhwc_bwd_params:
	.zero		536


//--------------------- .nv.constant0._Z35group_norm_nhwc_bwd_one_pass_kernelI11Fp16IOFp32WLi512ELi96ELi768EEv26Group_norm_nhwc_bwd_params --------------------------
	.section	.nv.constant0._Z35group_norm_nhwc_bwd_one_pass_kernelI11Fp16IOFp32WLi512ELi96ELi768EEv26Group_norm_nhwc_bwd_params,"a",@progbits
	.sectionflags	@""
	.align	4
.nv.constant0._Z35group_norm_nhwc_bwd_one_pass_kernelI11Fp16IOFp32WLi512ELi96ELi768EEv26Group_norm_nhwc_bwd_params:
	.zero		536


//--------------------- .nv.constant0._Z35group_norm_nhwc_bwd_one_pass_kernelI11Fp16IOBf16WLi64ELi96ELi768EEv26Group_norm_nhwc_bwd_params --------------------------
	.section	.nv.constant0._Z35group_norm_nhwc_bwd_one_pass_kernelI11Fp16IOBf16WLi64ELi96ELi768EEv26Group_norm_nhwc_bwd_params,"a",@progbits
	.sectionflags	@""
	.align	4
.nv.constant0._Z35group_norm_nhwc_bwd_one_pass_kernelI11Fp16IOBf16WLi64ELi96ELi768EEv26Group_norm_nhwc_bwd_params:
	.zero		536


//--------------------- .nv.constant0._Z35group_norm_nhwc_bwd_one_pass_kernelI11Fp16IOBf16WLi128ELi96ELi768EEv26Group_norm_nhwc_bwd_params --------------------------
	.section	.nv.constant0._Z35group_norm_nhwc_bwd_one_pass_kernelI11Fp16IOBf16WLi128ELi96ELi768EEv26Group_norm_nhwc_bwd_params,"a",@progbits
	.sectionflags	@""
	.align	4
.nv.constant0._Z35group_norm_nhwc_bwd_one_pass_kernelI11Fp16IOBf16WLi128ELi96ELi768EEv26Group_norm_nhwc_bwd_params:
	.zero		536


//--------------------- .nv.constant0._Z35group_norm_nhwc_bwd_one_pass_kernelI11Fp16IOBf16WLi256ELi96ELi768EEv26Group_norm_nhwc_bwd_params --------------------------
	.section	.nv.constant0._Z35group_norm_nhwc_bwd_one_pass_kernelI11Fp16IOBf16WLi256ELi96ELi768EEv26Group_norm_nhwc_bwd_params,"a",@progbits
	.sectionflags	@""
	.align	4
.nv.constant0._Z35group_norm_nhwc_bwd_one_pass_kernelI11Fp16IOBf16WLi256ELi96ELi768EEv26Group_norm_nhwc_bwd_params:
	.zero		536


//--------------------- .nv.constant0._Z35group_norm_nhwc_bwd_one_pass_kernelI11Fp16IOBf16WLi512ELi96ELi768EEv26Group_norm_nhwc_bwd_params --------------------------
	.section	.nv.constant0._Z35group_norm_nhwc_bwd_one_pass_kernelI11Fp16IOBf16WLi512ELi96ELi768EEv26Group_norm_nhwc_bwd_params,"a",@progbits
	.sectionflags	@""
	.align	4
.nv.constant0._Z35group_norm_nhwc_bwd_one_pass_kernelI11Fp16IOBf16WLi512ELi96ELi768EEv26Group_norm_nhwc_bwd_params:
	.zero		536


//--------------------- .nv.constant0._Z35group_norm_nhwc_bwd_one_pass_kernelI11Fp16IOFp16WLi64ELi96ELi768EEv26Group_norm_nhwc_bwd_params --------------------------
	.section	.nv.constant0._Z35group_norm_nhwc_bwd_one_pass_kernelI11Fp16IOFp16WLi64ELi96ELi768EEv26Group_norm_nhwc_bwd_params,"a",@progbits
	.sectionflags	@""
	.align	4
.nv.constant0._Z35group_norm_nhwc_bwd_one_pass_kernelI11Fp16IOFp16WLi64ELi96ELi768EEv26Group_norm_nhwc_bwd_params:
	.zero		536


//--------------------- .nv.constant0._Z35group_norm_nhwc_bwd_one_pass_kernelI11Fp16IOFp16WLi128ELi96ELi768EEv26Group_norm_nhwc_bwd_params --------------------------
	.section	.nv.constant0._Z35group_norm_nhwc_bwd_one_pass_kernelI11Fp16IOFp16WLi128ELi96ELi768EEv26Group_norm_nhwc_bwd_params,"a",@progbits
	.sectionflags	@""
	.align	4
.nv.constant0._Z35group_norm_nhwc_bwd_one_pass_kernelI11Fp16IOFp16WLi128ELi96ELi768EEv26Group_norm_nhwc_bwd_params:
	.zero		536


//--------------------- .nv.constant0._Z35group_norm_nhwc_bwd_one_pass_kernelI11Fp16IOFp16WLi256ELi96ELi768EEv26Group_norm_nhwc_bwd_params --------------------------
	.section	.nv.constant0._Z35group_norm_nhwc_bwd_one_pass_kernelI11Fp16IOFp16WLi256ELi96ELi768EEv26Group_norm_nhwc_bwd_params,"a",@progbits
	.sectionflags	@""
	.align	4
.nv.constant0._Z35group_norm_nhwc_bwd_one_pass_kernelI11Fp16IOFp16WLi256ELi96ELi768EEv26Group_norm_nhwc_bwd_params:
	.zero		536


//--------------------- .nv.constant0._Z35group_norm_nhwc_bwd_one_pass_kernelI11Fp16IOFp16WLi512ELi96ELi768EEv26Group_norm_nhwc_bwd_params --------------------------
	.section	.nv.constant0._Z35group_norm_nhwc_bwd_one_pass_kernelI11Fp16IOFp16WLi512ELi96ELi768EEv26Group_norm_nhwc_bwd_params,"a",@progbits
	.sectionflags	@""
	.align	4
.nv.constant0._Z35group_norm_nhwc_bwd_one_pass_kernelI11Fp16IOFp16WLi512ELi96ELi768EEv26Group_norm_nhwc_bwd_params:
	.zero		536


//--------------------- .nv.constant0._Z35group_norm_nhwc_bwd_one_pass_kernelI11Fp32IOFp32WLi64ELi96ELi768EEv26Group_norm_nhwc_bwd_params --------------------------
	.section	.nv.constant0._Z35group_norm_nhwc_bwd_one_pass_kernelI11Fp32IOFp32WLi64ELi96ELi768EEv26Group_norm_nhwc_bwd_params,"a",@progbits
	.sectionflags	@""
	.align	4
.nv.constant0._Z35group_norm_nhwc_bwd_one_pass_kernelI11Fp32IOFp32WLi64ELi96ELi768EEv26Group_norm_nhwc_bwd_params:
	.zero		536


//--------------------- .nv.constant0._Z35group_norm_nhwc_bwd_one_pass_kernelI11Fp32IOFp32WLi128ELi96ELi768EEv26Group_norm_nhwc_bwd_params --------------------------
	.section	.nv.constant0._Z35group_norm_nhwc_bwd_one_pass_kernelI11Fp32IOFp32WLi128ELi96ELi768EEv26Group_norm_nhwc_bwd_params,"a",@progbits
	.sectionflags	@""
	.align	4
.nv.constant0._Z35group_norm_nhwc_bwd_one_pass_kernelI11Fp32IOFp32WLi128ELi96ELi768EEv26Group_norm_nhwc_bwd_params:
	.zero		536


//--------------------- .nv.constant0._Z35group_norm_nhwc_bwd_one_pass_kernelI11Fp32IOFp32WLi256ELi96ELi768EEv26Group_norm_nhwc_bwd_params --------------------------
	.section	.nv.constant0._Z35group_norm_nhwc_bwd_one_pass_kernelI11Fp32IOFp32WLi256ELi96ELi768EEv26Group_norm_nhwc_bwd_params,"a",@progbits
	.sectionflags	@""
	.align	4
.nv.constant0._Z35group_norm_nhwc_bwd_one_pass_kernelI11Fp32IOFp32WLi256ELi96ELi768EEv26Group_norm_nhwc_bwd_params:
	.zero		536


//--------------------- .nv.constant0._Z35group_norm_nhwc_bwd_one_pass_kernelI11Fp32IOFp32WLi512ELi96ELi768EEv26Group_norm_nhwc_bwd_params --------------------------
	.section	.nv.constant0._Z35group_norm_nhwc_bwd_one_pass_kernelI11Fp32IOFp32WLi512ELi96ELi768EEv26Group_norm_nhwc_bwd_params,"a",@progbits
	.sectionflags	@""
	.align	4
.nv.constant0._Z35group_norm_nhwc_bwd_one_pass_kernelI11Fp32IOFp32WLi512ELi96ELi768EEv26Group_norm_nhwc_bwd_params:
	.zero		536


//--------------------- .nv.constant0._Z35group_norm_nhwc_bwd_one_pass_kernelI11Fp32IOBf16WLi64ELi96ELi768EEv26Group_norm_nhwc_bwd_params --------------------------
	.section	.nv.constant0._Z35group_norm_nhwc_bwd_one_pass_kernelI11Fp32IOBf16WLi64ELi96ELi768EEv26Group_norm_nhwc_bwd_params,"a",@progbits
	.sectionflags	@""
	.align	4
.nv.constant0._Z35group_norm_nhwc_bwd_one_pass_kernelI11Fp32IOBf16WLi64ELi96ELi768EEv26Group_norm_nhwc_bwd_params:
	.zero		536


//--------------------- .nv.constant0._Z35group_norm_nhwc_bwd_one_pass_kernelI11Fp32IOBf16WLi128ELi96ELi768EEv26Group_norm_nhwc_bwd_params --------------------------
	.section	.nv.constant0._Z35group_norm_nhwc_bwd_one_pass_kernelI11Fp32IOBf16WLi128ELi96ELi768EEv26Group_norm_nhwc_bwd_params,"a",@progbits
	.sectionflags	@""
	.align	4
.nv.constant0._Z35group_norm_nhwc_bwd_one_pass_kernelI11Fp32IOBf16WLi128ELi96ELi768EEv26Group_norm_nhwc_bwd_params:
	.zero		536


//--------------------- .nv.constant0._Z35group_norm_nhwc_bwd_one_pass_kernelI11Fp32IOBf16WLi256ELi96ELi768EEv26Group_norm_nhwc_bwd_params --------------------------
	.section	.nv.constant0._Z35group_norm_nhwc_bwd_one_pass_kernelI11Fp32IOBf16WLi256ELi96ELi768EEv26Group_norm_nhwc_bwd_params,"a",@progbits
	.sectionflags	@""
	.align	4
.nv.constant0._Z35group_norm_nhwc_bwd_one_pass_kernelI11Fp32IOBf16WLi256ELi96ELi768EEv26Group_norm_nhwc_bwd_params:
	.zero		536


//--------------------- .nv.constant0._Z35group_norm_nhwc_bwd_one_pass_kernelI11Fp32IOBf16WLi512ELi96ELi768EEv26Group_norm_nhwc_bwd_params --------------------------
	.section	.nv.constant0._Z35group_norm_nhwc_bwd_one_pass_kernelI11Fp32IOBf16WLi512ELi96ELi768EEv26Group_norm_nhwc_bwd_params,"a",@progbits
	.sectionflags	@""
	.align	4
.nv.constant0._Z35group_norm_nhwc_bwd_one_pass_kernelI11Fp32IOBf16WLi512ELi96ELi768EEv26Group_norm_nhwc_bwd_params:
	.zero		536


//--------------------- .nv.constant0._Z35group_norm_nhwc_bwd_one_pass_kernelI11Fp32IOFp16WLi64ELi96ELi768EEv26Group_norm_nhwc_bwd_params --------------------------
	.section	.nv.constant0._Z35group_norm_nhwc_bwd_one_pass_kernelI11Fp32IOFp16WLi64ELi96ELi768EEv26Group_norm_nhwc_bwd_params,"a",@progbits
	.sectionflags	@""
	.align	4
.nv.constant0._Z35group_norm_nhwc_bwd_one_pass_kernelI11Fp32IOFp16WLi64ELi96ELi768EEv26Group_norm_nhwc_bwd_params:
	.zero		536


//--------------------- .nv.constant0._Z35group_norm_nhwc_bwd_one_pass_kernelI11Fp32IOFp16WLi128ELi96ELi768EEv26Group_norm_nhwc_bwd_params --------------------------
	.section	.nv.constant0._Z35group_norm_nhwc_bwd_one_pass_kernelI11Fp32IOFp16WLi128ELi96ELi768EEv26Group_norm_nhwc_bwd_params,"a",@progbits
	.sectionflags	@""
	.align	4
.nv.constant0._Z35group_norm_nhwc_bwd_one_pass_kernelI11Fp32IOFp16WLi128ELi96ELi768EEv26Group_norm_nhwc_bwd_params:
	.zero		536


//--------------------- .nv.constant0._Z35group_norm_nhwc_bwd_one_pass_kernelI11Fp32IOFp16WLi256ELi96ELi768EEv26Group_norm_nhwc_bwd_params --------------------------
	.section	.nv.constant0._Z35group_norm_nhwc_bwd_one_pass_kernelI11Fp32IOFp16WLi256ELi96ELi768EEv26Group_norm_nhwc_bwd_params,"a",@progbits
	.sectionflags	@""
	.align	4
.nv.constant0._Z35group_norm_nhwc_bwd_one_pass_kernelI11Fp32IOFp16WLi256ELi96ELi768EEv26Group_norm_nhwc_bwd_params:
	.zero		536


//--------------------- .nv.constant0._Z35group_norm_nhwc_bwd_one_pass_kernelI11Fp32IOFp16WLi512ELi96ELi768EEv26Group_norm_nhwc_bwd_params --------------------------
	.section	.nv.constant0._Z35group_norm_nhwc_bwd_one_pass_kernelI11Fp32IOFp16WLi512ELi96ELi768EEv26Group_norm_nhwc_bwd_params,"a",@progbits
	.sectionflags	@""
	.align	4
.nv.constant0._Z35group_norm_nhwc_bwd_one_pass_kernelI11Fp32IOFp16WLi512ELi96ELi768EEv26Group_norm_nhwc_bwd_params:
	.zero		536


//--------------------- .nv.constant0._Z35group_norm_nhwc_fwd_one_pass_kernelI11Bf16IOFp32WLi64ELi96ELi768EEv26Group_norm_nhwc_fwd_params --------------------------
	.section	.nv.constant0._Z35group_norm_nhwc_fwd_one_pass_kernelI11Bf16IOFp32WLi64ELi96ELi768EEv26Group_norm_nhwc_fwd_params,"a",@progbits
	.sectionflags	@""
	.align	4
.nv.constant0._Z35group_norm_nhwc_fwd_one_pass_kernelI11Bf16IOFp32WLi64ELi96ELi768EEv26Group_norm_nhwc_fwd_params:
	.zero		512


//--------------------- .nv.constant0._Z35group_norm_nhwc_fwd_one_pass_kernelI11Bf16IOFp32WLi128ELi96ELi768EEv26Group_norm_nhwc_fwd_params --------------------------
	.section	.nv.constant0._Z35group_norm_nhwc_fwd_one_pass_kernelI11Bf16IOFp32WLi128ELi96ELi768EEv26Group_norm_nhwc_fwd_params,"a",@progbits
	.sectionflags	@""
	.align	4
.nv.constant0._Z35group_norm_nhwc_fwd_one_pass_kernelI11Bf16IOFp32WLi128ELi96ELi768EEv26Group_norm_nhwc_fwd_params:
	.zero		512


//--------------------- .nv.constant0._Z35group_norm_nhwc_fwd_one_pass_kernelI11Bf16IOFp32WLi256ELi96ELi768EEv26Group_norm_nhwc_fwd_params --------------------------
	.section	.nv.constant0._Z35group_norm_nhwc_fwd_one_pass_kernelI11Bf16IOFp32WLi256ELi96ELi768EEv26Group_norm_nhwc_fwd_params,"a",@progbits
	.sectionflags	@""
	.align	4
.nv.constant0._Z35group_norm_nhwc_fwd_one_pass_kernelI11Bf16IOFp32WLi256ELi96ELi768EEv26Group_norm_nhwc_fwd_params:
	.zero		512


//--------------------- .nv.constant0._Z35group_norm_nhwc_fwd_one_pass_kernelI11Bf16IOFp32WLi512ELi96ELi768EEv26Group_norm_nhwc_fwd_params --------------------------
	.section	.nv.constant0._Z35group_norm_nhwc_fwd_one_pass_kernelI11Bf16IOFp32WLi512ELi96ELi768EEv26Group_norm_nhwc_fwd_params,"a",@progbits
	.sectionflags	@""
	.align	4
.nv.constant0._Z35group_norm_nhwc_fwd_one_pass_kernelI11Bf16IOFp32WLi512ELi96ELi768EEv26Group_norm_nhwc_fwd_params:
	.zero		512


//--------------------- .nv.constant0._Z35group_norm_nhwc_fwd_one_pass_kernelI11Bf16IOBf16WLi64ELi96ELi768EEv26Group_norm_nhwc_fwd_params --------------------------
	.section	.nv.constant0._Z35group_norm_nhwc_fwd_one_pass_kernelI11Bf16IOBf16WLi64ELi96ELi768EEv26Group_norm_nhwc_fwd_params,"a",@progbits
	.sectionflags	@""
	.align	4
.nv.constant0._Z35group_norm_nhwc_fwd_one_pass_kernelI11Bf16IOBf16WLi64ELi96ELi768EEv26Group_norm_nhwc_fwd_params:
	.zero		512


//--------------------- .nv.constant0._Z35group_norm_nhwc_fwd_one_pass_kernelI11Bf16IOBf16WLi128ELi96ELi768EEv26Group_norm_nhwc_fwd_params --------------------------
	.section	.nv.constant0._Z35group_norm_nhwc_fwd_one_pass_kernelI11Bf16IOBf16WLi128ELi96ELi768EEv26Group_norm_nhwc_fwd_params,"a",@progbits
	.sectionflags	@""
	.align	4
.nv.constant0._Z35group_norm_nhwc_fwd_one_pass_kernelI11Bf16IOBf16WLi128ELi96ELi768EEv26Group_norm_nhwc_fwd_params:
	.zero		512


//--------------------- .nv.constant0._Z35group_norm_nhwc_fwd_one_pass_kernelI11Bf16IOBf16WLi256ELi96ELi768EEv26Group_norm_nhwc_fwd_params --------------------------
	.section	.nv.constant0._Z35group_norm_nhwc_fwd_one_pass_kernelI11Bf16IOBf16WLi256ELi96ELi768EEv26Group_norm_nhwc_fwd_params,"a",@progbits
	.sectionflags	@""
	.align	4
.nv.constant0._Z35group_norm_nhwc_fwd_one_pass_kernelI11Bf16IOBf16WLi256ELi96ELi768EEv26Group_norm_nhwc_fwd_params:
	.zero		512


//--------------------- .nv.constant0._Z35group_norm_nhwc_fwd_one_pass_kernelI11Bf16IOBf16WLi512ELi96ELi768EEv26Group_norm_nhwc_fwd_params --------------------------
	.section	.nv.constant0._Z35group_norm_nhwc_fwd_one_pass_kernelI11Bf16IOBf16WLi512ELi96ELi768EEv26Group_norm_nhwc_fwd_params,"a",@progbits
	.sectionflags	@""
	.align	4
.nv.constant0._Z35group_norm_nhwc_fwd_one_pass_kernelI11Bf16IOBf16WLi512ELi96ELi768EEv26Group_norm_nhwc_fwd_params:
	.zero		512


//--------------------- .nv.constant0._Z35group_norm_nhwc_fwd_one_pass_kernelI11Bf16IOFp16WLi64ELi96ELi768EEv26Group_norm_nhwc_fwd_params --------------------------
	.section	.nv.constant0._Z35group_norm_nhwc_fwd_one_pass_kernelI11Bf16IOFp16WLi64ELi96ELi768EEv26Group_norm_nhwc_fwd_params,"a",@progbits
	.sectionflags	@""
	.align	4
.nv.constant0._Z35group_norm_nhwc_fwd_one_pass_kernelI11Bf16IOFp16WLi64ELi96ELi768EEv26Group_norm_nhwc_fwd_params:
	.zero		512


//--------------------- .nv.constant0._Z35group_norm_nhwc_fwd_one_pass_kernelI11Bf16IOFp16WLi128ELi96ELi768EEv26Group_norm_nhwc_fwd_params --------------------------
	.section	.nv.constant0._Z35group_norm_nhwc_fwd_one_pass_kernelI11Bf16IOFp16WLi128ELi96ELi768EEv26Group_norm_nhwc_fwd_params,"a",@progbits
	.sectionflags	@""
	.align	4
.nv.constant0._Z35group_norm_nhwc_fwd_one_pass_kernelI11Bf16IOFp16WLi128ELi96ELi768EEv26Group_norm_nhwc_fwd_params:
	.zero		512


//--------------------- .nv.constant0._Z35group_norm_nhwc_fwd_one_pass_kernelI11Bf16IOFp16WLi256ELi96ELi768EEv26Group_norm_nhwc_fwd_params --------------------------
	.section	.nv.constant0._Z35group_norm_nhwc_fwd_one_pass_kernelI11Bf16IOFp16WLi256ELi96ELi768EEv26Group_norm_nhwc_fwd_params,"a",@progbits
	.sectionflags	@""
	.align	4
.nv.constant0._Z35group_norm_nhwc_fwd_one_pass_kernelI11Bf16IOFp16WLi256ELi96ELi768EEv26Group_norm_nhwc_fwd_params:
	.zero		512


//--------------------- .nv.constant0._Z35group_norm_nhwc_fwd_one_pass_kernelI11Bf16IOFp16WLi512ELi96ELi768EEv26Group_norm_nhwc_fwd_params --------------------------
	.section	.nv.constant0._Z35group_norm_nhwc_fwd_one_pass_kernelI11Bf16IOFp16WLi512ELi96ELi768EEv26Group_norm_nhwc_fwd_params,"a",@progbits
	.sectionflags	@""
	.align	4
.nv.constant0._Z35group_norm_nhwc_fwd_one_pass_kernelI11Bf16IOFp16WLi512ELi96ELi768EEv26Group_norm_nhwc_fwd_params:
	.zero		512


//--------------------- .nv.constant0._Z35group_norm_nhwc_fwd_one_pass_kernelI11Fp16IOFp32WLi64ELi96ELi768EEv26Group_norm_nhwc_fwd_params --------------------------
	.section	.nv.constant0._Z35group_norm_nhwc_fwd_one_pass_kernelI11Fp16IOFp32WLi64ELi96ELi768EEv26Group_norm_nhwc_fwd_params,"a",@progbits
	.sectionflags	@""
	.align	4
.nv.constant0._Z35group_norm_nhwc_fwd_one_pass_kernelI11Fp16IOFp32WLi64ELi96ELi768EEv26Group_norm_nhwc_fwd_params:
	.zero		512


//--------------------- .nv.constant0._Z35group_norm_nhwc_fwd_one_pass_kernelI11Fp16IOFp32WLi128ELi96ELi768EEv26Group_norm_nhwc_fwd_params --------------------------
	.section	.nv.constant0._Z35group_norm_nhwc_fwd_one_pass_kernelI11Fp16IOFp32WLi128ELi96ELi768EEv26Group_norm_nhwc_fwd_params,"a",@progbits
	.sectionflags	@""
	.align	4
.nv.constant0._Z35group_norm_nhwc_fwd_one_pass_kernelI11Fp16IOFp32WLi128ELi96ELi768EEv26Group_norm_nhwc_fwd_params:
	.zero		512


//--------------------- .nv.constant0._Z35group_norm_nhwc_fwd_one_pass_kernelI11Fp16IOFp32WLi256ELi96ELi768EEv26Group_norm_nhwc_fwd_params --------------------------
	.section	.nv.constant0._Z35group_norm_nhwc_fwd_one_pass_kernelI11Fp16IOFp32WLi256ELi96ELi768EEv26Group_norm_nhwc_fwd_params,"a",@progbits
	.sectionflags	@""
	.align	4
.nv.constant0._Z35group_norm_nhwc_fwd_one_pass_kernelI11Fp16IOFp32WLi256ELi96ELi768EEv26Group_norm_nhwc_fwd_params:
	.zero		512


//--------------------- .nv.constant0._Z35group_norm_nhwc_fwd_one_pass_kernelI11Fp16IOFp32WLi512ELi96ELi768EEv26Group_norm_nhwc_fwd_params --------------------------
	.section	.nv.constant0._Z35group_norm_nhwc_fwd_one_pass_kernelI11Fp16IOFp32WLi512ELi96ELi768EEv26Group_norm_nhwc_fwd_params,"a",@progbits
	.sectionflags	@""
	.align	4
.nv.constant0._Z35group_norm_nhwc_fwd_one_pass_kernelI11Fp16IOFp32WLi512ELi96ELi768EEv26Group_norm_nhwc_fwd_params:
	.zero		512


//--------------------- .nv.constant0._Z35group_norm_nhwc_fwd_one_pass_kernelI11Fp16IOBf16WLi64ELi96ELi768EEv26Group_norm_nhwc_fwd_params --------------------------
	.section	.nv.constant0._Z35group_norm_nhwc_fwd_one_pass_kernelI11Fp16IOBf16WLi64ELi96ELi768EEv26Group_norm_nhwc_fwd_params,"a",@progbits
	.sectionflags	@""
	.align	4
.nv.constant0._Z35group_norm_nhwc_fwd_one_pass_kernelI11Fp16IOBf16WLi64ELi96ELi768EEv26Group_norm_nhwc_fwd_params:
	.zero		512


//--------------------- .nv.constant0._Z35group_norm_nhwc_fwd_one_pass_kernelI11Fp16IOBf16WLi128ELi96ELi768EEv26Group_norm_nhwc_fwd_params --------------------------
	.section	.nv.constant0._Z35group_norm_nhwc_fwd_one_pass_kernelI11Fp16IOBf16WLi128ELi96ELi768EEv26Group_norm_nhwc_fwd_params,"a",@progbits
	.sectionflags	@""
	.align	4
.nv.constant0._Z35group_norm_nhwc_fwd_one_pass_kernelI11Fp16IOBf16WLi128ELi96ELi768EEv26Group_norm_nhwc_fwd_params:
	.zero		512


//--------------------- .nv.constant0._Z35group_norm_nhwc_fwd_one_pass_kernelI11Fp16IOBf16WLi256ELi96ELi768EEv26Group_norm_nhwc_fwd_params --------------------------
	.section	.nv.constant0._Z35group_norm_nhwc_fwd_one_pass_kernelI11Fp16IOBf16WLi256ELi96ELi768EEv26Group_norm_nhwc_fwd_params,"a",@progbits
	.sectionflags	@""
	.align	4
.nv.constant0._Z35group_norm_nhwc_fwd_one_pass_kernelI11Fp16IOBf16WLi256ELi96ELi768EEv26Group_norm_nhwc_fwd_params:
	.zero		512


//--------------------- .nv.constant0._Z35group_norm_nhwc_fwd_one_pass_kernelI11Fp16IOBf16WLi512ELi96ELi768EEv26Group_norm_nhwc_fwd_params --------------------------
	.section	.nv.constant0._Z35group_norm_nhwc_fwd_one_pass_kernelI11Fp16IOBf16WLi512ELi96ELi768EEv26Group_norm_nhwc_fwd_params,"a",@progbits
	.sectionflags	@""
	.align	4
.nv.constant0._Z35group_norm_nhwc_fwd_one_pass_kernelI11Fp16IOBf16WLi512ELi96ELi768EEv26Group_norm_nhwc_fwd_params:
	.zero		512


//--------------------- .nv.constant0._Z35group_norm_nhwc_fwd_one_pass_kernelI11Fp16IOFp16WLi64ELi96ELi768EEv26Group_norm_nhwc_fwd_params --------------------------
	.section	.nv.constant0._Z35group_norm_nhwc_fwd_one_pass_kernelI11Fp16IOFp16WLi64ELi96ELi768EEv26Group_norm_nhwc_fwd_params,"a",@progbits
	.sectionflags	@""
	.align	4
.nv.constant0._Z35group_norm_nhwc_fwd_one_pass_kernelI11Fp16IOFp16WLi64ELi96ELi768EEv26Group_norm_nhwc_fwd_params:
	.zero		512


//--------------------- .nv.constant0._Z35group_norm_nhwc_fwd_one_pass_kernelI11Fp16IOFp16WLi128ELi96ELi768EEv26Group_norm_nhwc_fwd_params --------------------------
	.section	.nv.constant0._Z35group_norm_nhwc_fwd_one_pass_kernelI11Fp16IOFp16WLi128ELi96ELi768EEv26Group_norm_nhwc_fwd_params,"a",@progbits
	.sectionflags	@""
	.align	4
.nv.constant0._Z35group_norm_nhwc_fwd_one_pass_kernelI11Fp16IOFp16WLi128ELi96ELi768EEv26Group_norm_nhwc_fwd_params:
	.zero		512


//--------------------- .nv.constant0._Z35group_norm_nhwc_fwd_one_pass_kernelI11Fp16IOFp16WLi256ELi96ELi768EEv26Group_norm_nhwc_fwd_params --------------------------
	.section	.nv.constant0._Z35group_norm_nhwc_fwd_one_pass_kernelI11Fp16IOFp16WLi256ELi96ELi768EEv26Group_norm_nhwc_fwd_params,"a",@progbits
	.sectionflags	@""
	.align	4
.nv.constant0._Z35group_norm_nhwc_fwd_one_pass_kernelI11Fp16IOFp16WLi256ELi96ELi768EEv26Group_norm_nhwc_fwd_params:
	.zero		512


//--------------------- .nv.constant0._Z35group_norm_nhwc_fwd_one_pass_kernelI11Fp16IOFp16WLi512ELi96ELi768EEv26Group_norm_nhwc_fwd_params --------------------------
	.section	.nv.constant0._Z35group_norm_nhwc_fwd_one_pass_kernelI11Fp16IOFp16WLi512ELi96ELi768EEv26Group_norm_nhwc_fwd_params,"a",@progbits
	.sectionflags	@""
	.align	4
.nv.constant0._Z35group_norm_nhwc_fwd_one_pass_kernelI11Fp16IOFp16WLi512ELi96ELi768EEv26Group_norm_nhwc_fwd_params:
	.zero		512


//--------------------- .nv.constant0._Z35group_norm_nhwc_fwd_one_pass_kernelI11Fp32IOFp32WLi64ELi96ELi768EEv26Group_norm_nhwc_fwd_params --------------------------
	.section	.nv.constant0._Z35group_norm_nhwc_fwd_one_pass_kernelI11Fp32IOFp32WLi64ELi96ELi768EEv26Group_norm_nhwc_fwd_params,"a",@progbits
	.sectionflags	@""
	.align	4
.nv.constant0._Z35group_norm_nhwc_fwd_one_pass_kernelI11Fp32IOFp32WLi64ELi96ELi768EEv26Group_norm_nhwc_fwd_params:
	.zero		512


//--------------------- .nv.constant0._Z35group_norm_nhwc_fwd_one_pass_kernelI11Fp32IOFp32WLi128ELi96ELi768EEv26Group_norm_nhwc_fwd_params --------------------------
	.section	.nv.constant0._Z35group_norm_nhwc_fwd_one_pass_kernelI11Fp32IOFp32WLi128ELi96ELi768EEv26Group_norm_nhwc_fwd_params,"a",@progbits
	.sectionflags	@""
	.align	4
.nv.constant0._Z35group_norm_nhwc_fwd_one_pass_kernelI11Fp32IOFp32WLi128ELi96ELi768EEv26Group_norm_nhwc_fwd_params:
	.zero		512


//--------------------- .nv.constant0._Z35group_norm_nhwc_fwd_one_pass_kernelI11Fp32IOFp32WLi256ELi96ELi768EEv26Group_norm_nhwc_fwd_params --------------------------
	.section	.nv.constant0._Z35group_norm_nhwc_fwd_one_pass_kernelI11Fp32IOFp32WLi256ELi96ELi768EEv26Group_norm_nhwc_fwd_params,"a",@progbits
	.sectionflags	@""
	.align	4
.nv.constant0._Z35group_norm_nhwc_fwd_one_pass_kernelI11Fp32IOFp32WLi256ELi96ELi768EEv26Group_norm_nhwc_fwd_params:
	.zero		512


//--------------------- .nv.constant0._Z35group_norm_nhwc_fwd_one_pass_kernelI11Fp32IOFp32WLi512ELi96ELi768EEv26Group_norm_nhwc_fwd_params --------------------------
	.section	.nv.constant0._Z35group_norm_nhwc_fwd_one_pass_kernelI11Fp32IOFp32WLi512ELi96ELi768EEv26Group_norm_nhwc_fwd_params,"a",@progbits
	.sectionflags	@""
	.align	4
.nv.constant0._Z35group_norm_nhwc_fwd_one_pass_kernelI11Fp32IOFp32WLi512ELi96ELi768EEv26Group_norm_nhwc_fwd_params:
	.zero		512


//--------------------- .nv.constant0._Z35group_norm_nhwc_fwd_one_pass_kernelI11Fp32IOBf16WLi64ELi96ELi768EEv26Group_norm_nhwc_fwd_params --------------------------
	.section	.nv.constant0._Z35group_norm_nhwc_fwd_one_pass_kernelI11Fp32IOBf16WLi64ELi96ELi768EEv26Group_norm_nhwc_fwd_params,"a",@progbits
	.sectionflags	@""
	.align	4
.nv.constant0._Z35group_norm_nhwc_fwd_one_pass_kernelI11Fp32IOBf16WLi64ELi96ELi768EEv26Group_norm_nhwc_fwd_params:
	.zero		512


//--------------------- .nv.constant0._Z35group_norm_nhwc_fwd_one_pass_kernelI11Fp32IOBf16WLi128ELi96ELi768EEv26Group_norm_nhwc_fwd_params --------------------------
	.section	.nv.constant0._Z35group_norm_nhwc_fwd_one_pass_kernelI11Fp32IOBf16WLi128ELi96ELi768EEv26Group_norm_nhwc_fwd_params,"a",@progbits
	.sectionflags	@""
	.align	4
.nv.constant0._Z35group_norm_nhwc_fwd_one_pass_kernelI11Fp32IOBf16WLi128ELi96ELi768EEv26Group_norm_nhwc_fwd_params:
	.zero		512


//--------------------- .nv.constant0._Z35group_norm_nhwc_fwd_one_pass_kernelI11Fp32IOBf16WLi256ELi96ELi768EEv26Group_norm_nhwc_fwd_params --------------------------
	.section	.nv.constant0._Z35group_norm_nhwc_fwd_one_pass_kernelI11Fp32IOBf16WLi256ELi96ELi768EEv26Group_norm_nhwc_fwd_params,"a",@progbits
	.sectionflags	@""
	.align	4
.nv.constant0._Z35group_norm_nhwc_fwd_one_pass_kernelI11Fp32IOBf16WLi256ELi96ELi768EEv26Group_norm_nhwc_fwd_params:
	.zero		512


//--------------------- .nv.constant0._Z35group_norm_nhwc_fwd_one_pass_kernelI11Fp32IOBf16WLi512ELi96ELi768EEv26Group_norm_nhwc_fwd_params --------------------------
	.section	.nv.constant0._Z35group_norm_nhwc_fwd_one_pass_kernelI11Fp32IOBf16WLi512ELi96ELi768EEv26Group_norm_nhwc_fwd_params,"a",@progbits
	.sectionflags	@""
	.align	4
.nv.constant0._Z35group_norm_nhwc_fwd_one_pass_kernelI11Fp32IOBf16WLi512ELi96ELi768EEv26Group_norm_nhwc_fwd_params:
	.zero		512


//--------------------- .nv.constant0._Z35group_norm_nhwc_fwd_one_pass_kernelI11Fp32IOFp16WLi64ELi96ELi768EEv26Group_norm_nhwc_fwd_params --------------------------
	.section	.nv.constant0._Z35group_norm_nhwc_fwd_one_pass_kernelI11Fp32IOFp16WLi64ELi96ELi768EEv26Group_norm_nhwc_fwd_params,"a",@progbits
	.sectionflags	@""
	.align	4
.nv.constant0._Z35group_norm_nhwc_fwd_one_pass_kernelI11Fp32IOFp16WLi64ELi96ELi768EEv26Group_norm_nhwc_fwd_params:
	.zero		512


//--------------------- .nv.constant0._Z35group_norm_nhwc_fwd_one_pass_kernelI11Fp32IOFp16WLi128ELi96ELi768EEv26Group_norm_nhwc_fwd_params --------------------------
	.section	.nv.constant0._Z35group_norm_nhwc_fwd_one_pass_kernelI11Fp32IOFp16WLi128ELi96ELi768EEv26Group_norm_nhwc_fwd_params,"a",@progbits
	.sectionflags	@""
	.align	4
.nv.constant0._Z35group_norm_nhwc_fwd_one_pass_kernelI11Fp32IOFp16WLi128ELi96ELi768EEv26Group_norm_nhwc_fwd_params:
	.zero		512


//--------------------- .nv.constant0._Z35group_norm_nhwc_fwd_one_pass_kernelI11Fp32IOFp16WLi256ELi96ELi768EEv26Group_norm_nhwc_fwd_params --------------------------
	.section	.nv.constant0._Z35group_norm_nhwc_fwd_one_pass_kernelI11Fp32IOFp16WLi256ELi96ELi768EEv26Group_norm_nhwc_fwd_params,"a",@progbits
	.sectionflags	@""
	.align	4
.nv.constant0._Z35group_norm_nhwc_fwd_one_pass_kernelI11Fp32IOFp16WLi256ELi96ELi768EEv26Group_norm_nhwc_fwd_params:
	.zero		512


//--------------------- .nv.constant0._Z35group_norm_nhwc_fwd_one_pass_kernelI11Fp32IOFp16WLi512ELi96ELi768EEv26Group_norm_nhwc_fwd_params --------------------------
	.section	.nv.constant0._Z35group_norm_nhwc_fwd_one_pass_kernelI11Fp32IOFp16WLi512ELi96ELi768EEv26Group_norm_nhwc_fwd_params,"a",@progbits
	.sectionflags	@""
	.align	4
.nv.constant0._Z35group_norm_nhwc_fwd_one_pass_kernelI11Fp32IOFp16WLi512ELi96ELi768EEv26Group_norm_nhwc_fwd_params:
	.zero		512


//--------------------- .text._ZN3cub17CUB_300001_SM_8006detail11EmptyKernelIvEEvv --------------------------
	.section	.text._ZN3cub17CUB_300001_SM_8006detail11EmptyKernelIvEEvv,"ax",@progbits
	.sectioninfo	@"SHI_REGISTERS=4"
	.align	128
        .global         _ZN3cub17CUB_300001_SM_8006detail11EmptyKernelIvEEvv
        .type           _ZN3cub17CUB_300001_SM_8006detail11EmptyKernelIvEEvv,@function
        .size           _ZN3cub17CUB_300001_SM_8006detail11EmptyKernelIvEEvv,(.L_x_5149 - _ZN3cub17CUB_300001_SM_8006detail11EmptyKernelIvEEvv)
        .other          _ZN3cub17CUB_300001_SM_8006detail11EmptyKernelIvEEvv,@"STO_CUDA_ENTRY STV_DEFAULT"
_ZN3cub17CUB_300001_SM_8006detail11EmptyKernelIvEEvv:
.text._ZN3cub17CUB_300001_SM_8006detail11EmptyKernelIvEEvv:
[----:B------:R-:W-:Y:S02]  /*0000*/  MOV R1, c[0x0][0x28] ;  /* 0x00000a0000017a02 */ /* 0x000fe40000000f00 */
[----:B------:R-:W-:Y:S05]  /*0010*/  EXIT ;  /* 0x000000000000794d */ /* 0x000fea0003800000 */
.L_x_0:
[----:B------:R-:W-:-:S00]  /*0020*/  BRA `(.L_x_0) ;  /* 0xfffffff000007947 */ /* 0x000fc0000383ffff */
[----:B------:R-:W-:-:S00]  /*0030*/  NOP ;  /* 0x0000000000007918 */ /* 0x000fc00000000000 */
        /* <DEDUP_REMOVED lines=12> */
.L_x_5149:


//--------------------- .text._Z35group_norm_nhwc_bwd_one_pass_kernelI11Bf16IOFp32WLi64ELi96ELi768EEv26Group_norm_nhwc_bwd_params --------------------------
	.section	.text._Z35group_norm_nhwc_bwd_one_pass_kernelI11Bf16IOFp32WLi64ELi96ELi768EEv26Group_norm_nhwc_bwd_params,"ax",@progbits
	.sectioninfo	@"SHI_REGISTERS=61"
	.align	128
        .global         _Z35group_norm_nhwc_bwd_one_pass_kernelI11Bf16IOFp32WLi64ELi96ELi768EEv26Group_norm_nhwc_bwd_params
        .type           _Z35group_norm_nhwc_bwd_one_pass_kernelI11Bf16IOFp32WLi64ELi96ELi768EEv26Group_norm_nhwc_bwd_params,@function
        .size           _Z35group_norm_nhwc_bwd_one_pass_kernelI11Bf16IOFp32WLi64ELi96ELi768EEv26Group_norm_nhwc_bwd_params,(.L_x_5150 - _Z35group_norm_nhwc_bwd_one_pass_kernelI11Bf16IOFp32WLi64ELi96ELi768EEv26Group_norm_nhwc_bwd_params)
        .other          _Z35group_norm_nhwc_bwd_one_pass_kernelI11Bf16IOFp32WLi64ELi96ELi768EEv26Group_norm_nhwc_bwd_params,@"STO_CUDA_ENTRY STV_DEFAULT"
_Z35group_norm_nhwc_bwd_one_pass_kernelI11Bf16IOFp32WLi64ELi96ELi768EEv26Group_norm_nhwc_bwd_params:
.text._Z35group_norm_nhwc_bwd_one_pass_kernelI11Bf16IOFp32WLi64ELi96ELi768EEv26Group_norm_nhwc_bwd_params:
[----:B------:R-:W-:Y:S02]  /*0000*/  MOV R1, c[0x0][0x28] ;  /* 0x00000a0000017a02 */ /* 0x000fe40000000f00 */
[----:B------:R-:W0:Y:S01]  /*0010*/  S2R R46, SR_CTAID.Y ;  /* 0x00000000002e7919 */ /* 0x000e220000002600 */
[----:B------:R-:W-:Y:S02]  /*0020*/  ULDC UR4, c[0x0][0x1f0] ;  /* 0x00007c0000047ab9 */ /* 0x000fe40000000800 */
[----:B------:R-:W-:Y:S01]  /*0030*/  ULDC UR5, c[0x0][0x1c0] ;  /* 0x0000700000057ab9 */ /* 0x000fe20000000800 */
[----:B------:R-:W1:Y:S01]  /*0040*/  S2R R48, SR_TID.X ;  /* 0x0000000000307919 */ /* 0x000e620000002100 */
[----:B------:R-:W-:Y:S02]  /*0050*/  UIMAD UR4, UR4, UR5, URZ ;  /* 0x00000005040472a4 */ /* 0x000fe4000f8e023f */
[----:B------:R-:W-:-:S04]  /*0060*/  ULDC.64 UR6, c[0x0][0x118] ;  /* 0x0000460000067ab9 */ /* 0x000fc80000000a00 */
[----:B0-----:R-:W-:-:S13]  /*0070*/  ISETP.GE.AND P0, PT, R46, UR4, PT ;  /* 0x000000042e007c0c */ /* 0x001fda000bf06270 */
[----:B------:R-:W-:Y:S05]  /*0080*/  @P0 BRA `(.L_x_1) ;  /* 0x00003e8000000947 */ /* 0x000fea0003800000 */
[----:B-1----:R-:W0:Y:S01]  /*0090*/  S2R R0, SR_CTAID.X ;  /* 0x0000000000007919 */ /* 0x002e220000002500 */
[----:B------:R-:W-:Y:S01]  /*00a0*/  HFMA2.MMA R4, -RZ, RZ, 0, 1.78813934326171875e-07 ;  /* 0x00000003ff047435 */ /* 0x000fe200000001ff */
[----:B------:R-:W-:Y:S01]  /*00b0*/  IMAD.WIDE.U32 R2, R48, -0x55555555, RZ ;  /* 0xaaaaaaab30027825 */ /* 0x000fe200078e00ff */
[----:B------:R-:W-:Y:S01]  /*00c0*/  HFMA2.MMA R41, -RZ, RZ, 0, 0 ;  /* 0x00000000ff297435 */ /* 0x000fe200000001ff */
[----:B------:R-:W-:-:S03]  /*00d0*/  ULDC.U8 UR9, c[0x0][0x1f4] ;  /* 0x00007d0000097ab9 */ /* 0x000fc60000000000 */
[----:B------:R-:W-:Y:S01]  /*00e0*/  SHF.R.U32.HI R45, RZ, 0x5, R3 ;  /* 0x00000005ff2d7819 */ /* 0x000fe20000011603 */
[----:B------:R-:W1:Y:S01]  /*00f0*/  S2R R2, SR_LANEID ;  /* 0x0000000000027919 */ /* 0x000e620000000000 */
[----:B------:R-:W-:Y:S02]  /*0100*/  SHF.R.S32.HI R3, RZ, 0x1f, R48 ;  /* 0x0000001fff037819 */ /* 0x000fe40000011430 */
[C---:B------:R-:W-:Y:S02]  /*0110*/  IMAD R9, R4.reuse, c[0x0][0x1dc], RZ ;  /* 0x0000770004097a24 */ /* 0x040fe400078e02ff */
[----:B------:R-:W-:-:S04]  /*0120*/  IMAD.WIDE.U32 R4, R4, c[0x0][0x1d8], RZ ;  /* 0x0000760004047a25 */ /* 0x000fc800078e00ff */
[----:B------:R-:W-:Y:S01]  /*0130*/  IMAD R47, R45, -0x30, R48 ;  /* 0xffffffd02d2f7824 */ /* 0x000fe200078e0230 */
[----:B------:R-:W-:Y:S02]  /*0140*/  IADD3 R9, R5, R9, RZ ;  /* 0x0000000905097210 */ /* 0x000fe40007ffe0ff */
[----:B------:R-:W-:Y:S02]  /*0150*/  MOV R5, c[0x0][0x1dc] ;  /* 0x0000770000057a02 */ /* 0x000fe40000000f00 */
[----:B------:R-:W-:Y:S02]  /*0160*/  LEA.HI R6, P2, R9, R4, RZ, 0x1 ;  /* 0x0000000409067211 */ /* 0x000fe400078508ff */
[----:B------:R-:W-:Y:S01]  /*0170*/  LEA.HI R5, P0, R5, c[0x0][0x1d8], RZ, 0x1 ;  /* 0x0000760005057a11 */ /* 0x000fe200078108ff */
[----:B0-----:R-:W-:Y:S01]  /*0180*/  IMAD R45, R0, c[0x0][0x1fc], R45 ;  /* 0x00007f00002d7a24 */ /* 0x001fe200078e022d */
[----:B------:R-:W-:Y:S02]  /*0190*/  LEA.HI R4, R3, R48, RZ, 0x5 ;  /* 0x0000003003047211 */ /* 0x000fe400078f28ff */
[----:B------:R-:W-:-:S02]  /*01a0*/  IADD3.X R8, RZ, c[0x0][0x1dc], RZ, P0, !PT ;  /* 0x00007700ff087a10 */ /* 0x000fc400007fe4ff */
[----:B------:R-:W-:Y:S02]  /*01b0*/  IADD3.X R9, RZ, R9, RZ, P2, !PT ;  /* 0x00000009ff097210 */ /* 0x000fe400017fe4ff */
[----:B------:R-:W-:Y:S02]  /*01c0*/  ISETP.GE.U32.AND P1, PT, R45, c[0x0][0x1e0], PT ;  /* 0x000078002d007a0c */ /* 0x000fe40003f26070 */
[----:B------:R-:W-:Y:S02]  /*01d0*/  SHF.R.S32.HI R3, RZ, 0x1f, R45 ;  /* 0x0000001fff037819 */ /* 0x000fe4000001142d */
[--C-:B------:R-:W-:Y:S02]  /*01e0*/  SHF.R.S64 R5, R5, 0x1, R8.reuse ;  /* 0x0000000105057819 */ /* 0x100fe40000001008 */
[----:B------:R-:W-:Y:S02]  /*01f0*/  SHF.R.S32.HI R8, RZ, 0x1, R8 ;  /* 0x00000001ff087819 */ /* 0x000fe40000011408 */
[----:B------:R-:W-:-:S02]  /*0200*/  SHF.R.S64 R6, R6, 0x1, R9 ;  /* 0x0000000106067819 */ /* 0x000fc40000001009 */
[----:B------:R-:W-:Y:S02]  /*0210*/  ISETP.GE.AND.EX P1, PT, R3, c[0x0][0x1e4], PT, P1 ;  /* 0x0000790003007a0c */ /* 0x000fe40003f26310 */
[----:B------:R-:W-:Y:S02]  /*0220*/  SHF.R.S32.HI R9, RZ, 0x1, R9 ;  /* 0x00000001ff097819 */ /* 0x000fe40000011409 */
[----:B------:R-:W-:Y:S02]  /*0230*/  SHF.L.U64.HI R7, R5, 0x2, R8 ;  /* 0x0000000205077819 */ /* 0x000fe40000010208 */
[----:B------:R-:W-:Y:S02]  /*0240*/  SHF.R.S32.HI R4, RZ, 0x5, R4 ;  /* 0x00000005ff047819 */ /* 0x000fe40000011404 */
[----:B------:R-:W-:Y:S02]  /*0250*/  SHF.L.U32 R47, R47, 0x1, RZ ;  /* 0x000000012f2f7819 */ /* 0x000fe400000006ff */
[----:B------:R-:W-:-:S02]  /*0260*/  IADD3 R44, R45, 0x10, RZ ;  /* 0x000000102d2c7810 */ /* 0x000fc40007ffe0ff */
[----:B------:R-:W-:Y:S02]  /*0270*/  ISETP.LT.U32.AND P1, PT, R48, 0x300, !P1 ;  /* 0x000003003000780c */ /* 0x000fe40004f21070 */
[C---:B------:R-:W-:Y:S02]  /*0280*/  IADD3 R43, R45.reuse, 0x20, RZ ;  /* 0x000000202d2b7810 */ /* 0x040fe40007ffe0ff */
[----:B------:R-:W-:Y:S02]  /*0290*/  IADD3 R42, R45, 0x30, RZ ;  /* 0x000000302d2a7810 */ /* 0x000fe40007ffe0ff */
[----:B-1----:R-:W-:Y:S02]  /*02a0*/  SHF.L.U64.HI R8, R6, 0x2, R9 ;  /* 0x0000000206087819 */ /* 0x002fe40000010209 */
.L_x_36:
[----:B------:R-:W-:Y:S01]  /*02b0*/  IABS R12, c[0x0][0x1f0] ;  /* 0x00007c00000c7a13 */ /* 0x000fe20000000000 */
[----:B------:R-:W-:Y:S01]  /*02c0*/  CS2R R38, SRZ ;  /* 0x0000000000267805 */ /* 0x000fe2000001ff00 */
[----:B------:R-:W-:Y:S02]  /*02d0*/  IABS R14, R46 ;  /* 0x0000002e000e7213 */ /* 0x000fe40000000000 */
[----:B0-----:R-:W0:Y:S01]  /*02e0*/  I2F.RP R9, R12 ;  /* 0x0000000c00097306 */ /* 0x001e220000209400 */
[----:B------:R-:W-:-:S02]  /*02f0*/  ISETP.GE.AND P3, PT, R46, RZ, PT ;  /* 0x000000ff2e00720c */ /* 0x000fc40003f66270 */
[----:B------:R-:W-:-:S05]  /*0300*/  SHF.R.S32.HI R15, RZ, 0x1f, R47 ;  /* 0x0000001fff0f7819 */ /* 0x000fca000001142f */
[----:B0-----:R-:W0:Y:S02]  /*0310*/  MUFU.RCP R9, R9 ;  /* 0x0000000900097308 */ /* 0x001e240000001000 */
[----:B0-----:R-:W-:-:S06]  /*0320*/  IADD3 R10, R9, 0xffffffe, RZ ;  /* 0x0ffffffe090a7810 */ /* 0x001fcc0007ffe0ff */
[----:B------:R0:W1:Y:S02]  /*0330*/  F2I.FTZ.U32.TRUNC.NTZ R11, R10 ;  /* 0x0000000a000b7305 */ /* 0x000064000021f000 */
[----:B0-----:R-:W-:Y:S02]  /*0340*/  MOV R10, RZ ;  /* 0x000000ff000a7202 */ /* 0x001fe40000000f00 */
[----:B-1----:R-:W-:-:S05]  /*0350*/  IADD3 R13, RZ, -R11, RZ ;  /* 0x8000000bff0d7210 */ /* 0x002fca0007ffe0ff */
[----:B------:R-:W-:-:S04]  /*0360*/  IMAD R13, R13, R12, RZ ;  /* 0x0000000c0d0d7224 */ /* 0x000fc800078e02ff */
[----:B------:R-:W-:Y:S01]  /*0370*/  IMAD.HI.U32 R11, R11, R13, R10 ;  /* 0x0000000d0b0b7227 */ /* 0x000fe200078e000a */
[----:B------:R-:W-:Y:S02]  /*0380*/  MOV R13, R14 ;  /* 0x0000000e000d7202 */ /* 0x000fe40000000f00 */
[----:B------:R-:W-:-:S03]  /*0390*/  LOP3.LUT R10, R46, c[0x0][0x1f0], RZ, 0x3c, !PT ;  /* 0x00007c002e0a7a12 */ /* 0x000fc600078e3cff */
[----:B------:R-:W-:Y:S01]  /*03a0*/  IMAD.HI.U32 R11, R11, R13, RZ ;  /* 0x0000000d0b0b7227 */ /* 0x000fe200078e00ff */
[----:B------:R-:W-:-:S04]  /*03b0*/  ISETP.GE.AND P4, PT, R10, RZ, PT ;  /* 0x000000ff0a00720c */ /* 0x000fc80003f86270 */
[----:B------:R-:W-:-:S05]  /*03c0*/  IADD3 R9, -R11, RZ, RZ ;  /* 0x000000ff0b097210 */ /* 0x000fca0007ffe1ff */
[----:B------:R-:W-:-:S05]  /*03d0*/  IMAD R9, R12, R9, R13 ;  /* 0x000000090c097224 */ /* 0x000fca00078e020d */
[----:B------:R-:W-:-:S13]  /*03e0*/  ISETP.GT.U32.AND P2, PT, R12, R9, PT ;  /* 0x000000090c00720c */ /* 0x000fda0003f44070 */
[-C--:B------:R-:W-:Y:S02]  /*03f0*/  @!P2 IADD3 R9, R9, -R12.reuse, RZ ;  /* 0x8000000c0909a210 */ /* 0x080fe40007ffe0ff */
[----:B------:R-:W-:Y:S02]  /*0400*/  @!P2 IADD3 R11, R11, 0x1, RZ ;  /* 0x000000010b0ba810 */ /* 0x000fe40007ffe0ff */
[CC--:B------:R-:W-:Y:S02]  /*0410*/  ISETP.GE.U32.AND P0, PT, R9.reuse, R12.reuse, PT ;  /* 0x0000000c0900720c */ /* 0x0c0fe40003f06070 */
[----:B------:R-:W-:Y:S02]  /*0420*/  ISETP.GT.U32.AND P2, PT, R12, R9, PT ;  /* 0x000000090c00720c */ /* 0x000fe40003f44070 */
[----:B------:R-:W-:-:S04]  /*0430*/  IADD3 R10, R9, -R12, RZ ;  /* 0x8000000c090a7210 */ /* 0x000fc80007ffe0ff */
[----:B------:R-:W-:Y:S02]  /*0440*/  SEL R9, R10, R9, !P2 ;  /* 0x000000090a097207 */ /* 0x000fe40005000000 */
[----:B------:R-:W-:Y:S02]  /*0450*/  LOP3.LUT R10, RZ, c[0x0][0x1f0], RZ, 0x33, !PT ;  /* 0x00007c00ff0a7a12 */ /* 0x000fe400078e33ff */
[----:B------:R-:W-:Y:S02]  /*0460*/  @!P3 IADD3 R9, -R9, RZ, RZ ;  /* 0x000000ff0909b210 */ /* 0x000fe40007ffe1ff */
[----:B------:R-:W-:Y:S02]  /*0470*/  @P0 IADD3 R11, R11, 0x1, RZ ;  /* 0x000000010b0b0810 */ /* 0x000fe40007ffe0ff */
[----:B------:R-:W-:Y:S02]  /*0480*/  ISETP.NE.AND P0, PT, RZ, c[0x0][0x1f0], PT ;  /* 0x00007c00ff007a0c */ /* 0x000fe40003f05270 */
[----:B------:R-:W-:-:S02]  /*0490*/  @!P4 IADD3 R11, -R11, RZ, RZ ;  /* 0x000000ff0b0bc210 */ /* 0x000fc40007ffe1ff */
[C---:B------:R-:W-:Y:S02]  /*04a0*/  SEL R9, R10.reuse, R9, !P0 ;  /* 0x000000090a097207 */ /* 0x040fe40004000000 */
[----:B------:R-:W-:Y:S02]  /*04b0*/  SEL R13, R10, R11, !P0 ;  /* 0x0000000b0a0d7207 */ /* 0x000fe40004000000 */
[----:B------:R-:W-:Y:S01]  /*04c0*/  ISETP.GE.U32.AND P3, PT, R43, c[0x0][0x1e0], PT ;  /* 0x000078002b007a0c */ /* 0x000fe20003f66070 */
[----:B------:R-:W-:Y:S01]  /*04d0*/  IMAD R20, R9, 0x60, RZ ;  /* 0x0000006009147824 */ /* 0x000fe200078e02ff */
[----:B------:R-:W-:Y:S02]  /*04e0*/  SHF.R.S32.HI R12, RZ, 0x1f, R13 ;  /* 0x0000001fff0c7819 */ /* 0x000fe4000001140d */
[----:B------:R-:W-:Y:S02]  /*04f0*/  SHF.R.S32.HI R11, RZ, 0x1f, R43 ;  /* 0x0000001fff0b7819 */ /* 0x000fe4000001142b */
[----:B------:R-:W-:Y:S01]  /*0500*/  IADD3 R50, P4, R47, R20, RZ ;  /* 0x000000142f327210 */ /* 0x000fe20007f9e0ff */
[----:B------:R-:W-:Y:S01]  /*0510*/  IMAD R14, R12, c[0x0][0x1e8], RZ ;  /* 0x00007a000c0e7a24 */ /* 0x000fe200078e02ff */
[----:B------:R-:W-:-:S02]  /*0520*/  ISETP.GE.AND.EX P3, PT, R11, c[0x0][0x1e4], PT, P3 ;  /* 0x000079000b007a0c */ /* 0x000fc40003f66330 */
[----:B------:R-:W-:Y:S01]  /*0530*/  LEA.HI.X.SX32 R51, R20, R15, 0x1, P4 ;  /* 0x0000000f14337211 */ /* 0x000fe200020f0eff */
[----:B------:R-:W-:Y:S01]  /*0540*/  IMAD R53, R13, c[0x0][0x1ec], R14 ;  /* 0x00007b000d357a24 */ /* 0x000fe200078e020e */
[----:B------:R-:W-:Y:S01]  /*0550*/  ISETP.GE.U32.AND P2, PT, R44, c[0x0][0x1e0], PT ;  /* 0x000078002c007a0c */ /* 0x000fe20003f46070 */
[----:B------:R-:W-:Y:S01]  /*0560*/  @P1 IMAD R14, R3, c[0x0][0x1d8], RZ ;  /* 0x00007600030e1a24 */ /* 0x000fe200078e02ff */
[----:B------:R-:W-:Y:S01]  /*0570*/  SHF.R.S32.HI R10, RZ, 0x1f, R44 ;  /* 0x0000001fff0a7819 */ /* 0x000fe2000001142c */
[----:B------:R-:W-:Y:S01]  /*0580*/  IMAD.WIDE.U32 R50, R13, c[0x0][0x1e8], R50 ;  /* 0x00007a000d327a25 */ /* 0x000fe200078e0032 */
[----:B------:R-:W-:Y:S02]  /*0590*/  ISETP.GT.U32.OR P3, PT, R48, 0x2ff, P3 ;  /* 0x000002ff3000780c */ /* 0x000fe40001f64470 */
[----:B------:R-:W-:Y:S01]  /*05a0*/  ISETP.GE.AND.EX P2, PT, R10, c[0x0][0x1e4], PT, P2 ;  /* 0x000079000a007a0c */ /* 0x000fe20003f46320 */
[----:B------:R-:W-:Y:S01]  /*05b0*/  @P1 IMAD R23, R45, c[0x0][0x1dc], R14 ;  /* 0x000077002d171a24 */ /* 0x000fe200078e020e */
[----:B------:R-:W-:-:S02]  /*05c0*/  IADD3 R53, R51, R53, RZ ;  /* 0x0000003533357210 */ /* 0x000fc40007ffe0ff */
[-C--:B------:R-:W-:Y:S02]  /*05d0*/  @P1 MOV R52, R50.reuse ;  /* 0x0000003200341202 */ /* 0x080fe40000000f00 */
[----:B------:R-:W-:Y:S02]  /*05e0*/  ISETP.GT.U32.OR P2, PT, R48, 0x2ff, P2 ;  /* 0x000002ff3000780c */ /* 0x000fe40001744470 */
[----:B------:R-:W-:Y:S01]  /*05f0*/  ISETP.GE.U32.AND P0, PT, R42, c[0x0][0x1e0], PT ;  /* 0x000078002a007a0c */ /* 0x000fe20003f06070 */
[----:B------:R-:W-:Y:S01]  /*0600*/  @P1 IMAD.WIDE.U32 R14, R45, c[0x0][0x1d8], R52 ;  /* 0x000076002d0e1a25 */ /* 0x000fe200078e0034 */
[----:B------:R-:W-:Y:S02]  /*0610*/  SHF.R.S32.HI R12, RZ, 0x1f, R42 ;  /* 0x0000001fff0c7819 */ /* 0x000fe4000001142a */
[----:B------:R-:W-:Y:S01]  /*0620*/  @!P3 MOV R18, R50 ;  /* 0x000000320012b202 */ /* 0x000fe20000000f00 */
[----:B------:R-:W-:Y:S01]  /*0630*/  @!P3 IMAD R16, R11, c[0x0][0x1d8], RZ ;  /* 0x000076000b10ba24 */ /* 0x000fe200078e02ff */
[----:B------:R-:W-:-:S02]  /*0640*/  @P1 IADD3 R23, R15, R23, RZ ;  /* 0x000000170f171210 */ /* 0x000fc40007ffe0ff */
[----:B------:R-:W-:Y:S01]  /*0650*/  MOV R15, 0x8 ;  /* 0x00000008000f7802 */ /* 0x000fe20000000f00 */
[----:B------:R-:W-:Y:S01]  /*0660*/  @!P3 IMAD R29, R43, c[0x0][0x1dc], R16 ;  /* 0x000077002b1dba24 */ /* 0x000fe200078e0210 */
[----:B------:R-:W-:Y:S01]  /*0670*/  ISETP.GE.AND.EX P0, PT, R12, c[0x0][0x1e4], PT, P0 ;  /* 0x000079000c007a0c */ /* 0x000fe20003f06300 */
[----:B------:R-:W-:Y:S01]  /*0680*/  @!P2 IMAD R13, R10, c[0x0][0x1d8], RZ ;  /* 0x000076000a0daa24 */ /* 0x000fe200078e02ff */
[----:B------:R-:W-:Y:S02]  /*0690*/  @!P3 MOV R19, R53 ;  /* 0x000000350013b202 */ /* 0x000fe40000000f00 */
[----:B------:R-:W-:Y:S01]  /*06a0*/  @P1 SHF.L.U32 R22, R14, 0x1, RZ ;  /* 0x000000010e161819 */ /* 0x000fe200000006ff */
[----:B------:R-:W-:Y:S01]  /*06b0*/  @!P2 IMAD R13, R44, c[0x0][0x1dc], R13 ;  /* 0x000077002c0daa24 */ /* 0x000fe200078e020d */
[----:B------:R-:W-:Y:S01]  /*06c0*/  @P1 SHF.L.U64.HI R23, R14, 0x1, R23 ;  /* 0x000000010e171819 */ /* 0x000fe20000010217 */
[----:B------:R-:W-:Y:S01]  /*06d0*/  IMAD.WIDE R14, R46, R15, c[0x0][0x198] ;  /* 0x000066002e0e7625 */ /* 0x000fe200078e020f */
[----:B------:R-:W-:-:S02]  /*06e0*/  ISETP.GT.U32.OR P0, PT, R48, 0x2ff, P0 ;  /* 0x000002ff3000780c */ /* 0x000fc40000704470 */
[----:B------:R-:W-:Y:S01]  /*06f0*/  @!P2 MOV R16, R50 ;  /* 0x000000320010a202 */ /* 0x000fe20000000f00 */
[----:B------:R-:W-:Y:S01]  /*0700*/  @!P3 IMAD.WIDE.U32 R18, R43, c[0x0][0x1d8], R18 ;  /* 0x000076002b12ba25 */ /* 0x000fe200078e0012 */
[----:B------:R-:W-:Y:S01]  /*0710*/  @!P2 MOV R17, R53 ;  /* 0x000000350011a202 */ /* 0x000fe20000000f00 */
[----:B------:R-:W2:Y:S03]  /*0720*/  LDG.E.64 R14, [R14.64] ;  /* 0x000000060e0e7981 */ /* 0x000ea6000c1e1b00 */
[----:B------:R-:W-:Y:S01]  /*0730*/  @!P3 IADD3 R29, R19, R29, RZ ;  /* 0x0000001d131db210 */ /* 0x000fe20007ffe0ff */
[----:B------:R-:W-:-:S03]  /*0740*/  @!P2 IMAD.WIDE.U32 R16, R44, c[0x0][0x1d8], R16 ;  /* 0x000076002c10aa25 */ /* 0x000fc600078e0010 */
[----:B------:R-:W-:Y:S02]  /*0750*/  @!P3 SHF.L.U64.HI R29, R18, 0x1, R29 ;  /* 0x00000001121db819 */ /* 0x000fe4000001021d */
[----:B------:R-:W-:Y:S01]  /*0760*/  @!P2 IADD3 R25, R17, R13, RZ ;  /* 0x0000000d1119a210 */ /* 0x000fe20007ffe0ff */
[----:B------:R-:W-:Y:S01]  /*0770*/  @!P0 IMAD R17, R12, c[0x0][0x1d8], RZ ;  /* 0x000076000c118a24 */ /* 0x000fe200078e02ff */
[----:B------:R-:W-:Y:S02]  /*0780*/  @!P3 SHF.L.U32 R13, R18, 0x1, RZ ;  /* 0x00000001120db819 */ /* 0x000fe400000006ff */
[----:B------:R-:W-:Y:S01]  /*0790*/  @!P0 MOV R18, R50 ;  /* 0x0000003200128202 */ /* 0x000fe20000000f00 */
[----:B------:R-:W-:Y:S01]  /*07a0*/  @!P0 IMAD R17, R42, c[0x0][0x1dc], R17 ;  /* 0x000077002a118a24 */ /* 0x000fe200078e0211 */
[----:B------:R-:W-:Y:S02]  /*07b0*/  @!P0 MOV R19, R53 ;  /* 0x0000003500138202 */ /* 0x000fe40000000f00 */
[----:B------:R-:W-:-:S02]  /*07c0*/  @!P2 SHF.L.U32 R24, R16, 0x1, RZ ;  /* 0x000000011018a819 */ /* 0x000fc400000006ff */
[----:B------:R-:W-:Y:S01]  /*07d0*/  @!P2 SHF.L.U64.HI R25, R16, 0x1, R25 ;  /* 0x000000011019a819 */ /* 0x000fe20000010219 */
[----:B------:R-:W-:Y:S01]  /*07e0*/  @!P0 IMAD.WIDE.U32 R18, R42, c[0x0][0x1d8], R18 ;  /* 0x000076002a128a25 */ /* 0x000fe200078e0012 */
[C---:B------:R-:W-:Y:S02]  /*07f0*/  @P1 IADD3 R16, P4, R22.reuse, c[0x0][0x180], RZ ;  /* 0x0000600016101a10 */ /* 0x040fe40007f9e0ff */
[----:B------:R-:W-:Y:S02]  /*0800*/  @P1 IADD3 R22, P5, R22, c[0x0][0x178], RZ ;  /* 0x00005e0016161a10 */ /* 0x000fe40007fbe0ff */
[----:B------:R-:W-:Y:S02]  /*0810*/  @!P0 IADD3 R21, R19, R17, RZ ;  /* 0x0000001113158210 */ /* 0x000fe40007ffe0ff */
[----:B------:R-:W-:Y:S02]  /*0820*/  @P1 IADD3.X R17, R23, c[0x0][0x184], RZ, P4, !PT ;  /* 0x0000610017111a10 */ /* 0x000fe400027fe4ff */
[----:B------:R-:W-:-:S02]  /*0830*/  @!P0 SHF.L.U32 R30, R18, 0x1, RZ ;  /* 0x00000001121e8819 */ /* 0x000fc400000006ff */
[----:B------:R-:W-:Y:S01]  /*0840*/  @!P0 SHF.L.U64.HI R21, R18, 0x1, R21 ;  /* 0x0000000112158819 */ /* 0x000fe20000010215 */
[----:B------:R-:W-:Y:S01]  /*0850*/  CS2R R36, SRZ ;  /* 0x0000000000247805 */ /* 0x000fe2000001ff00 */
[----:B------:R-:W-:Y:S02]  /*0860*/  @P1 IADD3.X R23, R23, c[0x0][0x17c], RZ, P5, !PT ;  /* 0x00005f0017171a10 */ /* 0x000fe40002ffe4ff */
[----:B------:R-:W-:Y:S01]  /*0870*/  MOV R40, RZ ;  /* 0x000000ff00287202 */ /* 0x000fe20000000f00 */
[----:B------:R-:W-:Y:S01]  /*0880*/  CS2R R34, SRZ ;  /* 0x0000000000227805 */ /* 0x000fe2000001ff00 */
[C---:B------:R-:W-:Y:S01]  /*0890*/  @!P2 IADD3 R18, P4, R24.reuse, c[0x0][0x180], RZ ;  /* 0x000060001812aa10 */ /* 0x040fe20007f9e0ff */
[----:B------:R0:W5:Y:S01]  /*08a0*/  @P1 LDG.E R38, [R22.64] ;  /* 0x0000000616261981 */ /* 0x000162000c1e1900 */
[----:B------:R-:W-:Y:S02]  /*08b0*/  @!P2 IADD3 R24, P5, R24, c[0x0][0x178], RZ ;  /* 0x00005e001818aa10 */ /* 0x000fe40007fbe0ff */
[C---:B------:R-:W-:Y:S01]  /*08c0*/  @!P2 IADD3.X R19, R25.reuse, c[0x0][0x184], RZ, P4, !PT ;  /* 0x000061001913aa10 */ /* 0x040fe200027fe4ff */
[----:B------:R-:W-:Y:S01]  /*08d0*/  BSSY B0, `(.L_x_2) ;  /* 0x0000024000007945 */ /* 0x000fe20003800000 */
[----:B------:R-:W-:Y:S01]  /*08e0*/  @!P2 IADD3.X R25, R25, c[0x0][0x17c], RZ, P5, !PT ;  /* 0x00005f001919aa10 */ /* 0x000fe20002ffe4ff */
[----:B------:R1:W5:Y:S01]  /*08f0*/  @P1 LDG.E R39, [R16.64] ;  /* 0x0000000610271981 */ /* 0x000362000c1e1900 */
[----:B------:R-:W-:-:S03]  /*0900*/  @!P3 IADD3 R26, P6, R13, c[0x0][0x180], RZ ;  /* 0x000060000d1aba10 */ /* 0x000fc60007fde0ff */
[----:B------:R3:W5:Y:S04]  /*0910*/  @!P2 LDG.E R40, [R18.64] ;  /* 0x000000061228a981 */ /* 0x000768000c1e1900 */
[----:B------:R4:W5:Y:S01]  /*0920*/  @!P2 LDG.E R37, [R24.64] ;  /* 0x000000061825a981 */ /* 0x000962000c1e1900 */
[----:B0-----:R-:W-:Y:S02]  /*0930*/  @!P3 IADD3 R22, P2, R13, c[0x0][0x178], RZ ;  /* 0x00005e000d16ba10 */ /* 0x001fe40007f5e0ff */
[C---:B------:R-:W-:Y:S02]  /*0940*/  @!P3 IADD3.X R27, R29.reuse, c[0x0][0x184], RZ, P6, !PT ;  /* 0x000061001d1bba10 */ /* 0x040fe400037fe4ff */
[----:B------:R-:W-:-:S03]  /*0950*/  @!P3 IADD3.X R23, R29, c[0x0][0x17c], RZ, P2, !PT ;  /* 0x00005f001d17ba10 */ /* 0x000fc600017fe4ff */
[----:B------:R4:W5:Y:S04]  /*0960*/  @!P3 LDG.E R35, [R26.64] ;  /* 0x000000061a23b981 */ /* 0x000968000c1e1900 */
[----:B------:R4:W5:Y:S01]  /*0970*/  @!P3 LDG.E R34, [R22.64] ;  /* 0x000000061622b981 */ /* 0x000962000c1e1900 */
[C---:B------:R-:W-:Y:S02]  /*0980*/  @!P0 IADD3 R28, P4, R30.reuse, c[0x0][0x180], RZ ;  /* 0x000060001e1c8a10 */ /* 0x040fe40007f9e0ff */
[----:B------:R-:W-:Y:S02]  /*0990*/  @!P0 IADD3 R30, P5, R30, c[0x0][0x178], RZ ;  /* 0x00005e001e1e8a10 */ /* 0x000fe40007fbe0ff */
[----:B------:R-:W-:Y:S02]  /*09a0*/  MOV R13, RZ ;  /* 0x000000ff000d7202 */ /* 0x000fe40000000f00 */
[----:B------:R-:W-:-:S02]  /*09b0*/  @!P0 IADD3.X R29, R21, c[0x0][0x184], RZ, P4, !PT ;  /* 0x00006100151d8a10 */ /* 0x000fc400027fe4ff */
[----:B------:R-:W-:-:S03]  /*09c0*/  @!P0 IADD3.X R31, R21, c[0x0][0x17c], RZ, P5, !PT ;  /* 0x00005f00151f8a10 */ /* 0x000fc60002ffe4ff */
[----:B------:R4:W5:Y:S04]  /*09d0*/  @!P0 LDG.E R36, [R28.64] ;  /* 0x000000061c248981 */ /* 0x000968000c1e1900 */
[----:B------:R4:W5:Y:S01]  /*09e0*/  @!P0 LDG.E R13, [R30.64] ;  /* 0x000000061e0d8981 */ /* 0x000962000c1e1900 */
[----:B-1----:R-:W-:Y:S01]  /*09f0*/  CS2R R16, SRZ ;  /* 0x0000000000107805 */ /* 0x002fe2000001ff00 */
[----:B---3--:R-:W-:Y:S01]  /*0a00*/  CS2R R18, SRZ ;  /* 0x0000000000127805 */ /* 0x008fe2000001ff00 */
[----:B--2---:R-:W-:-:S05]  /*0a10*/  FFMA.FTZ R21, -R14, R14, R15 ;  /* 0x0000000e0e157223 */ /* 0x004fca000001010f */
[----:B------:R-:W-:Y:S02]  /*0a20*/  FSETP.GTU.FTZ.AND P0, PT, R21, RZ, PT ;  /* 0x000000ff1500720b */ /* 0x000fe40003f1c000 */
[----:B------:R-:W-:-:S11]  /*0a30*/  MOV R15, 0x3f800000 ;  /* 0x3f800000000f7802 */ /* 0x000fd60000000f00 */
[----:B------:R-:W-:-:S04]  /*0a40*/  @P0 FADD.FTZ R21, R21, c[0x0][0x1a0] ;  /* 0x0000680015150621 */ /* 0x000fc80000010000 */
[----:B------:R4:W0:Y:S01]  /*0a50*/  @P0 MUFU.RSQ R15, R21 ;  /* 0x00000015000f0308 */ /* 0x0008220000001400 */
[----:B------:R-:W-:-:S13]  /*0a60*/  ISETP.GT.U32.AND P0, PT, R48, 0x2ff, PT ;  /* 0x000002ff3000780c */ /* 0x000fda0003f04070 */
[----:B------:R-:W-:Y:S05]  /*0a70*/  @P0 BRA `(.L_x_3) ;  /* 0x0000009000000947 */ /* 0x000fea0003800000 */
[----:B----4-:R-:W-:Y:S01]  /*0a80*/  ISETP.NE.AND P0, PT, RZ, UR9, PT ;  /* 0x00000009ff007c0c */ /* 0x010fe2000bf05270 */
[----:B------:R-:W-:Y:S01]  /*0a90*/  HFMA2.MMA R16, -RZ, RZ, 0, 2.384185791015625e-07 ;  /* 0x00000004ff107435 */ /* 0x000fe200000001ff */
[----:B------:R-:W-:-:S04]  /*0aa0*/  IADD3 R21, R47, R20, RZ ;  /* 0x000000142f157210 */ /* 0x000fc80007ffe0ff */
[----:B------:R-:W-:-:S05]  /*0ab0*/  SHF.R.S32.HI R22, RZ, 0x1f, R21 ;  /* 0x0000001fff167819 */ /* 0x000fca0000011415 */
[C---:B------:R-:W-:Y:S02]  /*0ac0*/  IMAD.WIDE R16, R21.reuse, R16, c[0x0][0x188] ;  /* 0x0000620015107625 */ /* 0x040fe400078e0210 */
[----:B------:R-:W-:-:S04]  /*0ad0*/  @P0 LEA R20, P2, R21, c[0x0][0x190], 0x2 ;  /* 0x0000640015140a11 */ /* 0x000fc800078410ff */
[----:B------:R-:W-:Y:S01]  /*0ae0*/  @P0 LEA.HI.X R21, R21, c[0x0][0x194], R22, 0x2, P2 ;  /* 0x0000650015150a11 */ /* 0x000fe200010f1416 */
[----:B------:R-:W5:Y:S04]  /*0af0*/  LDG.E.64 R16, [R16.64] ;  /* 0x0000000610107981 */ /* 0x000f68000c1e1b00 */
[----:B------:R1:W5:Y:S04]  /*0b00*/  @P0 LDG.E.64 R18, [R20.64] ;  /* 0x0000000614120981 */ /* 0x000368000c1e1b00 */
.L_x_3:
[----:B----4-:R-:W-:Y:S05]  /*0b10*/  BSYNC B0 ;  /* 0x0000000000007941 */ /* 0x010fea0003800000 */
.L_x_2:
[----:B------:R-:W-:Y:S02]  /*0b20*/  ISETP.NE.AND P4, PT, RZ, UR9, PT ;  /* 0x00000009ff007c0c */ /* 0x000fe4000bf85270 */
[--C-:B-1---5:R-:W-:Y:S02]  /*0b30*/  PRMT R21, RZ, 0x5410, R39.reuse ;  /* 0x00005410ff157816 */ /* 0x122fe40000000027 */
[----:B------:R-:W-:-:S03]  /*0b40*/  PRMT R23, RZ, 0x7610, R39 ;  /* 0x00007610ff177816 */ /* 0x000fc60000000027 */
[C---:B------:R-:W-:Y:S01]  /*0b50*/  FADD.FTZ R20, -R14.reuse, R21 ;  /* 0x000000150e147221 */ /* 0x040fe20000010100 */
[--C-:B------:R-:W-:Y:S01]  /*0b60*/  PRMT R21, RZ, 0x7610, R38.reuse ;  /* 0x00007610ff157816 */ /* 0x100fe20000000026 */
[----:B------:R-:W-:Y:S01]  /*0b70*/  FADD.FTZ R22, -R14, R23 ;  /* 0x000000170e167221 */ /* 0x000fe20000010100 */
[----:B------:R-:W-:Y:S01]  /*0b80*/  PRMT R23, RZ, 0x5410, R38 ;  /* 0x00005410ff177816 */ /* 0x000fe20000000026 */
[-C--:B0-----:R-:W-:Y:S02]  /*0b90*/  FMUL.FTZ R33, R20, R15.reuse ;  /* 0x0000000f14217220 */ /* 0x081fe40000410000 */
[----:B------:R-:W-:Y:S01]  /*0ba0*/  FMUL.FTZ R20, R22, R15 ;  /* 0x0000000f16147220 */ /* 0x000fe20000410000 */
[----:B------:R-:W-:Y:S05]  /*0bb0*/  @!P4 BRA `(.L_x_4) ;  /* 0x000001200000c947 */ /* 0x000fea0003800000 */
[----:B------:R-:W-:Y:S02]  /*0bc0*/  FFMA.FTZ R22, R33, R16, R18 ;  /* 0x0000001021167223 */ /* 0x000fe40000010012 */
[----:B------:R-:W-:Y:S02]  /*0bd0*/  FFMA.FTZ R24, R20, R17, R19 ;  /* 0x0000001114187223 */ /* 0x000fe40000010013 */
[----:B------:R-:W-:-:S02]  /*0be0*/  FMUL.FTZ R25, R22, -1.4426950216293334961 ;  /* 0xbfb8aa3b16197820 */ /* 0x000fc40000410000 */
[----:B------:R-:W-:-:S04]  /*0bf0*/  FMUL.FTZ R27, R24, -1.4426950216293334961 ;  /* 0xbfb8aa3b181b7820 */ /* 0x000fc80000410000 */
[----:B------:R-:W0:Y:S08]  /*0c00*/  MUFU.EX2 R25, R25 ;  /* 0x0000001900197308 */ /* 0x000e300000000800 */
[----:B------:R-:W1:Y:S01]  /*0c10*/  MUFU.EX2 R27, R27 ;  /* 0x0000001b001b7308 */ /* 0x000e620000000800 */
[----:B0-----:R-:W-:-:S07]  /*0c20*/  FADD.FTZ R26, R25, 1 ;  /* 0x3f800000191a7421 */ /* 0x001fce0000010000 */
[----:B------:R-:W0:Y:S01]  /*0c30*/  MUFU.RCP R26, R26 ;  /* 0x0000001a001a7308 */ /* 0x000e220000001000 */
[----:B-1----:R-:W-:-:S07]  /*0c40*/  FADD.FTZ R28, R27, 1 ;  /* 0x3f8000001b1c7421 */ /* 0x002fce0000010000 */
[----:B------:R-:W1:Y:S01]  /*0c50*/  MUFU.RCP R28, R28 ;  /* 0x0000001c001c7308 */ /* 0x000e620000001000 */
[----:B0-----:R-:W-:Y:S02]  /*0c60*/  FADD.FTZ R29, -R26, 1 ;  /* 0x3f8000001a1d7421 */ /* 0x001fe40000010100 */
[----:B------:R-:W-:Y:S02]  /*0c70*/  FMUL.FTZ R23, R23, R26 ;  /* 0x0000001a17177220 */ /* 0x000fe40000410000 */
[----:B------:R-:W-:Y:S02]  /*0c80*/  FFMA.FTZ R22, R22, R29, 1 ;  /* 0x3f80000016167423 */ /* 0x000fe4000001001d */
[----:B-1----:R-:W-:Y:S02]  /*0c90*/  FADD.FTZ R31, -R28, 1 ;  /* 0x3f8000001c1f7421 */ /* 0x002fe40000010100 */
[----:B------:R-:W-:Y:S02]  /*0ca0*/  FMUL.FTZ R21, R21, R28 ;  /* 0x0000001c15157220 */ /* 0x000fe40000410000 */
[----:B------:R-:W-:-:S02]  /*0cb0*/  FFMA.FTZ R24, R24, R31, 1 ;  /* 0x3f80000018187423 */ /* 0x000fc4000001001f */
[----:B------:R-:W-:Y:S02]  /*0cc0*/  FMUL.FTZ R23, R23, R22 ;  /* 0x0000001617177220 */ /* 0x000fe40000410000 */
[----:B------:R-:W-:Y:S02]  /*0cd0*/  FMUL.FTZ R21, R21, R24 ;  /* 0x0000001815157220 */ /* 0x000fe40000410000 */
.L_x_4:
[--C-:B------:R-:W-:Y:S01]  /*0ce0*/  PRMT R31, RZ, 0x7610, R40.reuse ;  /* 0x00007610ff1f7816 */ /* 0x100fe20000000028 */
[----:B------:R-:W-:Y:S01]  /*0cf0*/  FMUL.FTZ R22, R23, R16 ;  /* 0x0000001017167220 */ /* 0x000fe20000410000 */
[----:B------:R-:W-:Y:S01]  /*0d00*/  PRMT R29, RZ, 0x5410, R40 ;  /* 0x00005410ff1d7816 */ /* 0x000fe20000000028 */
[----:B------:R-:W-:Y:S02]  /*0d10*/  FMUL.FTZ R24, R21, R17 ;  /* 0x0000001115187220 */ /* 0x000fe40000410000 */
[----:B------:R-:W-:Y:S02]  /*0d20*/  FFMA.FTZ R25, R33, R22, RZ ;  /* 0x0000001621197223 */ /* 0x000fe400000100ff */
[----:B------:R-:W-:Y:S02]  /*0d30*/  FADD.FTZ R27, RZ, R22 ;  /* 0x00000016ff1b7221 */ /* 0x000fe40000010000 */
[----:B------:R-:W-:-:S02]  /*0d40*/  FADD.FTZ R26, -R14, R31 ;  /* 0x0000001f0e1a7221 */ /* 0x000fc40000010100 */
[----:B------:R-:W-:Y:S02]  /*0d50*/  FADD.FTZ R22, -R14, R29 ;  /* 0x0000001d0e167221 */ /* 0x000fe40000010100 */
[----:B------:R-:W-:Y:S01]  /*0d60*/  FFMA.FTZ R54, R20, R24, R25 ;  /* 0x0000001814367223 */ /* 0x000fe20000010019 */
[--C-:B------:R-:W-:Y:S01]  /*0d70*/  PRMT R25, RZ, 0x5410, R37.reuse ;  /* 0x00005410ff197816 */ /* 0x100fe20000000025 */
[-C--:B------:R-:W-:Y:S01]  /*0d80*/  FMUL.FTZ R58, R26, R15.reuse ;  /* 0x0000000f1a3a7220 */ /* 0x080fe20000410000 */
[----:B------:R-:W-:Y:S01]  /*0d90*/  PRMT R26, RZ, 0x7610, R37 ;  /* 0x00007610ff1a7816 */ /* 0x000fe20000000025 */
[----:B------:R-:W-:Y:S02]  /*0da0*/  FADD.FTZ R56, R24, R27 ;  /* 0x0000001b18387221 */ /* 0x000fe40000010000 */
[----:B------:R-:W-:Y:S02]  /*0db0*/  FMUL.FTZ R49, R22, R15 ;  /* 0x0000000f16317220 */ /* 0x000fe40000410000 */
[----:B------:R-:W-:Y:S01]  /*0dc0*/  FFMA.FTZ R32, R33, R23, RZ ;  /* 0x0000001721207223 */ /* 0x000fe200000100ff */
[----:B------:R-:W-:Y:S05]  /*0dd0*/  @!P4 BRA `(.L_x_5) ;  /* 0x000001200000c947 */ /* 0x000fea0003800000 */
[----:B------:R-:W-:-:S04]  /*0de0*/  FFMA.FTZ R22, R49, R16, R18 ;  /* 0x0000001031167223 */ /* 0x000fc80000010012 */
[----:B------:R-:W-:-:S06]  /*0df0*/  FMUL.FTZ R24, R22, -1.4426950216293334961 ;  /* 0xbfb8aa3b16187820 */ /* 0x000fcc0000410000 */
[----:B------:R-:W0:Y:S02]  /*0e00*/  MUFU.EX2 R24, R24 ;  /* 0x0000001800187308 */ /* 0x000e240000000800 */
[----:B0-----:R-:W-:-:S06]  /*0e10*/  FADD.FTZ R27, R24, 1 ;  /* 0x3f800000181b7421 */ /* 0x001fcc0000010000 */
[----:B------:R-:W0:Y:S02]  /*0e20*/  MUFU.RCP R28, R27 ;  /* 0x0000001b001c7308 */ /* 0x000e240000001000 */
[----:B0-----:R-:W-:Y:S02]  /*0e30*/  FADD.FTZ R29, -R28, 1 ;  /* 0x3f8000001c1d7421 */ /* 0x001fe40000010100 */
[----:B------:R-:W-:Y:S02]  /*0e40*/  FMUL.FTZ R25, R25, R28 ;  /* 0x0000001c19197220 */ /* 0x000fe40000410000 */
[----:B------:R-:W-:Y:S02]  /*0e50*/  FFMA.FTZ R30, R22, R29, 1 ;  /* 0x3f800000161e7423 */ /* 0x000fe4000001001d */
[----:B------:R-:W-:Y:S02]  /*0e60*/  FFMA.FTZ R22, R58, R17, R19 ;  /* 0x000000113a167223 */ /* 0x000fe40000010013 */
[----:B------:R-:W-:-:S02]  /*0e70*/  FMUL.FTZ R25, R25, R30 ;  /* 0x0000001e19197220 */ /* 0x000fc40000410000 */
[----:B------:R-:W-:-:S06]  /*0e80*/  FMUL.FTZ R28, R22, -1.4426950216293334961 ;  /* 0xbfb8aa3b161c7820 */ /* 0x000fcc0000410000 */
[----:B------:R-:W0:Y:S02]  /*0e90*/  MUFU.EX2 R28, R28 ;  /* 0x0000001c001c7308 */ /* 0x000e240000000800 */
[----:B0-----:R-:W-:-:S06]  /*0ea0*/  FADD.FTZ R29, R28, 1 ;  /* 0x3f8000001c1d7421 */ /* 0x001fcc0000010000 */
[----:B------:R-:W0:Y:S02]  /*0eb0*/  MUFU.RCP R29, R29 ;  /* 0x0000001d001d7308 */ /* 0x000e240000001000 */
[----:B0-----:R-:W-:Y:S02]  /*0ec0*/  FADD.FTZ R31, -R29, 1 ;  /* 0x3f8000001d1f7421 */ /* 0x001fe40000010100 */
[----:B------:R-:W-:Y:S02]  /*0ed0*/  FMUL.FTZ R26, R26, R29 ;  /* 0x0000001d1a1a7220 */ /* 0x000fe40000410000 */
[----:B------:R-:W-:-:S04]  /*0ee0*/  FFMA.FTZ R31, R22, R31, 1 ;  /* 0x3f800000161f7423 */ /* 0x000fc8000001001f */
[----:B------:R-:W-:Y:S02]  /*0ef0*/  FMUL.FTZ R26, R26, R31 ;  /* 0x0000001f1a1a7220 */ /* 0x000fe40000410000 */
.L_x_5:
[----:B------:R-:W-:Y:S02]  /*0f00*/  FADD.FTZ R22, RZ, R23 ;  /* 0x00000017ff167221 */ /* 0x000fe40000010000 */
[----:B------:R-:W-:Y:S02]  /*0f10*/  FMUL.FTZ R27, R25, R16 ;  /* 0x00000010191b7220 */ /* 0x000fe40000410000 */
[C---:B------:R-:W-:Y:S02]  /*0f20*/  FFMA.FTZ R23, R49.reuse, R25, R32 ;  /* 0x0000001931177223 */ /* 0x040fe40000010020 */
[----:B------:R-:W-:Y:S02]  /*0f30*/  FADD.FTZ R22, R22, R25 ;  /* 0x0000001916167221 */ /* 0x000fe40000010000 */
[----:B------:R-:W-:Y:S02]  /*0f40*/  FFMA.FTZ R29, R20, R21, RZ ;  /* 0x00000015141d7223 */ /* 0x000fe400000100ff */
[----:B------:R-:W-:-:S02]  /*0f50*/  FFMA.FTZ R25, R49, R27, R54 ;  /* 0x0000001b31197223 */ /* 0x000fc40000010036 */
[----:B------:R-:W-:Y:S02]  /*0f60*/  FADD.FTZ R21, RZ, R21 ;  /* 0x00000015ff157221 */ /* 0x000fe40000010000 */
[----:B------:R-:W-:Y:S02]  /*0f70*/  FMUL.FTZ R28, R26, R17 ;  /* 0x000000111a1c7220 */ /* 0x000fe40000410000 */
[----:B------:R-:W-:Y:S01]  /*0f80*/  FADD.FTZ R20, R21, R26 ;  /* 0x0000001a15147221 */ /* 0x000fe20000010000 */
[----:B------:R-:W-:Y:S01]  /*0f90*/  PRMT R21, RZ, 0x5410, R35 ;  /* 0x00005410ff157816 */ /* 0x000fe20000000023 */
[C---:B------:R-:W-:Y:S01]  /*0fa0*/  FFMA.FTZ R33, R58.reuse, R28, R25 ;  /* 0x0000001c3a217223 */ /* 0x040fe20000010019 */
[----:B------:R-:W-:Y:S01]  /*0fb0*/  PRMT R25, RZ, 0x7610, R35 ;  /* 0x00007610ff197816 */ /* 0x000fe20000000023 */
[----:B------:R-:W-:Y:S02]  /*0fc0*/  FFMA.FTZ R24, R58, R26, R29 ;  /* 0x0000001a3a187223 */ /* 0x000fe4000001001d */
[----:B------:R-:W-:-:S02]  /*0fd0*/  FADD.FTZ R27, R56, R27 ;  /* 0x0000001b381b7221 */ /* 0x000fc40000010000 */
[C---:B------:R-:W-:Y:S01]  /*0fe0*/  FADD.FTZ R26, -R14.reuse, R21 ;  /* 0x000000150e1a7221 */ /* 0x040fe20000010100 */
[--C-:B------:R-:W-:Y:S01]  /*0ff0*/  PRMT R21, RZ, 0x7610, R34.reuse ;  /* 0x00007610ff157816 */ /* 0x100fe20000000022 */
[----:B------:R-:W-:Y:S01]  /*1000*/  FADD.FTZ R30, -R14, R25 ;  /* 0x000000190e1e7221 */ /* 0x000fe20000010100 */
[----:B------:R-:W-:Y:S01]  /*1010*/  PRMT R25, RZ, 0x5410, R34 ;  /* 0x00005410ff197816 */ /* 0x000fe20000000022 */
[----:B------:R-:W-:Y:S02]  /*1020*/  FADD.FTZ R49, R28, R27 ;  /* 0x0000001b1c317221 */ /* 0x000fe40000010000 */
[-C--:B------:R-:W-:Y:S02]  /*1030*/  FMUL.FTZ R54, R26, R15.reuse ;  /* 0x0000000f1a367220 */ /* 0x080fe40000410000 */
[----:B------:R-:W-:Y:S01]  /*1040*/  FMUL.FTZ R56, R30, R15 ;  /* 0x0000000f1e387220 */ /* 0x000fe20000410000 */
        /* <DEDUP_REMOVED lines=8> */
[----:B------:R-:W-:Y:S02]  /*10d0*/  FFMA.FTZ R25, R56, R17, R19 ;  /* 0x0000001138197223 */ /* 0x000fe40000010013 */
[----:B------:R-:W-:Y:S02]  /*10e0*/  FFMA.FTZ R32, R26, R29, 1 ;  /* 0x3f8000001a207423 */ /* 0x000fe4000001001d */
[----:B------:R-:W-:-:S06]  /*10f0*/  FMUL.FTZ R26, R25, -1.4426950216293334961 ;  /* 0xbfb8aa3b191a7820 */ /* 0x000fcc0000410000 */
[----:B------:R-:W0:Y:S02]  /*1100*/  MUFU.EX2 R26, R26 ;  /* 0x0000001a001a7308 */ /* 0x000e240000000800 */
[----:B0-----:R-:W-:-:S06]  /*1110*/  FADD.FTZ R29, R26, 1 ;  /* 0x3f8000001a1d7421 */ /* 0x001fcc0000010000 */
[----:B------:R-:W0:Y:S02]  /*1120*/  MUFU.RCP R30, R29 ;  /* 0x0000001d001e7308 */ /* 0x000e240000001000 */
[----:B0-----:R-:W-:Y:S02]  /*1130*/  FMUL.FTZ R21, R21, R30 ;  /* 0x0000001e15157220 */ /* 0x001fe40000410000 */
[----:B------:R-:W-:-:S04]  /*1140*/  FADD.FTZ R30, -R30, 1 ;  /* 0x3f8000001e1e7421 */ /* 0x000fc80000010100 */
[----:B------:R-:W-:Y:S02]  /*1150*/  FFMA.FTZ R30, R25, R30, 1 ;  /* 0x3f800000191e7423 */ /* 0x000fe4000001001e */
[----:B------:R-:W-:Y:S02]  /*1160*/  FMUL.FTZ R25, R31, R32 ;  /* 0x000000201f197220 */ /* 0x000fe40000410000 */
[----:B------:R-:W-:Y:S02]  /*1170*/  FMUL.FTZ R21, R21, R30 ;  /* 0x0000001e15157220 */ /* 0x000fe40000410000 */
.L_x_6:
[----:B------:R-:W-:Y:S02]  /*1180*/  FMUL.FTZ R26, R25, R16 ;  /* 0x00000010191a7220 */ /* 0x000fe40000410000 */
[----:B------:R-:W-:Y:S02]  /*1190*/  FADD.FTZ R22, R22, R25 ;  /* 0x0000001916167221 */ /* 0x000fe40000010000 */
[C---:B------:R-:W-:Y:S02]  /*11a0*/  FFMA.FTZ R23, R54.reuse, R25, R23 ;  /* 0x0000001936177223 */ /* 0x040fe40000010017 */
[----:B------:R-:W-:-:S02]  /*11b0*/  FFMA.FTZ R25, R54, R26, R33 ;  /* 0x0000001a36197223 */ /* 0x000fc40000010021 */
[----:B------:R-:W-:Y:S02]  /*11c0*/  FMUL.FTZ R28, R21, R17 ;  /* 0x00000011151c7220 */ /* 0x000fe40000410000 */
[C---:B------:R-:W-:Y:S02]  /*11d0*/  FFMA.FTZ R24, R56.reuse, R21, R24 ;  /* 0x0000001538187223 */ /* 0x040fe40000010018 */
[----:B------:R-:W-:Y:S01]  /*11e0*/  FFMA.FTZ R56, R56, R28, R25 ;  /* 0x0000001c38387223 */ /* 0x000fe20000010019 */
[----:B------:R-:W-:Y:S01]  /*11f0*/  PRMT R25, RZ, 0x5410, R36 ;  /* 0x00005410ff197816 */ /* 0x000fe20000000024 */
[----:B------:R-:W-:-:S04]  /*1200*/  FADD.FTZ R27, R49, R26 ;  /* 0x0000001a311b7221 */ /* 0x000fc80000010000 */
[----:B------:R-:W-:Y:S01]  /*1210*/  FADD.FTZ R26, -R14, R25 ;  /* 0x000000190e1a7221 */ /* 0x000fe20000010100 */
[----:B------:R-:W-:Y:S01]  /*1220*/  PRMT R25, RZ, 0x7610, R36 ;  /* 0x00007610ff197816 */ /* 0x000fe20000000024 */
[----:B------:R-:W-:Y:S01]  /*1230*/  FADD.FTZ R49, R28, R27 ;  /* 0x0000001b1c317221 */ /* 0x000fe20000010000 */
[--C-:B------:R-:W-:Y:S02]  /*1240*/  PRMT R28, RZ, 0x5410, R13.reuse ;  /* 0x00005410ff1c7816 */ /* 0x100fe4000000000d */
[----:B------:R-:W-:Y:S01]  /*1250*/  PRMT R27, RZ, 0x7610, R13 ;  /* 0x00007610ff1b7816 */ /* 0x000fe2000000000d */
[----:B------:R-:W-:Y:S02]  /*1260*/  FADD.FTZ R30, -R14, R25 ;  /* 0x000000190e1e7221 */ /* 0x000fe40000010100 */
        /* <DEDUP_REMOVED lines=12> */
[----:B------:R-:W-:-:S04]  /*1330*/  FFMA.FTZ R29, R26, R17, R19 ;  /* 0x000000111a1d7223 */ /* 0x000fc80000010013 */
[----:B------:R-:W-:-:S06]  /*1340*/  FMUL.FTZ R32, R29, -1.4426950216293334961 ;  /* 0xbfb8aa3b1d207820 */ /* 0x000fcc0000410000 */
[----:B------:R-:W0:Y:S02]  /*1350*/  MUFU.EX2 R32, R32 ;  /* 0x0000002000207308 */ /* 0x000e240000000800 */
[----:B0-----:R-:W-:-:S06]  /*1360*/  FADD.FTZ R33, R32, 1 ;  /* 0x3f80000020217421 */ /* 0x001fcc0000010000 */
[----:B------:R-:W0:Y:S02]  /*1370*/  MUFU.RCP R30, R33 ;  /* 0x00000021001e7308 */ /* 0x000e240000001000 */
[----:B0-----:R-:W-:Y:S02]  /*1380*/  FMUL.FTZ R27, R27, R30 ;  /* 0x0000001e1b1b7220 */ /* 0x001fe40000410000 */
[----:B------:R-:W-:-:S04]  /*1390*/  FADD.FTZ R30, -R30, 1 ;  /* 0x3f8000001e1e7421 */ /* 0x000fc80000010100 */
[----:B------:R-:W-:-:S04]  /*13a0*/  FFMA.FTZ R30, R29, R30, 1 ;  /* 0x3f8000001d1e7423 */ /* 0x000fc8000001001e */
[----:B------:R-:W-:Y:S02]  /*13b0*/  FMUL.FTZ R27, R27, R30 ;  /* 0x0000001e1b1b7220 */ /* 0x000fe40000410000 */
.L_x_7:
[----:B------:R-:W-:Y:S01]  /*13c0*/  FMUL.FTZ R30, R28, R16 ;  /* 0x000000101c1e7220 */ /* 0x000fe20000410000 */
[----:B------:R-:W-:Y:S01]  /*13d0*/  ISETP.GT.AND P0, PT, R2, 0x1e, PT ;  /* 0x0000001e0200780c */ /* 0x000fe20003f04270 */
[----:B------:R-:W-:Y:S01]  /*13e0*/  FADD.FTZ R54, R20, R21 ;  /* 0x0000001514367221 */ /* 0x000fe20000010000 */
[----:B------:R-:W-:Y:S01]  /*13f0*/  ISETP.NE.AND P3, PT, R2, RZ, PT ;  /* 0x000000ff0200720c */ /* 0x000fe20003f65270 */
[----:B------:R-:W-:Y:S01]  /*1400*/  FFMA.FTZ R29, R25, R30, R56 ;  /* 0x0000001e191d7223 */ /* 0x000fe20000010038 */
[C---:B------:R-:W-:Y:S01]  /*1410*/  ISETP.NE.AND P2, PT, R48.reuse, RZ, PT ;  /* 0x000000ff3000720c */ /* 0x040fe20003f45270 */
[----:B------:R-:W-:Y:S01]  /*1420*/  FADD.FTZ R31, R49, R30 ;  /* 0x0000001e311f7221 */ /* 0x000fe20000010000 */
[----:B------:R-:W-:Y:S01]  /*1430*/  BSSY B0, `(.L_x_8) ;  /* 0x0000060000007945 */ /* 0x000fe20003800000 */
[----:B------:R-:W-:Y:S01]  /*1440*/  FMUL.FTZ R30, R27, R17 ;  /* 0x000000111b1e7220 */ /* 0x000fe20000410000 */
[C---:B------:R-:W-:Y:S01]  /*1450*/  ISETP.GT.U32.AND P5, PT, R48.reuse, 0x2f, PT ;  /* 0x0000002f3000780c */ /* 0x040fe20003fa4070 */
[----:B------:R-:W-:Y:S01]  /*1460*/  FFMA.FTZ R20, R25, R28, R23 ;  /* 0x0000001c19147223 */ /* 0x000fe20000010017 */
[----:B------:R-:W-:Y:S01]  /*1470*/  SHF.L.U32 R49, R48, 0x4, RZ ;  /* 0x0000000430317819 */ /* 0x000fe200000006ff */
[----:B------:R-:W-:-:S02]  /*1480*/  FFMA.FTZ R32, R26, R30, R29 ;  /* 0x0000001e1a207223 */ /* 0x000fc4000001001d */
[----:B------:R-:W-:Y:S02]  /*1490*/  FADD.FTZ R33, R30, R31 ;  /* 0x0000001f1e217221 */ /* 0x000fe40000010000 */
[----:B------:R-:W-:Y:S01]  /*14a0*/  FFMA.FTZ R21, R26, R27, R24 ;  /* 0x0000001b1a157223 */ /* 0x000fe20000010018 */
[----:B------:R-:W0:Y:S01]  /*14b0*/  SHFL.DOWN PT, R29, R32, 0x1, 0x1f ;  /* 0x08201f00201d7f89 */ /* 0x000e2200000e0000 */
[----:B------:R-:W-:Y:S02]  /*14c0*/  FADD.FTZ R22, R22, R28 ;  /* 0x0000001c16167221 */ /* 0x000fe40000010000 */
[----:B------:R-:W-:Y:S01]  /*14d0*/  FADD.FTZ R23, R54, R27 ;  /* 0x0000001b36177221 */ /* 0x000fe20000010000 */
[----:B------:R-:W1:Y:S04]  /*14e0*/  SHFL.DOWN PT, R30, R33, 0x1, 0x1f ;  /* 0x08201f00211e7f89 */ /* 0x000e6800000e0000 */
[----:B------:R-:W-:Y:S01]  /*14f0*/  STS.128 [R48.X16+0xf0], R20 ;  /* 0x0000f01430007388 */ /* 0x000fe2000000cc00 */
[----:B0-----:R-:W-:-:S02]  /*1500*/  @!P0 FADD.FTZ R32, R32, R29 ;  /* 0x0000001d20208221 */ /* 0x001fc40000010000 */
[----:B-1----:R-:W-:-:S03]  /*1510*/  @!P0 FADD.FTZ R33, R33, R30 ;  /* 0x0000001e21218221 */ /* 0x002fc60000010000 */
[----:B------:R-:W0:Y:S01]  /*1520*/  SHFL.DOWN PT, R29, R32, 0x2, 0x1f ;  /* 0x08401f00201d7f89 */ /* 0x000e2200000e0000 */
[----:B------:R-:W-:-:S03]  /*1530*/  ISETP.GT.AND P0, PT, R2, 0x1d, PT ;  /* 0x0000001d0200780c */ /* 0x000fc60003f04270 */
[----:B------:R-:W1:Y:S10]  /*1540*/  SHFL.DOWN PT, R30, R33, 0x2, 0x1f ;  /* 0x08401f00211e7f89 */ /* 0x000e7400000e0000 */
        /* <DEDUP_REMOVED lines=16> */
[----:B-1----:R-:W-:-:S05]  /*1650*/  @!P0 FADD.FTZ R33, R33, R30 ;  /* 0x0000001e21218221 */ /* 0x002fca0000010000 */
[----:B------:R0:W-:Y:S04]  /*1660*/  @!P3 STS.64 [R4.X8+0x18], R32 ;  /* 0x000018200400b388 */ /* 0x0001e80000008a00 */
[----:B------:R-:W-:Y:S06]  /*1670*/  BAR.SYNC.DEFER_BLOCKING 0x0 ;  /* 0x0000000000007b1d */ /* 0x000fec0000010000 */
[----:B------:R-:W-:Y:S05]  /*1680*/  @P2 BRA `(.L_x_9) ;  /* 0x000003a000002947 */ /* 0x000fea0003800000 */
[----:B------:R-:W1:Y:S04]  /*1690*/  LDS.128 R24, [0x20] ;  /* 0x00002000ff187984 */ /* 0x000e680000000c00 */
[----:B------:R-:W2:Y:S01]  /*16a0*/  LDS.128 R28, [0x30] ;  /* 0x00003000ff1c7984 */ /* 0x000ea20000000c00 */
[----:B-1----:R-:W-:-:S02]  /*16b0*/  FADD.FTZ R55, R32, R24 ;  /* 0x0000001820377221 */ /* 0x002fc40000010000 */
[----:B------:R-:W-:Y:S02]  /*16c0*/  FADD.FTZ R24, R33, R25 ;  /* 0x0000001921187221 */ /* 0x000fe40000010000 */
[----:B------:R-:W-:Y:S01]  /*16d0*/  FADD.FTZ R55, R55, R26 ;  /* 0x0000001a37377221 */ /* 0x000fe20000010000 */
[----:B0-----:R-:W-:Y:S01]  /*16e0*/  LDS.64 R32, [0xd0] ;  /* 0x0000d000ff207984 */ /* 0x001fe20000000a00 */
[----:B------:R-:W-:Y:S02]  /*16f0*/  FADD.FTZ R24, R24, R27 ;  /* 0x0000001b18187221 */ /* 0x000fe40000010000 */
[----:B--2---:R-:W-:Y:S02]  /*1700*/  FADD.FTZ R55, R55, R28 ;  /* 0x0000001c37377221 */ /* 0x004fe40000010000 */
[----:B------:R-:W-:Y:S02]  /*1710*/  FADD.FTZ R28, R24, R29 ;  /* 0x0000001d181c7221 */ /* 0x000fe40000010000 */
[----:B------:R-:W0:Y:S01]  /*1720*/  LDS.128 R24, [0x40] ;  /* 0x00004000ff187984 */ /* 0x000e220000000c00 */
[----:B------:R-:W-:-:S02]  /*1730*/  FADD.FTZ R55, R55, R30 ;  /* 0x0000001e37377221 */ /* 0x000fc40000010000 */
[----:B------:R-:W-:Y:S02]  /*1740*/  FADD.FTZ R28, R28, R31 ;  /* 0x0000001f1c1c7221 */ /* 0x000fe40000010000 */
[----:B0-----:R-:W-:Y:S02]  /*1750*/  FADD.FTZ R55, R55, R24 ;  /* 0x0000001837377221 */ /* 0x001fe40000010000 */
[----:B------:R-:W-:Y:S02]  /*1760*/  FADD.FTZ R24, R28, R25 ;  /* 0x000000191c187221 */ /* 0x000fe40000010000 */
[----:B------:R-:W0:Y:S01]  /*1770*/  LDS.128 R28, [0x50] ;  /* 0x00005000ff1c7984 */ /* 0x000e220000000c00 */
[----:B------:R-:W-:Y:S02]  /*1780*/  FADD.FTZ R55, R55, R26 ;  /* 0x0000001a37377221 */ /* 0x000fe40000010000 */
[----:B------:R-:W-:Y:S02]  /*1790*/  FADD.FTZ R24, R24, R27 ;  /* 0x0000001b18187221 */ /* 0x000fe40000010000 */
[----:B0-----:R-:W-:-:S02]  /*17a0*/  FADD.FTZ R55, R55, R28 ;  /* 0x0000001c37377221 */ /* 0x001fc40000010000 */
[----:B------:R-:W-:Y:S02]  /*17b0*/  FADD.FTZ R28, R24, R29 ;  /* 0x0000001d181c7221 */ /* 0x000fe40000010000 */
[----:B------:R-:W0:Y:S01]  /*17c0*/  LDS.128 R24, [0x60] ;  /* 0x00006000ff187984 */ /* 0x000e220000000c00 */
[----:B------:R-:W-:Y:S02]  /*17d0*/  FADD.FTZ R55, R55, R30 ;  /* 0x0000001e37377221 */ /* 0x000fe40000010000 */
[----:B------:R-:W-:Y:S02]  /*17e0*/  FADD.FTZ R28, R28, R31 ;  /* 0x0000001f1c1c7221 */ /* 0x000fe40000010000 */
[----:B0-----:R-:W-:Y:S02]  /*17f0*/  FADD.FTZ R55, R55, R24 ;  /* 0x0000001837377221 */ /* 0x001fe40000010000 */
        /* <DEDUP_REMOVED lines=31> */
[----:B------:R-:W-:-:S02]  /*19f0*/  FADD.FTZ R55, R55, R26 ;  /* 0x0000001a37377221 */ /* 0x000fc40000010000 */
[----:B------:R-:W-:Y:S02]  /*1a00*/  FADD.FTZ R28, R28, R27 ;  /* 0x0000001b1c1c7221 */ /* 0x000fe40000010000 */
[----:B------:R-:W-:Y:S02]  /*1a10*/  FADD.FTZ R32, R55, R32 ;  /* 0x0000002037207221 */ /* 0x000fe40000010000 */
[----:B------:R-:W-:Y:S02]  /*1a20*/  FADD.FTZ R33, R28, R33 ;  /* 0x000000211c217221 */ /* 0x000fe40000010000 */
.L_x_9:
[----:B------:R-:W-:Y:S05]  /*1a30*/  BSYNC B0 ;  /* 0x0000000000007941 */ /* 0x000fea0003800000 */
.L_x_8:
[----:B------:R-:W-:Y:S06]  /*1a40*/  BAR.SYNC.DEFER_BLOCKING 0x0 ;  /* 0x0000000000007b1d */ /* 0x000fec0000010000 */
[----:B------:R-:W-:Y:S01]  /*1a50*/  BSSY B0, `(.L_x_10) ;  /* 0x000004d000007945 */ /* 0x000fe20003800000 */
[----:B------:R-:W-:Y:S05]  /*1a60*/  @P5 BRA `(.L_x_11) ;  /* 0x000004b000005947 */ /* 0x000fea0003800000 */
[----:B------:R-:W1:Y:S04]  /*1a70*/  LDS.128 R24, [R49+0x3f0] ;  /* 0x0003f00031187984 */ /* 0x000e680000000c00 */
[----:B------:R-:W2:Y:S01]  /*1a80*/  LDS.128 R28, [R49+0x6f0] ;  /* 0x0006f000311c7984 */ /* 0x000ea20000000c00 */
[----:B-1----:R-:W-:-:S02]  /*1a90*/  FADD.FTZ R55, R20, R24 ;  /* 0x0000001814377221 */ /* 0x002fc40000010000 */
[----:B------:R-:W-:Y:S02]  /*1aa0*/  FADD.FTZ R20, R21, R25 ;  /* 0x0000001915147221 */ /* 0x000fe40000010000 */
[----:B------:R-:W-:Y:S02]  /*1ab0*/  FADD.FTZ R25, R22, R26 ;  /* 0x0000001a16197221 */ /* 0x000fe40000010000 */
[----:B------:R-:W-:Y:S02]  /*1ac0*/  FADD.FTZ R24, R23, R27 ;  /* 0x0000001b17187221 */ /* 0x000fe40000010000 */
[----:B--2---:R-:W-:Y:S02]  /*1ad0*/  FADD.FTZ R26, R20, R29 ;  /* 0x0000001d141a7221 */ /* 0x004fe40000010000 */
[----:B------:R-:W1:Y:S01]  /*1ae0*/  LDS.128 R20, [R49+0x9f0] ;  /* 0x0009f00031147984 */ /* 0x000e620000000c00 */
[----:B------:R-:W-:Y:S02]  /*1af0*/  FADD.FTZ R55, R55, R28 ;  /* 0x0000001c37377221 */ /* 0x000fe40000010000 */
[----:B------:R-:W-:-:S02]  /*1b00*/  FADD.FTZ R29, R25, R30 ;  /* 0x0000001e191d7221 */ /* 0x000fc40000010000 */
[----:B------:R-:W-:Y:S02]  /*1b10*/  FADD.FTZ R28, R24, R31 ;  /* 0x0000001f181c7221 */ /* 0x000fe40000010000 */
[----:B-1----:R-:W-:Y:S02]  /*1b20*/  FADD.FTZ R55, R55, R20 ;  /* 0x0000001437377221 */ /* 0x002fe40000010000 */
[----:B------:R-:W-:Y:S02]  /*1b30*/  FADD.FTZ R20, R26, R21 ;  /* 0x000000151a147221 */ /* 0x000fe40000010000 */
[----:B------:R-:W1:Y:S01]  /*1b40*/  LDS.128 R24, [R49+0xcf0] ;  /* 0x000cf00031187984 */ /* 0x000e620000000c00 */
[----:B------:R-:W-:Y:S02]  /*1b50*/  FADD.FTZ R29, R29, R22 ;  /* 0x000000161d1d7221 */ /* 0x000fe40000010000 */
[----:B------:R-:W-:Y:S02]  /*1b60*/  FADD.FTZ R28, R28, R23 ;  /* 0x000000171c1c7221 */ /* 0x000fe40000010000 */
[----:B-1----:R-:W-:-:S02]  /*1b70*/  FADD.FTZ R55, R55, R24 ;  /* 0x0000001837377221 */ /* 0x002fc40000010000 */
[----:B------:R-:W-:Y:S02]  /*1b80*/  FADD.FTZ R24, R20, R25 ;  /* 0x0000001914187221 */ /* 0x000fe40000010000 */
[----:B------:R-:W1:Y:S01]  /*1b90*/  LDS.128 R20, [R49+0xff0] ;  /* 0x000ff00031147984 */ /* 0x000e620000000c00 */
[----:B------:R-:W-:Y:S02]  /*1ba0*/  FADD.FTZ R29, R29, R26 ;  /* 0x0000001a1d1d7221 */ /* 0x000fe40000010000 */
[----:B------:R-:W-:Y:S02]  /*1bb0*/  FADD.FTZ R28, R28, R27 ;  /* 0x0000001b1c1c7221 */ /* 0x000fe40000010000 */
[----:B-1----:R-:W-:Y:S02]  /*1bc0*/  FADD.FTZ R55, R55, R20 ;  /* 0x0000001437377221 */ /* 0x002fe40000010000 */
[----:B------:R-:W-:Y:S02]  /*1bd0*/  FADD.FTZ R20, R24, R21 ;  /* 0x0000001518147221 */ /* 0x000fe40000010000 */
[----:B------:R-:W1:Y:S01]  /*1be0*/  LDS.128 R24, [R49+0x12f0] ;  /* 0x0012f00031187984 */ /* 0x000e620000000c00 */
        /* <DEDUP_REMOVED lines=38> */
[----:B------:R-:W1:Y:S01]  /*1e50*/  LDS.128 R24, [R49+0x2af0] ;  /* 0x002af00031187984 */ /* 0x000e620000000c00 */
[----:B------:R-:W-:Y:S02]  /*1e60*/  FADD.FTZ R55, R55, R20 ;  /* 0x0000001437377221 */ /* 0x000fe40000010000 */
[----:B------:R-:W-:Y:S02]  /*1e70*/  FADD.FTZ R29, R29, R22 ;  /* 0x000000161d1d7221 */ /* 0x000fe40000010000 */
[----:B------:R-:W-:Y:S02]  /*1e80*/  FADD.FTZ R28, R28, R23 ;  /* 0x000000171c1c7221 */ /* 0x000fe40000010000 */
[----:B------:R-:W2:Y:S01]  /*1e90*/  LDS.128 R20, [R49+0x2df0] ;  /* 0x002df00031147984 */ /* 0x000ea20000000c00 */
[----:B-1----:R-:W-:Y:S02]  /*1ea0*/  FADD.FTZ R55, R55, R24 ;  /* 0x0000001837377221 */ /* 0x002fe40000010000 */
[----:B------:R-:W-:-:S02]  /*1eb0*/  FADD.FTZ R30, R30, R25 ;  /* 0x000000191e1e7221 */ /* 0x000fc40000010000 */
[----:B------:R-:W-:Y:S02]  /*1ec0*/  FADD.FTZ R29, R29, R26 ;  /* 0x0000001a1d1d7221 */ /* 0x000fe40000010000 */
[----:B------:R-:W-:Y:S02]  /*1ed0*/  FADD.FTZ R28, R28, R27 ;  /* 0x0000001b1c1c7221 */ /* 0x000fe40000010000 */
[----:B--2---:R-:W-:Y:S02]  /*1ee0*/  FADD.FTZ R20, R55, R20 ;  /* 0x0000001437147221 */ /* 0x004fe40000010000 */
[----:B------:R-:W-:Y:S02]  /*1ef0*/  FADD.FTZ R21, R30, R21 ;  /* 0x000000151e157221 */ /* 0x000fe40000010000 */
[----:B------:R-:W-:Y:S02]  /*1f00*/  FADD.FTZ R22, R29, R22 ;  /* 0x000000161d167221 */ /* 0x000fe40000010000 */
[----:B------:R-:W-:-:S02]  /*1f10*/  FADD.FTZ R23, R28, R23 ;  /* 0x000000171c177221 */ /* 0x000fc40000010000 */
.L_x_11:
[----:B------:R-:W-:Y:S05]  /*1f20*/  BSYNC B0 ;  /* 0x0000000000007941 */ /* 0x000fea0003800000 */
.L_x_10:
[----:B------:R-:W-:Y:S01]  /*1f30*/  MOV R49, c[0x0][0xc] ;  /* 0x0000030000317a02 */ /* 0x000fe20000000f00 */
[----:B------:R-:W-:Y:S01]  /*1f40*/  BSSY B0, `(.L_x_12) ;  /* 0x0000012000007945 */ /* 0x000fe20003800000 */
[----:B------:R-:W-:-:S02]  /*1f50*/  HFMA2.MMA R55, -RZ, RZ, 0, 2.384185791015625e-07 ;  /* 0x00000004ff377435 */ /* 0x000fc400000001ff */
[----:B------:R-:W-:Y:S01]  /*1f60*/  ISETP.GE.U32.AND P0, PT, R49, 0x2, PT ;  /* 0x000000023100780c */ /* 0x000fe20003f06070 */
[----:B------:R-:W-:Y:S07]  /*1f70*/  @P5 BRA `(.L_x_13) ;  /* 0x000000e000005947 */ /* 0x000fee0003800000 */
[----:B------:R-:W-:-:S04]  /*1f80*/  IMAD R24, R9, 0x30, R48 ;  /* 0x0000003009187824 */ /* 0x000fc800078e0230 */
[----:B------:R-:W-:Y:S01]  /*1f90*/  IMAD.WIDE R24, R24, R55, c[0x0][0x1b8] ;  /* 0x00006e0018187625 */ /* 0x000fe200078e0237 */
[----:B------:R-:W-:-:S04]  /*1fa0*/  MOV R9, c[0x0][0x1d8] ;  /* 0x0000760000097a02 */ /* 0x000fc80000000f00 */
[-C--:B------:R-:W-:Y:S01]  /*1fb0*/  LEA R28, P3, R5, R24.reuse, 0x2 ;  /* 0x00000018051c7211 */ /* 0x080fe200078610ff */
[----:B------:R1:W-:Y:S01]  /*1fc0*/  RED.E.ADD.F32.FTZ.RN.STRONG.GPU [R24.64], R20 ;  /* 0x000000141800798e */ /* 0x0003e2000c10e786 */
[----:B------:R-:W-:Y:S02]  /*1fd0*/  MOV R27, c[0x0][0x1dc] ;  /* 0x00007700001b7a02 */ /* 0x000fe40000000f00 */
[----:B------:R-:W-:Y:S02]  /*1fe0*/  IADD3.X R29, R25, R7, RZ, P3, !PT ;  /* 0x00000007191d7210 */ /* 0x000fe40001ffe4ff */
[CC--:B------:R-:W-:Y:S02]  /*1ff0*/  LEA R26, P3, R9.reuse, R24.reuse, 0x2 ;  /* 0x00000018091a7211 */ /* 0x0c0fe400078610ff */
[----:B------:R-:W-:Y:S01]  /*2000*/  LEA R30, P5, R6, R24, 0x2 ;  /* 0x00000018061e7211 */ /* 0x000fe200078a10ff */
[----:B------:R1:W-:Y:S01]  /*2010*/  RED.E.ADD.F32.FTZ.RN.STRONG.GPU [R28.64], R21 ;  /* 0x000000151c00798e */ /* 0x0003e2000c10e786 */
[----:B------:R-:W-:-:S02]  /*2020*/  LEA.HI.X R27, R9, R25, R27, 0x2, P3 ;  /* 0x00000019091b7211 */ /* 0x000fc400018f141b */
[----:B------:R-:W-:-:S03]  /*2030*/  IADD3.X R31, R25, R8, RZ, P5, !PT ;  /* 0x00000008191f7210 */ /* 0x000fc60002ffe4ff */
[----:B------:R1:W-:Y:S04]  /*2040*/  RED.E.ADD.F32.FTZ.RN.STRONG.GPU [R26.64], R22 ;  /* 0x000000161a00798e */ /* 0x0003e8000c10e786 */
[----:B------:R1:W-:Y:S02]  /*2050*/  RED.E.ADD.F32.FTZ.RN.STRONG.GPU [R30.64], R23 ;  /* 0x000000171e00798e */ /* 0x0003e4000c10e786 */
.L_x_13:
[----:B------:R-:W-:Y:S05]  /*2060*/  BSYNC B0 ;  /* 0x0000000000007941 */ /* 0x000fea0003800000 */
.L_x_12:
[----:B------:R-:W-:Y:S05]  /*2070*/  @!P0 BRA `(.L_x_14) ;  /* 0x000011f000008947 */ /* 0x000fea0003800000 */
[----:B------:R-:W2:Y:S01]  /*2080*/  S2R R9, SR_CTAID.Y ;  /* 0x0000000000097919 */ /* 0x000ea20000002600 */
[----:B-1----:R-:W-:-:S05]  /*2090*/  LOP3.LUT R20, R41, 0x1, RZ, 0xc0, !PT ;  /* 0x0000000129147812 */ /* 0x002fca00078ec0ff */
[----:B------:R-:W-:-:S04]  /*20a0*/  IMAD R20, R20, c[0x0][0x10], RZ ;  /* 0x0000040014147a24 */ /* 0x000fc800078e02ff */
[----:B------:R-:W-:-:S05]  /*20b0*/  IMAD R21, R20, c[0x0][0xc], RZ ;  /* 0x0000030014157a24 */ /* 0x000fca00078e02ff */
[----:B------:R-:W-:-:S05]  /*20c0*/  SHF.L.U32 R30, R21, 0x1, RZ ;  /* 0x00000001151e7819 */ /* 0x000fca00000006ff */
[----:B------:R-:W-:Y:S01]  /*20d0*/  IMAD.WIDE R30, R30, R55, c[0x0][0x1b0] ;  /* 0x00006c001e1e7625 */ /* 0x000fe200078e0237 */
[----:B--2---:R-:W-:-:S05]  /*20e0*/  IADD3 R20, R20, R9, RZ ;  /* 0x0000000914147210 */ /* 0x004fca0007ffe0ff */
[----:B------:R-:W-:Y:S01]  /*20f0*/  IMAD.WIDE.U32 R20, R20, R55, c[0x0][0x1a8] ;  /* 0x00006a0014147625 */ /* 0x000fe200078e0037 */
[----:B------:R-:W-:Y:S05]  /*2100*/  @P2 BRA `(.L_x_15) ;  /* 0x0000017000002947 */ /* 0x000fea0003800000 */
[----:B------:R-:W-:Y:S01]  /*2110*/  IMAD R23, R0, c[0x0][0x10], R9 ;  /* 0x0000040000177a24 */ /* 0x000fe200078e0209 */
[----:B------:R-:W1:Y:S03]  /*2120*/  S2R R2, SR_LANEID ;  /* 0x0000000000027919 */ /* 0x000e660000000000 */
[----:B------:R-:W-:-:S05]  /*2130*/  IMAD.WIDE.U32 R22, R23, 0x8, R30 ;  /* 0x0000000817167825 */ /* 0x000fca00078e001e */
[----:B------:R2:W-:Y:S01]  /*2140*/  STG.E.64 [R22.64], R32 ;  /* 0x0000002016007986 */ /* 0x0005e2000c101b06 */
[----:B------:R-:W-:Y:S06]  /*2150*/  MEMBAR.ALL.GPU ;  /* 0x0000000000007992 */ /* 0x000fec000000a000 */
[----:B------:R-:W-:Y:S01]  /*2160*/  VOTEU.ANY UR5, UPT, PT ;  /* 0x0000000000057886 */ /* 0x000fe200038e0100 */
[----:B------:R-:W-:Y:S01]  /*2170*/  LOP3.LUT P0, RZ, R41, 0x2, RZ, 0xc0, !PT ;  /* 0x0000000229ff7812 */ /* 0x000fe2000780c0ff */
[----:B------:R-:W-:Y:S01]  /*2180*/  UFLO.U32 UR8, UR5 ;  /* 0x00000005000872bd */ /* 0x000fe200080e0000 */
[----:B--2---:R-:W-:Y:S01]  /*2190*/  MOV R22, 0x1 ;  /* 0x0000000100167802 */ /* 0x004fe20000000f00 */
[----:B------:R-:W-:Y:S01]  /*21a0*/  UPOPC UR5, UR5 ;  /* 0x00000005000572bf */ /* 0x000fe20008000000 */
[----:B------:R-:W-:Y:S01]  /*21b0*/  SEL R25, RZ, c[0x0][0xc], P0 ;  /* 0x00000300ff197a07 */ /* 0x000fe20000000000 */
[----:B------:R-:W-:-:S00]  /*21c0*/  ERRBAR ;  /* 0x00000000000079ab */ /* 0x000fc00000000000 */
[----:B------:R-:W-:Y:S02]  /*21d0*/  SEL R22, R22, 0xffffffff, !P0 ;  /* 0xffffffff16167807 */ /* 0x000fe40004000000 */
[----:B-1----:R-:W-:-:S02]  /*21e0*/  ISETP.EQ.U32.AND P3, PT, R2, UR8, PT ;  /* 0x0000000802007c0c */ /* 0x002fc4000bf62070 */
[----:B------:R-:W-:Y:S01]  /*21f0*/  ISETP.NE.AND P0, PT, R25, -0x1, PT ;  /* 0xffffffff1900780c */ /* 0x000fe20003f05270 */
[----:B------:R-:W-:-:S10]  /*2200*/  IMAD R23, R22, UR5, RZ ;  /* 0x0000000516177c24 */ /* 0x000fd4000f8e02ff */
[----:B------:R1:W-:Y:S02]  /*2210*/  @P3 RED.E.ADD.S32.STRONG.GPU [R20.64], R23 ;  /* 0x000000171400398e */ /* 0x0003e4000c10e386 */
[----:B------:R-:W-:Y:S05]  /*2220*/  @!P0 BRA `(.L_x_15) ;  /* 0x0000005000008947 */ /* 0x000fea0003800000 */
.L_x_16:
[----:B------:R-:W2:Y:S01]  /*2230*/  LDG.E.STRONG.GPU R22, [R20.64] ;  /* 0x0000000614167981 */ /* 0x000ea2000c1ef900 */
[----:B------:R-:W-:Y:S01]  /*2240*/  YIELD ;  /* 0x0000000000007946 */ /* 0x000fe20003800000 */
[----:B--2---:R-:W-:Y:S01]  /*2250*/  ISETP.NE.AND P0, PT, R22, R25, PT ;  /* 0x000000191600720c */ /* 0x004fe20003f05270 */
[----:B------:R-:W-:-:S12]  /*2260*/  CCTL.IVALL ;  /* 0x00000000ff00798f */ /* 0x000fd80002000000 */
[----:B------:R-:W-:Y:S05]  /*2270*/  @P0 BRA `(.L_x_16) ;  /* 0xffffffb000000947 */ /* 0x000fea000383ffff */
.L_x_15:
[----:B------:R-:W-:Y:S01]  /*2280*/  ISETP.NE.AND P0, PT, RZ, c[0x0][0xc], PT ;  /* 0x00000300ff007a0c */ /* 0x000fe20003f05270 */
[----:B------:R-:W-:Y:S01]  /*2290*/  WARPSYNC 0xffffffff ;  /* 0xffffffff00007948 */ /* 0x000fe20003800000 */
[----:B------:R-:W-:Y:S11]  /*22a0*/  BAR.SYNC.DEFER_BLOCKING 0x0 ;  /* 0x0000000000007b1d */ /* 0x000ff60000010000 */
[----:B------:R-:W-:Y:S05]  /*22b0*/  @!P0 BRA `(.L_x_14) ;  /* 0x00000fb000008947 */ /* 0x000fea0003800000 */
[----:B-1----:R-:W-:Y:S01]  /*22c0*/  IADD3 R20, R49, -0x1, RZ ;  /* 0xffffffff31147810 */ /* 0x002fe20007ffe0ff */
[----:B------:R-:W-:-:S03]  /*22d0*/  HFMA2.MMA R29, -RZ, RZ, 0, 0 ;  /* 0x00000000ff1d7435 */ /* 0x000fc600000001ff */
[----:B------:R-:W-:-:S13]  /*22e0*/  ISETP.GE.U32.AND P0, PT, R20, 0x3, PT ;  /* 0x000000031400780c */ /* 0x000fda0003f06070 */
[----:B------:R-:W-:Y:S05]  /*22f0*/  @!P0 BRA `(.L_x_17) ;  /* 0x00000da000008947 */ /* 0x000fea0003800000 */
[----:B------:R-:W-:Y:S02]  /*2300*/  LOP3.LUT R28, R49, 0x3, RZ, 0xc0, !PT ;  /* 0x00000003311c7812 */ /* 0x000fe400078ec0ff */
[----:B------:R-:W-:Y:S02]  /*2310*/  MOV R29, RZ ;  /* 0x000000ff001d7202 */ /* 0x000fe40000000f00 */
[----:B------:R-:W-:-:S04]  /*2320*/  IADD3 R28, -R28, c[0x0][0xc], RZ ;  /* 0x000003001c1c7a10 */ /* 0x000fc80007ffe1ff */
[----:B------:R-:W-:-:S13]  /*2330*/  ISETP.GT.AND P0, PT, R28, RZ, PT ;  /* 0x000000ff1c00720c */ /* 0x000fda0003f04270 */
[----:B------:R-:W-:Y:S05]  /*2340*/  @!P0 BRA `(.L_x_18) ;  /* 0x00000b6000008947 */ /* 0x000fea0003800000 */
[----:B------:R-:W-:Y:S02]  /*2350*/  ISETP.GT.AND P3, PT, R28, 0xc, PT ;  /* 0x0000000c1c00780c */ /* 0x000fe40003f64270 */
[----:B------:R-:W-:-:S11]  /*2360*/  PLOP3.LUT P0, PT, PT, PT, PT, 0x80, 0x0 ;  /* 0x000000000000781c */ /* 0x000fd60003f0f070 */
[----:B------:R-:W-:Y:S05]  /*2370*/  @!P3 BRA `(.L_x_19) ;  /* 0x000007400000b947 */ /* 0x000fea0003800000 */
[----:B------:R-:W-:Y:S02]  /*2380*/  PLOP3.LUT P0, PT, PT, PT, PT, 0x8, 0x0 ;  /* 0x000000000000781c */ /* 0x000fe40003f0e170 */
.L_x_20:
[----:B------:R-:W-:-:S13]  /*2390*/  ISETP.EQ.OR P6, PT, R29, R0, P2 ;  /* 0x000000001d00720c */ /* 0x000fda00017c2670 */
[----:B------:R-:W-:-:S04]  /*23a0*/  @!P6 IMAD R23, R29, c[0x0][0x10], R9 ;  /* 0x000004001d17ea24 */ /* 0x000fc800078e0209 */
[----:B------:R-:W-:-:S05]  /*23b0*/  @!P6 IMAD.WIDE.U32 R22, R23, 0x8, R30 ;  /* 0x000000081716e825 */ /* 0x000fca00078e001e */
[----:B------:R-:W2:Y:S01]  /*23c0*/  @!P6 LDG.E.64 R20, [R22.64] ;  /* 0x000000061614e981 */ /* 0x000ea2000c1e1b00 */
[C---:B------:R-:W-:Y:S02]  /*23d0*/  IADD3 R25, R29.reuse, 0x1, RZ ;  /* 0x000000011d197810 */ /* 0x040fe40007ffe0ff */
[----:B------:R-:W-:Y:S02]  /*23e0*/  IADD3 R24, R29, 0x2, RZ ;  /* 0x000000021d187810 */ /* 0x000fe40007ffe0ff */
[-C--:B------:R-:W-:Y:S02]  /*23f0*/  ISETP.EQ.OR P3, PT, R25, R0.reuse, P2 ;  /* 0x000000001900720c */ /* 0x080fe40001762670 */
[----:B------:R-:W-:Y:S02]  /*2400*/  ISETP.EQ.OR P5, PT, R24, R0, P2 ;  /* 0x000000001800720c */ /* 0x000fe400017a2670 */
[----:B------:R-:W-:-:S09]  /*2410*/  IADD3 R26, R29, 0x3, RZ ;  /* 0x000000031d1a7810 */ /* 0x000fd20007ffe0ff */
[----:B------:R-:W-:Y:S02]  /*2420*/  @!P3 IMAD R25, R25, c[0x0][0x10], R9 ;  /* 0x000004001919ba24 */ /* 0x000fe400078e0209 */
[----:B0-2---:R-:W-:Y:S02]  /*2430*/  @!P6 FADD.FTZ R32, R32, R20 ;  /* 0x000000142020e221 */ /* 0x005fe40000010000 */
[----:B------:R-:W-:Y:S01]  /*2440*/  @!P6 FADD.FTZ R33, R33, R21 ;  /* 0x000000152121e221 */ /* 0x000fe20000010000 */
[----:B------:R-:W-:Y:S01]  /*2450*/  ISETP.EQ.OR P6, PT, R26, R0, P2 ;  /* 0x000000001a00720c */ /* 0x000fe200017c2670 */
[----:B------:R-:W-:-:S04]  /*2460*/  @!P3 IMAD.WIDE.U32 R20, R25, 0x8, R30 ;  /* 0x000000081914b825 */ /* 0x000fc800078e001e */
[----:B------:R-:W-:Y:S02]  /*2470*/  @!P5 IMAD R25, R24, c[0x0][0x10], R9 ;  /* 0x000004001819da24 */ /* 0x000fe400078e0209 */
[----:B------:R-:W2:Y:S02]  /*2480*/  @!P3 LDG.E.64 R20, [R20.64] ;  /* 0x000000061414b981 */ /* 0x000ea4000c1e1b00 */
[----:B------:R-:W-:-:S04]  /*2490*/  @!P5 IMAD.WIDE.U32 R22, R25, 0x8, R30 ;  /* 0x000000081916d825 */ /* 0x000fc800078e001e */
[----:B------:R-:W-:Y:S02]  /*24a0*/  @!P6 IMAD R25, R26, c[0x0][0x10], R9 ;  /* 0x000004001a19ea24 */ /* 0x000fe400078e0209 */
[----:B------:R-:W3:Y:S02]  /*24b0*/  @!P5 LDG.E.64 R22, [R22.64] ;  /* 0x000000061616d981 */ /* 0x000ee4000c1e1b00 */
[----:B------:R-:W-:-:S06]  /*24c0*/  @!P6 IMAD.WIDE.U32 R24, R25, 0x8, R30 ;  /* 0x000000081918e825 */ /* 0x000fcc00078e001e */
[----:B------:R-:W4:Y:S01]  /*24d0*/  @!P6 LDG.E.64 R24, [R24.64] ;  /* 0x000000061818e981 */ /* 0x000f22000c1e1b00 */
[C---:B------:R-:W-:Y:S02]  /*24e0*/  IADD3 R26, R29.reuse, 0x4, RZ ;  /* 0x000000041d1a7810 */ /* 0x040fe40007ffe0ff */
[----:B------:R-:W-:Y:S01]  /*24f0*/  IADD3 R27, R29, 0x5, RZ ;  /* 0x000000051d1b7810 */ /* 0x000fe20007ffe0ff */
[----:B--2---:R-:W-:Y:S02]  /*2500*/  @!P3 FADD.FTZ R32, R32, R20 ;  /* 0x000000142020b221 */ /* 0x004fe40000010000 */
[----:B------:R-:W-:Y:S01]  /*2510*/  @!P3 FADD.FTZ R33, R33, R21 ;  /* 0x000000152121b221 */ /* 0x000fe20000010000 */
[-C--:B------:R-:W-:Y:S01]  /*2520*/  ISETP.EQ.OR P3, PT, R26, R0.reuse, P2 ;  /* 0x000000001a00720c */ /* 0x080fe20001762670 */
[----:B---3--:R-:W-:Y:S02]  /*2530*/  @!P5 FADD.FTZ R32, R32, R22 ;  /* 0x000000162020d221 */ /* 0x008fe40000010000 */
[----:B------:R-:W-:Y:S01]  /*2540*/  @!P5 FADD.FTZ R33, R33, R23 ;  /* 0x000000172121d221 */ /* 0x000fe20000010000 */
[----:B------:R-:W-:-:S03]  /*2550*/  ISETP.EQ.OR P5, PT, R27, R0, P2 ;  /* 0x000000001b00720c */ /* 0x000fc600017a2670 */
[----:B----4-:R-:W-:Y:S01]  /*2560*/  @!P6 FADD.FTZ R33, R33, R25 ;  /* 0x000000192121e221 */ /* 0x010fe20000010000 */
[----:B------:R-:W-:-:S05]  /*2570*/  IADD3 R25, R29, 0x6, RZ ;  /* 0x000000061d197810 */ /* 0x000fca0007ffe0ff */
[----:B------:R-:W-:Y:S02]  /*2580*/  @!P3 IMAD R21, R26, c[0x0][0x10], R9 ;  /* 0x000004001a15ba24 */ /* 0x000fe400078e0209 */
        /* <DEDUP_REMOVED lines=17> */
[----:B------:R-:W-:-:S09]  /*26a0*/  ISETP.EQ.OR P5, PT, R27, R0, P2 ;  /* 0x000000001b00720c */ /* 0x000fd200017a2670 */
[----:B------:R-:W-:Y:S02]  /*26b0*/  @!P3 IMAD R21, R26, c[0x0][0x10], R9 ;  /* 0x000004001a15ba24 */ /* 0x000fe400078e0209 */
[----:B----4-:R-:W-:Y:S01]  /*26c0*/  @!P6 FADD.FTZ R33, R33, R25 ;  /* 0x000000192121e221 */ /* 0x010fe20000010000 */
[----:B------:R-:W-:Y:S01]  /*26d0*/  IADD3 R25, R29, 0x9, RZ ;  /* 0x000000091d197810 */ /* 0x000fe20007ffe0ff */
[----:B------:R-:W-:-:S04]  /*26e0*/  @!P3 IMAD.WIDE.U32 R20, R21, 0x8, R30 ;  /* 0x000000081514b825 */ /* 0x000fc800078e001e */
[----:B------:R-:W-:Y:S02]  /*26f0*/  @!P5 IMAD R23, R27, c[0x0][0x10], R9 ;  /* 0x000004001b17da24 */ /* 0x000fe400078e0209 */
[----:B------:R-:W-:Y:S01]  /*2700*/  @!P6 FADD.FTZ R32, R32, R24 ;  /* 0x000000182020e221 */ /* 0x000fe20000010000 */
[----:B------:R-:W-:Y:S01]  /*2710*/  ISETP.EQ.OR P6, PT, R25, R0, P2 ;  /* 0x000000001900720c */ /* 0x000fe200017c2670 */
[----:B------:R-:W-:Y:S01]  /*2720*/  @!P5 IMAD.WIDE.U32 R22, R23, 0x8, R30 ;  /* 0x000000081716d825 */ /* 0x000fe200078e001e */
[----:B------:R-:W2:Y:S05]  /*2730*/  @!P3 LDG.E.64 R20, [R20.64] ;  /* 0x000000061414b981 */ /* 0x000eaa000c1e1b00 */
[----:B------:R-:W3:Y:S06]  /*2740*/  @!P5 LDG.E.64 R22, [R22.64] ;  /* 0x000000061616d981 */ /* 0x000eec000c1e1b00 */
[----:B------:R-:W-:-:S04]  /*2750*/  @!P6 IMAD R25, R25, c[0x0][0x10], R9 ;  /* 0x000004001919ea24 */ /* 0x000fc800078e0209 */
[----:B------:R-:W-:-:S06]  /*2760*/  @!P6 IMAD.WIDE.U32 R24, R25, 0x8, R30 ;  /* 0x000000081918e825 */ /* 0x000fcc00078e001e */
[----:B------:R-:W4:Y:S01]  /*2770*/  @!P6 LDG.E.64 R24, [R24.64] ;  /* 0x000000061818e981 */ /* 0x000f22000c1e1b00 */
[C---:B------:R-:W-:Y:S02]  /*2780*/  IADD3 R26, R29.reuse, 0xa, RZ ;  /* 0x0000000a1d1a7810 */ /* 0x040fe40007ffe0ff */
[C---:B------:R-:W-:Y:S02]  /*2790*/  IADD3 R27, R29.reuse, 0xb, RZ ;  /* 0x0000000b1d1b7810 */ /* 0x040fe40007ffe0ff */
[----:B------:R-:W-:Y:S01]  /*27a0*/  IADD3 R49, R29, 0xc, RZ ;  /* 0x0000000c1d317810 */ /* 0x000fe20007ffe0ff */
[----:B--2---:R-:W-:Y:S02]  /*27b0*/  @!P3 FADD.FTZ R32, R32, R20 ;  /* 0x000000142020b221 */ /* 0x004fe40000010000 */
[----:B------:R-:W-:Y:S01]  /*27c0*/  @!P3 FADD.FTZ R33, R33, R21 ;  /* 0x000000152121b221 */ /* 0x000fe20000010000 */
[----:B------:R-:W-:Y:S01]  /*27d0*/  ISETP.EQ.OR P3, PT, R27, R0, P2 ;  /* 0x000000001b00720c */ /* 0x000fe20001762670 */
[----:B---3--:R-:W-:-:S02]  /*27e0*/  @!P5 FADD.FTZ R32, R32, R22 ;  /* 0x000000162020d221 */ /* 0x008fc40000010000 */
[----:B------:R-:W-:Y:S01]  /*27f0*/  @!P5 FADD.FTZ R33, R33, R23 ;  /* 0x000000172121d221 */ /* 0x000fe20000010000 */
[----:B------:R-:W-:-:S09]  /*2800*/  ISETP.EQ.OR P5, PT, R26, R0, P2 ;  /* 0x000000001a00720c */ /* 0x000fd200017a2670 */
[----:B------:R-:W-:-:S04]  /*2810*/  @!P3 IMAD R23, R27, c[0x0][0x10], R9 ;  /* 0x000004001b17ba24 */ /* 0x000fc800078e0209 */
[----:B------:R-:W-:Y:S02]  /*2820*/  @!P5 IMAD R21, R26, c[0x0][0x10], R9 ;  /* 0x000004001a15da24 */ /* 0x000fe400078e0209 */
[----:B----4-:R-:W-:Y:S02]  /*2830*/  @!P6 FADD.FTZ R32, R32, R24 ;  /* 0x000000182020e221 */ /* 0x010fe40000010000 */
[----:B------:R-:W-:Y:S01]  /*2840*/  @!P6 FADD.FTZ R33, R33, R25 ;  /* 0x000000192121e221 */ /* 0x000fe20000010000 */
[----:B------:R-:W-:Y:S01]  /*2850*/  ISETP.EQ.OR P6, PT, R49, R0, P2 ;  /* 0x000000003100720c */ /* 0x000fe200017c2670 */
[----:B------:R-:W-:-:S06]  /*2860*/  @!P5 IMAD.WIDE.U32 R20, R21, 0x8, R30 ;  /* 0x000000081514d825 */ /* 0x000fcc00078e001e */
[----:B------:R-:W2:Y:S01]  /*2870*/  @!P5 LDG.E.64 R20, [R20.64] ;  /* 0x000000061414d981 */ /* 0x000ea2000c1e1b00 */
[----:B------:R-:W-:-:S05]  /*2880*/  @!P3 IMAD.WIDE.U32 R22, R23, 0x8, R30 ;  /* 0x000000081716b825 */ /* 0x000fca00078e001e */
[----:B------:R-:W-:Y:S01]  /*2890*/  @!P6 IMAD R25, R49, c[0x0][0x10], R9 ;  /* 0x000004003119ea24 */ /* 0x000fe200078e0209 */
[----:B------:R-:W3:Y:S03]  /*28a0*/  @!P3 LDG.E.64 R22, [R22.64] ;  /* 0x000000061616b981 */ /* 0x000ee6000c1e1b00 */
        /* <DEDUP_REMOVED lines=11> */
[----:B------:R-:W-:Y:S02]  /*2960*/  @!P5 IMAD R21, R26, c[0x0][0x10], R9 ;  /* 0x000004001a15da24 */ /* 0x000fe400078e0209 */
[----:B----4-:R-:W-:Y:S02]  /*2970*/  @!P6 FADD.FTZ R32, R32, R24 ;  /* 0x000000182020e221 */ /* 0x010fe40000010000 */
        /* <DEDUP_REMOVED lines=10> */
[----:B------:R-:W-:Y:S02]  /*2a20*/  IADD3 R28, R28, -0x10, RZ ;  /* 0xfffffff01c1c7810 */ /* 0x000fe40007ffe0ff */
[----:B------:R-:W-:Y:S01]  /*2a30*/  IADD3 R29, R29, 0x10, RZ ;  /* 0x000000101d1d7810 */ /* 0x000fe20007ffe0ff */
[----:B--2---:R-:W-:Y:S02]  /*2a40*/  @!P5 FADD.FTZ R32, R32, R20 ;  /* 0x000000142020d221 */ /* 0x004fe40000010000 */
[----:B------:R-:W-:Y:S01]  /*2a50*/  @!P5 FADD.FTZ R33, R33, R21 ;  /* 0x000000152121d221 */ /* 0x000fe20000010000 */
[----:B------:R-:W-:Y:S01]  /*2a60*/  ISETP.GT.AND P5, PT, R28, 0xc, PT ;  /* 0x0000000c1c00780c */ /* 0x000fe20003fa4270 */
[----:B---3--:R-:W-:Y:S02]  /*2a70*/  @!P3 FADD.FTZ R32, R32, R22 ;  /* 0x000000162020b221 */ /* 0x008fe40000010000 */
[----:B------:R-:W-:-:S02]  /*2a80*/  @!P3 FADD.FTZ R33, R33, R23 ;  /* 0x000000172121b221 */ /* 0x000fc40000010000 */
[----:B----4-:R-:W-:Y:S02]  /*2a90*/  @!P6 FADD.FTZ R32, R32, R24 ;  /* 0x000000182020e221 */ /* 0x010fe40000010000 */
[----:B------:R-:W-:-:S06]  /*2aa0*/  @!P6 FADD.FTZ R33, R33, R25 ;  /* 0x000000192121e221 */ /* 0x000fcc0000010000 */
[----:B------:R-:W-:Y:S05]  /*2ab0*/  @P5 BRA `(.L_x_20) ;  /* 0xfffff8d000005947 */ /* 0x000fea000383ffff */
.L_x_19:
[----:B------:R-:W-:-:S13]  /*2ac0*/  ISETP.GT.AND P3, PT, R28, 0x4, PT ;  /* 0x000000041c00780c */ /* 0x000fda0003f64270 */
[----:B------:R-:W-:Y:S05]  /*2ad0*/  @!P3 BRA `(.L_x_21) ;  /* 0x000003b00000b947 */ /* 0x000fea0003800000 */
[CC--:B------:R-:W-:Y:S02]  /*2ae0*/  ISETP.EQ.OR P0, PT, R29.reuse, R0.reuse, P2 ;  /* 0x000000001d00720c */ /* 0x0c0fe40001702670 */
[C---:B------:R-:W-:Y:S02]  /*2af0*/  IADD3 R23, R29.reuse, 0x1, RZ ;  /* 0x000000011d177810 */ /* 0x040fe40007ffe0ff */
[----:B------:R-:W-:Y:S02]  /*2b00*/  IADD3 R25, R29, 0x2, RZ ;  /* 0x000000021d197810 */ /* 0x000fe40007ffe0ff */
[-C--:B------:R-:W-:Y:S02]  /*2b10*/  ISETP.EQ.OR P3, PT, R23, R0.reuse, P2 ;  /* 0x000000001700720c */ /* 0x080fe40001762670 */
[----:B------:R-:W-:Y:S02]  /*2b20*/  ISETP.EQ.OR P5, PT, R25, R0, P2 ;  /* 0x000000001900720c */ /* 0x000fe400017a2670 */
[----:B------:R-:W-:-:S03]  /*2b30*/  IADD3 R27, R29, 0x3, RZ ;  /* 0x000000031d1b7810 */ /* 0x000fc60007ffe0ff */
[----:B------:R-:W-:Y:S01]  /*2b40*/  @!P0 IMAD R21, R29, c[0x0][0x10], R9 ;  /* 0x000004001d158a24 */ /* 0x000fe200078e0209 */
[----:B------:R-:W-:-:S03]  /*2b50*/  ISETP.EQ.OR P6, PT, R27, R0, P2 ;  /* 0x000000001b00720c */ /* 0x000fc600017c2670 */
[----:B------:R-:W-:-:S04]  /*2b60*/  @!P0 IMAD.WIDE.U32 R20, R21, 0x8, R30 ;  /* 0x0000000815148825 */ /* 0x000fc800078e001e */
[--C-:B------:R-:W-:Y:S02]  /*2b70*/  @!P3 IMAD R23, R23, c[0x0][0x10], R9.reuse ;  /* 0x000004001717ba24 */ /* 0x100fe400078e0209 */
[----:B------:R-:W-:Y:S01]  /*2b80*/  @!P5 IMAD R25, R25, c[0x0][0x10], R9 ;  /* 0x000004001919da24 */ /* 0x000fe200078e0209 */
[----:B------:R-:W2:Y:S01]  /*2b90*/  @!P0 LDG.E.64 R20, [R20.64] ;  /* 0x0000000614148981 */ /* 0x000ea2000c1e1b00 */
[----:B------:R-:W-:-:S04]  /*2ba0*/  @!P3 IMAD.WIDE.U32 R22, R23, 0x8, R30 ;  /* 0x000000081716b825 */ /* 0x000fc800078e001e */
[----:B------:R-:W-:Y:S02]  /*2bb0*/  @!P5 IMAD.WIDE.U32 R24, R25, 0x8, R30 ;  /* 0x000000081918d825 */ /* 0x000fe400078e001e */
[----:B------:R-:W3:Y:S01]  /*2bc0*/  @!P3 LDG.E.64 R22, [R22.64] ;  /* 0x000000061616b981 */ /* 0x000ee2000c1e1b00 */
[----:B------:R-:W-:Y:S01]  /*2bd0*/  IADD3 R29, R29, 0x4, RZ ;  /* 0x000000041d1d7810 */ /* 0x000fe20007ffe0ff */
[----:B------:R-:W-:Y:S02]  /*2be0*/  @!P6 IMAD R27, R27, c[0x0][0x10], R9 ;  /* 0x000004001b1bea24 */ /* 0x000fe400078e0209 */
[----:B------:R-:W4:Y:S02]  /*2bf0*/  @!P5 LDG.E.64 R24, [R24.64] ;  /* 0x000000061818d981 */ /* 0x000f24000c1e1b00 */
[----:B------:R-:W-:-:S06]  /*2c00*/  @!P6 IMAD.WIDE.U32 R26, R27, 0x8, R30 ;  /* 0x000000081b1ae825 */ /* 0x000fcc00078e001e */
[----:B------:R-:W5:Y:S01]  /*2c10*/  @!P6 LDG.E.64 R26, [R26.64] ;  /* 0x000000061a1ae981 */ /* 0x000f62000c1e1b00 */
[----:B0-2---:R-:W-:Y:S02]  /*2c20*/  @!P0 FADD.FTZ R32, R32, R20 ;  /* 0x0000001420208221 */ /* 0x005fe40000010000 */
[----:B------:R-:W-:Y:S01]  /*2c30*/  @!P0 FADD.FTZ R33, R33, R21 ;  /* 0x0000001521218221 */ /* 0x000fe20000010000 */
[----:B------:R-:W-:Y:S01]  /*2c40*/  ISETP.EQ.OR P0, PT, R29, R0, P2 ;  /* 0x000000001d00720c */ /* 0x000fe20001702670 */
[----:B---3--:R-:W-:Y:S02]  /*2c50*/  @!P3 FADD.FTZ R32, R32, R22 ;  /* 0x000000162020b221 */ /* 0x008fe40000010000 */
[----:B------:R-:W-:Y:S01]  /*2c60*/  @!P3 FADD.FTZ R33, R33, R23 ;  /* 0x000000172121b221 */ /* 0x000fe20000010000 */
[----:B------:R-:W-:Y:S01]  /*2c70*/  IADD3 R23, R29, 0x1, RZ ;  /* 0x000000011d177810 */ /* 0x000fe20007ffe0ff */
[----:B----4-:R-:W-:Y:S02]  /*2c80*/  @!P5 FADD.FTZ R32, R32, R24 ;  /* 0x000000182020d221 */ /* 0x010fe40000010000 */
[----:B------:R-:W-:Y:S01]  /*2c90*/  @!P5 FADD.FTZ R33, R33, R25 ;  /* 0x000000192121d221 */ /* 0x000fe20000010000 */
[----:B------:R-:W-:-:S02]  /*2ca0*/  IADD3 R25, R29, 0x2, RZ ;  /* 0x000000021d197810 */ /* 0x000fc40007ffe0ff */
[-C--:B------:R-:W-:Y:S01]  /*2cb0*/  ISETP.EQ.OR P5, PT, R23, R0.reuse, P2 ;  /* 0x000000001700720c */ /* 0x080fe200017a2670 */
[----:B-----5:R-:W-:Y:S02]  /*2cc0*/  @!P6 FADD.FTZ R32, R32, R26 ;  /* 0x0000001a2020e221 */ /* 0x020fe40000010000 */
[----:B------:R-:W-:Y:S01]  /*2cd0*/  @!P6 FADD.FTZ R33, R33, R27 ;  /* 0x0000001b2121e221 */ /* 0x000fe20000010000 */
[----:B------:R-:W-:Y:S02]  /*2ce0*/  ISETP.EQ.OR P6, PT, R25, R0, P2 ;  /* 0x000000001900720c */ /* 0x000fe400017c2670 */
[C---:B------:R-:W-:Y:S01]  /*2cf0*/  IADD3 R27, R29.reuse, 0x3, RZ ;  /* 0x000000031d1b7810 */ /* 0x040fe20007ffe0ff */
[----:B------:R-:W-:-:S03]  /*2d00*/  @!P0 IMAD R21, R29, c[0x0][0x10], R9 ;  /* 0x000004001d158a24 */ /* 0x000fc600078e0209 */
[----:B------:R-:W-:Y:S01]  /*2d10*/  ISETP.EQ.OR P3, PT, R27, R0, P2 ;  /* 0x000000001b00720c */ /* 0x000fe20001762670 */
[----:B------:R-:W-:-:S04]  /*2d20*/  @!P0 IMAD.WIDE.U32 R20, R21, 0x8, R30 ;  /* 0x0000000815148825 */ /* 0x000fc800078e001e */
[--C-:B------:R-:W-:Y:S02]  /*2d30*/  @!P5 IMAD R23, R23, c[0x0][0x10], R9.reuse ;  /* 0x000004001717da24 */ /* 0x100fe400078e0209 */
[----:B------:R-:W-:Y:S01]  /*2d40*/  @!P6 IMAD R25, R25, c[0x0][0x10], R9 ;  /* 0x000004001919ea24 */ /* 0x000fe200078e0209 */
[----:B------:R-:W2:Y:S01]  /*2d50*/  @!P0 LDG.E.64 R20, [R20.64] ;  /* 0x0000000614148981 */ /* 0x000ea2000c1e1b00 */
[----:B------:R-:W-:-:S04]  /*2d60*/  @!P5 IMAD.WIDE.U32 R22, R23, 0x8, R30 ;  /* 0x000000081716d825 */ /* 0x000fc800078e001e */
[----:B------:R-:W-:Y:S02]  /*2d70*/  @!P3 IMAD R27, R27, c[0x0][0x10], R9 ;  /* 0x000004001b1bba24 */ /* 0x000fe400078e0209 */
[--C-:B------:R-:W-:Y:S01]  /*2d80*/  @!P6 IMAD.WIDE.U32 R24, R25, 0x8, R30.reuse ;  /* 0x000000081918e825 */ /* 0x100fe200078e001e */
[----:B------:R-:W3:Y:S03]  /*2d90*/  @!P5 LDG.E.64 R22, [R22.64] ;  /* 0x000000061616d981 */ /* 0x000ee6000c1e1b00 */
[----:B------:R-:W-:Y:S02]  /*2da0*/  @!P3 IMAD.WIDE.U32 R26, R27, 0x8, R30 ;  /* 0x000000081b1ab825 */ /* 0x000fe400078e001e */
[----:B------:R-:W4:Y:S04]  /*2db0*/  @!P6 LDG.E.64 R24, [R24.64] ;  /* 0x000000061818e981 */ /* 0x000f28000c1e1b00 */
[----:B------:R-:W5:Y:S01]  /*2dc0*/  @!P3 LDG.E.64 R26, [R26.64] ;  /* 0x000000061a1ab981 */ /* 0x000f62000c1e1b00 */
[----:B------:R-:W-:-:S02]  /*2dd0*/  IADD3 R28, R28, -0x4, RZ ;  /* 0xfffffffc1c1c7810 */ /* 0x000fc40007ffe0ff */
[----:B------:R-:W-:Y:S02]  /*2de0*/  IADD3 R29, R29, 0x4, RZ ;  /* 0x000000041d1d7810 */ /* 0x000fe40007ffe0ff */
[----:B------:R-:W-:Y:S01]  /*2df0*/  IADD3 R28, R28, -0x4, RZ ;  /* 0xfffffffc1c1c7810 */ /* 0x000fe20007ffe0ff */
[----:B--2---:R-:W-:Y:S02]  /*2e00*/  @!P0 FADD.FTZ R32, R32, R20 ;  /* 0x0000001420208221 */ /* 0x004fe40000010000 */
[----:B------:R-:W-:Y:S02]  /*2e10*/  @!P0 FADD.FTZ R33, R33, R21 ;  /* 0x0000001521218221 */ /* 0x000fe40000010000 */
[----:B---3--:R-:W-:Y:S02]  /*2e20*/  @!P5 FADD.FTZ R32, R32, R22 ;  /* 0x000000162020d221 */ /* 0x008fe40000010000 */
[----:B------:R-:W-:Y:S02]  /*2e30*/  @!P5 FADD.FTZ R33, R33, R23 ;  /* 0x000000172121d221 */ /* 0x000fe40000010000 */
[----:B----4-:R-:W-:-:S02]  /*2e40*/  @!P6 FADD.FTZ R32, R32, R24 ;  /* 0x000000182020e221 */ /* 0x010fc40000010000 */
[----:B------:R-:W-:Y:S01]  /*2e50*/  @!P6 FADD.FTZ R33, R33, R25 ;  /* 0x000000192121e221 */ /* 0x000fe20000010000 */
[----:B------:R-:W-:Y:S01]  /*2e60*/  PLOP3.LUT P0, PT, PT, PT, PT, 0x8, 0x0 ;  /* 0x000000000000781c */ /* 0x000fe20003f0e170 */
[----:B-----5:R-:W-:Y:S02]  /*2e70*/  @!P3 FADD.FTZ R32, R32, R26 ;  /* 0x0000001a2020b221 */ /* 0x020fe40000010000 */
[----:B------:R-:W-:Y:S02]  /*2e80*/  @!P3 FADD.FTZ R33, R33, R27 ;  /* 0x0000001b2121b221 */ /* 0x000fe40000010000 */
.L_x_21:
[----:B------:R-:W-:-:S13]  /*2e90*/  ISETP.NE.OR P0, PT, R28, RZ, P0 ;  /* 0x000000ff1c00720c */ /* 0x000fda0000705670 */
[----:B------:R-:W-:Y:S05]  /*2ea0*/  @!P0 BRA `(.L_x_17) ;  /* 0x000001f000008947 */ /* 0x000fea0003800000 */
.L_x_18:
        /* <DEDUP_REMOVED lines=10> */
[----:B------:R-:W2:Y:S01]  /*2f50*/  @!P5 LDG.E.64 R20, [R20.64] ;  /* 0x000000061414d981 */ /* 0x000ea2000c1e1b00 */
[----:B------:R-:W-:Y:S02]  /*2f60*/  @!P3 IMAD R25, R25, c[0x0][0x10], R9 ;  /* 0x000004001919ba24 */ /* 0x000fe400078e0209 */
[----:B------:R-:W-:-:S04]  /*2f70*/  @!P6 IMAD.WIDE.U32 R22, R23, 0x8, R30 ;  /* 0x000000081716e825 */ /* 0x000fc800078e001e */
[----:B------:R-:W-:Y:S02]  /*2f80*/  @!P3 IMAD.WIDE.U32 R24, R25, 0x8, R30 ;  /* 0x000000081918b825 */ /* 0x000fe400078e001e */
[----:B------:R-:W3:Y:S02]  /*2f90*/  @!P6 LDG.E.64 R22, [R22.64] ;  /* 0x000000061616e981 */ /* 0x000ee4000c1e1b00 */
[----:B------:R-:W-:Y:S02]  /*2fa0*/  @!P0 IMAD R27, R27, c[0x0][0x10], R9 ;  /* 0x000004001b1b8a24 */ /* 0x000fe400078e0209 */
[----:B------:R-:W4:Y:S02]  /*2fb0*/  @!P3 LDG.E.64 R24, [R24.64] ;  /* 0x000000061818b981 */ /* 0x000f24000c1e1b00 */
[----:B------:R-:W-:-:S06]  /*2fc0*/  @!P0 IMAD.WIDE.U32 R26, R27, 0x8, R30 ;  /* 0x000000081b1a8825 */ /* 0x000fcc00078e001e */
[----:B------:R-:W5:Y:S01]  /*2fd0*/  @!P0 LDG.E.64 R26, [R26.64] ;  /* 0x000000061a1a8981 */ /* 0x000f62000c1e1b00 */
[----:B------:R-:W-:Y:S02]  /*2fe0*/  IADD3 R28, R28, -0x4, RZ ;  /* 0xfffffffc1c1c7810 */ /* 0x000fe40007ffe0ff */
[----:B------:R-:W-:Y:S01]  /*2ff0*/  IADD3 R29, R29, 0x4, RZ ;  /* 0x000000041d1d7810 */ /* 0x000fe20007ffe0ff */
[----:B0-2---:R-:W-:Y:S02]  /*3000*/  @!P5 FADD.FTZ R32, R32, R20 ;  /* 0x000000142020d221 */ /* 0x005fe40000010000 */
[----:B------:R-:W-:Y:S01]  /*3010*/  @!P5 FADD.FTZ R33, R33, R21 ;  /* 0x000000152121d221 */ /* 0x000fe20000010000 */
[----:B------:R-:W-:Y:S01]  /*3020*/  ISETP.NE.AND P5, PT, R28, RZ, PT ;  /* 0x000000ff1c00720c */ /* 0x000fe20003fa5270 */
[----:B---3--:R-:W-:Y:S02]  /*3030*/  @!P6 FADD.FTZ R32, R32, R22 ;  /* 0x000000162020e221 */ /* 0x008fe40000010000 */
[----:B------:R-:W-:-:S02]  /*3040*/  @!P6 FADD.FTZ R33, R33, R23 ;  /* 0x000000172121e221 */ /* 0x000fc40000010000 */
[----:B----4-:R-:W-:Y:S02]  /*3050*/  @!P3 FADD.FTZ R32, R32, R24 ;  /* 0x000000182020b221 */ /* 0x010fe40000010000 */
[----:B------:R-:W-:Y:S02]  /*3060*/  @!P3 FADD.FTZ R33, R33, R25 ;  /* 0x000000192121b221 */ /* 0x000fe40000010000 */
[----:B-----5:R-:W-:Y:S02]  /*3070*/  @!P0 FADD.FTZ R32, R32, R26 ;  /* 0x0000001a20208221 */ /* 0x020fe40000010000 */
[----:B------:R-:W-:Y:S02]  /*3080*/  @!P0 FADD.FTZ R33, R33, R27 ;  /* 0x0000001b21218221 */ /* 0x000fe40000010000 */
[----:B------:R-:W-:Y:S05]  /*3090*/  @P5 BRA `(.L_x_18) ;  /* 0xfffffe1000005947 */ /* 0x000fea000383ffff */
.L_x_17:
[----:B------:R-:W-:-:S04]  /*30a0*/  MOV R22, c[0x0][0xc] ;  /* 0x0000030000167a02 */ /* 0x000fc80000000f00 */
[----:B------:R-:W-:-:S13]  /*30b0*/  LOP3.LUT P0, R22, R22, 0x3, RZ, 0xc0, !PT ;  /* 0x0000000316167812 */ /* 0x000fda000780c0ff */
[----:B------:R-:W-:Y:S05]  /*30c0*/  @!P0 BRA `(.L_x_14) ;  /* 0x000001a000008947 */ /* 0x000fea0003800000 */
[----:B------:R-:W-:Y:S01]  /*30d0*/  ISETP.EQ.OR P0, PT, R29, R0, P2 ;  /* 0x000000001d00720c */ /* 0x000fe20001702670 */
[----:B------:R-:W-:Y:S01]  /*30e0*/  BSSY B0, `(.L_x_22) ;  /* 0x0000008000007945 */ /* 0x000fe20003800000 */
[----:B------:R-:W-:-:S11]  /*30f0*/  ISETP.NE.AND P3, PT, R22, 0x1, PT ;  /* 0x000000011600780c */ /* 0x000fd60003f65270 */
[----:B------:R-:W-:Y:S05]  /*3100*/  @P0 BRA `(.L_x_23) ;  /* 0x0000005000000947 */ /* 0x000fea0003800000 */
[----:B------:R-:W-:-:S04]  /*3110*/  IMAD R21, R29, c[0x0][0x10], R9 ;  /* 0x000004001d157a24 */ /* 0x000fc800078e0209 */
[----:B------:R-:W-:-:S06]  /*3120*/  IMAD.WIDE.U32 R20, R21, 0x8, R30 ;  /* 0x0000000815147825 */ /* 0x000fcc00078e001e */
[----:B------:R-:W2:Y:S02]  /*3130*/  LDG.E.64 R20, [R20.64] ;  /* 0x0000000614147981 */ /* 0x000ea4000c1e1b00 */
[----:B0-2---:R-:W-:Y:S02]  /*3140*/  FADD.FTZ R32, R32, R20 ;  /* 0x0000001420207221 */ /* 0x005fe40000010000 */
[----:B------:R-:W-:Y:S02]  /*3150*/  FADD.FTZ R33, R33, R21 ;  /* 0x0000001521217221 */ /* 0x000fe40000010000 */
.L_x_23:
[----:B------:R-:W-:Y:S05]  /*3160*/  BSYNC B0 ;  /* 0x0000000000007941 */ /* 0x000fea0003800000 */
.L_x_22:
[----:B------:R-:W-:Y:S05]  /*3170*/  @!P3 BRA `(.L_x_14) ;  /* 0x000000f00000b947 */ /* 0x000fea0003800000 */
[C---:B------:R-:W-:Y:S02]  /*3180*/  IADD3 R20, R29.reuse, 0x2, RZ ;  /* 0x000000021d147810 */ /* 0x040fe40007ffe0ff */
[----:B------:R-:W-:Y:S02]  /*3190*/  IADD3 R21, R29, 0x1, RZ ;  /* 0x000000011d157810 */ /* 0x000fe40007ffe0ff */
[-C--:B------:R-:W-:Y:S02]  /*31a0*/  ISETP.EQ.OR P0, PT, R20, R0.reuse, P2 ;  /* 0x000000001400720c */ /* 0x080fe40001702670 */
[----:B------:R-:W-:-:S02]  /*31b0*/  ISETP.EQ.OR P3, PT, R21, R0, P2 ;  /* 0x000000001500720c */ /* 0x000fc40001762670 */
[----:B------:R-:W-:-:S11]  /*31c0*/  ISETP.EQ.OR P0, PT, R22, 0x2, P0 ;  /* 0x000000021600780c */ /* 0x000fd60000702670 */
[--C-:B------:R-:W-:Y:S02]  /*31d0*/  @!P3 IMAD R21, R21, c[0x0][0x10], R9.reuse ;  /* 0x000004001515ba24 */ /* 0x100fe400078e0209 */
[----:B------:R-:W-:Y:S02]  /*31e0*/  @!P0 IMAD R9, R20, c[0x0][0x10], R9 ;  /* 0x0000040014098a24 */ /* 0x000fe400078e0209 */
[----:B------:R-:W-:-:S04]  /*31f0*/  @!P3 IMAD.WIDE.U32 R20, R21, 0x8, R30 ;  /* 0x000000081514b825 */ /* 0x000fc800078e001e */
[----:B------:R-:W-:Y:S02]  /*3200*/  @!P0 IMAD.WIDE.U32 R30, R9, 0x8, R30 ;  /* 0x00000008091e8825 */ /* 0x000fe400078e001e */
[----:B------:R-:W2:Y:S04]  /*3210*/  @!P3 LDG.E.64 R20, [R20.64] ;  /* 0x000000061414b981 */ /* 0x000ea8000c1e1b00 */
[----:B------:R-:W3:Y:S01]  /*3220*/  @!P0 LDG.E.64 R30, [R30.64] ;  /* 0x000000061e1e8981 */ /* 0x000ee2000c1e1b00 */
[----:B0-2---:R-:W-:Y:S02]  /*3230*/  @!P3 FADD.FTZ R32, R32, R20 ;  /* 0x000000142020b221 */ /* 0x005fe40000010000 */
[----:B------:R-:W-:Y:S02]  /*3240*/  @!P3 FADD.FTZ R33, R33, R21 ;  /* 0x000000152121b221 */ /* 0x000fe40000010000 */
[----:B---3--:R-:W-:-:S02]  /*3250*/  @!P0 FADD.FTZ R32, R32, R30 ;  /* 0x0000001e20208221 */ /* 0x008fc40000010000 */
[----:B------:R-:W-:-:S05]  /*3260*/  @!P0 FADD.FTZ R33, R33, R31 ;  /* 0x0000001f21218221 */ /* 0x000fca0000010000 */
.L_x_14:
[----:B------:R2:W-:Y:S01]  /*3270*/  @!P2 STS.64 [0xe0], R32 ;  /* 0x0000e020ff00a388 */ /* 0x0005e20000000a00 */
[--C-:B------:R-:W-:Y:S02]  /*3280*/  PRMT R9, RZ, 0x5410, R39.reuse ;  /* 0x00005410ff097816 */ /* 0x100fe40000000027 */
[----:B------:R-:W-:Y:S01]  /*3290*/  PRMT R39, RZ, 0x7610, R39 ;  /* 0x00007610ff277816 */ /* 0x000fe20000000027 */
[----:B------:R-:W-:Y:S01]  /*32a0*/  BAR.SYNC.DEFER_BLOCKING 0x0 ;  /* 0x0000000000007b1d */ /* 0x000fe20000010000 */
[----:B------:R-:W-:Y:S01]  /*32b0*/  ISETP.GE.U32.AND P0, PT, R44, c[0x0][0x1e0], PT ;  /* 0x000078002c007a0c */ /* 0x000fe20003f06070 */
[C---:B-1----:R-:W-:Y:S01]  /*32c0*/  FADD.FTZ R24, -R14.reuse, R9 ;  /* 0x000000090e187221 */ /* 0x042fe20000010100 */
[----:B------:R-:W-:Y:S01]  /*32d0*/  ISETP.GE.U32.AND P2, PT, R43, c[0x0][0x1e0], PT ;  /* 0x000078002b007a0c */ /* 0x000fe20003f46070 */
[----:B------:R-:W-:Y:S01]  /*32e0*/  FADD.FTZ R30, -R14, R39 ;  /* 0x000000270e1e7221 */ /* 0x000fe20000010100 */
[----:B------:R-:W-:Y:S02]  /*32f0*/  ISETP.GE.U32.AND P3, PT, R42, c[0x0][0x1e0], PT ;  /* 0x000078002a007a0c */ /* 0x000fe40003f66070 */
[----:B------:R-:W-:-:S02]  /*3300*/  PRMT R27, RZ, 0x5410, R35 ;  /* 0x00005410ff1b7816 */ /* 0x000fc40000000023 */
[--C-:B------:R-:W-:Y:S02]  /*3310*/  PRMT R23, RZ, 0x5410, R40.reuse ;  /* 0x00005410ff177816 */ /* 0x100fe40000000028 */
[----:B------:R-:W-:Y:S01]  /*3320*/  PRMT R25, RZ, 0x7610, R40 ;  /* 0x00007610ff197816 */ /* 0x000fe20000000028 */
[----:B------:R-:W-:Y:S01]  /*3330*/  FADD.FTZ R28, -R14, R27 ;  /* 0x0000001b0e1c7221 */ /* 0x000fe20000010100 */
[----:B------:R-:W-:Y:S01]  /*3340*/  PRMT R35, RZ, 0x7610, R35 ;  /* 0x00007610ff237816 */ /* 0x000fe20000000023 */
[-C--:B------:R-:W-:Y:S01]  /*3350*/  FMUL.FTZ R40, R30, R15.reuse ;  /* 0x0000000f1e287220 */ /* 0x080fe20000410000 */
[--C-:B------:R-:W-:Y:S01]  /*3360*/  PRMT R29, RZ, 0x5410, R36.reuse ;  /* 0x00005410ff1d7816 */ /* 0x100fe20000000024 */
[C---:B0-2---:R-:W-:Y:S01]  /*3370*/  FADD.FTZ R32, -R14.reuse, R25 ;  /* 0x000000190e207221 */ /* 0x045fe20000010100 */
[----:B------:R-:W-:Y:S01]  /*3380*/  PRMT R31, RZ, 0x7610, R36 ;  /* 0x00007610ff1f7816 */ /* 0x000fe20000000024 */
[----:B------:R-:W-:Y:S01]  /*3390*/  FADD.FTZ R36, -R14, R23 ;  /* 0x000000170e247221 */ /* 0x000fe20000010100 */
[----:B------:R-:W-:Y:S01]  /*33a0*/  ISETP.GE.AND.EX P0, PT, R10, c[0x0][0x1e4], PT, P0 ;  /* 0x000079000a007a0c */ /* 0x000fe20003f06300 */
[C---:B------:R-:W-:Y:S01]  /*33b0*/  FADD.FTZ R26, -R14.reuse, R35 ;  /* 0x000000230e1a7221 */ /* 0x040fe20000010100 */
[----:B------:R-:W-:Y:S01]  /*33c0*/  ISETP.GE.AND.EX P2, PT, R11, c[0x0][0x1e4], PT, P2 ;  /* 0x000079000b007a0c */ /* 0x000fe20003f46320 */
[----:B------:R-:W-:Y:S01]  /*33d0*/  FADD.FTZ R22, -R14, R29 ;  /* 0x0000001d0e167221 */ /* 0x000fe20000010100 */
[----:B------:R-:W-:Y:S01]  /*33e0*/  ISETP.GE.AND.EX P3, PT, R12, c[0x0][0x1e4], PT, P3 ;  /* 0x000079000c007a0c */ /* 0x000fe20003f66330 */
[----:B------:R-:W0:Y:S01]  /*33f0*/  LDS.64 R20, [0xe0] ;  /* 0x0000e000ff147984 */ /* 0x000e220000000a00 */
[----:B------:R-:W-:Y:S01]  /*3400*/  PRMT R9, RZ, 0x5410, R38 ;  /* 0x00005410ff097816 */ /* 0x000fe20000000026 */
[----:B------:R-:W-:Y:S01]  /*3410*/  FADD.FTZ R14, -R14, R31 ;  /* 0x0000001f0e0e7221 */ /* 0x000fe20000010100 */
[----:B------:R-:W-:Y:S01]  /*3420*/  ISETP.GT.U32.OR P0, PT, R48, 0x2ff, P0 ;  /* 0x000002ff3000780c */ /* 0x000fe20000704470 */
[----:B------:R-:W-:Y:S01]  /*3430*/  FMUL.FTZ R35, R24, R15 ;  /* 0x0000000f18237220 */ /* 0x000fe20000410000 */
[----:B------:R-:W-:-:S02]  /*3440*/  ISETP.GT.U32.OR P2, PT, R48, 0x2ff, P2 ;  /* 0x000002ff3000780c */ /* 0x000fc40001744470 */
[----:B------:R-:W-:Y:S02]  /*3450*/  ISETP.GT.U32.OR P3, PT, R48, 0x2ff, P3 ;  /* 0x000002ff3000780c */ /* 0x000fe40001f64470 */
[----:B------:R-:W-:Y:S01]  /*3460*/  PRMT R38, RZ, 0x7610, R38 ;  /* 0x00007610ff267816 */ /* 0x000fe20000000026 */
[----:B0-----:R-:W-:Y:S02]  /*3470*/  FMUL.FTZ R20, R20, c[0x0][0x20c] ;  /* 0x0000830014147a20 */ /* 0x001fe40000410000 */
[----:B------:R-:W-:Y:S01]  /*3480*/  FMUL.FTZ R21, R21, c[0x0][0x20c] ;  /* 0x0000830015157a20 */ /* 0x000fe20000410000 */
        /* <DEDUP_REMOVED lines=14> */
[----:B-1----:R-:W-:Y:S02]  /*3570*/  FMUL.FTZ R9, R9, R30 ;  /* 0x0000001e09097220 */ /* 0x002fe40000410000 */
[----:B------:R-:W-:Y:S02]  /*3580*/  FADD.FTZ R30, -R30, 1 ;  /* 0x3f8000001e1e7421 */ /* 0x000fe40000010100 */
[----:B------:R-:W-:-:S02]  /*3590*/  FMUL.FTZ R38, R38, R33 ;  /* 0x0000002126267220 */ /* 0x000fc40000410000 */
[----:B------:R-:W-:-:S04]  /*35a0*/  FFMA.FTZ R30, R23, R30, 1 ;  /* 0x3f800000171e7423 */ /* 0x000fc8000001001e */
[----:B------:R-:W-:Y:S02]  /*35b0*/  FMUL.FTZ R9, R9, R30 ;  /* 0x0000001e09097220 */ /* 0x000fe40000410000 */
.L_x_24:
[----:B------:R-:W-:Y:S01]  /*35c0*/  BSSY B0, `(.L_x_25) ;  /* 0x0000012000007945 */ /* 0x000fe20003800000 */
[----:B------:R-:W-:Y:S05]  /*35d0*/  @!P1 BRA `(.L_x_26) ;  /* 0x0000010000009947 */ /* 0x000fea0003800000 */
[C-C-:B------:R-:W-:Y:S01]  /*35e0*/  FFMA.FTZ R24, R20.reuse, R40, R21.reuse ;  /* 0x0000002814187223 */ /* 0x140fe20000010015 */
[----:B------:R-:W-:Y:S01]  /*35f0*/  MOV R25, R53 ;  /* 0x0000003500197202 */ /* 0x000fe20000000f00 */
[----:B------:R-:W-:Y:S02]  /*3600*/  FFMA.FTZ R23, R20, R35, R21 ;  /* 0x0000002314177223 */ /* 0x000fe40000010015 */
[----:B------:R-:W-:Y:S01]  /*3610*/  FFMA.FTZ R40, R38, R17, -R24 ;  /* 0x0000001126287223 */ /* 0x000fe20000010818 */
[----:B------:R-:W-:Y:S01]  /*3620*/  MOV R24, R50 ;  /* 0x0000003200187202 */ /* 0x000fe20000000f00 */
[----:B------:R-:W-:Y:S02]  /*3630*/  IMAD R54, R3, c[0x0][0x1d8], RZ ;  /* 0x0000760003367a24 */ /* 0x000fe400078e02ff */
[----:B------:R-:W-:Y:S02]  /*3640*/  FFMA.FTZ R30, R9, R16, -R23 ;  /* 0x00000010091e7223 */ /* 0x000fe40000010817 */
[----:B------:R-:W-:-:S04]  /*3650*/  IMAD.WIDE.U32 R24, R45, c[0x0][0x1d8], R24 ;  /* 0x000076002d187a25 */ /* 0x000fc800078e0018 */
[----:B------:R-:W-:Y:S02]  /*3660*/  IMAD R23, R45, c[0x0][0x1dc], R54 ;  /* 0x000077002d177a24 */ /* 0x000fe400078e0236 */
[-C--:B------:R-:W-:Y:S01]  /*3670*/  FMUL.FTZ R38, R30, R15.reuse ;  /* 0x0000000f1e267220 */ /* 0x080fe20000410000 */
[----:B------:R-:W-:Y:S01]  /*3680*/  LEA R30, P5, R24, c[0x0][0x160], 0x1 ;  /* 0x00005800181e7a11 */ /* 0x000fe200078a08ff */
[----:B------:R-:W-:Y:S01]  /*3690*/  FMUL.FTZ R9, R40, R15 ;  /* 0x0000000f28097220 */ /* 0x000fe20000410000 */
[----:B------:R-:W-:-:S04]  /*36a0*/  IADD3 R23, R25, R23, RZ ;  /* 0x0000001719177210 */ /* 0x000fc80007ffe0ff */
[----:B------:R-:W-:Y:S02]  /*36b0*/  LEA.HI.X R31, R24, c[0x0][0x164], R23, 0x1, P5 ;  /* 0x00005900181f7a11 */ /* 0x000fe400028f0c17 */
[----:B------:R-:W-:-:S05]  /*36c0*/  F2FP.BF16.PACK_AB R9, R9, R38 ;  /* 0x000000260909723e */ /* 0x000fca00000010ff */
[----:B------:R0:W-:Y:S02]  /*36d0*/  STG.E [R30.64], R9 ;  /* 0x000000091e007986 */ /* 0x0001e4000c101906 */
.L_x_26:
[----:B------:R-:W-:Y:S05]  /*36e0*/  BSYNC B0 ;  /* 0x0000000000007941 */ /* 0x000fea0003800000 */
.L_x_25:
[--C-:B0-----:R-:W-:Y:S01]  /*36f0*/  PRMT R9, RZ, 0x5410, R37.reuse ;  /* 0x00005410ff097816 */ /* 0x101fe20000000025 */
[-C--:B------:R-:W-:Y:S01]  /*3700*/  FMUL.FTZ R35, R36, R15.reuse ;  /* 0x0000000f24237220 */ /* 0x080fe20000410000 */
[----:B------:R-:W-:Y:S01]  /*3710*/  PRMT R24, RZ, 0x7610, R37 ;  /* 0x00007610ff187816 */ /* 0x000fe20000000025 */
[----:B------:R-:W-:Y:S01]  /*3720*/  FMUL.FTZ R40, R32, R15 ;  /* 0x0000000f20287220 */ /* 0x000fe20000410000 */
[----:B------:R-:W-:Y:S05]  /*3730*/  @!P4 BRA `(.L_x_27) ;  /* 0x000001200000c947 */ /* 0x000fea0003800000 */
[----:B------:R-:W-:Y:S02]  /*3740*/  FFMA.FTZ R23, R35, R16, R18 ;  /* 0x0000001023177223 */ /* 0x000fe40000010012 */
[----:B------:R-:W-:Y:S02]  /*3750*/  FFMA.FTZ R25, R40, R17, R19 ;  /* 0x0000001128197223 */ /* 0x000fe40000010013 */
[----:B------:R-:W-:Y:S02]  /*3760*/  FMUL.FTZ R27, R23, -1.4426950216293334961 ;  /* 0xbfb8aa3b171b7820 */ /* 0x000fe40000410000 */
        /* <DEDUP_REMOVED lines=15> */
.L_x_27:
[----:B------:R-:W-:Y:S01]  /*3860*/  BSSY B0, `(.L_x_28) ;  /* 0x0000012000007945 */ /* 0x000fe20003800000 */
[----:B------:R-:W-:Y:S05]  /*3870*/  @P0 BRA `(.L_x_29) ;  /* 0x0000010000000947 */ /* 0x000fea0003800000 */
[C-C-:B------:R-:W-:Y:S02]  /*3880*/  FFMA.FTZ R25, R20.reuse, R40, R21.reuse ;  /* 0x0000002814197223 */ /* 0x140fe40000010015 */
[----:B------:R-:W-:Y:S02]  /*3890*/  FFMA.FTZ R23, R20, R35, R21 ;  /* 0x0000002314177223 */ /* 0x000fe40000010015 */
[----:B------:R-:W-:Y:S01]  /*38a0*/  FFMA.FTZ R30, R24, R17, -R25 ;  /* 0x00000011181e7223 */ /* 0x000fe20000010819 */
[----:B------:R-:W-:Y:S01]  /*38b0*/  MOV R24, R50 ;  /* 0x0000003200187202 */ /* 0x000fe20000000f00 */
[----:B------:R-:W-:Y:S01]  /*38c0*/  IMAD R27, R10, c[0x0][0x1d8], RZ ;  /* 0x000076000a1b7a24 */ /* 0x000fe200078e02ff */
[----:B------:R-:W-:Y:S01]  /*38d0*/  MOV R25, R53 ;  /* 0x0000003500197202 */ /* 0x000fe20000000f00 */
[----:B------:R-:W-:-:S02]  /*38e0*/  FFMA.FTZ R10, R9, R16, -R23 ;  /* 0x00000010090a7223 */ /* 0x000fc40000010817 */
[C---:B------:R-:W-:Y:S02]  /*38f0*/  IMAD R27, R44.reuse, c[0x0][0x1dc], R27 ;  /* 0x000077002c1b7a24 */ /* 0x040fe400078e021b */
[----:B------:R-:W-:-:S04]  /*3900*/  IMAD.WIDE.U32 R24, R44, c[0x0][0x1d8], R24 ;  /* 0x000076002c187a25 */ /* 0x000fc800078e0018 */
[----:B------:R-:W-:Y:S01]  /*3910*/  FMUL.FTZ R10, R10, R15 ;  /* 0x0000000f0a0a7220 */ /* 0x000fe20000410000 */
[----:B------:R-:W-:Y:S01]  /*3920*/  IADD3 R27, R25, R27, RZ ;  /* 0x0000001b191b7210 */ /* 0x000fe20007ffe0ff */
[----:B------:R-:W-:Y:S01]  /*3930*/  FMUL.FTZ R9, R30, R15 ;  /* 0x0000000f1e097220 */ /* 0x000fe20000410000 */
[----:B------:R-:W-:-:S04]  /*3940*/  LEA R30, P0, R24, c[0x0][0x160], 0x1 ;  /* 0x00005800181e7a11 */ /* 0x000fc800078008ff */
[----:B------:R-:W-:Y:S02]  /*3950*/  LEA.HI.X R31, R24, c[0x0][0x164], R27, 0x1, P0 ;  /* 0x00005900181f7a11 */ /* 0x000fe400000f0c1b */
[----:B------:R-:W-:-:S05]  /*3960*/  F2FP.BF16.PACK_AB R9, R9, R10 ;  /* 0x0000000a0909723e */ /* 0x000fca00000010ff */
[----:B------:R0:W-:Y:S02]  /*3970*/  STG.E [R30.64], R9 ;  /* 0x000000091e007986 */ /* 0x0001e4000c101906 */
.L_x_29:
[----:B------:R-:W-:Y:S05]  /*3980*/  BSYNC B0 ;  /* 0x0000000000007941 */ /* 0x000fea0003800000 */
.L_x_28:
        /* <DEDUP_REMOVED lines=23> */
.L_x_30:
[----:B------:R-:W-:Y:S01]  /*3b00*/  BSSY B0, `(.L_x_31) ;  /* 0x0000012000007945 */ /* 0x000fe20003800000 */
[----:B------:R-:W-:Y:S05]  /*3b10*/  @P2 BRA `(.L_x_32) ;  /* 0x0000010000002947 */ /* 0x000fea0003800000 */
[C-C-:B------:R-:W-:Y:S02]  /*3b20*/  FFMA.FTZ R10, R20.reuse, R33, R21.reuse ;  /* 0x00000021140a7223 */ /* 0x140fe40000010015 */
[----:B------:R-:W-:Y:S02]  /*3b30*/  FFMA.FTZ R23, R20, R32, R21 ;  /* 0x0000002014177223 */ /* 0x000fe40000010015 */
[----:B------:R-:W-:Y:S01]  /*3b40*/  IMAD R24, R11, c[0x0][0x1d8], RZ ;  /* 0x000076000b187a24 */ /* 0x000fe200078e02ff */
[----:B------:R-:W-:Y:S01]  /*3b50*/  MOV R11, R53 ;  /* 0x00000035000b7202 */ /* 0x000fe20000000f00 */
[----:B------:R-:W-:Y:S01]  /*3b60*/  FFMA.FTZ R26, R9, R16, -R10 ;  /* 0x00000010091a7223 */ /* 0x000fe2000001080a */
        /* <DEDUP_REMOVED lines=11> */
.L_x_32:
[----:B------:R-:W-:Y:S05]  /*3c20*/  BSYNC B0 ;  /* 0x0000000000007941 */ /* 0x000fea0003800000 */
.L_x_31:
        /* <DEDUP_REMOVED lines=23> */
.L_x_33:
[----:B------:R-:W-:Y:S01]  /*3da0*/  BSSY B0, `(.L_x_34) ;  /* 0x0000011000007945 */ /* 0x000fe20003800000 */
[----:B------:R-:W-:Y:S05]  /*3db0*/  @P3 BRA `(.L_x_35) ;  /* 0x000000f000003947 */ /* 0x000fea0003800000 */
[C-C-:B------:R-:W-:Y:S01]  /*3dc0*/  FFMA.FTZ R11, R20.reuse, R27, R21.reuse ;  /* 0x0000001b140b7223 */ /* 0x140fe20000010015 */
[----:B------:R-:W-:Y:S01]  /*3dd0*/  MOV R51, R53 ;  /* 0x0000003500337202 */ /* 0x000fe20000000f00 */
[----:B------:R-:W-:Y:S02]  /*3de0*/  FFMA.FTZ R20, R20, R26, R21 ;  /* 0x0000001a14147223 */ /* 0x000fe40000010015 */
[----:B------:R-:W-:Y:S02]  /*3df0*/  IMAD R13, R12, c[0x0][0x1d8], RZ ;  /* 0x000076000c0d7a24 */ /* 0x000fe400078e02ff */
[----:B------:R-:W-:Y:S02]  /*3e00*/  FFMA.FTZ R16, R9, R16, -R11 ;  /* 0x0000001009107223 */ /* 0x000fe4000001080b */
[----:B------:R-:W-:-:S02]  /*3e10*/  FFMA.FTZ R20, R10, R17, -R20 ;  /* 0x000000110a147223 */ /* 0x000fc40000010814 */
[----:B------:R-:W-:-:S04]  /*3e20*/  IMAD.WIDE.U32 R50, R42, c[0x0][0x1d8], R50 ;  /* 0x000076002a327a25 */ /* 0x000fc800078e0032 */
[----:B------:R-:W-:Y:S01]  /*3e30*/  IMAD R13, R42, c[0x0][0x1dc], R13 ;  /* 0x000077002a0d7a24 */ /* 0x000fe200078e020d */
[----:B------:R-:W-:Y:S01]  /*3e40*/  LEA R10, P0, R50, c[0x0][0x160], 0x1 ;  /* 0x00005800320a7a11 */ /* 0x000fe200078008ff */
[-C--:B------:R-:W-:Y:S02]  /*3e50*/  FMUL.FTZ R9, R16, R15.reuse ;  /* 0x0000000f10097220 */ /* 0x080fe40000410000 */
[----:B------:R-:W-:Y:S01]  /*3e60*/  FMUL.FTZ R20, R20, R15 ;  /* 0x0000000f14147220 */ /* 0x000fe20000410000 */
[----:B------:R-:W-:-:S04]  /*3e70*/  IADD3 R13, R51, R13, RZ ;  /* 0x0000000d330d7210 */ /* 0x000fc80007ffe0ff */
[----:B------:R-:W-:Y:S02]  /*3e80*/  LEA.HI.X R11, R50, c[0x0][0x164], R13, 0x1, P0 ;  /* 0x00005900320b7a11 */ /* 0x000fe400000f0c0d */
[----:B------:R-:W-:-:S05]  /*3e90*/  F2FP.BF16.PACK_AB R9, R20, R9 ;  /* 0x000000091409723e */ /* 0x000fca00000010ff */
[----:B------:R0:W-:Y:S02]  /*3ea0*/  STG.E [R10.64], R9 ;  /* 0x000000090a007986 */ /* 0x0001e4000c101906 */
.L_x_35:
[----:B------:R-:W-:Y:S05]  /*3eb0*/  BSYNC B0 ;  /* 0x0000000000007941 */ /* 0x000fea0003800000 */
.L_x_34:
[----:B------:R-:W-:Y:S02]  /*3ec0*/  IADD3 R46, R46, c[0x0][0x10], RZ ;  /* 0x000004002e2e7a10 */ /* 0x000fe40007ffe0ff */
[----:B------:R-:W-:Y:S02]  /*3ed0*/  IADD3 R41, R41, 0x1, RZ ;  /* 0x0000000129297810 */ /* 0x000fe40007ffe0ff */
[----:B------:R-:W-:-:S13]  /*3ee0*/  ISETP.GE.AND P0, PT, R46, UR4, PT ;  /* 0x000000042e007c0c */ /* 0x000fda000bf06270 */
[----:B------:R-:W-:Y:S01]  /*3ef0*/  @P0 CALL.REL.NOINC `(.L_x_1) ;  /* 0x0000001000000944 */ /* 0x000fe20003c00000 */
[----:B------:R-:W-:Y:S05]  /*3f00*/  BRA `(.L_x_36) ;  /* 0xffffc3a000007947 */ /* 0x000fea000383ffff */
.L_x_1:
[----:B-1----:R-:W-:Y:S01]  /*3f10*/  ISETP.NE.AND P1, PT, R48, RZ, PT ;  /* 0x000000ff3000720c */ /* 0x002fe20003f25270 */
[----:B------:R-:W-:Y:S01]  /*3f20*/  HFMA2.MMA R25, -RZ, RZ, 0, 2.384185791015625e-07 ;  /* 0x00000004ff197435 */ /* 0x000fe200000001ff */
[----:B------:R-:W-:Y:S01]  /*3f30*/  MOV R6, c[0x0][0xc] ;  /* 0x0000030000067a02 */ /* 0x000fe20000000f00 */
[----:B------:R-:W-:Y:S01]  /*3f40*/  BSSY B0, `(.L_x_37) ;  /* 0x000000f000007945 */ /* 0x000fe20003800000 */
[----:B------:R-:W-:Y:S02]  /*3f50*/  MOV R4, c[0x0][0x10] ;  /* 0x0000040000047a02 */ /* 0x000fe40000000f00 */
[----:B------:R-:W-:Y:S02]  /*3f60*/  ISETP.NE.AND P0, PT, R6, 0x1, PT ;  /* 0x000000010600780c */ /* 0x000fe40003f05270 */
[----:B------:R-:W-:-:S04]  /*3f70*/  SHF.L.U32 R0, R4, 0x1, RZ ;  /* 0x0000000104007819 */ /* 0x000fc800000006ff */
[----:B------:R-:W-:-:S05]  /*3f80*/  SEL R0, R0, RZ, P0 ;  /* 0x000000ff00007207 */ /* 0x000fca0000000000 */
[----:B------:R-:W-:Y:S01]  /*3f90*/  IMAD.WIDE.U32 R2, R0, R25, c[0x0][0x1a8] ;  /* 0x00006a0000027625 */ /* 0x000fe200078e0019 */
[----:B------:R-:W-:Y:S05]  /*3fa0*/  @P1 BRA `(.L_x_38) ;  /* 0x0000008000001947 */ /* 0x000fea0003800000 */
[----:B------:R-:W-:Y:S06]  /*3fb0*/  MEMBAR.ALL.GPU ;  /* 0x0000000000007992 */ /* 0x000fec000000a000 */
[----:B------:R-:W1:Y:S01]  /*3fc0*/  S2R R0, SR_LANEID ;  /* 0x0000000000007919 */ /* 0x000e620000000000 */
[----:B------:R-:W-:Y:S01]  /*3fd0*/  VOTEU.ANY UR4, UPT, PT ;  /* 0x0000000000047886 */ /* 0x000fe200038e0100 */
[----:B------:R-:W-:-:S00]  /*3fe0*/  ERRBAR ;  /* 0x00000000000079ab */ /* 0x000fc00000000000 */
[----:B------:R-:W-:Y:S01]  /*3ff0*/  UFLO.U32 UR5, UR4 ;  /* 0x00000004000572bd */ /* 0x000fe200080e0000 */
[----:B------:R-:W2:Y:S05]  /*4000*/  POPC R5, UR4 ;  /* 0x0000000400057d09 */ /* 0x000eaa0008000000 */
[----:B-1----:R-:W-:-:S13]  /*4010*/  ISETP.EQ.U32.AND P0, PT, R0, UR5, PT ;  /* 0x0000000500007c0c */ /* 0x002fda000bf02070 */
[----:B--2---:R1:W-:Y:S02]  /*4020*/  @P0 RED.E.ADD.S32.STRONG.GPU [R2.64], R5 ;  /* 0x000000050200098e */ /* 0x0043e4000c10e386 */
.L_x_38:
[----:B------:R-:W-:Y:S05]  /*4030*/  BSYNC B0 ;  /* 0x0000000000007941 */ /* 0x000fea0003800000 */
.L_x_37:
[----:B------:R-:W2:Y:S01]  /*4040*/  S2UR UR4, SR_CTAID.X ;  /* 0x00000000000479c3 */ /* 0x000ea20000002500 */
[----:B-1----:R-:W-:Y:S02]  /*4050*/  IADD3 R5, R6, -0x1, RZ ;  /* 0xffffffff06057810 */ /* 0x002fe40007ffe0ff */
[----:B------:R-:W-:-:S05]  /*4060*/  IADD3 R0, R4, -0x1, RZ ;  /* 0xffffffff04007810 */ /* 0x000fca0007ffe0ff */
[----:B------:R-:W1:Y:S01]  /*4070*/  S2UR UR5, SR_CTAID.Y ;  /* 0x00000000000579c3 */ /* 0x000e620000002600 */
[----:B--2---:R-:W-:-:S04]  /*4080*/  ISETP.NE.AND P0, PT, R5, UR4, PT ;  /* 0x0000000405007c0c */ /* 0x004fc8000bf05270 */
[----:B-1----:R-:W-:-:S13]  /*4090*/  ISETP.NE.OR P0, PT, R0, UR5, P0 ;  /* 0x0000000500007c0c */ /* 0x002fda0008705670 */
[----:B------:R-:W-:Y:S05]  /*40a0*/  @P0 EXIT ;  /* 0x000000000000094d */ /* 0x000fea0003800000 */
[----:B------:R-:W-:Y:S05]  /*40b0*/  @P1 BRA `(.L_x_39) ;  /* 0x0000008000001947 */ /* 0x000fea0003800000 */
[----:B------:R-:W-:-:S05]  /*40c0*/  IMAD R0, R6, c[0x0][0x10], RZ ;  /* 0x0000040006007a24 */ /* 0x000fca00078e02ff */
[----:B------:R-:W-:-:S13]  /*40d0*/  ISETP.NE.AND P0, PT, R0, -0x1, PT ;  /* 0xffffffff0000780c */ /* 0x000fda0003f05270 */
[----:B------:R-:W-:Y:S05]  /*40e0*/  @!P0 BRA `(.L_x_39) ;  /* 0x0000005000008947 */ /* 0x000fea0003800000 */
.L_x_40:
[----:B------:R-:W2:Y:S01]  /*40f0*/  LDG.E.STRONG.GPU R5, [R2.64] ;  /* 0x0000000602057981 */ /* 0x000ea2000c1ef900 */
[----:B------:R-:W-:Y:S01]  /*4100*/  YIELD ;  /* 0x0000000000007946 */ /* 0x000fe20003800000 */
[----:B--2---:R-:W-:Y:S01]  /*4110*/  ISETP.NE.AND P0, PT, R5, R0, PT ;  /* 0x000000000500720c */ /* 0x004fe20003f05270 */
[----:B------:R-:W-:-:S12]  /*4120*/  CCTL.IVALL ;  /* 0x00000000ff00798f */ /* 0x000fd80002000000 */
[----:B------:R-:W-:Y:S05]  /*4130*/  @P0 BRA `(.L_x_40) ;  /* 0xffffffb000000947 */ /* 0x000fea000383ffff */
.L_x_39:
[----:B------:R-:W-:Y:S02]  /*4140*/  WARPSYNC 0xffffffff ;  /* 0xffffffff00007948 */ /* 0x000fe40003800000 */
[----:B------:R-:W-:Y:S01]  /*4150*/  MOV R19, c[0x0][0x1dc] ;  /* 0x0000770000137a02 */ /* 0x000fe20000000f00 */
[----:B------:R-:W-:Y:S03]  /*4160*/  BAR.SYNC.DEFER_BLOCKING 0x0 ;  /* 0x0000000000007b1d */ /* 0x000fe60000010000 */
[----:B------:R-:W-:-:S04]  /*4170*/  LEA.HI R0, P0, R19, c[0x0][0x1d8], RZ, 0x1 ;  /* 0x0000760013007a11 */ /* 0x000fc800078108ff */
[----:B------:R-:W-:-:S04]  /*4180*/  IADD3.X R3, RZ, c[0x0][0x1dc], RZ, P0, !PT ;  /* 0x00007700ff037a10 */ /* 0x000fc800007fe4ff */
[--C-:B------:R-:W-:Y:S02]  /*4190*/  SHF.R.S64 R27, R0, 0x1, R3.reuse ;  /* 0x00000001001b7819 */ /* 0x100fe40000001003 */
[----:B------:R-:W-:Y:S02]  /*41a0*/  SHF.R.S32.HI R0, RZ, 0x1f, R48 ;  /* 0x0000001fff007819 */ /* 0x000fe40000011430 */
[----:B------:R-:W-:Y:S02]  /*41b0*/  SHF.R.S32.HI R18, RZ, 0x1, R3 ;  /* 0x00000001ff127819 */ /* 0x000fe40000011403 */
[----:B------:R-:W-:-:S04]  /*41c0*/  ISETP.GT.U32.AND P0, PT, R27, R48, PT ;  /* 0x000000301b00720c */ /* 0x000fc80003f04070 */
[----:B------:R-:W-:-:S13]  /*41d0*/  ISETP.GT.AND.EX P0, PT, R18, R0, PT, P0 ;  /* 0x000000001200720c */ /* 0x000fda0003f04300 */
[----:B------:R-:W-:Y:S05]  /*41e0*/  @!P0 EXIT ;  /* 0x000000000000894d */ /* 0x000fea0003800000 */
[----:B------:R-:W-:Y:S01]  /*41f0*/  UMOV UR4, 0x3 ;  /* 0x0000000300047882 */ /* 0x000fe20000000000 */
[----:B------:R-:W-:Y:S01]  /*4200*/  LEA R2, R19, R19, 0x1 ;  /* 0x0000001313027211 */ /* 0x000fe200078e08ff */
[----:B------:R-:W-:Y:S01]  /*4210*/  ULDC UR5, c[0x0][0x1d8] ;  /* 0x0000760000057ab9 */ /* 0x000fe20000000800 */
[----:B------:R-:W-:Y:S01]  /*4220*/  MOV R7, R0 ;  /* 0x0000000000077202 */ /* 0x000fe20000000f00 */
[----:B------:R-:W-:Y:S01]  /*4230*/  UIMAD.WIDE.U32 UR4, UR4, UR5, URZ ;  /* 0x00000005040472a5 */ /* 0x000fe2000f8e003f */
[----:B------:R-:W-:Y:S02]  /*4240*/  MOV R20, c[0x0][0x1d8] ;  /* 0x0000760000147a02 */ /* 0x000fe40000000f00 */
[----:B------:R-:W-:Y:S02]  /*4250*/  SHF.L.U64.HI R29, R27, 0x2, R18 ;  /* 0x000000021b1d7819 */ /* 0x000fe40000010212 */
[----:B------:R-:W-:Y:S02]  /*4260*/  SHF.L.U64.HI R19, R20, 0x2, R19 ;  /* 0x0000000214137819 */ /* 0x000fe40000010213 */
[----:B------:R-:W-:-:S04]  /*4270*/  IADD3 R2, R2, UR5, RZ ;  /* 0x0000000502027c10 */ /* 0x000fc8000fffe0ff */
[----:B------:R-:W-:-:S04]  /*4280*/  LEA.HI R23, P0, R2, UR4, RZ, 0x1 ;  /* 0x0000000402177c11 */ /* 0x000fc8000f8108ff */
[----:B------:R-:W-:-:S04]  /*4290*/  IADD3.X R2, RZ, R2, RZ, P0, !PT ;  /* 0x00000002ff027210 */ /* 0x000fc800007fe4ff */
[--C-:B------:R-:W-:Y:S02]  /*42a0*/  SHF.R.S64 R23, R23, 0x1, R2.reuse ;  /* 0x0000000117177819 */ /* 0x100fe40000001002 */
[----:B------:R-:W-:-:S04]  /*42b0*/  SHF.R.S32.HI R0, RZ, 0x1, R2 ;  /* 0x00000001ff007819 */ /* 0x000fc80000011402 */
[----:B------:R-:W-:Y:S02]  /*42c0*/  SHF.L.U64.HI R21, R23, 0x2, R0 ;  /* 0x0000000217157819 */ /* 0x000fe40000010200 */
.L_x_41:
[----:B------:R-:W-:-:S04]  /*42d0*/  LEA R6, P0, R48, c[0x0][0x1b8], 0x2 ;  /* 0x00006e0030067a11 */ /* 0x000fc800078010ff */
[----:B------:R-:W-:Y:S02]  /*42e0*/  LEA.HI.X R7, R48, c[0x0][0x1bc], R7, 0x2, P0 ;  /* 0x00006f0030077a11 */ /* 0x000fe400000f1407 */
[-C--:B------:R-:W-:Y:S02]  /*42f0*/  LEA R8, P0, R27, R6.reuse, 0x2 ;  /* 0x000000061b087211 */ /* 0x080fe400078010ff */
[-C--:B------:R-:W-:Y:S01]  /*4300*/  LEA R12, P1, R20, R6.reuse, 0x2 ;  /* 0x00000006140c7211 */ /* 0x080fe200078210ff */
[----:B0-----:R1:W2:Y:S01]  /*4310*/  LDG.E R14, [R6.64] ;  /* 0x00000006060e7981 */ /* 0x0012a2000c1e1900 */
[----:B0-----:R-:W-:Y:S02]  /*4320*/  LEA R10, P2, R23, R6, 0x2 ;  /* 0x00000006170a7211 */ /* 0x001fe400078410ff */
[----:B------:R-:W-:Y:S02]  /*4330*/  IADD3.X R9, R7, R29, RZ, P0, !PT ;  /* 0x0000001d07097210 */ /* 0x000fe400007fe4ff */
[----:B------:R-:W-:-:S02]  /*4340*/  IADD3.X R13, R19, R7, RZ, P1, !PT ;  /* 0x00000007130d7210 */ /* 0x000fc40000ffe4ff */
[----:B------:R-:W-:Y:S01]  /*4350*/  IADD3.X R11, R7, R21, RZ, P2, !PT ;  /* 0x00000015070b7210 */ /* 0x000fe200017fe4ff */
[----:B------:R-:W2:Y:S04]  /*4360*/  LDG.E R15, [R8.64] ;  /* 0x00000006080f7981 */ /* 0x000ea8000c1e1900 */
[----:B------:R-:W3:Y:S04]  /*4370*/  LDG.E R16, [R12.64] ;  /* 0x000000060c107981 */ /* 0x000ee8000c1e1900 */
[----:B------:R-:W3:Y:S01]  /*4380*/  LDG.E R17, [R10.64] ;  /* 0x000000060a117981 */ /* 0x000ee2000c1e1900 */
[----:B------:R-:W-:-:S02]  /*4390*/  SHF.L.U32 R4, R48, 0x1, RZ ;  /* 0x0000000130047819 */ /* 0x000fc400000006ff */
[----:B------:R-:W-:-:S03]  /*43a0*/  IADD3 R48, R48, 0x300, RZ ;  /* 0x0000030030307810 */ /* 0x000fc60007ffe0ff */
[----:B------:R-:W-:-:S04]  /*43b0*/  IMAD.WIDE R2, R4, R25, c[0x0][0x168] ;  /* 0x00005a0004027625 */ /* 0x000fc800078e0219 */
[----:B------:R-:W-:Y:S01]  /*43c0*/  IMAD.WIDE R4, R4, R25, c[0x0][0x170] ;  /* 0x00005c0004047625 */ /* 0x000fe200078e0219 */
[----:B------:R-:W-:Y:S02]  /*43d0*/  ISETP.GT.U32.AND P0, PT, R27, R48, PT ;  /* 0x000000301b00720c */ /* 0x000fe40003f04070 */
[----:B-1----:R-:W-:-:S04]  /*43e0*/  SHF.R.S32.HI R7, RZ, 0x1f, R48 ;  /* 0x0000001fff077819 */ /* 0x002fc80000011430 */
[----:B------:R-:W-:Y:S01]  /*43f0*/  ISETP.GT.AND.EX P0, PT, R18, R7, PT, P0 ;  /* 0x000000071200720c */ /* 0x000fe20003f04300 */
[----:B--2---:R0:W-:Y:S04]  /*4400*/  STG.E.64 [R2.64], R14 ;  /* 0x0000000e02007986 */ /* 0x0041e8000c101b06 */
[----:B---3--:R0:W-:Y:S08]  /*4410*/  STG.E.64 [R4.64], R16 ;  /* 0x0000001004007986 */ /* 0x0081f0000c101b06 */
[----:B------:R-:W-:Y:S05]  /*4420*/  @P0 BRA `(.L_x_41) ;  /* 0xfffffea000000947 */ /* 0x000fea000383ffff */
[----:B------:R-:W-:Y:S05]  /*4430*/  EXIT ;  /* 0x000000000000794d */ /* 0x000fea0003800000 */
.L_x_42:
        /* <DEDUP_REMOVED lines=12> */
.L_x_5150:


//--------------------- .text._Z35group_norm_nhwc_bwd_one_pass_kernelI11Bf16IOFp32WLi128ELi96ELi768EEv26Group_norm_nhwc_bwd_params --------------------------
	.section	.text._Z35group_norm_nhwc_bwd_one_pass_kernelI11Bf16IOFp32WLi128ELi96ELi768EEv26Group_norm_nhwc_bwd_params,"ax",@progbits
	.sectioninfo	@"SHI_REGISTERS=80"
	.align	128
        .global         _Z35group_norm_nhwc_bwd_one_pass_kernelI11Bf16IOFp32WLi128ELi96ELi768EEv26Group_norm_nhwc_bwd_params
        .type           _Z35group_norm_nhwc_bwd_one_pass_kernelI11Bf16IOFp32WLi128ELi96ELi768EEv26Group_norm_nhwc_bwd_params,@function
        .size           _Z35group_norm_nhwc_bwd_one_pass_kernelI11Bf16IOFp32WLi128ELi96ELi768EEv26Group_norm_nhwc_bwd_params,(.L_x_5151 - _Z35group_norm_nhwc_bwd_one_pass_kernelI11Bf16IOFp32WLi128ELi96ELi768EEv26Group_norm_nhwc_bwd_params)
        .other          _Z35group_norm_nhwc_bwd_one_pass_kernelI11Bf16IOFp32WLi128ELi96ELi768EEv26Group_norm_nhwc_bwd_params,@"STO_CUDA_ENTRY STV_DEFAULT"
_Z35group_norm_nhwc_bwd_one_pass_kernelI11Bf16IOFp32WLi128ELi96ELi768EEv26Group_norm_nhwc_bwd_params:
.text._Z35group_norm_nhwc_bwd_one_pass_kernelI11Bf16IOFp32WLi128ELi96ELi768EEv26Group_norm_nhwc_bwd_params:
        /* <DEDUP_REMOVED lines=12> */
[----:B------:R-:W-:Y:S01]  /*00c0*/  MOV R2, c[0x0][0x1dc] ;  /* 0x0000770000027a02 */ /* 0x000fe20000000f00 */
[----:B------:R-:W1:Y:S01]  /*00d0*/  S2R R42, SR_LANEID ;  /* 0x00000000002a7919 */ /* 0x000e620000000000 */
[----:B------:R-:W-:Y:S01]  /*00e0*/  HFMA2.MMA R60, -RZ, RZ, 0, 0 ;  /* 0x00000000ff3c7435 */ /* 0x000fe200000001ff */
[----:B------:R-:W-:Y:S01]  /*00f0*/  ULDC.U8 UR9, c[0x0][0x1f4] ;  /* 0x00007d0000097ab9 */ /* 0x000fe20000000000 */
[----:B------:R-:W-:Y:S02]  /*0100*/  SHF.R.U32.HI R68, RZ, 0x5, R3 ;  /* 0x00000005ff447819 */ /* 0x000fe40000011603 */
[----:B------:R-:W-:Y:S02]  /*0110*/  LEA.HI R2, P0, R2, c[0x0][0x1d8], RZ, 0x1 ;  /* 0x0000760002027a11 */ /* 0x000fe400078108ff */
[C---:B------:R-:W-:Y:S01]  /*0120*/  IMAD R7, R4.reuse, c[0x0][0x1dc], RZ ;  /* 0x0000770004077a24 */ /* 0x040fe200078e02ff */
[----:B------:R-:W-:Y:S01]  /*0130*/  SHF.R.S32.HI R3, RZ, 0x1f, R70 ;  /* 0x0000001fff037819 */ /* 0x000fe20000011446 */
[----:B------:R-:W-:-:S03]  /*0140*/  IMAD.WIDE.U32 R4, R4, c[0x0][0x1d8], RZ ;  /* 0x0000760004047a25 */ /* 0x000fc600078e00ff */
[----:B------:R-:W-:Y:S01]  /*0150*/  LEA.HI R0, R3, R70, RZ, 0x5 ;  /* 0x0000004603007211 */ /* 0x000fe200078f28ff */
[----:B------:R-:W-:Y:S01]  /*0160*/  IMAD R71, R68, -0x30, R70 ;  /* 0xffffffd044477824 */ /* 0x000fe200078e0246 */
[----:B------:R-:W-:Y:S02]  /*0170*/  IADD3 R5, R5, R7, RZ ;  /* 0x0000000705057210 */ /* 0x000fe40007ffe0ff */
[----:B------:R-:W-:Y:S02]  /*0180*/  IADD3.X R7, RZ, c[0x0][0x1dc], RZ, P0, !PT ;  /* 0x00007700ff077a10 */ /* 0x000fe400007fe4ff */
[----:B------:R-:W-:Y:S01]  /*0190*/  LEA.HI R4, P2, R5, R4, RZ, 0x1 ;  /* 0x0000000405047211 */ /* 0x000fe200078508ff */
[----:B0-----:R-:W-:Y:S01]  /*01a0*/  IMAD R68, R43, c[0x0][0x1fc], R68 ;  /* 0x00007f002b447a24 */ /* 0x001fe200078e0244 */
[----:B------:R-:W-:Y:S02]  /*01b0*/  SHF.R.S64 R2, R2, 0x1, R7 ;  /* 0x0000000102027819 */ /* 0x000fe40000001007 */
[----:B------:R-:W-:-:S02]  /*01c0*/  IADD3.X R5, RZ, R5, RZ, P2, !PT ;  /* 0x00000005ff057210 */ /* 0x000fc400017fe4ff */
[----:B------:R-:W-:Y:S02]  /*01d0*/  ISETP.GE.U32.AND P1, PT, R68, c[0x0][0x1e0], PT ;  /* 0x0000780044007a0c */ /* 0x000fe40003f26070 */
[----:B------:R-:W-:Y:S02]  /*01e0*/  SHF.R.S32.HI R41, RZ, 0x1f, R68 ;  /* 0x0000001fff297819 */ /* 0x000fe40000011444 */
[----:B------:R-:W-:Y:S02]  /*01f0*/  SHF.R.S32.HI R7, RZ, 0x1, R7 ;  /* 0x00000001ff077819 */ /* 0x000fe40000011407 */
[----:B------:R-:W-:Y:S02]  /*0200*/  ISETP.GE.AND.EX P1, PT, R41, c[0x0][0x1e4], PT, P1 ;  /* 0x0000790029007a0c */ /* 0x000fe40003f26310 */
[--C-:B------:R-:W-:Y:S02]  /*0210*/  SHF.R.S64 R3, R4, 0x1, R5.reuse ;  /* 0x0000000104037819 */ /* 0x100fe40000001005 */
[----:B------:R-:W-:-:S02]  /*0220*/  SHF.R.S32.HI R6, RZ, 0x1, R5 ;  /* 0x00000001ff067819 */ /* 0x000fc40000011405 */
[----:B------:R-:W-:Y:S02]  /*0230*/  SHF.R.S32.HI R0, RZ, 0x5, R0 ;  /* 0x00000005ff007819 */ /* 0x000fe40000011400 */
[----:B------:R-:W-:Y:S02]  /*0240*/  SHF.L.U32 R71, R71, 0x1, RZ ;  /* 0x0000000147477819 */ /* 0x000fe400000006ff */
[C---:B------:R-:W-:Y:S02]  /*0250*/  IADD3 R67, R68.reuse, 0x10, RZ ;  /* 0x0000001044437810 */ /* 0x040fe40007ffe0ff */
[C---:B------:R-:W-:Y:S02]  /*0260*/  IADD3 R66, R68.reuse, 0x20, RZ ;  /* 0x0000002044427810 */ /* 0x040fe40007ffe0ff */
[C---:B------:R-:W-:Y:S02]  /*0270*/  IADD3 R65, R68.reuse, 0x30, RZ ;  /* 0x0000003044417810 */ /* 0x040fe40007ffe0ff */
[----:B------:R-:W-:-:S02]  /*0280*/  IADD3 R64, R68, 0x40, RZ ;  /* 0x0000004044407810 */ /* 0x000fc40007ffe0ff */
[----:B------:R-:W-:Y:S02]  /*0290*/  IADD3 R63, R68, 0x50, RZ ;  /* 0x00000050443f7810 */ /* 0x000fe40007ffe0ff */
[----:B------:R-:W-:Y:S02]  /*02a0*/  ISETP.LT.U32.AND P1, PT, R70, 0x300, !P1 ;  /* 0x000003004600780c */ /* 0x000fe40004f21070 */
[C---:B------:R-:W-:Y:S02]  /*02b0*/  IADD3 R62, R68.reuse, 0x60, RZ ;  /* 0x00000060443e7810 */ /* 0x040fe40007ffe0ff */
[----:B------:R-:W-:Y:S02]  /*02c0*/  IADD3 R61, R68, 0x70, RZ ;  /* 0x00000070443d7810 */ /* 0x000fe40007ffe0ff */
[----:B------:R-:W-:Y:S02]  /*02d0*/  SHF.L.U64.HI R4, R2, 0x2, R7 ;  /* 0x0000000202047819 */ /* 0x000fe40000010207 */
[----:B-1----:R-:W-:-:S02]  /*02e0*/  SHF.L.U64.HI R5, R3, 0x2, R6 ;  /* 0x0000000203057819 */ /* 0x002fc40000010206 */
.L_x_94:
[----:B0-----:R-:W-:Y:S01]  /*02f0*/  IABS R9, c[0x0][0x1f0] ;  /* 0x00007c0000097a13 */ /* 0x001fe20000000000 */
[----:B------:R-:W-:Y:S01]  /*0300*/  CS2R R58, SRZ ;  /* 0x00000000003a7805 */ /* 0x000fe2000001ff00 */
[----:B------:R-:W-:Y:S01]  /*0310*/  ISETP.GE.AND P4, PT, R69, RZ, PT ;  /* 0x000000ff4500720c */ /* 0x000fe20003f86270 */
[----:B------:R-:W-:Y:S01]  /*0320*/  CS2R R56, SRZ ;  /* 0x0000000000387805 */ /* 0x000fe2000001ff00 */
[----:B------:R-:W0:Y:S01]  /*0330*/  I2F.RP R8, R9 ;  /* 0x0000000900087306 */ /* 0x000e220000209400 */
[----:B------:R-:W-:-:S07]  /*0340*/  SHF.R.S32.HI R40, RZ, 0x1f, R67 ;  /* 0x0000001fff287819 */ /* 0x000fce0000011443 */
[----:B0-----:R-:W0:Y:S02]  /*0350*/  MUFU.RCP R8, R8 ;  /* 0x0000000800087308 */ /* 0x001e240000001000 */
[----:B0-----:R-:W-:-:S06]  /*0360*/  IADD3 R6, R8, 0xffffffe, RZ ;  /* 0x0ffffffe08067810 */ /* 0x001fcc0007ffe0ff */
[----:B------:R0:W1:Y:S02]  /*0370*/  F2I.FTZ.U32.TRUNC.NTZ R7, R6 ;  /* 0x0000000600077305 */ /* 0x000064000021f000 */
[----:B0-----:R-:W-:Y:S02]  /*0380*/  MOV R6, RZ ;  /* 0x000000ff00067202 */ /* 0x001fe40000000f00 */
[----:B-1----:R-:W-:-:S05]  /*0390*/  IADD3 R10, RZ, -R7, RZ ;  /* 0x80000007ff0a7210 */ /* 0x002fca0007ffe0ff */
[----:B------:R-:W-:Y:S01]  /*03a0*/  IMAD R11, R10, R9, RZ ;  /* 0x000000090a0b7224 */ /* 0x000fe200078e02ff */
[----:B------:R-:W-:-:S03]  /*03b0*/  IABS R10, R69 ;  /* 0x00000045000a7213 */ /* 0x000fc60000000000 */
[----:B------:R-:W-:Y:S01]  /*03c0*/  IMAD.HI.U32 R7, R7, R11, R6 ;  /* 0x0000000b07077227 */ /* 0x000fe200078e0006 */
[----:B------:R-:W-:Y:S02]  /*03d0*/  LOP3.LUT R6, R69, c[0x0][0x1f0], RZ, 0x3c, !PT ;  /* 0x00007c0045067a12 */ /* 0x000fe400078e3cff */
[----:B------:R-:W-:Y:S02]  /*03e0*/  SHF.R.S32.HI R11, RZ, 0x1f, R66 ;  /* 0x0000001fff0b7819 */ /* 0x000fe40000011442 */
[----:B------:R-:W-:Y:S01]  /*03f0*/  ISETP.GE.AND P5, PT, R6, RZ, PT ;  /* 0x000000ff0600720c */ /* 0x000fe20003fa6270 */
[----:B------:R-:W-:-:S05]  /*0400*/  IMAD.HI.U32 R7, R7, R10, RZ ;  /* 0x0000000a07077227 */ /* 0x000fca00078e00ff */
[----:B------:R-:W-:-:S05]  /*0410*/  IADD3 R8, -R7, RZ, RZ ;  /* 0x000000ff07087210 */ /* 0x000fca0007ffe1ff */
[----:B------:R-:W-:-:S05]  /*0420*/  IMAD R8, R9, R8, R10 ;  /* 0x0000000809087224 */ /* 0x000fca00078e020a */
[----:B------:R-:W-:-:S13]  /*0430*/  ISETP.GT.U32.AND P2, PT, R9, R8, PT ;  /* 0x000000080900720c */ /* 0x000fda0003f44070 */
[-C--:B------:R-:W-:Y:S02]  /*0440*/  @!P2 IADD3 R8, R8, -R9.reuse, RZ ;  /* 0x800000090808a210 */ /* 0x080fe40007ffe0ff */
[----:B------:R-:W-:Y:S02]  /*0450*/  @!P2 IADD3 R7, R7, 0x1, RZ ;  /* 0x000000010707a810 */ /* 0x000fe40007ffe0ff */
[CC--:B------:R-:W-:Y:S02]  /*0460*/  ISETP.GE.U32.AND P0, PT, R8.reuse, R9.reuse, PT ;  /* 0x000000090800720c */ /* 0x0c0fe40003f06070 */
[----:B------:R-:W-:Y:S02]  /*0470*/  ISETP.GT.U32.AND P3, PT, R9, R8, PT ;  /* 0x000000080900720c */ /* 0x000fe40003f64070 */
[----:B------:R-:W-:Y:S02]  /*0480*/  IADD3 R9, R8, -R9, RZ ;  /* 0x8000000908097210 */ /* 0x000fe40007ffe0ff */
[----:B------:R-:W-:-:S02]  /*0490*/  ISETP.NE.AND P2, PT, RZ, c[0x0][0x1f0], PT ;  /* 0x00007c00ff007a0c */ /* 0x000fc40003f45270 */
[----:B------:R-:W-:Y:S02]  /*04a0*/  SEL R8, R9, R8, !P3 ;  /* 0x0000000809087207 */ /* 0x000fe40005800000 */
[----:B------:R-:W-:Y:S02]  /*04b0*/  LOP3.LUT R9, RZ, c[0x0][0x1f0], RZ, 0x33, !PT ;  /* 0x00007c00ff097a12 */ /* 0x000fe400078e33ff */
[----:B------:R-:W-:Y:S02]  /*04c0*/  @!P4 IADD3 R8, -R8, RZ, RZ ;  /* 0x000000ff0808c210 */ /* 0x000fe40007ffe1ff */
[----:B------:R-:W-:Y:S02]  /*04d0*/  @P0 IADD3 R7, R7, 0x1, RZ ;  /* 0x0000000107070810 */ /* 0x000fe40007ffe0ff */
[----:B------:R-:W-:Y:S02]  /*04e0*/  SEL R73, R9, R8, !P2 ;  /* 0x0000000809497207 */ /* 0x000fe40005000000 */
[----:B------:R-:W-:-:S02]  /*04f0*/  @!P5 IADD3 R7, -R7, RZ, RZ ;  /* 0x000000ff0707d210 */ /* 0x000fc40007ffe1ff */
[----:B------:R-:W-:Y:S01]  /*0500*/  ISETP.GE.U32.AND P0, PT, R67, c[0x0][0x1e0], PT ;  /* 0x0000780043007a0c */ /* 0x000fe20003f06070 */
[----:B------:R-:W-:Y:S01]  /*0510*/  IMAD R26, R73, 0x60, RZ ;  /* 0x00000060491a7824 */ /* 0x000fe200078e02ff */
[----:B------:R-:W-:Y:S02]  /*0520*/  SEL R7, R9, R7, !P2 ;  /* 0x0000000709077207 */ /* 0x000fe40005000000 */
[----:B------:R-:W-:Y:S02]  /*0530*/  SHF.R.S32.HI R9, RZ, 0x1f, R71 ;  /* 0x0000001fff097819 */ /* 0x000fe40000011447 */
[----:B------:R-:W-:Y:S02]  /*0540*/  IADD3 R74, P2, R71, R26, RZ ;  /* 0x0000001a474a7210 */ /* 0x000fe40007f5e0ff */
[----:B------:R-:W-:Y:S02]  /*0550*/  SHF.R.S32.HI R6, RZ, 0x1f, R7 ;  /* 0x0000001fff067819 */ /* 0x000fe40000011407 */
[----:B------:R-:W-:-:S02]  /*0560*/  ISETP.GE.AND.EX P0, PT, R40, c[0x0][0x1e4], PT, P0 ;  /* 0x0000790028007a0c */ /* 0x000fc40003f06300 */
[----:B------:R-:W-:Y:S01]  /*0570*/  LEA.HI.X.SX32 R75, R26, R9, 0x1, P2 ;  /* 0x000000091a4b7211 */ /* 0x000fe200010f0eff */
[----:B------:R-:W-:Y:S01]  /*0580*/  IMAD R6, R6, c[0x0][0x1e8], RZ ;  /* 0x00007a0006067a24 */ /* 0x000fe200078e02ff */
[----:B------:R-:W-:Y:S02]  /*0590*/  ISETP.GT.U32.OR P2, PT, R70, 0x2ff, P0 ;  /* 0x000002ff4600780c */ /* 0x000fe40000744470 */
[----:B------:R-:W-:Y:S01]  /*05a0*/  ISETP.GE.U32.AND P3, PT, R66, c[0x0][0x1e0], PT ;  /* 0x0000780042007a0c */ /* 0x000fe20003f66070 */
[C---:B------:R-:W-:Y:S02]  /*05b0*/  IMAD R77, R7.reuse, c[0x0][0x1ec], R6 ;  /* 0x00007b00074d7a24 */ /* 0x040fe400078e0206 */
[----:B------:R-:W-:Y:S01]  /*05c0*/  IMAD.WIDE.U32 R74, R7, c[0x0][0x1e8], R74 ;  /* 0x00007a00074a7a25 */ /* 0x000fe200078e004a */
[----:B------:R-:W-:-:S03]  /*05d0*/  ISETP.GE.AND.EX P3, PT, R11, c[0x0][0x1e4], PT, P3 ;  /* 0x000079000b007a0c */ /* 0x000fc60003f66330 */
[----:B------:R-:W-:Y:S01]  /*05e0*/  @P1 IMAD R7, R41, c[0x0][0x1d8], RZ ;  /* 0x0000760029071a24 */ /* 0x000fe200078e02ff */
[----:B------:R-:W-:Y:S02]  /*05f0*/  IADD3 R77, R75, R77, RZ ;  /* 0x0000004d4b4d7210 */ /* 0x000fe40007ffe0ff */
[----:B------:R-:W-:Y:S01]  /*0600*/  @P1 MOV R76, R74 ;  /* 0x0000004a004c1202 */ /* 0x000fe20000000f00 */
[----:B------:R-:W-:Y:S01]  /*0610*/  @!P2 IMAD R8, R40, c[0x0][0x1d8], RZ ;  /* 0x000076002808aa24 */ /* 0x000fe200078e02ff */
[----:B------:R-:W-:Y:S01]  /*0620*/  ISETP.GT.U32.OR P0, PT, R70, 0x2ff, P3 ;  /* 0x000002ff4600780c */ /* 0x000fe20001f04470 */
[C---:B------:R-:W-:Y:S01]  /*0630*/  @P1 IMAD R13, R68.reuse, c[0x0][0x1dc], R7 ;  /* 0x00007700440d1a24 */ /* 0x040fe200078e0207 */
[----:B------:R-:W-:Y:S01]  /*0640*/  @!P2 MOV R9, R77 ;  /* 0x0000004d0009a202 */ /* 0x000fe20000000f00 */
[----:B------:R-:W-:-:S04]  /*0650*/  @P1 IMAD.WIDE.U32 R6, R68, c[0x0][0x1d8], R76 ;  /* 0x0000760044061a25 */ /* 0x000fc800078e004c */
[----:B------:R-:W-:Y:S01]  /*0660*/  @!P2 IMAD R15, R67, c[0x0][0x1dc], R8 ;  /* 0x00007700430faa24 */ /* 0x000fe200078e0208 */
[-C--:B------:R-:W-:Y:S02]  /*0670*/  @!P2 MOV R8, R74.reuse ;  /* 0x0000004a0008a202 */ /* 0x080fe40000000f00 */
[----:B------:R-:W-:Y:S02]  /*0680*/  @P1 IADD3 R7, R7, R13, RZ ;  /* 0x0000000d07071210 */ /* 0x000fe40007ffe0ff */
[C---:B------:R-:W-:Y:S01]  /*0690*/  @P1 SHF.L.U32 R16, R6.reuse, 0x1, RZ ;  /* 0x0000000106101819 */ /* 0x040fe200000006ff */
[----:B------:R-:W-:Y:S01]  /*06a0*/  @!P2 IMAD.WIDE.U32 R8, R67, c[0x0][0x1d8], R8 ;  /* 0x000076004308aa25 */ /* 0x000fe200078e0008 */
[----:B------:R-:W-:Y:S02]  /*06b0*/  @P1 SHF.L.U64.HI R14, R6, 0x1, R7 ;  /* 0x00000001060e1819 */ /* 0x000fe40000010207 */
[----:B------:R-:W-:Y:S01]  /*06c0*/  @!P0 MOV R6, R74 ;  /* 0x0000004a00068202 */ /* 0x000fe20000000f00 */
[----:B------:R-:W-:Y:S01]  /*06d0*/  @!P0 IMAD R17, R11, c[0x0][0x1d8], RZ ;  /* 0x000076000b118a24 */ /* 0x000fe200078e02ff */
[----:B------:R-:W-:-:S02]  /*06e0*/  @!P0 MOV R7, R77 ;  /* 0x0000004d00078202 */ /* 0x000fc40000000f00 */
[----:B------:R-:W-:Y:S01]  /*06f0*/  @!P2 IADD3 R9, R9, R15, RZ ;  /* 0x0000000f0909a210 */ /* 0x000fe20007ffe0ff */
[----:B------:R-:W-:Y:S01]  /*0700*/  @!P0 IMAD R17, R66, c[0x0][0x1dc], R17 ;  /* 0x0000770042118a24 */ /* 0x000fe200078e0211 */
[----:B------:R-:W-:Y:S01]  /*0710*/  @!P2 SHF.L.U32 R12, R8, 0x1, RZ ;  /* 0x00000001080ca819 */ /* 0x000fe200000006ff */
[----:B------:R-:W-:Y:S01]  /*0720*/  @!P0 IMAD.WIDE.U32 R6, R66, c[0x0][0x1d8], R6 ;  /* 0x0000760042068a25 */ /* 0x000fe200078e0006 */
[----:B------:R-:W-:Y:S02]  /*0730*/  @!P2 SHF.L.U64.HI R10, R8, 0x1, R9 ;  /* 0x00000001080aa819 */ /* 0x000fe40000010209 */
[C---:B------:R-:W-:Y:S02]  /*0740*/  @!P2 IADD3 R8, P3, R12.reuse, c[0x0][0x180], RZ ;  /* 0x000060000c08aa10 */ /* 0x040fe40007f7e0ff */
[----:B------:R-:W-:Y:S02]  /*0750*/  @!P2 IADD3 R12, P4, R12, c[0x0][0x178], RZ ;  /* 0x00005e000c0caa10 */ /* 0x000fe40007f9e0ff */
[----:B------:R-:W-:-:S02]  /*0760*/  @!P0 IADD3 R15, R7, R17, RZ ;  /* 0x00000011070f8210 */ /* 0x000fc40007ffe0ff */
[C---:B------:R-:W-:Y:S02]  /*0770*/  @!P2 IADD3.X R9, R10.reuse, c[0x0][0x184], RZ, P3, !PT ;  /* 0x000061000a09aa10 */ /* 0x040fe40001ffe4ff */
[----:B------:R-:W-:Y:S02]  /*0780*/  @!P2 IADD3.X R13, R10, c[0x0][0x17c], RZ, P4, !PT ;  /* 0x00005f000a0daa10 */ /* 0x000fe400027fe4ff */
[C---:B------:R-:W-:Y:S01]  /*0790*/  @!P0 SHF.L.U32 R7, R6.reuse, 0x1, RZ ;  /* 0x0000000106078819 */ /* 0x040fe200000006ff */
[----:B------:R0:W5:Y:S01]  /*07a0*/  @!P2 LDG.E R59, [R8.64] ;  /* 0x00000006083ba981 */ /* 0x000162000c1e1900 */
[----:B------:R-:W-:Y:S02]  /*07b0*/  @!P0 SHF.L.U64.HI R10, R6, 0x1, R15 ;  /* 0x00000001060a8819 */ /* 0x000fe4000001020f */
[----:B------:R-:W-:Y:S01]  /*07c0*/  ISETP.GE.U32.AND P4, PT, R65, c[0x0][0x1e0], PT ;  /* 0x0000780041007a0c */ /* 0x000fe20003f86070 */
[----:B------:R1:W5:Y:S01]  /*07d0*/  @!P2 LDG.E R56, [R12.64] ;  /* 0x000000060c38a981 */ /* 0x000362000c1e1900 */
[----:B------:R-:W-:-:S04]  /*07e0*/  SHF.R.S32.HI R6, RZ, 0x1f, R65 ;  /* 0x0000001fff067819 */ /* 0x000fc80000011441 */
[----:B------:R-:W-:-:S04]  /*07f0*/  ISETP.GE.AND.EX P4, PT, R6, c[0x0][0x1e4], PT, P4 ;  /* 0x0000790006007a0c */ /* 0x000fc80003f86340 */
[----:B------:R-:W-:Y:S02]  /*0800*/  ISETP.GT.U32.OR P4, PT, R70, 0x2ff, P4 ;  /* 0x000002ff4600780c */ /* 0x000fe40002784470 */
[C---:B------:R-:W-:Y:S02]  /*0810*/  @P1 IADD3 R18, P2, R16.reuse, c[0x0][0x180], RZ ;  /* 0x0000600010121a10 */ /* 0x040fe40007f5e0ff */
[----:B------:R-:W-:Y:S02]  /*0820*/  @P1 IADD3 R16, P3, R16, c[0x0][0x178], RZ ;  /* 0x00005e0010101a10 */ /* 0x000fe40007f7e0ff */
[C---:B------:R-:W-:Y:S02]  /*0830*/  @P1 IADD3.X R19, R14.reuse, c[0x0][0x184], RZ, P2, !PT ;  /* 0x000061000e131a10 */ /* 0x040fe400017fe4ff */
[C---:B------:R-:W-:Y:S02]  /*0840*/  @!P0 IADD3 R20, P2, R7.reuse, c[0x0][0x180], RZ ;  /* 0x0000600007148a10 */ /* 0x040fe40007f5e0ff */
[----:B-1----:R-:W-:Y:S01]  /*0850*/  @!P0 IADD3 R12, P6, R7, c[0x0][0x178], RZ ;  /* 0x00005e00070c8a10 */ /* 0x002fe20007fde0ff */
[----:B------:R-:W-:Y:S01]  /*0860*/  CS2R R52, SRZ ;  /* 0x0000000000347805 */ /* 0x000fe2000001ff00 */
[----:B------:R-:W-:Y:S01]  /*0870*/  @P1 IADD3.X R17, R14, c[0x0][0x17c], RZ, P3, !PT ;  /* 0x00005f000e111a10 */ /* 0x000fe20001ffe4ff */
[----:B------:R-:W-:Y:S01]  /*0880*/  @!P4 IMAD R14, R6, c[0x0][0x1d8], RZ ;  /* 0x00007600060eca24 */ /* 0x000fe200078e02ff */
[----:B------:R-:W-:Y:S01]  /*0890*/  ISETP.GE.U32.AND P5, PT, R64, c[0x0][0x1e0], PT ;  /* 0x0000780040007a0c */ /* 0x000fe20003fa6070 */
[----:B------:R-:W-:Y:S01]  /*08a0*/  CS2R R54, SRZ ;  /* 0x0000000000367805 */ /* 0x000fe2000001ff00 */
[----:B------:R-:W-:Y:S01]  /*08b0*/  ISETP.GE.U32.AND P3, PT, R63, c[0x0][0x1e0], PT ;  /* 0x000078003f007a0c */ /* 0x000fe20003f66070 */
[----:B------:R1:W5:Y:S01]  /*08c0*/  @P1 LDG.E R58, [R18.64] ;  /* 0x00000006123a1981 */ /* 0x000362000c1e1900 */
[----:B------:R-:W-:-:S02]  /*08d0*/  SHF.R.S32.HI R7, RZ, 0x1f, R64 ;  /* 0x0000001fff077819 */ /* 0x000fc40000011440 */
[----:B0-----:R-:W-:Y:S02]  /*08e0*/  SHF.R.S32.HI R8, RZ, 0x1f, R63 ;  /* 0x0000001fff087819 */ /* 0x001fe4000001143f */
[C---:B------:R-:W-:Y:S01]  /*08f0*/  @!P0 IADD3.X R21, R10.reuse, c[0x0][0x184], RZ, P2, !PT ;  /* 0x000061000a158a10 */ /* 0x040fe200017fe4ff */
[----:B------:R0:W5:Y:S01]  /*0900*/  @P1 LDG.E R57, [R16.64] ;  /* 0x0000000610391981 */ /* 0x000162000c1e1900 */
[----:B------:R-:W-:Y:S02]  /*0910*/  @!P0 IADD3.X R13, R10, c[0x0][0x17c], RZ, P6, !PT ;  /* 0x00005f000a0d8a10 */ /* 0x000fe400037fe4ff */
[----:B------:R-:W-:Y:S02]  /*0920*/  ISETP.GE.U32.AND P2, PT, R62, c[0x0][0x1e0], PT ;  /* 0x000078003e007a0c */ /* 0x000fe40003f46070 */
[----:B------:R-:W-:Y:S01]  /*0930*/  SHF.R.S32.HI R9, RZ, 0x1f, R62 ;  /* 0x0000001fff097819 */ /* 0x000fe2000001143e */
[----:B------:R-:W-:Y:S01]  /*0940*/  @!P4 IMAD R23, R65, c[0x0][0x1dc], R14 ;  /* 0x000077004117ca24 */ /* 0x000fe200078e020e */
[----:B------:R-:W-:Y:S01]  /*0950*/  ISETP.GE.U32.AND P6, PT, R61, c[0x0][0x1e0], PT ;  /* 0x000078003d007a0c */ /* 0x000fe20003fc6070 */
[----:B------:R2:W5:Y:S01]  /*0960*/  @!P0 LDG.E R53, [R12.64] ;  /* 0x000000060c358981 */ /* 0x000562000c1e1900 */
[----:B------:R-:W-:-:S02]  /*0970*/  SHF.R.S32.HI R10, RZ, 0x1f, R61 ;  /* 0x0000001fff0a7819 */ /* 0x000fc4000001143d */
[----:B------:R-:W-:Y:S01]  /*0980*/  ISETP.GE.AND.EX P5, PT, R7, c[0x0][0x1e4], PT, P5 ;  /* 0x0000790007007a0c */ /* 0x000fe20003fa6350 */
[----:B------:R3:W5:Y:S01]  /*0990*/  @!P0 LDG.E R54, [R20.64] ;  /* 0x0000000614368981 */ /* 0x000762000c1e1900 */
[----:B------:R-:W-:Y:S02]  /*09a0*/  ISETP.GE.AND.EX P3, PT, R8, c[0x0][0x1e4], PT, P3 ;  /* 0x0000790008007a0c */ /* 0x000fe40003f66330 */
[----:B------:R-:W-:Y:S02]  /*09b0*/  ISETP.GE.AND.EX P2, PT, R9, c[0x0][0x1e4], PT, P2 ;  /* 0x0000790009007a0c */ /* 0x000fe40003f46320 */
[----:B------:R-:W-:Y:S02]  /*09c0*/  ISETP.GE.AND.EX P6, PT, R10, c[0x0][0x1e4], PT, P6 ;  /* 0x000079000a007a0c */ /* 0x000fe40003fc6360 */
[----:B------:R-:W-:Y:S02]  /*09d0*/  @!P4 MOV R14, R74 ;  /* 0x0000004a000ec202 */ /* 0x000fe40000000f00 */
[----:B------:R-:W-:-:S02]  /*09e0*/  @!P4 MOV R15, R77 ;  /* 0x0000004d000fc202 */ /* 0x000fc40000000f00 */
[C---:B------:R-:W-:Y:S02]  /*09f0*/  ISETP.GT.U32.OR P5, PT, R70.reuse, 0x2ff, P5 ;  /* 0x000002ff4600780c */ /* 0x040fe40002fa4470 */
[C---:B------:R-:W-:Y:S01]  /*0a00*/  ISETP.GT.U32.OR P3, PT, R70.reuse, 0x2ff, P3 ;  /* 0x000002ff4600780c */ /* 0x040fe20001f64470 */
[----:B------:R-:W-:Y:S01]  /*0a10*/  @!P4 IMAD.WIDE.U32 R14, R65, c[0x0][0x1d8], R14 ;  /* 0x00007600410eca25 */ /* 0x000fe200078e000e */
[C---:B------:R-:W-:Y:S02]  /*0a20*/  ISETP.GT.U32.OR P2, PT, R70.reuse, 0x2ff, P2 ;  /* 0x000002ff4600780c */ /* 0x040fe40001744470 */
[----:B------:R-:W-:Y:S02]  /*0a30*/  ISETP.GT.U32.OR P6, PT, R70, 0x2ff, P6 ;  /* 0x000002ff4600780c */ /* 0x000fe400037c4470 */
[----:B------:R-:W-:Y:S02]  /*0a40*/  @!P4 IADD3 R15, R15, R23, RZ ;  /* 0x000000170f0fc210 */ /* 0x000fe40007ffe0ff */
[----:B------:R-:W-:-:S02]  /*0a50*/  @!P4 SHF.L.U32 R33, R14, 0x1, RZ ;  /* 0x000000010e21c819 */ /* 0x000fc400000006ff */
[----:B------:R-:W-:Y:S01]  /*0a60*/  @!P4 SHF.L.U64.HI R32, R14, 0x1, R15 ;  /* 0x000000010e20c819 */ /* 0x000fe2000001020f */
[----:B------:R-:W-:Y:S02]  /*0a70*/  @!P5 IMAD R15, R7, c[0x0][0x1d8], RZ ;  /* 0x00007600070fda24 */ /* 0x000fe400078e02ff */
[----:B------:R-:W-:Y:S02]  /*0a80*/  @!P3 IMAD R14, R8, c[0x0][0x1d8], RZ ;  /* 0x00007600080eba24 */ /* 0x000fe400078e02ff */
[----:B------:R-:W-:Y:S02]  /*0a90*/  @!P2 IMAD R23, R9, c[0x0][0x1d8], RZ ;  /* 0x000076000917aa24 */ /* 0x000fe400078e02ff */
[----:B------:R-:W-:Y:S01]  /*0aa0*/  @!P6 IMAD R22, R10, c[0x0][0x1d8], RZ ;  /* 0x000076000a16ea24 */ /* 0x000fe200078e02ff */
[-C--:B------:R-:W-:Y:S01]  /*0ab0*/  @!P5 MOV R24, R74.reuse ;  /* 0x0000004a0018d202 */ /* 0x080fe20000000f00 */
[----:B------:R-:W-:Y:S01]  /*0ac0*/  @!P5 IMAD R27, R64, c[0x0][0x1dc], R15 ;  /* 0x00007700401bda24 */ /* 0x000fe200078e020f */
[-C--:B------:R-:W-:Y:S01]  /*0ad0*/  @!P5 MOV R25, R77.reuse ;  /* 0x0000004d0019d202 */ /* 0x080fe20000000f00 */
[----:B------:R-:W-:Y:S01]  /*0ae0*/  @!P3 IMAD R31, R63, c[0x0][0x1dc], R14 ;  /* 0x000077003f1fba24 */ /* 0x000fe200078e020e */
[----:B------:R-:W-:Y:S01]  /*0af0*/  @!P6 MOV R14, R74 ;  /* 0x0000004a000ee202 */ /* 0x000fe20000000f00 */
[----:B------:R-:W-:Y:S01]  /*0b00*/  @!P2 IMAD R35, R62, c[0x0][0x1dc], R23 ;  /* 0x000077003e23aa24 */ /* 0x000fe200078e0217 */
[----:B------:R-:W-:Y:S01]  /*0b10*/  @!P6 MOV R15, R77 ;  /* 0x0000004d000fe202 */ /* 0x000fe20000000f00 */
[----:B------:R-:W-:Y:S01]  /*0b20*/  @!P6 IMAD R37, R61, c[0x0][0x1dc], R22 ;  /* 0x000077003d25ea24 */ /* 0x000fe200078e0216 */
[----:B------:R-:W-:-:S02]  /*0b30*/  MOV R36, 0x8 ;  /* 0x0000000800247802 */ /* 0x000fc40000000f00 */
[-C--:B------:R-:W-:Y:S02]  /*0b40*/  @!P3 MOV R22, R74.reuse ;  /* 0x0000004a0016b202 */ /* 0x080fe40000000f00 */
[-C--:B------:R-:W-:Y:S01]  /*0b50*/  @!P3 MOV R23, R77.reuse ;  /* 0x0000004d0017b202 */ /* 0x080fe20000000f00 */
[----:B------:R-:W-:Y:S01]  /*0b60*/  @!P5 IMAD.WIDE.U32 R24, R64, c[0x0][0x1d8], R24 ;  /* 0x000076004018da25 */ /* 0x000fe200078e0018 */
[----:B------:R-:W-:Y:S02]  /*0b70*/  @!P2 MOV R28, R74 ;  /* 0x0000004a001ca202 */ /* 0x000fe40000000f00 */
[----:B------:R-:W-:Y:S01]  /*0b80*/  @!P2 MOV R29, R77 ;  /* 0x0000004d001da202 */ /* 0x000fe20000000f00 */
[----:B------:R-:W-:Y:S01]  /*0b90*/  @!P6 IMAD.WIDE.U32 R14, R61, c[0x0][0x1d8], R14 ;  /* 0x000076003d0eea25 */ /* 0x000fe200078e000e */
[----:B------:R-:W-:-:S03]  /*0ba0*/  @!P5 IADD3 R25, R25, R27, RZ ;  /* 0x0000001b1919d210 */ /* 0x000fc60007ffe0ff */
[----:B--2---:R-:W-:Y:S01]  /*0bb0*/  IMAD.WIDE R12, R69, R36, c[0x0][0x198] ;  /* 0x00006600450c7625 */ /* 0x004fe200078e0224 */
[----:B------:R-:W-:-:S03]  /*0bc0*/  @!P6 IADD3 R27, R15, R37, RZ ;  /* 0x000000250f1be210 */ /* 0x000fc60007ffe0ff */
[----:B------:R-:W-:Y:S02]  /*0bd0*/  @!P3 IMAD.WIDE.U32 R22, R63, c[0x0][0x1d8], R22 ;  /* 0x000076003f16ba25 */ /* 0x000fe400078e0016 */
[----:B------:R-:W2:Y:S02]  /*0be0*/  LDG.E.64 R12, [R12.64] ;  /* 0x000000060c0c7981 */ /* 0x000ea4000c1e1b00 */
[----:B------:R-:W-:Y:S01]  /*0bf0*/  @!P2 IMAD.WIDE.U32 R28, R62, c[0x0][0x1d8], R28 ;  /* 0x000076003e1caa25 */ /* 0x000fe200078e001c */
[----:B------:R-:W-:Y:S02]  /*0c00*/  @!P3 IADD3 R31, R23, R31, RZ ;  /* 0x0000001f171fb210 */ /* 0x000fe40007ffe0ff */
[C---:B------:R-:W-:Y:S02]  /*0c10*/  @!P6 SHF.L.U64.HI R27, R14.reuse, 0x1, R27 ;  /* 0x000000010e1be819 */ /* 0x040fe4000001021b */
[----:B------:R-:W-:Y:S02]  /*0c20*/  @!P2 IADD3 R23, R29, R35, RZ ;  /* 0x000000231d17a210 */ /* 0x000fe40007ffe0ff */
[----:B------:R-:W-:-:S02]  /*0c30*/  @!P6 SHF.L.U32 R29, R14, 0x1, RZ ;  /* 0x000000010e1de819 */ /* 0x000fc400000006ff */
[----:B------:R-:W-:Y:S02]  /*0c40*/  @!P4 IADD3 R14, P0, R33, c[0x0][0x180], RZ ;  /* 0x00006000210eca10 */ /* 0x000fe40007f1e0ff */
[C---:B------:R-:W-:Y:S02]  /*0c50*/  @!P5 SHF.L.U32 R34, R24.reuse, 0x1, RZ ;  /* 0x000000011822d819 */ /* 0x040fe400000006ff */
[----:B------:R-:W-:Y:S02]  /*0c60*/  @!P5 SHF.L.U64.HI R24, R24, 0x1, R25 ;  /* 0x000000011818d819 */ /* 0x000fe40000010219 */
[C---:B------:R-:W-:Y:S02]  /*0c70*/  @!P3 SHF.L.U32 R25, R22.reuse, 0x1, RZ ;  /* 0x000000011619b819 */ /* 0x040fe400000006ff */
[----:B------:R-:W-:Y:S02]  /*0c80*/  @!P3 SHF.L.U64.HI R31, R22, 0x1, R31 ;  /* 0x00000001161fb819 */ /* 0x000fe4000001021f */
[----:B------:R-:W-:-:S02]  /*0c90*/  @!P4 IADD3.X R15, R32, c[0x0][0x184], RZ, P0, !PT ;  /* 0x00006100200fca10 */ /* 0x000fc400007fe4ff */
[----:B------:R-:W-:Y:S02]  /*0ca0*/  @!P4 IADD3 R22, P0, R33, c[0x0][0x178], RZ ;  /* 0x00005e002116ca10 */ /* 0x000fe40007f1e0ff */
[C---:B------:R-:W-:Y:S01]  /*0cb0*/  @!P2 SHF.L.U32 R30, R28.reuse, 0x1, RZ ;  /* 0x000000011c1ea819 */ /* 0x040fe200000006ff */
[----:B------:R4:W5:Y:S01]  /*0cc0*/  @!P4 LDG.E R55, [R14.64] ;  /* 0x000000060e37c981 */ /* 0x000962000c1e1900 */
[----:B------:R-:W-:Y:S02]  /*0cd0*/  @!P2 SHF.L.U64.HI R28, R28, 0x1, R23 ;  /* 0x000000011c1ca819 */ /* 0x000fe40000010217 */
[----:B------:R-:W-:Y:S02]  /*0ce0*/  @!P4 IADD3.X R23, R32, c[0x0][0x17c], RZ, P0, !PT ;  /* 0x00005f002017ca10 */ /* 0x000fe400007fe4ff */
[----:B---3--:R-:W-:-:S03]  /*0cf0*/  @!P5 IADD3 R20, P0, R34, c[0x0][0x180], RZ ;  /* 0x000060002214da10 */ /* 0x008fc60007f1e0ff */
[----:B------:R3:W5:Y:S01]  /*0d00*/  @!P4 LDG.E R52, [R22.64] ;  /* 0x000000061634c981 */ /* 0x000762000c1e1900 */
[----:B------:R-:W-:Y:S02]  /*0d10*/  @!P5 IADD3.X R21, R24, c[0x0][0x184], RZ, P0, !PT ;  /* 0x000061001815da10 */ /* 0x000fe400007fe4ff */
[----:B-1----:R-:W-:Y:S02]  /*0d20*/  @!P5 IADD3 R18, P0, R34, c[0x0][0x178], RZ ;  /* 0x00005e002212da10 */ /* 0x002fe40007f1e0ff */
[C---:B0-----:R-:W-:Y:S02]  /*0d30*/  @!P3 IADD3 R16, P4, R25.reuse, c[0x0][0x178], RZ ;  /* 0x00005e001910ba10 */ /* 0x041fe40007f9e0ff */
[----:B------:R-:W-:Y:S02]  /*0d40*/  @!P5 IADD3.X R19, R24, c[0x0][0x17c], RZ, P0, !PT ;  /* 0x00005f001813da10 */ /* 0x000fe400007fe4ff */
[----:B------:R-:W-:Y:S01]  /*0d50*/  @!P3 IADD3 R24, P0, R25, c[0x0][0x180], RZ ;  /* 0x000060001918ba10 */ /* 0x000fe20007f1e0ff */
[----:B------:R-:W-:Y:S01]  /*0d60*/  CS2R R50, SRZ ;  /* 0x0000000000327805 */ /* 0x000fe2000001ff00 */
[----:B------:R-:W-:Y:S01]  /*0d70*/  CS2R R48, SRZ ;  /* 0x0000000000307805 */ /* 0x000fe2000001ff00 */
[----:B------:R-:W-:-:S02]  /*0d80*/  @!P3 IADD3.X R17, R31, c[0x0][0x17c], RZ, P4, !PT ;  /* 0x00005f001f11ba10 */ /* 0x000fc400027fe4ff */
[----:B------:R-:W-:Y:S02]  /*0d90*/  @!P3 IADD3.X R25, R31, c[0x0][0x184], RZ, P0, !PT ;  /* 0x000061001f19ba10 */ /* 0x000fe400007fe4ff */
[----:B------:R0:W5:Y:S01]  /*0da0*/  @!P5 LDG.E R50, [R20.64] ;  /* 0x000000061432d981 */ /* 0x000162000c1e1900 */
[----:B---3--:R-:W-:-:S03]  /*0db0*/  @!P2 IADD3 R22, P0, R30, c[0x0][0x178], RZ ;  /* 0x00005e001e16aa10 */ /* 0x008fc60007f1e0ff */
[----:B------:R1:W5:Y:S04]  /*0dc0*/  @!P5 LDG.E R49, [R18.64] ;  /* 0x000000061231d981 */ /* 0x000368000c1e1900 */
[----:B------:R2:W5:Y:S04]  /*0dd0*/  @!P3 LDG.E R51, [R24.64] ;  /* 0x000000061833b981 */ /* 0x000568000c1e1900 */
[----:B------:R3:W5:Y:S01]  /*0de0*/  @!P3 LDG.E R48, [R16.64] ;  /* 0x000000061030b981 */ /* 0x000762000c1e1900 */
[C---:B0-----:R-:W-:Y:S02]  /*0df0*/  @!P6 IADD3 R20, P3, R29.reuse, c[0x0][0x180], RZ ;  /* 0x000060001d14ea10 */ /* 0x041fe40007f7e0ff */
[----:B-1----:R-:W-:Y:S01]  /*0e00*/  @!P6 IADD3 R18, P4, R29, c[0x0][0x178], RZ ;  /* 0x00005e001d12ea10 */ /* 0x002fe20007f9e0ff */
[----:B------:R-:W-:Y:S01]  /*0e10*/  CS2R R46, SRZ ;  /* 0x00000000002e7805 */ /* 0x000fe2000001ff00 */
[----:B------:R-:W-:Y:S01]  /*0e20*/  CS2R R44, SRZ ;  /* 0x00000000002c7805 */ /* 0x000fe2000001ff00 */
[----:B------:R-:W-:-:S02]  /*0e30*/  @!P2 IADD3.X R23, R28, c[0x0][0x17c], RZ, P0, !PT ;  /* 0x00005f001c17aa10 */ /* 0x000fc400007fe4ff */
[C---:B------:R-:W-:Y:S02]  /*0e40*/  @!P6 IADD3.X R21, R27.reuse, c[0x0][0x184], RZ, P3, !PT ;  /* 0x000061001b15ea10 */ /* 0x040fe40001ffe4ff */
[----:B------:R-:W-:Y:S01]  /*0e50*/  @!P6 IADD3.X R19, R27, c[0x0][0x17c], RZ, P4, !PT ;  /* 0x00005f001b13ea10 */ /* 0x000fe200027fe4ff */
[----:B------:R0:W5:Y:S04]  /*0e60*/  @!P2 LDG.E R45, [R22.64] ;  /* 0x00000006162da981 */ /* 0x000168000c1e1900 */
[----:B------:R0:W5:Y:S04]  /*0e70*/  @!P6 LDG.E R47, [R20.64] ;  /* 0x00000006142fe981 */ /* 0x000168000c1e1900 */
[----:B------:R0:W5:Y:S01]  /*0e80*/  @!P6 LDG.E R44, [R18.64] ;  /* 0x00000006122ce981 */ /* 0x000162000c1e1900 */
[----:B----4-:R-:W-:Y:S01]  /*0e90*/  @!P2 IADD3 R14, P5, R30, c[0x0][0x180], RZ ;  /* 0x000060001e0eaa10 */ /* 0x010fe20007fbe0ff */
[----:B------:R-:W-:Y:S03]  /*0ea0*/  BSSY B0, `(.L_x_44) ;  /* 0x0000015000007945 */ /* 0x000fe60003800000 */
[----:B------:R-:W-:Y:S01]  /*0eb0*/  @!P2 IADD3.X R15, R28, c[0x0][0x184], RZ, P5, !PT ;  /* 0x000061001c0faa10 */ /* 0x000fe20002ffe4ff */
[----:B---3--:R-:W-:-:S04]  /*0ec0*/  CS2R R16, SRZ ;  /* 0x0000000000107805 */ /* 0x008fc8000001ff00 */
[----:B------:R1:W5:Y:S02]  /*0ed0*/  @!P2 LDG.E R46, [R14.64] ;  /* 0x000000060e2ea981 */ /* 0x000364000c1e1900 */
[----:B-1----:R-:W-:Y:S01]  /*0ee0*/  CS2R R14, SRZ ;  /* 0x00000000000e7805 */ /* 0x002fe2000001ff00 */
[----:B--2---:R-:W-:-:S05]  /*0ef0*/  FFMA.FTZ R24, -R12, R12, R13 ;  /* 0x0000000c0c187223 */ /* 0x004fca000001010d */
[----:B------:R-:W-:Y:S02]  /*0f00*/  FSETP.GTU.FTZ.AND P0, PT, R24, RZ, PT ;  /* 0x000000ff1800720b */ /* 0x000fe40003f1c000 */
[----:B------:R-:W-:-:S11]  /*0f10*/  MOV R13, 0x3f800000 ;  /* 0x3f800000000d7802 */ /* 0x000fd60000000f00 */
[----:B------:R-:W-:-:S04]  /*0f20*/  @P0 FADD.FTZ R24, R24, c[0x0][0x1a0] ;  /* 0x0000680018180621 */ /* 0x000fc80000010000 */
[----:B------:R0:W1:Y:S01]  /*0f30*/  @P0 MUFU.RSQ R13, R24 ;  /* 0x00000018000d0308 */ /* 0x0000620000001400 */
[----:B------:R-:W-:-:S13]  /*0f40*/  ISETP.GT.U32.AND P0, PT, R70, 0x2ff, PT ;  /* 0x000002ff4600780c */ /* 0x000fda0003f04070 */
[----:B------:R-:W-:Y:S05]  /*0f50*/  @P0 BRA `(.L_x_45) ;  /* 0x0000009000000947 */ /* 0x000fea0003800000 */
[----:B0-----:R-:W-:Y:S01]  /*0f60*/  ISETP.NE.AND P0, PT, RZ, UR9, PT ;  /* 0x00000009ff007c0c */ /* 0x001fe2000bf05270 */
        /* <DEDUP_REMOVED lines=8> */
.L_x_45:
[----:B0-----:R-:W-:Y:S05]  /*0ff0*/  BSYNC B0 ;  /* 0x0000000000007941 */ /* 0x001fea0003800000 */
.L_x_44:
[----:B------:R-:W-:Y:S02]  /*1000*/  ISETP.NE.AND P5, PT, RZ, UR9, PT ;  /* 0x00000009ff007c0c */ /* 0x000fe4000bfa5270 */
[--C-:B-----5:R-:W-:Y:S02]  /*1010*/  PRMT R23, RZ, 0x5410, R58.reuse ;  /* 0x00005410ff177816 */ /* 0x120fe4000000003a */
[----:B------:R-:W-:Y:S02]  /*1020*/  PRMT R25, RZ, 0x7610, R58 ;  /* 0x00007610ff197816 */ /* 0x000fe4000000003a */
[----:B------:R-:W-:Y:S01]  /*1030*/  PRMT R27, RZ, 0x5410, R59 ;  /* 0x00005410ff1b7816 */ /* 0x000fe2000000003b */
[C---:B------:R-:W-:Y:S01]  /*1040*/  FADD.FTZ R22, -R12.reuse, R23 ;  /* 0x000000170c167221 */ /* 0x040fe20000010100 */
[----:B------:R-:W-:Y:S01]  /*1050*/  PRMT R29, RZ, 0x7610, R59 ;  /* 0x00007610ff1d7816 */ /* 0x000fe2000000003b */
[----:B------:R-:W-:Y:S01]  /*1060*/  FADD.FTZ R28, -R12, R25 ;  /* 0x000000190c1c7221 */ /* 0x000fe20000010100 */
[--C-:B------:R-:W-:Y:S01]  /*1070*/  PRMT R21, RZ, 0x5410, R57.reuse ;  /* 0x00005410ff157816 */ /* 0x100fe20000000039 */
[-C--:B-1----:R-:W-:Y:S01]  /*1080*/  FMUL.FTZ R23, R22, R13.reuse ;  /* 0x0000000d16177220 */ /* 0x082fe20000410000 */
[----:B------:R-:W-:Y:S01]  /*1090*/  PRMT R20, RZ, 0x7610, R57 ;  /* 0x00007610ff147816 */ /* 0x000fe20000000039 */
[C---:B------:R-:W-:Y:S01]  /*10a0*/  FADD.FTZ R26, -R12.reuse, R27 ;  /* 0x0000001b0c1a7221 */ /* 0x040fe20000010100 */
[--C-:B------:R-:W-:Y:S01]  /*10b0*/  PRMT R19, RZ, 0x5410, R56.reuse ;  /* 0x00005410ff137816 */ /* 0x100fe20000000038 */
[----:B------:R-:W-:Y:S01]  /*10c0*/  FADD.FTZ R24, -R12, R29 ;  /* 0x0000001d0c187221 */ /* 0x000fe20000010100 */
[----:B------:R-:W-:Y:S01]  /*10d0*/  PRMT R18, RZ, 0x7610, R56 ;  /* 0x00007610ff127816 */ /* 0x000fe20000000038 */
[----:B------:R-:W-:Y:S01]  /*10e0*/  FMUL.FTZ R22, R28, R13 ;  /* 0x0000000d1c167220 */ /* 0x000fe20000410000 */
[----:B------:R-:W-:Y:S05]  /*10f0*/  @!P5 BRA `(.L_x_46) ;  /* 0x000001200000d947 */ /* 0x000fea0003800000 */
[----:B------:R-:W-:Y:S02]  /*1100*/  FFMA.FTZ R25, R23, R14, R16 ;  /* 0x0000000e17197223 */ /* 0x000fe40000010010 */
[----:B------:R-:W-:-:S02]  /*1110*/  FFMA.FTZ R27, R22, R15, R17 ;  /* 0x0000000f161b7223 */ /* 0x000fc40000010011 */
        /* <DEDUP_REMOVED lines=16> */
.L_x_46:
[----:B------:R-:W-:Y:S02]  /*1220*/  FMUL.FTZ R28, R21, R14 ;  /* 0x0000000e151c7220 */ /* 0x000fe40000410000 */
[----:B------:R-:W-:Y:S02]  /*1230*/  FMUL.FTZ R25, R26, R13 ;  /* 0x0000000d1a197220 */ /* 0x000fe40000410000 */
[C---:B------:R-:W-:Y:S02]  /*1240*/  FFMA.FTZ R26, R23.reuse, R21, RZ ;  /* 0x00000015171a7223 */ /* 0x040fe400000100ff */
[----:B------:R-:W-:Y:S02]  /*1250*/  FFMA.FTZ R23, R23, R28, RZ ;  /* 0x0000001c17177223 */ /* 0x000fe400000100ff */
[----:B------:R-:W-:-:S02]  /*1260*/  FMUL.FTZ R27, R20, R15 ;  /* 0x0000000f141b7220 */ /* 0x000fc40000410000 */
[----:B------:R-:W-:Y:S02]  /*1270*/  FADD.FTZ R28, RZ, R28 ;  /* 0x0000001cff1c7221 */ /* 0x000fe40000010000 */
        /* <DEDUP_REMOVED lines=20> */
.L_x_47:
[----:B------:R-:W-:Y:S02]  /*13c0*/  FFMA.FTZ R23, R22, R27, R23 ;  /* 0x0000001b16177223 */ /* 0x000fe40000010017 */
[----:B------:R-:W-:Y:S02]  /*13d0*/  FMUL.FTZ R30, R19, R14 ;  /* 0x0000000e131e7220 */ /* 0x000fe40000410000 */
[----:B------:R-:W-:Y:S02]  /*13e0*/  FADD.FTZ R29, R27, R28 ;  /* 0x0000001c1b1d7221 */ /* 0x000fe40000010000 */
[----:B------:R-:W-:Y:S02]  /*13f0*/  FADD.FTZ R28, RZ, R21 ;  /* 0x00000015ff1c7221 */ /* 0x000fe40000010000 */
[----:B------:R-:W-:-:S02]  /*1400*/  FFMA.FTZ R26, R25, R19, R26 ;  /* 0x00000013191a7223 */ /* 0x000fc4000001001a */
[----:B------:R-:W-:Y:S01]  /*1410*/  FFMA.FTZ R27, R22, R20, RZ ;  /* 0x00000014161b7223 */ /* 0x000fe200000100ff */
[----:B------:R-:W-:Y:S01]  /*1420*/  PRMT R22, RZ, 0x7610, R53 ;  /* 0x00007610ff167816 */ /* 0x000fe20000000035 */
[----:B------:R-:W-:Y:S02]  /*1430*/  FFMA.FTZ R25, R25, R30, R23 ;  /* 0x0000001e19197223 */ /* 0x000fe40000010017 */
[----:B------:R-:W-:Y:S02]  /*1440*/  FMUL.FTZ R21, R18, R15 ;  /* 0x0000000f12157220 */ /* 0x000fe40000410000 */
[----:B------:R-:W-:Y:S02]  /*1450*/  FADD.FTZ R23, R28, R19 ;  /* 0x000000131c177221 */ /* 0x000fe40000010000 */
[C---:B------:R-:W-:Y:S01]  /*1460*/  FFMA.FTZ R19, R24.reuse, R18, R27 ;  /* 0x0000001218137223 */ /* 0x040fe2000001001b */
[--C-:B------:R-:W-:Y:S01]  /*1470*/  PRMT R27, RZ, 0x7610, R54.reuse ;  /* 0x00007610ff1b7816 */ /* 0x100fe20000000036 */
[----:B------:R-:W-:Y:S01]  /*1480*/  FFMA.FTZ R24, R24, R21, R25 ;  /* 0x0000001518187223 */ /* 0x000fe20000010019 */
[----:B------:R-:W-:Y:S01]  /*1490*/  PRMT R25, RZ, 0x5410, R54 ;  /* 0x00005410ff197816 */ /* 0x000fe20000000036 */
[----:B------:R-:W-:-:S02]  /*14a0*/  FADD.FTZ R28, R29, R30 ;  /* 0x0000001e1d1c7221 */ /* 0x000fc40000010000 */
[C---:B------:R-:W-:Y:S02]  /*14b0*/  FADD.FTZ R32, -R12.reuse, R27 ;  /* 0x0000001b0c207221 */ /* 0x040fe40000010100 */
[----:B------:R-:W-:Y:S01]  /*14c0*/  FADD.FTZ R30, -R12, R25 ;  /* 0x000000190c1e7221 */ /* 0x000fe20000010100 */
[----:B------:R-:W-:Y:S01]  /*14d0*/  PRMT R25, RZ, 0x5410, R53 ;  /* 0x00005410ff197816 */ /* 0x000fe20000000035 */
[----:B------:R-:W-:Y:S02]  /*14e0*/  FADD.FTZ R29, RZ, R20 ;  /* 0x00000014ff1d7221 */ /* 0x000fe40000010000 */
[-C--:B------:R-:W-:Y:S02]  /*14f0*/  FMUL.FTZ R27, R30, R13.reuse ;  /* 0x0000000d1e1b7220 */ /* 0x080fe40000410000 */
        /* <DEDUP_REMOVED lines=12> */
[----:B0-----:R-:W-:Y:S02]  /*15c0*/  FMUL.FTZ R25, R25, R34 ;  /* 0x0000002219197220 */ /* 0x001fe40000410000 */
[----:B------:R-:W-:-:S04]  /*15d0*/  FADD.FTZ R34, -R34, 1 ;  /* 0x3f80000022227421 */ /* 0x000fc80000010100 */
[----:B------:R-:W-:Y:S02]  /*15e0*/  FFMA.FTZ R34, R31, R34, 1 ;  /* 0x3f8000001f227423 */ /* 0x000fe40000010022 */
[----:B-1----:R-:W-:Y:S02]  /*15f0*/  FMUL.FTZ R22, R22, R37 ;  /* 0x0000002516167220 */ /* 0x002fe40000410000 */
[----:B------:R-:W-:Y:S02]  /*1600*/  FADD.FTZ R37, -R37, 1 ;  /* 0x3f80000025257421 */ /* 0x000fe40000010100 */
[----:B------:R-:W-:Y:S02]  /*1610*/  FMUL.FTZ R25, R25, R34 ;  /* 0x0000002219197220 */ /* 0x000fe40000410000 */
[----:B------:R-:W-:-:S04]  /*1620*/  FFMA.FTZ R37, R30, R37, 1 ;  /* 0x3f8000001e257423 */ /* 0x000fc80000010025 */
[----:B------:R-:W-:Y:S02]  /*1630*/  FMUL.FTZ R22, R22, R37 ;  /* 0x0000002516167220 */ /* 0x000fe40000410000 */
.L_x_48:
[----:B------:R-:W-:Y:S02]  /*1640*/  FMUL.FTZ R30, R25, R14 ;  /* 0x0000000e191e7220 */ /* 0x000fe40000410000 */
[----:B------:R-:W-:Y:S02]  /*1650*/  FADD.FTZ R21, R21, R28 ;  /* 0x0000001c15157221 */ /* 0x000fe40000010000 */
[----:B------:R-:W-:Y:S02]  /*1660*/  FADD.FTZ R29, R29, R18 ;  /* 0x000000121d1d7221 */ /* 0x000fe40000010000 */
[C---:B------:R-:W-:Y:S02]  /*1670*/  FFMA.FTZ R26, R27.reuse, R25, R26 ;  /* 0x000000191b1a7223 */ /* 0x040fe4000001001a */
[----:B------:R-:W-:Y:S02]  /*1680*/  FFMA.FTZ R24, R27, R30, R24 ;  /* 0x0000001e1b187223 */ /* 0x000fe40000010018 */
[----:B------:R-:W-:Y:S01]  /*1690*/  FADD.FTZ R28, R21, R30 ;  /* 0x0000001e151c7221 */ /* 0x000fe20000010000 */
[----:B------:R-:W-:Y:S01]  /*16a0*/  PRMT R21, RZ, 0x5410, R55 ;  /* 0x00005410ff157816 */ /* 0x000fe20000000037 */
[----:B------:R-:W-:-:S02]  /*16b0*/  FMUL.FTZ R27, R22, R15 ;  /* 0x0000000f161b7220 */ /* 0x000fc40000410000 */
[----:B------:R-:W-:Y:S01]  /*16c0*/  FADD.FTZ R18, R23, R25 ;  /* 0x0000001917127221 */ /* 0x000fe20000010000 */
[----:B------:R-:W-:Y:S01]  /*16d0*/  PRMT R23, RZ, 0x7610, R55 ;  /* 0x00007610ff177816 */ /* 0x000fe20000000037 */
[----:B------:R-:W-:Y:S02]  /*16e0*/  FFMA.FTZ R25, R20, R27, R24 ;  /* 0x0000001b14197223 */ /* 0x000fe40000010018 */
[C---:B------:R-:W-:Y:S01]  /*16f0*/  FADD.FTZ R24, -R12.reuse, R21 ;  /* 0x000000150c187221 */ /* 0x040fe20000010100 */
[--C-:B------:R-:W-:Y:S01]  /*1700*/  PRMT R21, RZ, 0x5410, R52.reuse ;  /* 0x00005410ff157816 */ /* 0x100fe20000000034 */
[----:B------:R-:W-:Y:S02]  /*1710*/  FADD.FTZ R30, -R12, R23 ;  /* 0x000000170c1e7221 */ /* 0x000fe40000010100 */
[----:B------:R-:W-:Y:S01]  /*1720*/  FFMA.FTZ R19, R20, R22, R19 ;  /* 0x0000001614137223 */ /* 0x000fe20000010013 */
[----:B------:R-:W-:Y:S01]  /*1730*/  PRMT R20, RZ, 0x7610, R52 ;  /* 0x00007610ff147816 */ /* 0x000fe20000000034 */
[----:B------:R-:W-:-:S02]  /*1740*/  FMUL.FTZ R31, R24, R13 ;  /* 0x0000000d181f7220 */ /* 0x000fc40000410000 */
        /* <DEDUP_REMOVED lines=15> */
[----:B-1----:R-:W-:Y:S02]  /*1840*/  FADD.FTZ R34, -R37, 1 ;  /* 0x3f80000025227421 */ /* 0x002fe40000010100 */
[----:B------:R-:W-:Y:S02]  /*1850*/  FMUL.FTZ R20, R20, R37 ;  /* 0x0000002514147220 */ /* 0x000fe40000410000 */
[----:B------:R-:W-:Y:S02]  /*1860*/  FFMA.FTZ R23, R23, R34, 1 ;  /* 0x3f80000017177423 */ /* 0x000fe40000010022 */
[----:B------:R-:W-:Y:S02]  /*1870*/  FMUL.FTZ R21, R21, R30 ;  /* 0x0000001e15157220 */ /* 0x000fe40000410000 */
[----:B------:R-:W-:-:S02]  /*1880*/  FMUL.FTZ R20, R20, R23 ;  /* 0x0000001714147220 */ /* 0x000fc40000410000 */
.L_x_49:
[----:B------:R-:W-:Y:S02]  /*1890*/  FMUL.FTZ R30, R21, R14 ;  /* 0x0000000e151e7220 */ /* 0x000fe40000410000 */
[----:B------:R-:W-:-:S02]  /*18a0*/  FADD.FTZ R27, R27, R28 ;  /* 0x0000001c1b1b7221 */ /* 0x000fc40000010000 */
[C---:B------:R-:W-:Y:S02]  /*18b0*/  FFMA.FTZ R23, R31.reuse, R21, R26 ;  /* 0x000000151f177223 */ /* 0x040fe4000001001a */
[----:B------:R-:W-:Y:S01]  /*18c0*/  FFMA.FTZ R31, R31, R30, R25 ;  /* 0x0000001e1f1f7223 */ /* 0x000fe20000010019 */
[----:B------:R-:W-:Y:S01]  /*18d0*/  PRMT R25, RZ, 0x5410, R50 ;  /* 0x00005410ff197816 */ /* 0x000fe20000000032 */
[----:B------:R-:W-:Y:S01]  /*18e0*/  FADD.FTZ R28, R27, R30 ;  /* 0x0000001e1b1c7221 */ /* 0x000fe20000010000 */
[----:B------:R-:W-:Y:S01]  /*18f0*/  PRMT R27, RZ, 0x7610, R50 ;  /* 0x00007610ff1b7816 */ /* 0x000fe20000000032 */
[----:B------:R-:W-:Y:S01]  /*1900*/  FADD.FTZ R29, R29, R22 ;  /* 0x000000161d1d7221 */ /* 0x000fe20000010000 */
[----:B------:R-:W-:Y:S01]  /*1910*/  PRMT R22, RZ, 0x7610, R49 ;  /* 0x00007610ff167816 */ /* 0x000fe20000000031 */
[C---:B------:R-:W-:Y:S01]  /*1920*/  FADD.FTZ R26, -R12.reuse, R25 ;  /* 0x000000190c1a7221 */ /* 0x040fe20000010100 */
[----:B------:R-:W-:Y:S01]  /*1930*/  PRMT R25, RZ, 0x5410, R49 ;  /* 0x00005410ff197816 */ /* 0x000fe20000000031 */
[----:B------:R-:W-:-:S02]  /*1940*/  FADD.FTZ R30, -R12, R27 ;  /* 0x0000001b0c1e7221 */ /* 0x000fc40000010100 */
[----:B------:R-:W-:Y:S02]  /*1950*/  FMUL.FTZ R27, R26, R13 ;  /* 0x0000000d1a1b7220 */ /* 0x000fe40000410000 */
[----:B------:R-:W-:Y:S02]  /*1960*/  FMUL.FTZ R33, R20, R15 ;  /* 0x0000000f14217220 */ /* 0x000fe40000410000 */
        /* <DEDUP_REMOVED lines=20> */
.L_x_50:
[----:B------:R-:W-:Y:S02]  /*1ab0*/  FFMA.FTZ R31, R24, R33, R31 ;  /* 0x00000021181f7223 */ /* 0x000fe4000001001f */
[----:B------:R-:W-:Y:S02]  /*1ac0*/  FMUL.FTZ R30, R25, R14 ;  /* 0x0000000e191e7220 */ /* 0x000fe40000410000 */
[----:B------:R-:W-:Y:S02]  /*1ad0*/  FADD.FTZ R33, R33, R28 ;  /* 0x0000001c21217221 */ /* 0x000fe40000010000 */
[----:B------:R-:W-:Y:S02]  /*1ae0*/  FADD.FTZ R28, R18, R21 ;  /* 0x00000015121c7221 */ /* 0x000fe40000010000 */
[----:B------:R-:W-:Y:S02]  /*1af0*/  FMUL.FTZ R32, R22, R15 ;  /* 0x0000000f16207220 */ /* 0x000fe40000410000 */
[----:B------:R-:W-:-:S02]  /*1b00*/  FFMA.FTZ R21, R27, R30, R31 ;  /* 0x0000001e1b157223 */ /* 0x000fc4000001001f */
[----:B------:R-:W-:Y:S02]  /*1b10*/  FADD.FTZ R33, R33, R30 ;  /* 0x0000001e21217221 */ /* 0x000fe40000010000 */
[----:B------:R-:W-:Y:S01]  /*1b20*/  FFMA.FTZ R31, R24, R20, R19 ;  /* 0x00000014181f7223 */ /* 0x000fe20000010013 */
[----:B------:R-:W-:Y:S01]  /*1b30*/  PRMT R19, RZ, 0x5410, R51 ;  /* 0x00005410ff137816 */ /* 0x000fe20000000033 */
[----:B------:R-:W-:Y:S01]  /*1b40*/  FFMA.FTZ R30, R26, R32, R21 ;  /* 0x000000201a1e7223 */ /* 0x000fe20000010015 */
[----:B------:R-:W-:Y:S01]  /*1b50*/  PRMT R21, RZ, 0x7610, R51 ;  /* 0x00007610ff157816 */ /* 0x000fe20000000033 */
[----:B------:R-:W-:Y:S01]  /*1b60*/  FADD.FTZ R29, R29, R20 ;  /* 0x000000141d1d7221 */ /* 0x000fe20000010000 */
[--C-:B------:R-:W-:Y:S01]  /*1b70*/  PRMT R20, RZ, 0x7610, R48.reuse ;  /* 0x00007610ff147816 */ /* 0x100fe20000000030 */
[C---:B------:R-:W-:Y:S02]  /*1b80*/  FADD.FTZ R18, -R12.reuse, R19 ;  /* 0x000000130c127221 */ /* 0x040fe40000010100 */
[----:B------:R-:W-:Y:S01]  /*1b90*/  FADD.FTZ R24, -R12, R21 ;  /* 0x000000150c187221 */ /* 0x000fe20000010100 */
[----:B------:R-:W-:Y:S01]  /*1ba0*/  PRMT R21, RZ, 0x5410, R48 ;  /* 0x00005410ff157816 */ /* 0x000fe20000000030 */
[----:B------:R-:W-:-:S02]  /*1bb0*/  FMUL.FTZ R19, R18, R13 ;  /* 0x0000000d12137220 */ /* 0x000fc40000410000 */
[----:B------:R-:W-:Y:S02]  /*1bc0*/  FADD.FTZ R32, R32, R33 ;  /* 0x0000002120207221 */ /* 0x000fe40000010000 */
        /* <DEDUP_REMOVED lines=20> */
.L_x_51:
[----:B------:R-:W-:Y:S02]  /*1d10*/  FMUL.FTZ R33, R21, R14 ;  /* 0x0000000e15217220 */ /* 0x000fe40000410000 */
[----:B------:R-:W-:-:S02]  /*1d20*/  FFMA.FTZ R24, R27, R25, R23 ;  /* 0x000000191b187223 */ /* 0x000fc40000010017 */
[----:B------:R-:W-:Y:S02]  /*1d30*/  FMUL.FTZ R34, R20, R15 ;  /* 0x0000000f14227220 */ /* 0x000fe40000410000 */
[----:B------:R-:W-:Y:S02]  /*1d40*/  FFMA.FTZ R27, R19, R33, R30 ;  /* 0x00000021131b7223 */ /* 0x000fe4000001001e */
[----:B------:R-:W-:Y:S02]  /*1d50*/  FADD.FTZ R33, R32, R33 ;  /* 0x0000002120217221 */ /* 0x000fe40000010000 */
[----:B------:R-:W-:Y:S01]  /*1d60*/  FADD.FTZ R28, R28, R25 ;  /* 0x000000191c1c7221 */ /* 0x000fe20000010000 */
[--C-:B------:R-:W-:Y:S01]  /*1d70*/  PRMT R25, RZ, 0x5410, R46.reuse ;  /* 0x00005410ff197816 */ /* 0x100fe2000000002e */
[----:B------:R-:W-:Y:S01]  /*1d80*/  FFMA.FTZ R32, R18, R34, R27 ;  /* 0x0000002212207223 */ /* 0x000fe2000001001b */
[----:B------:R-:W-:Y:S01]  /*1d90*/  PRMT R27, RZ, 0x7610, R46 ;  /* 0x00007610ff1b7816 */ /* 0x000fe2000000002e */
[----:B------:R-:W-:Y:S01]  /*1da0*/  FFMA.FTZ R23, R26, R22, R31 ;  /* 0x000000161a177223 */ /* 0x000fe2000001001f */
[----:B------:R-:W-:Y:S01]  /*1db0*/  PRMT R26, RZ, 0x7610, R45 ;  /* 0x00007610ff1a7816 */ /* 0x000fe2000000002d */
[----:B------:R-:W-:-:S02]  /*1dc0*/  FADD.FTZ R31, R34, R33 ;  /* 0x00000021221f7221 */ /* 0x000fc40000010000 */
[C---:B------:R-:W-:Y:S02]  /*1dd0*/  FADD.FTZ R30, -R12.reuse, R25 ;  /* 0x000000190c1e7221 */ /* 0x040fe40000010100 */
[----:B------:R-:W-:Y:S01]  /*1de0*/  FADD.FTZ R34, -R12, R27 ;  /* 0x0000001b0c227221 */ /* 0x000fe20000010100 */
[----:B------:R-:W-:Y:S01]  /*1df0*/  PRMT R27, RZ, 0x5410, R45 ;  /* 0x00005410ff1b7816 */ /* 0x000fe2000000002d */
[-C--:B------:R-:W-:Y:S02]  /*1e00*/  FMUL.FTZ R25, R30, R13.reuse ;  /* 0x0000000d1e197220 */ /* 0x080fe40000410000 */
        /* <DEDUP_REMOVED lines=20> */
.L_x_52:
[----:B------:R-:W-:Y:S02]  /*1f50*/  FMUL.FTZ R34, R27, R14 ;  /* 0x0000000e1b227220 */ /* 0x000fe40000410000 */
[----:B------:R-:W-:Y:S01]  /*1f60*/  FADD.FTZ R37, R29, R22 ;  /* 0x000000161d257221 */ /* 0x000fe20000010000 */
[----:B------:R-:W-:Y:S01]  /*1f70*/  PRMT R29, RZ, 0x5410, R47 ;  /* 0x00005410ff1d7816 */ /* 0x000fe2000000002f */
[----:B------:R-:W-:Y:S02]  /*1f80*/  FFMA.FTZ R33, R25, R34, R32 ;  /* 0x0000002219217223 */ /* 0x000fe40000010020 */
[----:B------:R-:W-:Y:S02]  /*1f90*/  FADD.FTZ R32, R31, R34 ;  /* 0x000000221f207221 */ /* 0x000fe40000010000 */
[----:B------:R-:W-:Y:S02]  /*1fa0*/  FMUL.FTZ R31, R26, R15 ;  /* 0x0000000f1a1f7220 */ /* 0x000fe40000410000 */
[----:B------:R-:W-:Y:S01]  /*1fb0*/  FADD.FTZ R22, -R12, R29 ;  /* 0x0000001d0c167221 */ /* 0x000fe20000010100 */
[----:B------:R-:W-:Y:S01]  /*1fc0*/  PRMT R29, RZ, 0x7610, R47 ;  /* 0x00007610ff1d7816 */ /* 0x000fe2000000002f */
[----:B------:R-:W-:-:S02]  /*1fd0*/  FFMA.FTZ R34, R30, R31, R33 ;  /* 0x0000001f1e227223 */ /* 0x000fc40000010021 */
[----:B------:R-:W-:Y:S02]  /*1fe0*/  FADD.FTZ R31, R31, R32 ;  /* 0x000000201f1f7221 */ /* 0x000fe40000010000 */
[----:B------:R-:W-:Y:S01]  /*1ff0*/  FADD.FTZ R32, -R12, R29 ;  /* 0x0000001d0c207221 */ /* 0x000fe20000010100 */
[--C-:B------:R-:W-:Y:S01]  /*2000*/  PRMT R29, RZ, 0x5410, R44.reuse ;  /* 0x00005410ff1d7816 */ /* 0x100fe2000000002c */
[-C--:B------:R-:W-:Y:S01]  /*2010*/  FMUL.FTZ R35, R22, R13.reuse ;  /* 0x0000000d16237220 */ /* 0x080fe20000410000 */
[----:B------:R-:W-:Y:S01]  /*2020*/  PRMT R22, RZ, 0x7610, R44 ;  /* 0x00007610ff167816 */ /* 0x000fe2000000002c */
        /* <DEDUP_REMOVED lines=20> */
.L_x_53:
[----:B------:R-:W-:Y:S01]  /*2170*/  FMUL.FTZ R36, R29, R14 ;  /* 0x0000000e1d247220 */ /* 0x000fe20000410000 */
[----:B------:R-:W-:Y:S01]  /*2180*/  ISETP.GT.AND P0, PT, R42, 0x1e, PT ;  /* 0x0000001e2a00780c */ /* 0x000fe20003f04270 */
[----:B------:R-:W-:Y:S01]  /*2190*/  FFMA.FTZ R24, R19, R21, R24 ;  /* 0x0000001513187223 */ /* 0x000fe20000010018 */
[C---:B------:R-:W-:Y:S01]  /*21a0*/  ISETP.NE.AND P2, PT, R70.reuse, RZ, PT ;  /* 0x000000ff4600720c */ /* 0x040fe20003f45270 */
[----:B------:R-:W-:Y:S01]  /*21b0*/  FFMA.FTZ R33, R35, R36, R34 ;  /* 0x0000002423217223 */ /* 0x000fe20000010022 */
[----:B------:R-:W-:Y:S01]  /*21c0*/  BSSY B0, `(.L_x_54) ;  /* 0x000006b000007945 */ /* 0x000fe20003800000 */
[----:B------:R-:W-:Y:S01]  /*21d0*/  FADD.FTZ R36, R31, R36 ;  /* 0x000000241f247221 */ /* 0x000fe20000010000 */
[----:B------:R-:W-:Y:S01]  /*21e0*/  ISETP.GT.U32.AND P3, PT, R70, 0x2f, PT ;  /* 0x0000002f4600780c */ /* 0x000fe20003f64070 */
[----:B------:R-:W-:Y:S01]  /*21f0*/  FMUL.FTZ R31, R22, R15 ;  /* 0x0000000f161f7220 */ /* 0x000fe20000410000 */
[----:B------:R-:W-:Y:S01]  /*2200*/  SHF.L.U32 R72, R70, 0x4, RZ ;  /* 0x0000000446487819 */ /* 0x000fe200000006ff */
[----:B------:R-:W-:-:S02]  /*2210*/  FADD.FTZ R28, R28, R21 ;  /* 0x000000151c1c7221 */ /* 0x000fc40000010000 */
[----:B------:R-:W-:Y:S02]  /*2220*/  FFMA.FTZ R33, R32, R31, R33 ;  /* 0x0000001f20217223 */ /* 0x000fe40000010021 */
[----:B------:R-:W-:Y:S02]  /*2230*/  FADD.FTZ R31, R31, R36 ;  /* 0x000000241f1f7221 */ /* 0x000fe40000010000 */
[----:B------:R-:W-:Y:S01]  /*2240*/  FFMA.FTZ R23, R18, R20, R23 ;  /* 0x0000001412177223 */ /* 0x000fe20000010017 */
[----:B------:R-:W0:Y:S01]  /*2250*/  SHFL.DOWN PT, R34, R33, 0x1, 0x1f ;  /* 0x08201f0021227f89 */ /* 0x000e2200000e0000 */
[----:B------:R-:W-:Y:S02]  /*2260*/  FADD.FTZ R37, R37, R20 ;  /* 0x0000001425257221 */ /* 0x000fe40000010000 */
[----:B------:R-:W-:Y:S01]  /*2270*/  FFMA.FTZ R24, R25, R27, R24 ;  /* 0x0000001b19187223 */ /* 0x000fe20000010018 */
[----:B------:R-:W1:Y:S01]  /*2280*/  SHFL.DOWN PT, R36, R31, 0x1, 0x1f ;  /* 0x08201f001f247f89 */ /* 0x000e6200000e0000 */
[----:B------:R-:W-:-:S02]  /*2290*/  FADD.FTZ R28, R28, R27 ;  /* 0x0000001b1c1c7221 */ /* 0x000fc40000010000 */
[----:B------:R-:W-:Y:S02]  /*22a0*/  FFMA.FTZ R23, R30, R26, R23 ;  /* 0x0000001a1e177223 */ /* 0x000fe40000010017 */
[----:B------:R-:W-:Y:S02]  /*22b0*/  FADD.FTZ R37, R37, R26 ;  /* 0x0000001a25257221 */ /* 0x000fe40000010000 */
[----:B------:R-:W-:Y:S02]  /*22c0*/  FFMA.FTZ R24, R35, R29, R24 ;  /* 0x0000001d23187223 */ /* 0x000fe40000010018 */
[----:B------:R-:W-:Y:S02]  /*22d0*/  FFMA.FTZ R25, R32, R22, R23 ;  /* 0x0000001620197223 */ /* 0x000fe40000010017 */
[----:B------:R-:W-:Y:S02]  /*22e0*/  FADD.FTZ R26, R28, R29 ;  /* 0x0000001d1c1a7221 */ /* 0x000fe40000010000 */
[----:B------:R-:W-:-:S05]  /*22f0*/  FADD.FTZ R27, R37, R22 ;  /* 0x00000016251b7221 */ /* 0x000fca0000010000 */
[----:B------:R-:W-:Y:S01]  /*2300*/  STS.128 [R70.X16+0xf0], R24 ;  /* 0x0000f01846007388 */ /* 0x000fe2000000cc00 */
[----:B0-----:R-:W-:Y:S02]  /*2310*/  @!P0 FADD.FTZ R33, R33, R34 ;  /* 0x0000002221218221 */ /* 0x001fe40000010000 */
        /* <DEDUP_REMOVED lines=20> */
[----:B-1----:R-:W-:Y:S01]  /*2460*/  @!P0 FADD.FTZ R31, R31, R36 ;  /* 0x000000241f1f8221 */ /* 0x002fe20000010000 */
[----:B------:R-:W-:Y:S02]  /*2470*/  ISETP.NE.AND P0, PT, R42, RZ, PT ;  /* 0x000000ff2a00720c */ /* 0x000fe40003f05270 */
[----:B------:R-:W-:Y:S02]  /*2480*/  MOV R18, R33 ;  /* 0x0000002100127202 */ /* 0x000fe40000000f00 */
[----:B------:R-:W-:-:S09]  /*2490*/  MOV R19, R31 ;  /* 0x0000001f00137202 */ /* 0x000fd20000000f00 */
[----:B------:R0:W-:Y:S04]  /*24a0*/  @!P0 STS.64 [R0.X8+0x18], R18 ;  /* 0x0000181200008388 */ /* 0x0001e80000008a00 */
[----:B------:R-:W-:Y:S06]  /*24b0*/  BAR.SYNC.DEFER_BLOCKING 0x0 ;  /* 0x0000000000007b1d */ /* 0x000fec0000010000 */
[----:B------:R-:W-:Y:S05]  /*24c0*/  @P2 BRA `(.L_x_55) ;  /* 0x000003a000002947 */ /* 0x000fea0003800000 */
[----:B------:R-:W1:Y:S04]  /*24d0*/  LDS.128 R32, [0x20] ;  /* 0x00002000ff207984 */ /* 0x000e680000000c00 */
[----:B------:R-:W2:Y:S04]  /*24e0*/  LDS.128 R20, [0x30] ;  /* 0x00003000ff147984 */ /* 0x000ea80000000c00 */
[----:B------:R-:W3:Y:S01]  /*24f0*/  LDS.128 R28, [0x40] ;  /* 0x00004000ff1c7984 */ /* 0x000ee20000000c00 */
[----:B-1----:R-:W-:-:S02]  /*2500*/  FADD.FTZ R37, R18, R32 ;  /* 0x0000002012257221 */ /* 0x002fc40000010000 */
[----:B0-----:R-:W-:Y:S02]  /*2510*/  FADD.FTZ R18, R19, R33 ;  /* 0x0000002113127221 */ /* 0x001fe40000010000 */
[----:B------:R-:W-:Y:S02]  /*2520*/  FADD.FTZ R37, R37, R34 ;  /* 0x0000002225257221 */ /* 0x000fe40000010000 */
[----:B------:R-:W-:Y:S02]  /*2530*/  FADD.FTZ R18, R18, R35 ;  /* 0x0000002312127221 */ /* 0x000fe40000010000 */
[----:B--2---:R-:W-:Y:S01]  /*2540*/  FADD.FTZ R19, R37, R20 ;  /* 0x0000001425137221 */ /* 0x004fe20000010000 */
[----:B------:R-:W-:Y:S01]  /*2550*/  LDS.128 R32, [0x60] ;  /* 0x00006000ff207984 */ /* 0x000fe20000000c00 */
[----:B------:R-:W-:Y:S02]  /*2560*/  FADD.FTZ R18, R18, R21 ;  /* 0x0000001512127221 */ /* 0x000fe40000010000 */
[----:B------:R-:W-:Y:S01]  /*2570*/  FADD.FTZ R19, R19, R22 ;  /* 0x0000001613137221 */ /* 0x000fe20000010000 */
[----:B------:R-:W0:Y:S01]  /*2580*/  LDS.128 R36, [0x50] ;  /* 0x00005000ff247984 */ /* 0x000e220000000c00 */
[----:B------:R-:W-:-:S02]  /*2590*/  FADD.FTZ R18, R18, R23 ;  /* 0x0000001712127221 */ /* 0x000fc40000010000 */
[----:B---3--:R-:W-:Y:S01]  /*25a0*/  FADD.FTZ R19, R19, R28 ;  /* 0x0000001c13137221 */ /* 0x008fe20000010000 */
[----:B------:R-:W1:Y:S01]  /*25b0*/  LDS.128 R20, [0x70] ;  /* 0x00007000ff147984 */ /* 0x000e620000000c00 */
[----:B------:R-:W-:Y:S02]  /*25c0*/  FADD.FTZ R18, R18, R29 ;  /* 0x0000001d12127221 */ /* 0x000fe40000010000 */
[----:B------:R-:W-:Y:S02]  /*25d0*/  FADD.FTZ R19, R19, R30 ;  /* 0x0000001e13137221 */ /* 0x000fe40000010000 */
[----:B------:R-:W-:Y:S02]  /*25e0*/  FADD.FTZ R18, R18, R31 ;  /* 0x0000001f12127221 */ /* 0x000fe40000010000 */
[----:B------:R-:W-:Y:S01]  /*25f0*/  LDS.128 R28, [0x90] ;  /* 0x00009000ff1c7984 */ /* 0x000fe20000000c00 */
[----:B0-----:R-:W-:Y:S02]  /*2600*/  FADD.FTZ R19, R19, R36 ;  /* 0x0000002413137221 */ /* 0x001fe40000010000 */
[----:B------:R-:W-:-:S02]  /*2610*/  FADD.FTZ R18, R18, R37 ;  /* 0x0000002512127221 */ /* 0x000fc40000010000 */
[----:B------:R-:W-:Y:S02]  /*2620*/  FADD.FTZ R19, R19, R38 ;  /* 0x0000002613137221 */ /* 0x000fe40000010000 */
[----:B------:R-:W-:Y:S02]  /*2630*/  FADD.FTZ R18, R18, R39 ;  /* 0x0000002712127221 */ /* 0x000fe40000010000 */
[----:B------:R-:W0:Y:S01]  /*2640*/  LDS.128 R36, [0x80] ;  /* 0x00008000ff247984 */ /* 0x000e220000000c00 */
[----:B------:R-:W-:Y:S02]  /*2650*/  FADD.FTZ R19, R19, R32 ;  /* 0x0000002013137221 */ /* 0x000fe40000010000 */
[----:B------:R-:W-:Y:S02]  /*2660*/  FADD.FTZ R18, R18, R33 ;  /* 0x0000002112127221 */ /* 0x000fe40000010000 */
[----:B------:R-:W-:Y:S02]  /*2670*/  FADD.FTZ R19, R19, R34 ;  /* 0x0000002213137221 */ /* 0x000fe40000010000 */
[----:B------:R-:W-:-:S02]  /*2680*/  FADD.FTZ R18, R18, R35 ;  /* 0x0000002312127221 */ /* 0x000fc40000010000 */
[----:B------:R-:W2:Y:S01]  /*2690*/  LDS.128 R32, [0xa0] ;  /* 0x0000a000ff207984 */ /* 0x000ea20000000c00 */
[----:B-1----:R-:W-:Y:S02]  /*26a0*/  FADD.FTZ R19, R19, R20 ;  /* 0x0000001413137221 */ /* 0x002fe40000010000 */
[----:B------:R-:W-:Y:S02]  /*26b0*/  FADD.FTZ R18, R18, R21 ;  /* 0x0000001512127221 */ /* 0x000fe40000010000 */
[----:B------:R-:W-:Y:S02]  /*26c0*/  FADD.FTZ R19, R19, R22 ;  /* 0x0000001613137221 */ /* 0x000fe40000010000 */
[----:B------:R-:W-:Y:S02]  /*26d0*/  FADD.FTZ R18, R18, R23 ;  /* 0x0000001712127221 */ /* 0x000fe40000010000 */
[----:B------:R-:W1:Y:S01]  /*26e0*/  LDS.128 R20, [0xb0] ;  /* 0x0000b000ff147984 */ /* 0x000e620000000c00 */
[----:B0-----:R-:W-:-:S02]  /*26f0*/  FADD.FTZ R19, R19, R36 ;  /* 0x0000002413137221 */ /* 0x001fc40000010000 */
[----:B------:R-:W-:Y:S02]  /*2700*/  FADD.FTZ R18, R18, R37 ;  /* 0x0000002512127221 */ /* 0x000fe40000010000 */
[----:B------:R-:W-:Y:S02]  /*2710*/  FADD.FTZ R19, R19, R38 ;  /* 0x0000002613137221 */ /* 0x000fe40000010000 */
[----:B------:R-:W-:Y:S02]  /*2720*/  FADD.FTZ R18, R18, R39 ;  /* 0x0000002712127221 */ /* 0x000fe40000010000 */
[----:B------:R-:W-:Y:S02]  /*2730*/  FADD.FTZ R19, R19, R28 ;  /* 0x0000001c13137221 */ /* 0x000fe40000010000 */
[----:B------:R-:W-:Y:S02]  /*2740*/  FADD.FTZ R18, R18, R29 ;  /* 0x0000001d12127221 */ /* 0x000fe40000010000 */
[----:B------:R-:W-:-:S02]  /*2750*/  FADD.FTZ R19, R19, R30 ;  /* 0x0000001e13137221 */ /* 0x000fc40000010000 */
[----:B------:R-:W-:Y:S02]  /*2760*/  FADD.FTZ R36, R18, R31 ;  /* 0x0000001f12247221 */ /* 0x000fe40000010000 */
[----:B------:R-:W0:Y:S01]  /*2770*/  LDS.128 R28, [0xc0] ;  /* 0x0000c000ff1c7984 */ /* 0x000e220000000c00 */
[----:B--2---:R-:W-:Y:S02]  /*2780*/  FADD.FTZ R37, R19, R32 ;  /* 0x0000002013257221 */ /* 0x004fe40000010000 */
[----:B------:R-:W-:Y:S01]  /*2790*/  FADD.FTZ R36, R36, R33 ;  /* 0x0000002124247221 */ /* 0x000fe20000010000 */
[----:B------:R-:W2:Y:S01]  /*27a0*/  LDS.64 R18, [0xd0] ;  /* 0x0000d000ff127984 */ /* 0x000ea20000000a00 */
[----:B------:R-:W-:Y:S02]  /*27b0*/  FADD.FTZ R37, R37, R34 ;  /* 0x0000002225257221 */ /* 0x000fe40000010000 */
[----:B------:R-:W-:Y:S02]  /*27c0*/  FADD.FTZ R36, R36, R35 ;  /* 0x0000002324247221 */ /* 0x000fe40000010000 */
[----:B-1----:R-:W-:-:S02]  /*27d0*/  FADD.FTZ R37, R37, R20 ;  /* 0x0000001425257221 */ /* 0x002fc40000010000 */
[----:B------:R-:W-:Y:S02]  /*27e0*/  FADD.FTZ R36, R36, R21 ;  /* 0x0000001524247221 */ /* 0x000fe40000010000 */
[----:B------:R-:W-:Y:S02]  /*27f0*/  FADD.FTZ R37, R37, R22 ;  /* 0x0000001625257221 */ /* 0x000fe40000010000 */
[----:B------:R-:W-:Y:S02]  /*2800*/  FADD.FTZ R36, R36, R23 ;  /* 0x0000001724247221 */ /* 0x000fe40000010000 */
[----:B0-----:R-:W-:Y:S02]  /*2810*/  FADD.FTZ R37, R37, R28 ;  /* 0x0000001c25257221 */ /* 0x001fe40000010000 */
[----:B------:R-:W-:Y:S02]  /*2820*/  FADD.FTZ R36, R36, R29 ;  /* 0x0000001d24247221 */ /* 0x000fe40000010000 */
[----:B------:R-:W-:-:S02]  /*2830*/  FADD.FTZ R37, R37, R30 ;  /* 0x0000001e25257221 */ /* 0x000fc40000010000 */
[----:B------:R-:W-:Y:S02]  /*2840*/  FADD.FTZ R36, R36, R31 ;  /* 0x0000001f24247221 */ /* 0x000fe40000010000 */
[----:B--2---:R-:W-:Y:S02]  /*2850*/  FADD.FTZ R18, R37, R18 ;  /* 0x0000001225127221 */ /* 0x004fe40000010000 */
[----:B------:R-:W-:Y:S02]  /*2860*/  FADD.FTZ R19, R36, R19 ;  /* 0x0000001324137221 */ /* 0x000fe40000010000 */
.L_x_55:
[----:B------:R-:W-:Y:S05]  /*2870*/  BSYNC B0 ;  /* 0x0000000000007941 */ /* 0x000fea0003800000 */
.L_x_54:
[----:B------:R-:W-:Y:S06]  /*2880*/  BAR.SYNC.DEFER_BLOCKING 0x0 ;  /* 0x0000000000007b1d */ /* 0x000fec0000010000 */
[----:B------:R-:W-:Y:S01]  /*2890*/  BSSY B0, `(.L_x_56) ;  /* 0x000004d000007945 */ /* 0x000fe20003800000 */
[----:B------:R-:W-:Y:S05]  /*28a0*/  @P3 BRA `(.L_x_57) ;  /* 0x000004b000003947 */ /* 0x000fea0003800000 */
[----:B------:R-:W1:Y:S04]  /*28b0*/  LDS.128 R28, [R72+0x3f0] ;  /* 0x0003f000481c7984 */ /* 0x000e680000000c00 */
[----:B------:R-:W2:Y:S04]  /*28c0*/  LDS.128 R32, [R72+0x6f0] ;  /* 0x0006f00048207984 */ /* 0x000ea80000000c00 */
[----:B------:R-:W3:Y:S01]  /*28d0*/  LDS.128 R20, [R72+0x9f0] ;  /* 0x0009f00048147984 */ /* 0x000ee20000000c00 */
[----:B-1----:R-:W-:-:S02]  /*28e0*/  FADD.FTZ R37, R24, R28 ;  /* 0x0000001c18257221 */ /* 0x002fc40000010000 */
[----:B------:R-:W-:Y:S02]  /*28f0*/  FADD.FTZ R24, R25, R29 ;  /* 0x0000001d19187221 */ /* 0x000fe40000010000 */
[----:B------:R-:W-:Y:S02]  /*2900*/  FADD.FTZ R25, R26, R30 ;  /* 0x0000001e1a197221 */ /* 0x000fe40000010000 */
[----:B------:R-:W-:Y:S02]  /*2910*/  FADD.FTZ R36, R27, R31 ;  /* 0x0000001f1b247221 */ /* 0x000fe40000010000 */
[----:B------:R-:W1:Y:S01]  /*2920*/  LDS.128 R28, [R72+0xcf0] ;  /* 0x000cf000481c7984 */ /* 0x000e620000000c00 */
[----:B--2---:R-:W-:Y:S02]  /*2930*/  FADD.FTZ R37, R37, R32 ;  /* 0x0000002025257221 */ /* 0x004fe40000010000 */
[----:B------:R-:W-:Y:S02]  /*2940*/  FADD.FTZ R24, R24, R33 ;  /* 0x0000002118187221 */ /* 0x000fe40000010000 */
[----:B------:R-:W-:-:S02]  /*2950*/  FADD.FTZ R25, R25, R34 ;  /* 0x0000002219197221 */ /* 0x000fc40000010000 */
[----:B------:R-:W-:Y:S02]  /*2960*/  FADD.FTZ R36, R36, R35 ;  /* 0x0000002324247221 */ /* 0x000fe40000010000 */
[----:B------:R-:W2:Y:S01]  /*2970*/  LDS.128 R32, [R72+0xff0] ;  /* 0x000ff00048207984 */ /* 0x000ea20000000c00 */
[----:B---3--:R-:W-:Y:S02]  /*2980*/  FADD.FTZ R37, R37, R20 ;  /* 0x0000001425257221 */ /* 0x008fe40000010000 */
[----:B------:R-:W-:Y:S02]  /*2990*/  FADD.FTZ R20, R24, R21 ;  /* 0x0000001518147221 */ /* 0x000fe40000010000 */
[----:B------:R-:W-:Y:S02]  /*29a0*/  FADD.FTZ R21, R25, R22 ;  /* 0x0000001619157221 */ /* 0x000fe40000010000 */
[----:B------:R-:W3:Y:S01]  /*29b0*/  LDS.128 R24, [R72+0x12f0] ;  /* 0x0012f00048187984 */ /* 0x000ee20000000c00 */
[----:B------:R-:W-:-:S02]  /*29c0*/  FADD.FTZ R36, R36, R23 ;  /* 0x0000001724247221 */ /* 0x000fc40000010000 */
[----:B-1----:R-:W-:Y:S02]  /*29d0*/  FADD.FTZ R37, R37, R28 ;  /* 0x0000001c25257221 */ /* 0x002fe40000010000 */
[----:B------:R-:W-:Y:S02]  /*29e0*/  FADD.FTZ R20, R20, R29 ;  /* 0x0000001d14147221 */ /* 0x000fe40000010000 */
[----:B------:R-:W-:Y:S02]  /*29f0*/  FADD.FTZ R21, R21, R30 ;  /* 0x0000001e15157221 */ /* 0x000fe40000010000 */
[----:B------:R-:W-:Y:S02]  /*2a00*/  FADD.FTZ R36, R36, R31 ;  /* 0x0000001f24247221 */ /* 0x000fe40000010000 */
[----:B------:R-:W1:Y:S01]  /*2a10*/  LDS.128 R28, [R72+0x15f0] ;  /* 0x0015f000481c7984 */ /* 0x000e620000000c00 */
[----:B--2---:R-:W-:Y:S02]  /*2a20*/  FADD.FTZ R37, R37, R32 ;  /* 0x0000002025257221 */ /* 0x004fe40000010000 */
[----:B------:R-:W-:-:S02]  /*2a30*/  FADD.FTZ R20, R20, R33 ;  /* 0x0000002114147221 */ /* 0x000fc40000010000 */
[----:B------:R-:W-:Y:S02]  /*2a40*/  FADD.FTZ R21, R21, R34 ;  /* 0x0000002215157221 */ /* 0x000fe40000010000 */
        /* <DEDUP_REMOVED lines=26> */
[----:B--2---:R-:W-:Y:S02]  /*2bf0*/  FADD.FTZ R39, R37, R32 ;  /* 0x0000002025277221 */ /* 0x004fe40000010000 */
[----:B------:R-:W-:-:S02]  /*2c00*/  FADD.FTZ R28, R20, R33 ;  /* 0x00000021141c7221 */ /* 0x000fc40000010000 */
[----:B------:R-:W-:Y:S02]  /*2c10*/  FADD.FTZ R37, R21, R34 ;  /* 0x0000002215257221 */ /* 0x000fe40000010000 */
[----:B------:R-:W1:Y:S01]  /*2c20*/  LDS.128 R20, [R72+0x27f0] ;  /* 0x0027f00048147984 */ /* 0x000e620000000c00 */
[----:B---3--:R-:W-:Y:S02]  /*2c30*/  FADD.FTZ R39, R39, R24 ;  /* 0x0000001827277221 */ /* 0x008fe40000010000 */
[----:B------:R-:W-:Y:S02]  /*2c40*/  FADD.FTZ R24, R28, R25 ;  /* 0x000000191c187221 */ /* 0x000fe40000010000 */
[----:B------:R-:W2:Y:S01]  /*2c50*/  LDS.128 R28, [R72+0x2af0] ;  /* 0x002af000481c7984 */ /* 0x000ea20000000c00 */
[----:B------:R-:W-:Y:S02]  /*2c60*/  FADD.FTZ R36, R36, R35 ;  /* 0x0000002324247221 */ /* 0x000fe40000010000 */
[----:B------:R-:W-:Y:S01]  /*2c70*/  FADD.FTZ R37, R37, R26 ;  /* 0x0000001a25257221 */ /* 0x000fe20000010000 */
        /* <DEDUP_REMOVED lines=9> */
[----:B------:R-:W-:Y:S02]  /*2d10*/  FADD.FTZ R36, R36, R31 ;  /* 0x0000001f24247221 */ /* 0x000fe40000010000 */
[----:B---3--:R-:W-:Y:S02]  /*2d20*/  FADD.FTZ R24, R39, R32 ;  /* 0x0000002027187221 */ /* 0x008fe40000010000 */
[----:B------:R-:W-:Y:S02]  /*2d30*/  FADD.FTZ R25, R20, R33 ;  /* 0x0000002114197221 */ /* 0x000fe40000010000 */
[----:B------:R-:W-:Y:S02]  /*2d40*/  FADD.FTZ R26, R37, R34 ;  /* 0x00000022251a7221 */ /* 0x000fe40000010000 */
[----:B------:R-:W-:-:S02]  /*2d50*/  FADD.FTZ R27, R36, R35 ;  /* 0x00000023241b7221 */ /* 0x000fc40000010000 */
.L_x_57:
[----:B------:R-:W-:Y:S05]  /*2d60*/  BSYNC B0 ;  /* 0x0000000000007941 */ /* 0x000fea0003800000 */
.L_x_56:
[----:B------:R-:W-:Y:S01]  /*2d70*/  MOV R34, c[0x0][0xc] ;  /* 0x0000030000227a02 */ /* 0x000fe20000000f00 */
[----:B------:R-:W-:Y:S01]  /*2d80*/  BSSY B0, `(.L_x_58) ;  /* 0x0000012000007945 */ /* 0x000fe20003800000 */
[----:B------:R-:W-:-:S02]  /*2d90*/  HFMA2.MMA R32, -RZ, RZ, 0, 2.384185791015625e-07 ;  /* 0x00000004ff207435 */ /* 0x000fc400000001ff */
[----:B------:R-:W-:Y:S01]  /*2da0*/  ISETP.GE.U32.AND P0, PT, R34, 0x2, PT ;  /* 0x000000022200780c */ /* 0x000fe20003f06070 */
[----:B------:R-:W-:Y:S07]  /*2db0*/  @P3 BRA `(.L_x_59) ;  /* 0x000000e000003947 */ /* 0x000fee0003800000 */
[----:B------:R-:W-:Y:S01]  /*2dc0*/  IMAD R21, R73, 0x30, R70 ;  /* 0x0000003049157824 */ /* 0x000fe200078e0246 */
[----:B------:R-:W-:Y:S02]  /*2dd0*/  MOV R23, c[0x0][0x1d8] ;  /* 0x0000760000177a02 */ /* 0x000fe40000000f00 */
[----:B------:R-:W-:Y:S01]  /*2de0*/  MOV R29, c[0x0][0x1dc] ;  /* 0x00007700001d7a02 */ /* 0x000fe20000000f00 */
[----:B------:R-:W-:-:S05]  /*2df0*/  IMAD.WIDE R20, R21, R32, c[0x0][0x1b8] ;  /* 0x00006e0015147625 */ /* 0x000fca00078e0220 */
[-C--:B------:R-:W-:Y:S01]  /*2e00*/  LEA R30, P3, R2, R20.reuse, 0x2 ;  /* 0x00000014021e7211 */ /* 0x080fe200078610ff */
[----:B------:R1:W-:Y:S01]  /*2e10*/  RED.E.ADD.F32.FTZ.RN.STRONG.GPU [R20.64], R24 ;  /* 0x000000181400798e */ /* 0x0003e2000c10e786 */
[-C--:B------:R-:W-:Y:S02]  /*2e20*/  LEA R28, P4, R23, R20.reuse, 0x2 ;  /* 0x00000014171c7211 */ /* 0x080fe400078810ff */
[----:B------:R-:W-:Y:S02]  /*2e30*/  LEA R22, P6, R3, R20, 0x2 ;  /* 0x0000001403167211 */ /* 0x000fe400078c10ff */
[----:B------:R-:W-:Y:S02]  /*2e40*/  IADD3.X R31, R21, R4, RZ, P3, !PT ;  /* 0x00000004151f7210 */ /* 0x000fe40001ffe4ff */
[----:B------:R-:W-:Y:S02]  /*2e50*/  LEA.HI.X R29, R23, R21, R29, 0x2, P4 ;  /* 0x00000015171d7211 */ /* 0x000fe400020f141d */
[----:B------:R-:W-:Y:S01]  /*2e60*/  IADD3.X R23, R21, R5, RZ, P6, !PT ;  /* 0x0000000515177210 */ /* 0x000fe200037fe4ff */
[----:B------:R1:W-:Y:S04]  /*2e70*/  RED.E.ADD.F32.FTZ.RN.STRONG.GPU [R30.64], R25 ;  /* 0x000000191e00798e */ /* 0x0003e8000c10e786 */
[----:B------:R1:W-:Y:S04]  /*2e80*/  RED.E.ADD.F32.FTZ.RN.STRONG.GPU [R28.64], R26 ;  /* 0x0000001a1c00798e */ /* 0x0003e8000c10e786 */
[----:B------:R1:W-:Y:S02]  /*2e90*/  RED.E.ADD.F32.FTZ.RN.STRONG.GPU [R22.64], R27 ;  /* 0x0000001b1600798e */ /* 0x0003e4000c10e786 */
.L_x_59:
[----:B------:R-:W-:Y:S05]  /*2ea0*/  BSYNC B0 ;  /* 0x0000000000007941 */ /* 0x000fea0003800000 */
.L_x_58:
[----:B------:R-:W-:Y:S05]  /*2eb0*/  @!P0 BRA `(.L_x_60) ;  /* 0x000011f000008947 */ /* 0x000fea0003800000 */
[----:B-1----:R-:W1:Y:S01]  /*2ec0*/  S2R R28, SR_CTAID.Y ;  /* 0x00000000001c7919 */ /* 0x002e620000002600 */
[----:B------:R-:W-:-:S05]  /*2ed0*/  LOP3.LUT R20, R60, 0x1, RZ, 0xc0, !PT ;  /* 0x000000013c147812 */ /* 0x000fca00078ec0ff */
[----:B------:R-:W-:-:S04]  /*2ee0*/  IMAD R21, R20, c[0x0][0x10], RZ ;  /* 0x0000040014157a24 */ /* 0x000fc800078e02ff */
[----:B------:R-:W-:-:S05]  /*2ef0*/  IMAD R20, R21, c[0x0][0xc], RZ ;  /* 0x0000030015147a24 */ /* 0x000fca00078e02ff */
[----:B------:R-:W-:Y:S02]  /*2f00*/  SHF.L.U32 R33, R20, 0x1, RZ ;  /* 0x0000000114217819 */ /* 0x000fe400000006ff */
[----:B-1----:R-:W-:-:S05]  /*2f10*/  IADD3 R21, R21, R28, RZ ;  /* 0x0000001c15157210 */ /* 0x002fca0007ffe0ff */
[----:B------:R-:W-:-:S04]  /*2f20*/  IMAD.WIDE.U32 R20, R21, R32, c[0x0][0x1a8] ;  /* 0x00006a0015147625 */ /* 0x000fc800078e0020 */
[----:B------:R-:W-:Y:S01]  /*2f30*/  IMAD.WIDE R32, R33, R32, c[0x0][0x1b0] ;  /* 0x00006c0021207625 */ /* 0x000fe200078e0220 */
        /* <DEDUP_REMOVED lines=19> */
.L_x_62:
[----:B------:R-:W2:Y:S01]  /*3070*/  LDG.E.STRONG.GPU R22, [R20.64] ;  /* 0x0000000614167981 */ /* 0x000ea2000c1ef900 */
[----:B------:R-:W-:Y:S01]  /*3080*/  YIELD ;  /* 0x0000000000007946 */ /* 0x000fe20003800000 */
[----:B--2---:R-:W-:Y:S01]  /*3090*/  ISETP.NE.AND P0, PT, R22, R25, PT ;  /* 0x000000191600720c */ /* 0x004fe20003f05270 */
[----:B------:R-:W-:-:S12]  /*30a0*/  CCTL.IVALL ;  /* 0x00000000ff00798f */ /* 0x000fd80002000000 */
[----:B------:R-:W-:Y:S05]  /*30b0*/  @P0 BRA `(.L_x_62) ;  /* 0xffffffb000000947 */ /* 0x000fea000383ffff */
.L_x_61:
        /* <DEDUP_REMOVED lines=17> */
.L_x_66:
[----:B------:R-:W-:-:S13]  /*31d0*/  ISETP.EQ.OR P6, PT, R30, R43, P2 ;  /* 0x0000002b1e00720c */ /* 0x000fda00017c2670 */
[----:B------:R-:W-:-:S04]  /*31e0*/  @!P6 IMAD R21, R30, c[0x0][0x10], R28 ;  /* 0x000004001e15ea24 */ /* 0x000fc800078e021c */
[----:B------:R-:W-:-:S06]  /*31f0*/  @!P6 IMAD.WIDE.U32 R20, R21, 0x8, R32 ;  /* 0x000000081514e825 */ /* 0x000fcc00078e0020 */
[----:B------:R-:W2:Y:S01]  /*3200*/  @!P6 LDG.E.64 R20, [R20.64] ;  /* 0x000000061414e981 */ /* 0x000ea2000c1e1b00 */
[C---:B------:R-:W-:Y:S02]  /*3210*/  IADD3 R23, R30.reuse, 0x1, RZ ;  /* 0x000000011e177810 */ /* 0x040fe40007ffe0ff */
[C---:B------:R-:W-:Y:S02]  /*3220*/  IADD3 R25, R30.reuse, 0x2, RZ ;  /* 0x000000021e197810 */ /* 0x040fe40007ffe0ff */
[-C--:B------:R-:W-:Y:S02]  /*3230*/  ISETP.EQ.OR P3, PT, R23, R43.reuse, P2 ;  /* 0x0000002b1700720c */ /* 0x080fe40001762670 */
[----:B------:R-:W-:Y:S02]  /*3240*/  ISETP.EQ.OR P4, PT, R25, R43, P2 ;  /* 0x0000002b1900720c */ /* 0x000fe40001782670 */
[----:B------:R-:W-:-:S09]  /*3250*/  IADD3 R24, R30, 0x3, RZ ;  /* 0x000000031e187810 */ /* 0x000fd20007ffe0ff */
[--C-:B------:R-:W-:Y:S02]  /*3260*/  @!P3 IMAD R23, R23, c[0x0][0x10], R28.reuse ;  /* 0x000004001717ba24 */ /* 0x100fe400078e021c */
[----:B------:R-:W-:Y:S02]  /*3270*/  @!P4 IMAD R25, R25, c[0x0][0x10], R28 ;  /* 0x000004001919ca24 */ /* 0x000fe400078e021c */
[----:B0-2---:R-:W-:Y:S02]  /*3280*/  @!P6 FADD.FTZ R18, R18, R20 ;  /* 0x000000141212e221 */ /* 0x005fe40000010000 */
[----:B------:R-:W-:Y:S01]  /*3290*/  @!P6 FADD.FTZ R19, R19, R21 ;  /* 0x000000151313e221 */ /* 0x000fe20000010000 */
[----:B------:R-:W-:Y:S01]  /*32a0*/  ISETP.EQ.OR P6, PT, R24, R43, P2 ;  /* 0x0000002b1800720c */ /* 0x000fe200017c2670 */
[----:B------:R-:W-:-:S04]  /*32b0*/  @!P3 IMAD.WIDE.U32 R20, R23, 0x8, R32 ;  /* 0x000000081714b825 */ /* 0x000fc800078e0020 */
[----:B------:R-:W-:Y:S02]  /*32c0*/  @!P4 IMAD.WIDE.U32 R22, R25, 0x8, R32 ;  /* 0x000000081916c825 */ /* 0x000fe400078e0020 */
[----:B------:R-:W2:Y:S04]  /*32d0*/  @!P3 LDG.E.64 R20, [R20.64] ;  /* 0x000000061414b981 */ /* 0x000ea8000c1e1b00 */
[----:B------:R-:W3:Y:S02]  /*32e0*/  @!P4 LDG.E.64 R22, [R22.64] ;  /* 0x000000061616c981 */ /* 0x000ee4000c1e1b00 */
        /* <DEDUP_REMOVED lines=97> */
.L_x_65:
[----:B------:R-:W-:-:S13]  /*3900*/  ISETP.GT.AND P3, PT, R29, 0x4, PT ;  /* 0x000000041d00780c */ /* 0x000fda0003f64270 */
[----:B------:R-:W-:Y:S05]  /*3910*/  @!P3 BRA `(.L_x_67) ;  /* 0x000003b00000b947 */ /* 0x000fea0003800000 */
[C---:B------:R-:W-:Y:S02]  /*3920*/  IADD3 R23, R30.reuse, 0x1, RZ ;  /* 0x000000011e177810 */ /* 0x040fe40007ffe0ff */
[CC--:B------:R-:W-:Y:S02]  /*3930*/  ISETP.EQ.OR P0, PT, R30.reuse, R43.reuse, P2 ;  /* 0x0000002b1e00720c */ /* 0x0c0fe40001702670 */
[-C--:B------:R-:W-:Y:S02]  /*3940*/  ISETP.EQ.OR P4, PT, R23, R43.reuse, P2 ;  /* 0x0000002b1700720c */ /* 0x080fe40001782670 */
[C---:B------:R-:W-:Y:S02]  /*3950*/  IADD3 R25, R30.reuse, 0x2, RZ ;  /* 0x000000021e197810 */ /* 0x040fe40007ffe0ff */
[----:B------:R-:W-:Y:S02]  /*3960*/  IADD3 R27, R30, 0x3, RZ ;  /* 0x000000031e1b7810 */ /* 0x000fe40007ffe0ff */
[----:B------:R-:W-:-:S02]  /*3970*/  ISETP.EQ.OR P6, PT, R25, R43, P2 ;  /* 0x0000002b1900720c */ /* 0x000fc400017c2670 */
[----:B------:R-:W-:-:S03]  /*3980*/  ISETP.EQ.OR P3, PT, R27, R43, P2 ;  /* 0x0000002b1b00720c */ /* 0x000fc60001762670 */
[--C-:B------:R-:W-:Y:S02]  /*3990*/  @!P0 IMAD R21, R30, c[0x0][0x10], R28.reuse ;  /* 0x000004001e158a24 */ /* 0x100fe400078e021c */
[----:B------:R-:W-:Y:S02]  /*39a0*/  @!P4 IMAD R23, R23, c[0x0][0x10], R28 ;  /* 0x000004001717ca24 */ /* 0x000fe400078e021c */
[----:B------:R-:W-:-:S04]  /*39b0*/  @!P0 IMAD.WIDE.U32 R20, R21, 0x8, R32 ;  /* 0x0000000815148825 */ /* 0x000fc800078e0020 */
[----:B------:R-:W-:Y:S02]  /*39c0*/  @!P4 IMAD.WIDE.U32 R22, R23, 0x8, R32 ;  /* 0x000000081716c825 */ /* 0x000fe400078e0020 */
[----:B------:R-:W2:Y:S02]  /*39d0*/  @!P0 LDG.E.64 R20, [R20.64] ;  /* 0x0000000614148981 */ /* 0x000ea4000c1e1b00 */
[--C-:B------:R-:W-:Y:S02]  /*39e0*/  @!P6 IMAD R25, R25, c[0x0][0x10], R28.reuse ;  /* 0x000004001919ea24 */ /* 0x100fe400078e021c */
[----:B------:R-:W-:Y:S01]  /*39f0*/  @!P3 IMAD R27, R27, c[0x0][0x10], R28 ;  /* 0x000004001b1bba24 */ /* 0x000fe200078e021c */
[----:B------:R-:W3:Y:S01]  /*3a00*/  @!P4 LDG.E.64 R22, [R22.64] ;  /* 0x000000061616c981 */ /* 0x000ee2000c1e1b00 */
[----:B------:R-:W-:-:S04]  /*3a10*/  @!P6 IMAD.WIDE.U32 R24, R25, 0x8, R32 ;  /* 0x000000081918e825 */ /* 0x000fc800078e0020 */
[----:B------:R-:W-:Y:S02]  /*3a20*/  @!P3 IMAD.WIDE.U32 R26, R27, 0x8, R32 ;  /* 0x000000081b1ab825 */ /* 0x000fe400078e0020 */
[----:B------:R-:W4:Y:S04]  /*3a30*/  @!P6 LDG.E.64 R24, [R24.64] ;  /* 0x000000061818e981 */ /* 0x000f28000c1e1b00 */
[----:B------:R-:W5:Y:S01]  /*3a40*/  @!P3 LDG.E.64 R26, [R26.64] ;  /* 0x000000061a1ab981 */ /* 0x000f62000c1e1b00 */
[----:B------:R-:W-:Y:S01]  /*3a50*/  IADD3 R30, R30, 0x4, RZ ;  /* 0x000000041e1e7810 */ /* 0x000fe20007ffe0ff */
[----:B0-2---:R-:W-:-:S03]  /*3a60*/  @!P0 FADD.FTZ R18, R18, R20 ;  /* 0x0000001412128221 */ /* 0x005fc60000010000 */
[C---:B------:R-:W-:Y:S01]  /*3a70*/  IADD3 R20, R30.reuse, 0x1, RZ ;  /* 0x000000011e147810 */ /* 0x040fe20007ffe0ff */
[----:B------:R-:W-:Y:S01]  /*3a80*/  @!P0 FADD.FTZ R19, R19, R21 ;  /* 0x0000001513138221 */ /* 0x000fe20000010000 */
[-C--:B------:R-:W-:Y:S01]  /*3a90*/  ISETP.EQ.OR P0, PT, R30, R43.reuse, P2 ;  /* 0x0000002b1e00720c */ /* 0x080fe20001702670 */
[----:B---3--:R-:W-:Y:S01]  /*3aa0*/  @!P4 FADD.FTZ R18, R18, R22 ;  /* 0x000000161212c221 */ /* 0x008fe20000010000 */
[----:B------:R-:W-:Y:S01]  /*3ab0*/  IADD3 R22, R30, 0x2, RZ ;  /* 0x000000021e167810 */ /* 0x000fe20007ffe0ff */
[----:B------:R-:W-:Y:S01]  /*3ac0*/  @!P4 FADD.FTZ R19, R19, R23 ;  /* 0x000000171313c221 */ /* 0x000fe20000010000 */
[-C--:B------:R-:W-:Y:S01]  /*3ad0*/  ISETP.EQ.OR P4, PT, R20, R43.reuse, P2 ;  /* 0x0000002b1400720c */ /* 0x080fe20001782670 */
[----:B----4-:R-:W-:Y:S01]  /*3ae0*/  @!P6 FADD.FTZ R18, R18, R24 ;  /* 0x000000181212e221 */ /* 0x010fe20000010000 */
[----:B------:R-:W-:Y:S01]  /*3af0*/  IADD3 R24, R30, 0x3, RZ ;  /* 0x000000031e187810 */ /* 0x000fe20007ffe0ff */
[----:B------:R-:W-:Y:S01]  /*3b00*/  @!P6 FADD.FTZ R19, R19, R25 ;  /* 0x000000191313e221 */ /* 0x000fe20000010000 */
[----:B------:R-:W-:Y:S01]  /*3b10*/  ISETP.EQ.OR P6, PT, R22, R43, P2 ;  /* 0x0000002b1600720c */ /* 0x000fe200017c2670 */
[----:B-----5:R-:W-:-:S02]  /*3b20*/  @!P3 FADD.FTZ R18, R18, R26 ;  /* 0x0000001a1212b221 */ /* 0x020fc40000010000 */
[----:B------:R-:W-:Y:S01]  /*3b30*/  @!P3 FADD.FTZ R19, R19, R27 ;  /* 0x0000001b1313b221 */ /* 0x000fe20000010000 */
[----:B------:R-:W-:Y:S01]  /*3b40*/  ISETP.EQ.OR P3, PT, R24, R43, P2 ;  /* 0x0000002b1800720c */ /* 0x000fe20001762670 */
[----:B------:R-:W-:-:S04]  /*3b50*/  @!P0 IMAD R21, R30, c[0x0][0x10], R28 ;  /* 0x000004001e158a24 */ /* 0x000fc800078e021c */
[----:B------:R-:W-:Y:S02]  /*3b60*/  @!P4 IMAD R23, R20, c[0x0][0x10], R28 ;  /* 0x000004001417ca24 */ /* 0x000fe400078e021c */
[----:B------:R-:W-:-:S04]  /*3b70*/  @!P0 IMAD.WIDE.U32 R20, R21, 0x8, R32 ;  /* 0x0000000815148825 */ /* 0x000fc800078e0020 */
[----:B------:R-:W-:Y:S02]  /*3b80*/  @!P6 IMAD R25, R22, c[0x0][0x10], R28 ;  /* 0x000004001619ea24 */ /* 0x000fe400078e021c */
[----:B------:R-:W-:Y:S01]  /*3b90*/  @!P4 IMAD.WIDE.U32 R22, R23, 0x8, R32 ;  /* 0x000000081716c825 */ /* 0x000fe200078e0020 */
[----:B------:R-:W2:Y:S03]  /*3ba0*/  @!P0 LDG.E.64 R20, [R20.64] ;  /* 0x0000000614148981 */ /* 0x000ea6000c1e1b00 */
[----:B------:R-:W-:Y:S02]  /*3bb0*/  @!P3 IMAD R27, R24, c[0x0][0x10], R28 ;  /* 0x00000400181bba24 */ /* 0x000fe400078e021c */
[--C-:B------:R-:W-:Y:S01]  /*3bc0*/  @!P6 IMAD.WIDE.U32 R24, R25, 0x8, R32.reuse ;  /* 0x000000081918e825 */ /* 0x100fe200078e0020 */
[----:B------:R-:W3:Y:S03]  /*3bd0*/  @!P4 LDG.E.64 R22, [R22.64] ;  /* 0x000000061616c981 */ /* 0x000ee6000c1e1b00 */
[----:B------:R-:W-:-:S02]  /*3be0*/  @!P3 IMAD.WIDE.U32 R26, R27, 0x8, R32 ;  /* 0x000000081b1ab825 */ /* 0x000fc400078e0020 */
[----:B------:R-:W4:Y:S04]  /*3bf0*/  @!P6 LDG.E.64 R24, [R24.64] ;  /* 0x000000061818e981 */ /* 0x000f28000c1e1b00 */
[----:B------:R-:W5:Y:S01]  /*3c00*/  @!P3 LDG.E.64 R26, [R26.64] ;  /* 0x000000061a1ab981 */ /* 0x000f62000c1e1b00 */
[----:B------:R-:W-:Y:S02]  /*3c10*/  IADD3 R29, R29, -0x4, RZ ;  /* 0xfffffffc1d1d7810 */ /* 0x000fe40007ffe0ff */
[----:B------:R-:W-:Y:S02]  /*3c20*/  IADD3 R30, R30, 0x4, RZ ;  /* 0x000000041e1e7810 */ /* 0x000fe40007ffe0ff */
[----:B------:R-:W-:Y:S01]  /*3c30*/  IADD3 R29, R29, -0x4, RZ ;  /* 0xfffffffc1d1d7810 */ /* 0x000fe20007ffe0ff */
[----:B--2---:R-:W-:-:S02]  /*3c40*/  @!P0 FADD.FTZ R18, R18, R20 ;  /* 0x0000001412128221 */ /* 0x004fc40000010000 */
[----:B------:R-:W-:Y:S01]  /*3c50*/  @!P0 FADD.FTZ R19, R19, R21 ;  /* 0x0000001513138221 */ /* 0x000fe20000010000 */
[----:B------:R-:W-:Y:S01]  /*3c60*/  PLOP3.LUT P0, PT, PT, PT, PT, 0x8, 0x0 ;  /* 0x000000000000781c */ /* 0x000fe20003f0e170 */
[----:B---3--:R-:W-:Y:S02]  /*3c70*/  @!P4 FADD.FTZ R18, R18, R22 ;  /* 0x000000161212c221 */ /* 0x008fe40000010000 */
[----:B------:R-:W-:Y:S02]  /*3c80*/  @!P4 FADD.FTZ R19, R19, R23 ;  /* 0x000000171313c221 */ /* 0x000fe40000010000 */
[----:B----4-:R-:W-:Y:S02]  /*3c90*/  @!P6 FADD.FTZ R18, R18, R24 ;  /* 0x000000181212e221 */ /* 0x010fe40000010000 */
[----:B------:R-:W-:Y:S02]  /*3ca0*/  @!P6 FADD.FTZ R19, R19, R25 ;  /* 0x000000191313e221 */ /* 0x000fe40000010000 */
[----:B-----5:R-:W-:-:S02]  /*3cb0*/  @!P3 FADD.FTZ R18, R18, R26 ;  /* 0x0000001a1212b221 */ /* 0x020fc40000010000 */
[----:B------:R-:W-:Y:S02]  /*3cc0*/  @!P3 FADD.FTZ R19, R19, R27 ;  /* 0x0000001b1313b221 */ /* 0x000fe40000010000 */
.L_x_67:
[----:B------:R-:W-:-:S13]  /*3cd0*/  ISETP.NE.OR P0, PT, R29, RZ, P0 ;  /* 0x000000ff1d00720c */ /* 0x000fda0000705670 */
[----:B------:R-:W-:Y:S05]  /*3ce0*/  @!P0 BRA `(.L_x_63) ;  /* 0x000001f000008947 */ /* 0x000fea0003800000 */
.L_x_64:
[CC--:B------:R-:W-:Y:S02]  /*3cf0*/  ISETP.EQ.OR P4, PT, R30.reuse, R43.reuse, P2 ;  /* 0x0000002b1e00720c */ /* 0x0c0fe40001782670 */
[C---:B------:R-:W-:Y:S02]  /*3d00*/  IADD3 R23, R30.reuse, 0x1, RZ ;  /* 0x000000011e177810 */ /* 0x040fe40007ffe0ff */
[C---:B------:R-:W-:Y:S02]  /*3d10*/  IADD3 R25, R30.reuse, 0x2, RZ ;  /* 0x000000021e197810 */ /* 0x040fe40007ffe0ff */
[-C--:B------:R-:W-:Y:S02]  /*3d20*/  ISETP.EQ.OR P6, PT, R23, R43.reuse, P2 ;  /* 0x0000002b1700720c */ /* 0x080fe400017c2670 */
[----:B------:R-:W-:Y:S02]  /*3d30*/  IADD3 R27, R30, 0x3, RZ ;  /* 0x000000031e1b7810 */ /* 0x000fe40007ffe0ff */
[----:B------:R-:W-:-:S02]  /*3d40*/  ISETP.EQ.OR P3, PT, R25, R43, P2 ;  /* 0x0000002b1900720c */ /* 0x000fc40001762670 */
[----:B------:R-:W-:Y:S01]  /*3d50*/  ISETP.EQ.OR P0, PT, R27, R43, P2 ;  /* 0x0000002b1b00720c */ /* 0x000fe20001702670 */
[----:B------:R-:W-:-:S04]  /*3d60*/  @!P4 IMAD R21, R30, c[0x0][0x10], R28 ;  /* 0x000004001e15ca24 */ /* 0x000fc800078e021c */
[----:B------:R-:W-:-:S04]  /*3d70*/  @!P4 IMAD.WIDE.U32 R20, R21, 0x8, R32 ;  /* 0x000000081514c825 */ /* 0x000fc800078e0020 */
[--C-:B------:R-:W-:Y:S02]  /*3d80*/  @!P6 IMAD R23, R23, c[0x0][0x10], R28.reuse ;  /* 0x000004001717ea24 */ /* 0x100fe400078e021c */
[----:B------:R-:W2:Y:S01]  /*3d90*/  @!P4 LDG.E.64 R20, [R20.64] ;  /* 0x000000061414c981 */ /* 0x000ea2000c1e1b00 */
[----:B------:R-:W-:Y:S02]  /*3da0*/  @!P3 IMAD R25, R25, c[0x0][0x10], R28 ;  /* 0x000004001919ba24 */ /* 0x000fe400078e021c */
        /* <DEDUP_REMOVED lines=8> */
[----:B------:R-:W-:Y:S01]  /*3e30*/  IADD3 R30, R30, 0x4, RZ ;  /* 0x000000041e1e7810 */ /* 0x000fe20007ffe0ff */
[----:B0-2---:R-:W-:Y:S02]  /*3e40*/  @!P4 FADD.FTZ R18, R18, R20 ;  /* 0x000000141212c221 */ /* 0x005fe40000010000 */
[----:B------:R-:W-:Y:S01]  /*3e50*/  @!P4 FADD.FTZ R19, R19, R21 ;  /* 0x000000151313c221 */ /* 0x000fe20000010000 */
[----:B------:R-:W-:Y:S01]  /*3e60*/  ISETP.NE.AND P4, PT, R29, RZ, PT ;  /* 0x000000ff1d00720c */ /* 0x000fe20003f85270 */
[----:B---3--:R-:W-:Y:S02]  /*3e70*/  @!P6 FADD.FTZ R18, R18, R22 ;  /* 0x000000161212e221 */ /* 0x008fe40000010000 */
[----:B------:R-:W-:Y:S02]  /*3e80*/  @!P6 FADD.FTZ R19, R19, R23 ;  /* 0x000000171313e221 */ /* 0x000fe40000010000 */
[----:B----4-:R-:W-:Y:S02]  /*3e90*/  @!P3 FADD.FTZ R18, R18, R24 ;  /* 0x000000181212b221 */ /* 0x010fe40000010000 */
[----:B------:R-:W-:-:S02]  /*3ea0*/  @!P3 FADD.FTZ R19, R19, R25 ;  /* 0x000000191313b221 */ /* 0x000fc40000010000 */
[----:B-----5:R-:W-:Y:S02]  /*3eb0*/  @!P0 FADD.FTZ R18, R18, R26 ;  /* 0x0000001a12128221 */ /* 0x020fe40000010000 */
[----:B------:R-:W-:Y:S02]  /*3ec0*/  @!P0 FADD.FTZ R19, R19, R27 ;  /* 0x0000001b13138221 */ /* 0x000fe40000010000 */
[----:B------:R-:W-:Y:S05]  /*3ed0*/  @P4 BRA `(.L_x_64) ;  /* 0xfffffe1000004947 */ /* 0x000fea000383ffff */
.L_x_63:
        /* <DEDUP_REMOVED lines=12> */
.L_x_69:
[----:B------:R-:W-:Y:S05]  /*3fa0*/  BSYNC B0 ;  /* 0x0000000000007941 */ /* 0x000fea0003800000 */
.L_x_68:
        /* <DEDUP_REMOVED lines=16> */
.L_x_60:
[----:B------:R2:W-:Y:S04]  /*40b0*/  @!P2 STS.64 [0xe0], R18 ;  /* 0x0000e012ff00a388 */ /* 0x0005e80000000a00 */
[----:B------:R-:W-:Y:S01]  /*40c0*/  BAR.SYNC.DEFER_BLOCKING 0x0 ;  /* 0x0000000000007b1d */ /* 0x000fe20000010000 */
[----:B------:R-:W-:Y:S02]  /*40d0*/  ISETP.GE.U32.AND P0, PT, R67, c[0x0][0x1e0], PT ;  /* 0x0000780043007a0c */ /* 0x000fe40003f06070 */
[----:B------:R-:W-:Y:S02]  /*40e0*/  ISETP.GE.U32.AND P2, PT, R66, c[0x0][0x1e0], PT ;  /* 0x0000780042007a0c */ /* 0x000fe40003f46070 */
[----:B------:R-:W-:Y:S02]  /*40f0*/  ISETP.GE.AND.EX P0, PT, R40, c[0x0][0x1e4], PT, P0 ;  /* 0x0000790028007a0c */ /* 0x000fe40003f06300 */
[----:B0-2---:R-:W-:-:S02]  /*4100*/  PRMT R19, RZ, 0x5410, R58 ;  /* 0x00005410ff137816 */ /* 0x005fc4000000003a */
[----:B------:R-:W-:Y:S01]  /*4110*/  PRMT R18, RZ, 0x7610, R57 ;  /* 0x00007610ff127816 */ /* 0x000fe20000000039 */
[----:B-1----:R-:W0:Y:S02]  /*4120*/  LDS.64 R20, [0xe0] ;  /* 0x0000e000ff147984 */ /* 0x002e240000000a00 */
[----:B0-----:R-:W-:Y:S01]  /*4130*/  FMUL.FTZ R23, R21, c[0x0][0x20c] ;  /* 0x0000830015177a20 */ /* 0x001fe20000410000 */
[----:B------:R-:W-:Y:S01]  /*4140*/  PRMT R21, RZ, 0x7610, R58 ;  /* 0x00007610ff157816 */ /* 0x000fe2000000003a */
[----:B------:R-:W-:Y:S02]  /*4150*/  FMUL.FTZ R22, R20, c[0x0][0x20c] ;  /* 0x0000830014167a20 */ /* 0x000fe40000410000 */
[C---:B------:R-:W-:Y:S01]  /*4160*/  FADD.FTZ R20, -R12.reuse, R19 ;  /* 0x000000130c147221 */ /* 0x040fe20000010100 */
[----:B------:R-:W-:Y:S01]  /*4170*/  PRMT R19, RZ, 0x5410, R57 ;  /* 0x00005410ff137816 */ /* 0x000fe20000000039 */
[----:B------:R-:W-:Y:S02]  /*4180*/  FADD.FTZ R24, -R12, R21 ;  /* 0x000000150c187221 */ /* 0x000fe40000010100 */
        /* <DEDUP_REMOVED lines=21> */
.L_x_70:
[----:B------:R-:W-:Y:S01]  /*42e0*/  BSSY B0, `(.L_x_71) ;  /* 0x0000012000007945 */ /* 0x000fe20003800000 */
[----:B------:R-:W-:Y:S05]  /*42f0*/  @!P1 BRA `(.L_x_72) ;  /* 0x0000010000009947 */ /* 0x000fea0003800000 */
[C-C-:B------:R-:W-:Y:S02]  /*4300*/  FFMA.FTZ R20, R22.reuse, R33, R23.reuse ;  /* 0x0000002116147223 */ /* 0x140fe40000010017 */
[----:B------:R-:W-:Y:S02]  /*4310*/  FFMA.FTZ R21, R22, R32, R23 ;  /* 0x0000002016157223 */ /* 0x000fe40000010017 */
[----:B------:R-:W-:Y:S01]  /*4320*/  FFMA.FTZ R20, R19, R14, -R20 ;  /* 0x0000000e13147223 */ /* 0x000fe20000010814 */
[----:B------:R-:W-:Y:S01]  /*4330*/  MOV R19, R77 ;  /* 0x0000004d00137202 */ /* 0x000fe20000000f00 */
[----:B------:R-:W-:Y:S01]  /*4340*/  FFMA.FTZ R24, R18, R15, -R21 ;  /* 0x0000000f12187223 */ /* 0x000fe20000010815 */
[----:B------:R-:W-:Y:S01]  /*4350*/  MOV R18, R74 ;  /* 0x0000004a00127202 */ /* 0x000fe20000000f00 */
[----:B------:R-:W-:-:S02]  /*4360*/  IMAD R25, R41, c[0x0][0x1d8], RZ ;  /* 0x0000760029197a24 */ /* 0x000fc400078e02ff */
[----:B------:R-:W-:Y:S02]  /*4370*/  FMUL.FTZ R24, R24, R13 ;  /* 0x0000000d18187220 */ /* 0x000fe40000410000 */
[----:B------:R-:W-:-:S04]  /*4380*/  IMAD.WIDE.U32 R18, R68, c[0x0][0x1d8], R18 ;  /* 0x0000760044127a25 */ /* 0x000fc800078e0012 */
[----:B------:R-:W-:Y:S02]  /*4390*/  IMAD R21, R68, c[0x0][0x1dc], R25 ;  /* 0x0000770044157a24 */ /* 0x000fe400078e0219 */
[----:B------:R-:W-:Y:S01]  /*43a0*/  FMUL.FTZ R25, R20, R13 ;  /* 0x0000000d14197220 */ /* 0x000fe20000410000 */
[----:B------:R-:W-:Y:S02]  /*43b0*/  LEA R20, P3, R18, c[0x0][0x160], 0x1 ;  /* 0x0000580012147a11 */ /* 0x000fe400078608ff */
[----:B------:R-:W-:Y:S02]  /*43c0*/  IADD3 R21, R19, R21, RZ ;  /* 0x0000001513157210 */ /* 0x000fe40007ffe0ff */
[----:B------:R-:W-:Y:S02]  /*43d0*/  F2FP.BF16.PACK_AB R19, R24, R25 ;  /* 0x000000191813723e */ /* 0x000fe400000010ff */
[----:B------:R-:W-:-:S05]  /*43e0*/  LEA.HI.X R21, R18, c[0x0][0x164], R21, 0x1, P3 ;  /* 0x0000590012157a11 */ /* 0x000fca00018f0c15 */
[----:B------:R0:W-:Y:S02]  /*43f0*/  STG.E [R20.64], R19 ;  /* 0x0000001314007986 */ /* 0x0001e4000c101906 */
.L_x_72:
[----:B------:R-:W-:Y:S05]  /*4400*/  BSYNC B0 ;  /* 0x0000000000007941 */ /* 0x000fea0003800000 */
.L_x_71:
[--C-:B0-----:R-:W-:Y:S02]  /*4410*/  PRMT R21, RZ, 0x5410, R59.reuse ;  /* 0x00005410ff157816 */ /* 0x101fe4000000003b */
[----:B------:R-:W-:Y:S02]  /*4420*/  PRMT R59, RZ, 0x7610, R59 ;  /* 0x00007610ff3b7816 */ /* 0x000fe4000000003b */
[--C-:B------:R-:W-:Y:S01]  /*4430*/  PRMT R19, RZ, 0x5410, R56.reuse ;  /* 0x00005410ff137816 */ /* 0x100fe20000000038 */
[C---:B------:R-:W-:Y:S01]  /*4440*/  FADD.FTZ R18, -R12.reuse, R21 ;  /* 0x000000150c127221 */ /* 0x040fe20000010100 */
[----:B------:R-:W-:Y:S01]  /*4450*/  ISETP.GE.AND.EX P2, PT, R11, c[0x0][0x1e4], PT, P2 ;  /* 0x000079000b007a0c */ /* 0x000fe20003f46320 */
[----:B------:R-:W-:Y:S01]  /*4460*/  FADD.FTZ R20, -R12, R59 ;  /* 0x0000003b0c147221 */ /* 0x000fe20000010100 */
[----:B------:R-:W-:Y:S01]  /*4470*/  ISETP.GT.U32.OR P0, PT, R70, 0x2ff, P0 ;  /* 0x000002ff4600780c */ /* 0x000fe20000704470 */
[-C--:B------:R-:W-:Y:S01]  /*4480*/  FMUL.FTZ R33, R18, R13.reuse ;  /* 0x0000000d12217220 */ /* 0x080fe20000410000 */
[----:B------:R-:W-:Y:S01]  /*4490*/  PRMT R56, RZ, 0x7610, R56 ;  /* 0x00007610ff387816 */ /* 0x000fe20000000038 */
[----:B------:R-:W-:Y:S01]  /*44a0*/  FMUL.FTZ R28, R20, R13 ;  /* 0x0000000d141c7220 */ /* 0x000fe20000410000 */
[----:B------:R-:W-:Y:S01]  /*44b0*/  PRMT R25, RZ, 0x5410, R54 ;  /* 0x00005410ff197816 */ /* 0x000fe20000000036 */
[----:B------:R-:W-:Y:S07]  /*44c0*/  @!P5 BRA `(.L_x_73) ;  /* 0x000001200000d947 */ /* 0x000fee0003800000 */
        /* <DEDUP_REMOVED lines=18> */
.L_x_73:
        /* <DEDUP_REMOVED lines=18> */
.L_x_75:
[----:B------:R-:W-:Y:S05]  /*4710*/  BSYNC B0 ;  /* 0x0000000000007941 */ /* 0x000fea0003800000 */
.L_x_74:
[----:B0-----:R-:W-:Y:S01]  /*4720*/  PRMT R21, RZ, 0x7610, R54 ;  /* 0x00007610ff157816 */ /* 0x001fe20000000036 */
[C---:B------:R-:W-:Y:S01]  /*4730*/  FADD.FTZ R20, -R12.reuse, R25 ;  /* 0x000000190c147221 */ /* 0x040fe20000010100 */
[----:B------:R-:W-:Y:S02]  /*4740*/  PRMT R25, RZ, 0x5410, R55 ;  /* 0x00005410ff197816 */ /* 0x000fe40000000037 */
[----:B------:R-:W-:Y:S01]  /*4750*/  PRMT R19, RZ, 0x5410, R53 ;  /* 0x00005410ff137816 */ /* 0x000fe20000000035 */
        /* <DEDUP_REMOVED lines=25> */
.L_x_76:
[----:B------:R-:W-:Y:S01]  /*48f0*/  BSSY B0, `(.L_x_77) ;  /* 0x0000012000007945 */ /* 0x000fe20003800000 */
[----:B------:R-:W-:Y:S05]  /*4900*/  @P2 BRA `(.L_x_78) ;  /* 0x0000010000002947 */ /* 0x000fea0003800000 */
        /* <DEDUP_REMOVED lines=8> */
[C---:B------:R-:W-:Y:S02]  /*4990*/  IMAD R21, R66.reuse, c[0x0][0x1dc], R11 ;  /* 0x0000770042157a24 */ /* 0x040fe400078e020b */
[----:B------:R-:W-:-:S04]  /*49a0*/  IMAD.WIDE.U32 R18, R66, c[0x0][0x1d8], R18 ;  /* 0x0000760042127a25 */ /* 0x000fc800078e0012 */
[----:B------:R-:W-:Y:S01]  /*49b0*/  FMUL.FTZ R11, R26, R13 ;  /* 0x0000000d1a0b7220 */ /* 0x000fe20000410000 */
[----:B------:R-:W-:Y:S02]  /*49c0*/  IADD3 R21, R19, R21, RZ ;  /* 0x0000001513157210 */ /* 0x000fe40007ffe0ff */
[C---:B------:R-:W-:Y:S02]  /*49d0*/  LEA R20, P0, R18.reuse, c[0x0][0x160], 0x1 ;  /* 0x0000580012147a11 */ /* 0x040fe400078008ff */
[----:B------:R-:W-:Y:S02]  /*49e0*/  F2FP.BF16.PACK_AB R11, R11, R24 ;  /* 0x000000180b0b723e */ /* 0x000fe400000010ff */
[----:B------:R-:W-:-:S05]  /*49f0*/  LEA.HI.X R21, R18, c[0x0][0x164], R21, 0x1, P0 ;  /* 0x0000590012157a11 */ /* 0x000fca00000f0c15 */
[----:B------:R0:W-:Y:S04]  /*4a00*/  STG.E [R20.64], R11 ;  /* 0x0000000b14007986 */ /* 0x0001e8000c101906 */
.L_x_78:
[----:B------:R-:W-:Y:S05]  /*4a10*/  BSYNC B0 ;  /* 0x0000000000007941 */ /* 0x000fea0003800000 */
.L_x_77:
[----:B------:R-:W-:Y:S01]  /*4a20*/  ISETP.GE.U32.AND P6, PT, R65, c[0x0][0x1e0], PT ;  /* 0x0000780041007a0c */ /* 0x000fe20003fc6070 */
[----:B------:R-:W-:Y:S01]  /*4a30*/  FADD.FTZ R18, -R12, R25 ;  /* 0x000000190c127221 */ /* 0x000fe20000010100 */
[----:B------:R-:W-:Y:S01]  /*4a40*/  ISETP.GE.U32.AND P0, PT, R64, c[0x0][0x1e0], PT ;  /* 0x0000780040007a0c */ /* 0x000fe20003f06070 */
[----:B0-----:R-:W-:Y:S01]  /*4a50*/  FADD.FTZ R20, -R12, R55 ;  /* 0x000000370c147221 */ /* 0x001fe20000010100 */
[----:B------:R-:W-:Y:S02]  /*4a60*/  ISETP.GE.U32.AND P2, PT, R63, c[0x0][0x1e0], PT ;  /* 0x000078003f007a0c */ /* 0x000fe40003f46070 */
[----:B------:R-:W-:Y:S02]  /*4a70*/  ISETP.GE.U32.AND P3, PT, R62, c[0x0][0x1e0], PT ;  /* 0x000078003e007a0c */ /* 0x000fe40003f66070 */
[----:B------:R-:W-:Y:S02]  /*4a80*/  ISETP.GE.U32.AND P4, PT, R61, c[0x0][0x1e0], PT ;  /* 0x000078003d007a0c */ /* 0x000fe40003f86070 */
[----:B------:R-:W-:-:S02]  /*4a90*/  PRMT R11, RZ, 0x5410, R50 ;  /* 0x00005410ff0b7816 */ /* 0x000fc40000000032 */
[----:B------:R-:W-:Y:S02]  /*4aa0*/  PRMT R21, RZ, 0x5410, R51 ;  /* 0x00005410ff157816 */ /* 0x000fe40000000033 */
[----:B------:R-:W-:Y:S01]  /*4ab0*/  PRMT R19, RZ, 0x7610, R50 ;  /* 0x00007610ff137816 */ /* 0x000fe20000000032 */
[C---:B------:R-:W-:Y:S01]  /*4ac0*/  FADD.FTZ R34, -R12.reuse, R11 ;  /* 0x0000000b0c227221 */ /* 0x040fe20000010100 */
[----:B------:R-:W-:Y:S01]  /*4ad0*/  PRMT R51, RZ, 0x7610, R51 ;  /* 0x00007610ff337816 */ /* 0x000fe20000000033 */
[C---:B------:R-:W-:Y:S01]  /*4ae0*/  FADD.FTZ R30, -R12.reuse, R21 ;  /* 0x000000150c1e7221 */ /* 0x040fe20000010100 */
[--C-:B------:R-:W-:Y:S01]  /*4af0*/  PRMT R27, RZ, 0x5410, R46.reuse ;  /* 0x00005410ff1b7816 */ /* 0x100fe2000000002e */
[C---:B------:R-:W-:Y:S01]  /*4b00*/  FADD.FTZ R36, -R12.reuse, R19 ;  /* 0x000000130c247221 */ /* 0x040fe20000010100 */
[----:B------:R-:W-:Y:S01]  /*4b10*/  PRMT R29, RZ, 0x7610, R46 ;  /* 0x00007610ff1d7816 */ /* 0x000fe2000000002e */
[C---:B------:R-:W-:Y:S01]  /*4b20*/  FADD.FTZ R32, -R12.reuse, R51 ;  /* 0x000000330c207221 */ /* 0x040fe20000010100 */
[----:B------:R-:W-:Y:S01]  /*4b30*/  PRMT R31, RZ, 0x5410, R47 ;  /* 0x00005410ff1f7816 */ /* 0x000fe2000000002f */
[C---:B------:R-:W-:Y:S01]  /*4b40*/  FADD.FTZ R26, -R12.reuse, R27 ;  /* 0x0000001b0c1a7221 */ /* 0x040fe20000010100 */
[----:B------:R-:W-:Y:S01]  /*4b50*/  PRMT R47, RZ, 0x7610, R47 ;  /* 0x00007610ff2f7816 */ /* 0x000fe2000000002f */
[----:B------:R-:W-:Y:S01]  /*4b60*/  FADD.FTZ R28, -R12, R29 ;  /* 0x0000001d0c1c7221 */ /* 0x000fe20000010100 */
[----:B------:R-:W-:Y:S01]  /*4b70*/  ISETP.GE.AND.EX P6, PT, R6, c[0x0][0x1e4], PT, P6 ;  /* 0x0000790006007a0c */ /* 0x000fe20003fc6360 */
[C---:B------:R-:W-:Y:S01]  /*4b80*/  FADD.FTZ R24, -R12.reuse, R31 ;  /* 0x0000001f0c187221 */ /* 0x040fe20000010100 */
[----:B------:R-:W-:Y:S01]  /*4b90*/  ISETP.GE.AND.EX P0, PT, R7, c[0x0][0x1e4], PT, P0 ;  /* 0x0000790007007a0c */ /* 0x000fe20003f06300 */
[----:B------:R-:W-:Y:S01]  /*4ba0*/  FADD.FTZ R12, -R12, R47 ;  /* 0x0000002f0c0c7221 */ /* 0x000fe20000010100 */
[----:B------:R-:W-:Y:S01]  /*4bb0*/  ISETP.GE.AND.EX P2, PT, R8, c[0x0][0x1e4], PT, P2 ;  /* 0x0000790008007a0c */ /* 0x000fe20003f46320 */
[-C--:B------:R-:W-:Y:S01]  /*4bc0*/  FMUL.FTZ R31, R18, R13.reuse ;  /* 0x0000000d121f7220 */ /* 0x080fe20000410000 */
[----:B------:R-:W-:Y:S01]  /*4bd0*/  ISETP.GE.AND.EX P3, PT, R9, c[0x0][0x1e4], PT, P3 ;  /* 0x0000790009007a0c */ /* 0x000fe20003f66330 */
[----:B------:R-:W-:Y:S01]  /*4be0*/  FMUL.FTZ R46, R20, R13 ;  /* 0x0000000d142e7220 */ /* 0x000fe20000410000 */
[----:B------:R-:W-:-:S02]  /*4bf0*/  ISETP.GE.AND.EX P4, PT, R10, c[0x0][0x1e4], PT, P4 ;  /* 0x000079000a007a0c */ /* 0x000fc40003f86340 */
[----:B------:R-:W-:Y:S02]  /*4c00*/  PRMT R11, RZ, 0x5410, R52 ;  /* 0x00005410ff0b7816 */ /* 0x000fe40000000034 */
[C---:B------:R-:W-:Y:S02]  /*4c10*/  ISETP.GT.U32.OR P6, PT, R70.reuse, 0x2ff, P6 ;  /* 0x000002ff4600780c */ /* 0x040fe400037c4470 */
[C---:B------:R-:W-:Y:S02]  /*4c20*/  ISETP.GT.U32.OR P0, PT, R70.reuse, 0x2ff, P0 ;  /* 0x000002ff4600780c */ /* 0x040fe40000704470 */
[C---:B------:R-:W-:Y:S02]  /*4c30*/  ISETP.GT.U32.OR P2, PT, R70.reuse, 0x2ff, P2 ;  /* 0x000002ff4600780c */ /* 0x040fe40001744470 */
[C---:B------:R-:W-:Y:S02]  /*4c40*/  ISETP.GT.U32.OR P3, PT, R70.reuse, 0x2ff, P3 ;  /* 0x000002ff4600780c */ /* 0x040fe40001f64470 */
[----:B------:R-:W-:-:S02]  /*4c50*/  ISETP.GT.U32.OR P4, PT, R70, 0x2ff, P4 ;  /* 0x000002ff4600780c */ /* 0x000fc40002784470 */
[----:B------:R-:W-:Y:S01]  /*4c60*/  PRMT R52, RZ, 0x7610, R52 ;  /* 0x00007610ff347816 */ /* 0x000fe20000000034 */
        /* <DEDUP_REMOVED lines=19> */
.L_x_79:
[----:B------:R-:W-:Y:S01]  /*4da0*/  BSSY B0, `(.L_x_80) ;  /* 0x0000012000007945 */ /* 0x000fe20003800000 */
[----:B------:R-:W-:Y:S05]  /*4db0*/  @P6 BRA `(.L_x_81) ;  /* 0x0000010000006947 */ /* 0x000fea0003800000 */
[C-C-:B------:R-:W-:Y:S02]  /*4dc0*/  FFMA.FTZ R18, R22.reuse, R31, R23.reuse ;  /* 0x0000001f16127223 */ /* 0x140fe40000010017 */
[----:B------:R-:W-:Y:S02]  /*4dd0*/  FFMA.FTZ R19, R22, R46, R23 ;  /* 0x0000002e16137223 */ /* 0x000fe40000010017 */
[----:B------:R-:W-:Y:S02]  /*4de0*/  IMAD R20, R6, c[0x0][0x1d8], RZ ;  /* 0x0000760006147a24 */ /* 0x000fe400078e02ff */
[----:B------:R-:W-:Y:S01]  /*4df0*/  FFMA.FTZ R6, R11, R14, -R18 ;  /* 0x0000000e0b067223 */ /* 0x000fe20000010812 */
[----:B------:R-:W-:Y:S01]  /*4e00*/  MOV R18, R74 ;  /* 0x0000004a00127202 */ /* 0x000fe20000000f00 */
[----:B------:R-:W-:Y:S01]  /*4e10*/  FFMA.FTZ R52, R52, R15, -R19 ;  /* 0x0000000f34347223 */ /* 0x000fe20000010813 */
[----:B------:R-:W-:Y:S01]  /*4e20*/  MOV R19, R77 ;  /* 0x0000004d00137202 */ /* 0x000fe20000000f00 */
[----:B------:R-:W-:-:S02]  /*4e30*/  IMAD R21, R65, c[0x0][0x1dc], R20 ;  /* 0x0000770041157a24 */ /* 0x000fc400078e0214 */
[----:B------:R-:W-:Y:S02]  /*4e40*/  FMUL.FTZ R11, R6, R13 ;  /* 0x0000000d060b7220 */ /* 0x000fe40000410000 */
[----:B------:R-:W-:-:S04]  /*4e50*/  IMAD.WIDE.U32 R18, R65, c[0x0][0x1d8], R18 ;  /* 0x0000760041127a25 */ /* 0x000fc800078e0012 */
[----:B------:R-:W-:Y:S01]  /*4e60*/  FMUL.FTZ R6, R52, R13 ;  /* 0x0000000d34067220 */ /* 0x000fe20000410000 */
[----:B------:R-:W-:Y:S02]  /*4e70*/  IADD3 R21, R19, R21, RZ ;  /* 0x0000001513157210 */ /* 0x000fe40007ffe0ff */
[----:B------:R-:W-:Y:S02]  /*4e80*/  LEA R20, P6, R18, c[0x0][0x160], 0x1 ;  /* 0x0000580012147a11 */ /* 0x000fe400078c08ff */
[----:B------:R-:W-:Y:S02]  /*4e90*/  F2FP.BF16.PACK_AB R11, R6, R11 ;  /* 0x0000000b060b723e */ /* 0x000fe400000010ff */
[----:B------:R-:W-:-:S05]  /*4ea0*/  LEA.HI.X R21, R18, c[0x0][0x164], R21, 0x1, P6 ;  /* 0x0000590012157a11 */ /* 0x000fca00030f0c15 */
[----:B------:R0:W-:Y:S04]  /*4eb0*/  STG.E [R20.64], R11 ;  /* 0x0000000b14007986 */ /* 0x0001e8000c101906 */
.L_x_81:
[----:B------:R-:W-:Y:S05]  /*4ec0*/  BSYNC B0 ;  /* 0x0000000000007941 */ /* 0x000fea0003800000 */
.L_x_80:
        /* <DEDUP_REMOVED lines=23> */
.L_x_82:
[----:B------:R-:W-:Y:S01]  /*5040*/  BSSY B0, `(.L_x_83) ;  /* 0x0000012000007945 */ /* 0x000fe20003800000 */
[----:B------:R-:W-:Y:S05]  /*5050*/  @P0 BRA `(.L_x_84) ;  /* 0x0000010000000947 */ /* 0x000fea0003800000 */
[----:B------:R-:W-:Y:S02]  /*5060*/  FFMA.FTZ R19, R22, R38, R23 ;  /* 0x0000002616137223 */ /* 0x000fe40000010017 */
[----:B------:R-:W-:Y:S01]  /*5070*/  IMAD R21, R7, c[0x0][0x1d8], RZ ;  /* 0x0000760007157a24 */ /* 0x000fe200078e02ff */
[----:B------:R-:W-:Y:S01]  /*5080*/  MOV R7, R77 ;  /* 0x0000004d00077202 */ /* 0x000fe20000000f00 */
[----:B------:R-:W-:Y:S01]  /*5090*/  FFMA.FTZ R34, R6, R15, -R19 ;  /* 0x0000000f06227223 */ /* 0x000fe20000010813 */
[----:B------:R-:W-:Y:S01]  /*50a0*/  MOV R6, R74 ;  /* 0x0000004a00067202 */ /* 0x000fe20000000f00 */
[----:B------:R-:W-:Y:S02]  /*50b0*/  FFMA.FTZ R18, R22, R31, R23 ;  /* 0x0000001f16127223 */ /* 0x000fe40000010017 */
[----:B------:R-:W-:-:S02]  /*50c0*/  IMAD R21, R64, c[0x0][0x1dc], R21 ;  /* 0x0000770040157a24 */ /* 0x000fc400078e0215 */
[----:B------:R-:W-:Y:S02]  /*50d0*/  FFMA.FTZ R18, R11, R14, -R18 ;  /* 0x0000000e0b127223 */ /* 0x000fe40000010812 */
        /* <DEDUP_REMOVED lines=8> */
.L_x_84:
[----:B------:R-:W-:Y:S05]  /*5160*/  BSYNC B0 ;  /* 0x0000000000007941 */ /* 0x000fea0003800000 */
.L_x_83:
[--C-:B------:R-:W-:Y:S01]  /*5170*/  PRMT R7, RZ, 0x5410, R48.reuse ;  /* 0x00005410ff077816 */ /* 0x100fe20000000030 */
[-C--:B------:R-:W-:Y:S01]  /*5180*/  FMUL.FTZ R29, R30, R13.reuse ;  /* 0x0000000d1e1d7220 */ /* 0x080fe20000410000 */
[----:B------:R-:W-:Y:S01]  /*5190*/  PRMT R48, RZ, 0x7610, R48 ;  /* 0x00007610ff307816 */ /* 0x000fe20000000030 */
[----:B------:R-:W-:Y:S01]  /*51a0*/  FMUL.FTZ R32, R32, R13 ;  /* 0x0000000d20207220 */ /* 0x000fe20000410000 */
[----:B------:R-:W-:Y:S05]  /*51b0*/  @!P5 BRA `(.L_x_85) ;  /* 0x000001200000d947 */ /* 0x000fea0003800000 */
[----:B0-----:R-:W-:Y:S02]  /*51c0*/  FFMA.FTZ R11, R32, R15, R17 ;  /* 0x0000000f200b7223 */ /* 0x001fe40000010011 */
        /* <DEDUP_REMOVED lines=17> */
.L_x_85:
[----:B------:R-:W-:Y:S01]  /*52e0*/  BSSY B0, `(.L_x_86) ;  /* 0x0000012000007945 */ /* 0x000fe20003800000 */
[----:B------:R-:W-:Y:S05]  /*52f0*/  @P2 BRA `(.L_x_87) ;  /* 0x0000010000002947 */ /* 0x000fea0003800000 */
[--C-:B------:R-:W-:Y:S02]  /*5300*/  FFMA.FTZ R6, R22, R29, R23.reuse ;  /* 0x0000001d16067223 */ /* 0x100fe40000010017 */
[----:B0-----:R-:W-:Y:S02]  /*5310*/  IMAD R18, R8, c[0x0][0x1d8], RZ ;  /* 0x0000760008127a24 */ /* 0x001fe400078e02ff */
[----:B------:R-:W-:Y:S01]  /*5320*/  FFMA.FTZ R8, R7, R14, -R6 ;  /* 0x0000000e07087223 */ /* 0x000fe20000010806 */
[----:B------:R-:W-:Y:S01]  /*5330*/  MOV R6, R74 ;  /* 0x0000004a00067202 */ /* 0x000fe20000000f00 */
[----:B------:R-:W-:Y:S01]  /*5340*/  FFMA.FTZ R11, R22, R32, R23 ;  /* 0x00000020160b7223 */ /* 0x000fe20000010017 */
[----:B------:R-:W-:Y:S01]  /*5350*/  MOV R7, R77 ;  /* 0x0000004d00077202 */ /* 0x000fe20000000f00 */
        /* <DEDUP_REMOVED lines=10> */
.L_x_87:
[----:B------:R-:W-:Y:S05]  /*5400*/  BSYNC B0 ;  /* 0x0000000000007941 */ /* 0x000fea0003800000 */
.L_x_86:
        /* <DEDUP_REMOVED lines=23> */
.L_x_88:
        /* <DEDUP_REMOVED lines=18> */
.L_x_90:
[----:B------:R-:W-:Y:S05]  /*56a0*/  BSYNC B0 ;  /* 0x0000000000007941 */ /* 0x000fea0003800000 */
.L_x_89:
[--C-:B------:R-:W-:Y:S01]  /*56b0*/  PRMT R7, RZ, 0x5410, R44.reuse ;  /* 0x00005410ff077816 */ /* 0x100fe2000000002c */
[-C--:B------:R-:W-:Y:S01]  /*56c0*/  FMUL.FTZ R21, R24, R13.reuse ;  /* 0x0000000d18157220 */ /* 0x080fe20000410000 */
[----:B------:R-:W-:Y:S01]  /*56d0*/  PRMT R44, RZ, 0x7610, R44 ;  /* 0x00007610ff2c7816 */ /* 0x000fe2000000002c */
[----:B------:R-:W-:Y:S01]  /*56e0*/  FMUL.FTZ R18, R12, R13 ;  /* 0x0000000d0c127220 */ /* 0x000fe20000410000 */
[----:B------:R-:W-:Y:S05]  /*56f0*/  @!P5 BRA `(.L_x_91) ;  /* 0x000001200000d947 */ /* 0x000fea0003800000 */
[----:B------:R-:W-:Y:S02]  /*5700*/  FFMA.FTZ R16, R21, R14, R16 ;  /* 0x0000000e15107223 */ /* 0x000fe40000010010 */
[----:B------:R-:W-:Y:S02]  /*5710*/  FFMA.FTZ R17, R18, R15, R17 ;  /* 0x0000000f12117223 */ /* 0x000fe40000010011 */
[----:B------:R-:W-:Y:S02]  /*5720*/  FMUL.FTZ R6, R16, -1.4426950216293334961 ;  /* 0xbfb8aa3b10067820 */ /* 0x000fe40000410000 */
[----:B0-----:R-:W-:-:S04]  /*5730*/  FMUL.FTZ R9, R17, -1.4426950216293334961 ;  /* 0xbfb8aa3b11097820 */ /* 0x001fc80000410000 */
        /* <DEDUP_REMOVED lines=14> */
.L_x_91:
        /* <DEDUP_REMOVED lines=9> */
[----:B------:R-:W-:Y:S02]  /*58b0*/  IMAD R7, R61, c[0x0][0x1dc], R10 ;  /* 0x000077003d077a24 */ /* 0x000fe400078e020a */
[-C--:B0-----:R-:W-:Y:S01]  /*58c0*/  FMUL.FTZ R9, R6, R13.reuse ;  /* 0x0000000d06097220 */ /* 0x081fe20000410000 */
[----:B------:R-:W-:Y:S01]  /*58d0*/  LEA R6, P0, R74, c[0x0][0x160], 0x1 ;  /* 0x000058004a067a11 */ /* 0x000fe200078008ff */
[----:B------:R-:W-:Y:S01]  /*58e0*/  FMUL.FTZ R22, R22, R13 ;  /* 0x0000000d16167220 */ /* 0x000fe20000410000 */
[----:B------:R-:W-:-:S04]  /*58f0*/  IADD3 R7, R75, R7, RZ ;  /* 0x000000074b077210 */ /* 0x000fc80007ffe0ff */
[----:B------:R-:W-:Y:S02]  /*5900*/  LEA.HI.X R7, R74, c[0x0][0x164], R7, 0x1, P0 ;  /* 0x000059004a077a11 */ /* 0x000fe400000f0c07 */
[----:B------:R-:W-:-:S05]  /*5910*/  F2FP.BF16.PACK_AB R9, R22, R9 ;  /* 0x000000091609723e */ /* 0x000fca00000010ff */
[----:B------:R0:W-:Y:S02]  /*5920*/  STG.E [R6.64], R9 ;  /* 0x0000000906007986 */ /* 0x0001e4000c101906 */
.L_x_93:
[----:B------:R-:W-:Y:S05]  /*5930*/  BSYNC B0 ;  /* 0x0000000000007941 */ /* 0x000fea0003800000 */
.L_x_92:
[----:B------:R-:W-:Y:S02]  /*5940*/  IADD3 R69, R69, c[0x0][0x10], RZ ;  /* 0x0000040045457a10 */ /* 0x000fe40007ffe0ff */
[----:B------:R-:W-:Y:S02]  /*5950*/  IADD3 R60, R60, 0x1, RZ ;  /* 0x000000013c3c7810 */ /* 0x000fe40007ffe0ff */
[----:B------:R-:W-:-:S13]  /*5960*/  ISETP.GE.AND P0, PT, R69, UR4, PT ;  /* 0x0000000445007c0c */ /* 0x000fda000bf06270 */
[----:B------:R-:W-:Y:S01]  /*5970*/  @P0 CALL.REL.NOINC `(.L_x_43) ;  /* 0x0000001000000944 */ /* 0x000fe20003c00000 */
[----:B------:R-:W-:Y:S05]  /*5980*/  BRA `(.L_x_94) ;  /* 0xffffa96000007947 */ /* 0x000fea000383ffff */
.L_x_43:
[----:B-1----:R-:W-:Y:S01]  /*5990*/  ISETP.NE.AND P1, PT, R70, RZ, PT ;  /* 0x000000ff4600720c */ /* 0x002fe20003f25270 */
[----:B------:R-:W-:Y:S01]  /*59a0*/  HFMA2.MMA R25, -RZ, RZ, 0, 2.384185791015625e-07 ;  /* 0x00000004ff197435 */ /* 0x000fe200000001ff */
[----:B0-----:R-:W-:Y:S01]  /*59b0*/  MOV R6, c[0x0][0xc] ;  /* 0x0000030000067a02 */ /* 0x001fe20000000f00 */
        /* <DEDUP_REMOVED lines=8> */
[----:B------:R-:W0:Y:S01]  /*5a40*/  S2R R0, SR_LANEID ;  /* 0x0000000000007919 */ /* 0x000e220000000000 */
[----:B------:R-:W-:Y:S01]  /*5a50*/  VOTEU.ANY UR4, UPT, PT ;  /* 0x0000000000047886 */ /* 0x000fe200038e0100 */
[----:B------:R-:W-:-:S00]  /*5a60*/  ERRBAR ;  /* 0x00000000000079ab */ /* 0x000fc00000000000 */
[----:B------:R-:W-:Y:S01]  /*5a70*/  UFLO.U32 UR5, UR4 ;  /* 0x00000004000572bd */ /* 0x000fe200080e0000 */
[----:B------:R-:W1:Y:S05]  /*5a80*/  POPC R5, UR4 ;  /* 0x0000000400057d09 */ /* 0x000e6a0008000000 */
[----:B0-----:R-:W-:-:S13]  /*5a90*/  ISETP.EQ.U32.AND P0, PT, R0, UR5, PT ;  /* 0x0000000500007c0c */ /* 0x001fda000bf02070 */
[----:B-1----:R0:W-:Y:S02]  /*5aa0*/  @P0 RED.E.ADD.S32.STRONG.GPU [R2.64], R5 ;  /* 0x000000050200098e */ /* 0x0021e4000c10e386 */
.L_x_96:
[----:B------:R-:W-:Y:S05]  /*5ab0*/  BSYNC B0 ;  /* 0x0000000000007941 */ /* 0x000fea0003800000 */
.L_x_95:
[----:B------:R-:W1:Y:S01]  /*5ac0*/  S2UR UR4, SR_CTAID.X ;  /* 0x00000000000479c3 */ /* 0x000e620000002500 */
[----:B0-----:R-:W-:Y:S02]  /*5ad0*/  IADD3 R5, R6, -0x1, RZ ;  /* 0xffffffff06057810 */ /* 0x001fe40007ffe0ff */
[----:B------:R-:W-:-:S05]  /*5ae0*/  IADD3 R0, R4, -0x1, RZ ;  /* 0xffffffff04007810 */ /* 0x000fca0007ffe0ff */
[----:B------:R-:W0:Y:S01]  /*5af0*/  S2UR UR5, SR_CTAID.Y ;  /* 0x00000000000579c3 */ /* 0x000e220000002600 */
[----:B-1----:R-:W-:-:S04]  /*5b00*/  ISETP.NE.AND P0, PT, R5, UR4, PT ;  /* 0x0000000405007c0c */ /* 0x002fc8000bf05270 */
[----:B0-----:R-:W-:-:S13]  /*5b10*/  ISETP.NE.OR P0, PT, R0, UR5, P0 ;  /* 0x0000000500007c0c */ /* 0x001fda0008705670 */
[----:B------:R-:W-:Y:S05]  /*5b20*/  @P0 EXIT ;  /* 0x000000000000094d */ /* 0x000fea0003800000 */
[----:B------:R-:W-:Y:S05]  /*5b30*/  @P1 BRA `(.L_x_97) ;  /* 0x0000008000001947 */ /* 0x000fea0003800000 */
[----:B------:R-:W-:-:S05]  /*5b40*/  IMAD R0, R6, c[0x0][0x10], RZ ;  /* 0x0000040006007a24 */ /* 0x000fca00078e02ff */
[----:B------:R-:W-:-:S13]  /*5b50*/  ISETP.NE.AND P0, PT, R0, -0x1, PT ;  /* 0xffffffff0000780c */ /* 0x000fda0003f05270 */
[----:B------:R-:W-:Y:S05]  /*5b60*/  @!P0 BRA `(.L_x_97) ;  /* 0x0000005000008947 */ /* 0x000fea0003800000 */
.L_x_98:
[----:B------:R-:W2:Y:S01]  /*5b70*/  LDG.E.STRONG.GPU R5, [R2.64] ;  /* 0x0000000602057981 */ /* 0x000ea2000c1ef900 */
[----:B------:R-:W-:Y:S01]  /*5b80*/  YIELD ;  /* 0x0000000000007946 */ /* 0x000fe20003800000 */
[----:B--2---:R-:W-:Y:S01]  /*5b90*/  ISETP.NE.AND P0, PT, R5, R0, PT ;  /* 0x000000000500720c */ /* 0x004fe20003f05270 */
[----:B------:R-:W-:-:S12]  /*5ba0*/  CCTL.IVALL ;  /* 0x00000000ff00798f */ /* 0x000fd80002000000 */
[----:B------:R-:W-:Y:S05]  /*5bb0*/  @P0 BRA `(.L_x_98) ;  /* 0xffffffb000000947 */ /* 0x000fea000383ffff */
.L_x_97:
        /* <DEDUP_REMOVED lines=25> */
.L_x_99:
[----:B------:R-:W-:-:S04]  /*5d50*/  LEA R6, P0, R70, c[0x0][0x1b8], 0x2 ;  /* 0x00006e0046067a11 */ /* 0x000fc800078010ff */
[----:B------:R-:W-:Y:S02]  /*5d60*/  LEA.HI.X R7, R70, c[0x0][0x1bc], R7, 0x2, P0 ;  /* 0x00006f0046077a11 */ /* 0x000fe400000f1407 */
[-C--:B------:R-:W-:Y:S02]  /*5d70*/  LEA R8, P0, R27, R6.reuse, 0x2 ;  /* 0x000000061b087211 */ /* 0x080fe400078010ff */
[-C--:B------:R-:W-:Y:S01]  /*5d80*/  LEA R12, P1, R20, R6.reuse, 0x2 ;  /* 0x00000006140c7211 */ /* 0x080fe200078210ff */
[----:B0-----:R0:W2:Y:S01]  /*5d90*/  LDG.E R14, [R6.64] ;  /* 0x00000006060e7981 */ /* 0x0010a2000c1e1900 */
[----:B------:R-:W-:Y:S02]  /*5da0*/  LEA R10, P2, R23, R6, 0x2 ;  /* 0x00000006170a7211 */ /* 0x000fe400078410ff */
        /* <DEDUP_REMOVED lines=11> */
[----:B0-----:R-:W-:-:S04]  /*5e60*/  SHF.R.S32.HI R7, RZ, 0x1f, R70 ;  /* 0x0000001fff077819 */ /* 0x001fc80000011446 */
[----:B------:R-:W-:Y:S01]  /*5e70*/  ISETP.GT.AND.EX P0, PT, R18, R7, PT, P0 ;  /* 0x000000071200720c */ /* 0x000fe20003f04300 */
[----:B--2---:R0:W-:Y:S04]  /*5e80*/  STG.E.64 [R2.64], R14 ;  /* 0x0000000e02007986 */ /* 0x0041e8000c101b06 */
[----:B---3--:R0:W-:Y:S08]  /*5e90*/  STG.E.64 [R4.64], R16 ;  /* 0x0000001004007986 */ /* 0x0081f0000c101b06 */
[----:B------:R-:W-:Y:S05]  /*5ea0*/  @P0 BRA `(.L_x_99) ;  /* 0xfffffea000000947 */ /* 0x000fea000383ffff */
[----:B------:R-:W-:Y:S05]  /*5eb0*/  EXIT ;  /* 0x000000000000794d */ /* 0x000fea0003800000 */
.L_x_100:
        /* <DEDUP_REMOVED lines=12> */
.L_x_5151:


//--------------------- .text._Z35group_norm_nhwc_bwd_one_pass_kernelI11Bf16IOFp32WLi256ELi96ELi768EEv26Group_norm_nhwc_bwd_params --------------------------
	.section	.text._Z35group_norm_nhwc_bwd_one_pass_kernelI11Bf16IOFp32WLi256ELi96ELi768EEv26Group_norm_nhwc_bwd_params,"ax",@progbits
	.sectioninfo	@"SHI_REGISTERS=80"
	.align	128
        .global         _Z35group_norm_nhwc_bwd_one_pass_kernelI11Bf16IOFp32WLi256ELi96ELi768EEv26Group_norm_nhwc_bwd_params
        .type           _Z35group_norm_nhwc_bwd_one_pass_kernelI11Bf16IOFp32WLi256ELi96ELi768EEv26Group_norm_nhwc_bwd_params,@function
        .size           _Z35group_norm_nhwc_bwd_one_pass_kernelI11Bf16IOFp32WLi256ELi96ELi768EEv26Group_norm_nhwc_bwd_params,(.L_x_5152 - _Z35group_norm_nhwc_bwd_one_pass_kernelI11Bf16IOFp32WLi256ELi96ELi768EEv26Group_norm_nhwc_bwd_params)
        .other          _Z35group_norm_nhwc_bwd_one_pass_kernelI11Bf16IOFp32WLi256ELi96ELi768EEv26Group_norm_nhwc_bwd_params,@"STO_CUDA_ENTRY STV_DEFAULT"
_Z35group_norm_nhwc_bwd_one_pass_kernelI11Bf16IOFp32WLi256ELi96ELi768EEv26Group_norm_nhwc_bwd_params:
.text._Z35group_norm_nhwc_bwd_one_pass_kernelI11Bf16IOFp32WLi256ELi96ELi768EEv26Group_norm_nhwc_bwd_params:
[----:B------:R-:W-:Y:S02]  /*0000*/  MOV R1, c[0x0][0x28] ;  /* 0x00000a0000017a02 */ /* 0x000fe40000000f00 */
[----:B------:R-:W0:Y:S01]  /*0010*/  S2UR UR9, SR_CTAID.Y ;  /* 0x00000000000979c3 */ /* 0x000e220000002600 */
[----:B------:R-:W-:Y:S01]  /*0020*/  ULDC UR8, c[0x0][0x1f0] ;  /* 0x00007c0000087ab9 */ /* 0x000fe20000000800 */
[----:B------:R-:W1:Y:S01]  /*0030*/  S2R R0, SR_TID.X ;  /* 0x0000000000007919 */ /* 0x000e620000002100 */
[----:B------:R-:W-:Y:S01]  /*0040*/  ULDC UR4, c[0x0][0x1c0] ;  /* 0x0000700000047ab9 */ /* 0x000fe20000000800 */
[----:B------:R-:W-:Y:S01]  /*0050*/  IADD3 R1, R1, -0x8, RZ ;  /* 0xfffffff801017810 */ /* 0x000fe20007ffe0ff */
[----:B------:R-:W-:Y:S02]  /*0060*/  UIMAD UR8, UR8, UR4, URZ ;  /* 0x00000004080872a4 */ /* 0x000fe4000f8e023f */
[----:B------:R-:W-:Y:S02]  /*0070*/  ULDC.64 UR18, c[0x0][0x118] ;  /* 0x0000460000127ab9 */ /* 0x000fe40000000a00 */
[----:B0-----:R-:W-:-:S06]  /*0080*/  UISETP.GE.AND UP0, UPT, UR9, UR8, UPT ;  /* 0x000000080900728c */ /* 0x001fcc000bf06270 */
[----:B------:R-:W-:-:S13]  /*0090*/  PLOP3.LUT P0, PT, PT, PT, UP0, 0x80, 0x0 ;  /* 0x000000000000781c */ /* 0x000fda0003f0f008 */
[----:B------:R-:W-:Y:S05]  /*00a0*/  @P0 BRA `(.L_x_101) ;  /* 0x000099a000000947 */ /* 0x000fea0003800000 */
[----:B-1----:R-:W0:Y:S01]  /*00b0*/  S2UR UR20, SR_CTAID.X ;  /* 0x00000000001479c3 */ /* 0x002e220000002500 */
[----:B------:R-:W-:Y:S01]  /*00c0*/  IMAD.WIDE.U32 R2, R0, -0x55555555, RZ ;  /* 0xaaaaaaab00027825 */ /* 0x000fe200078e00ff */
[----:B------:R-:W-:Y:S02]  /*00d0*/  UMOV UR13, 0x3 ;  /* 0x00000003000d7882 */ /* 0x000fe40000000000 */
[----:B------:R-:W-:Y:S02]  /*00e0*/  ULDC.64 UR6, c[0x0][0x1d8] ;  /* 0x0000760000067ab9 */ /* 0x000fe40000000a00 */
[----:B------:R-:W-:Y:S01]  /*00f0*/  SHF.R.U32.HI R5, RZ, 0x5, R3 ;  /* 0x00000005ff057819 */ /* 0x000fe20000011603 */
[----:B------:R-:W-:Y:S01]  /*0100*/  UIMAD.WIDE.U32 UR4, UR13, UR6, URZ ;  /* 0x000000060d0472a5 */ /* 0x000fe2000f8e003f */
[--C-:B------:R-:W-:Y:S01]  /*0110*/  SHF.R.S32.HI R3, RZ, 0x1f, R0.reuse ;  /* 0x0000001fff037819 */ /* 0x100fe20000011400 */
[----:B------:R-:W-:Y:S02]  /*0120*/  UIMAD UR13, UR13, UR7, URZ ;  /* 0x000000070d0d72a4 */ /* 0x000fe4000f8e023f */
[----:B------:R-:W-:Y:S01]  /*0130*/  ULEA.HI UR10, UP0, UR7, UR6, URZ, 0x1 ;  /* 0x00000006070a7291 */ /* 0x000fe2000f81083f */
[----:B------:R-:W-:Y:S01]  /*0140*/  LEA.HI R3, R3, R0, RZ, 0x5 ;  /* 0x0000000003037211 */ /* 0x000fe200078f28ff */
[----:B------:R-:W-:Y:S01]  /*0150*/  UIADD3 UR13, UR5, UR13, URZ ;  /* 0x0000000d050d7290 */ /* 0x000fe2000fffe03f */
[----:B------:R-:W-:Y:S01]  /*0160*/  IMAD R54, R5, -0x30, R0 ;  /* 0xffffffd005367824 */ /* 0x000fe200078e0200 */
[----:B------:R-:W-:Y:S01]  /*0170*/  UIADD3.X UR11, URZ, UR7, URZ, UP0, !UPT ;  /* 0x000000073f0b7290 */ /* 0x000fe200087fe43f */
[----:B------:R-:W-:Y:S01]  /*0180*/  SHF.R.S32.HI R3, RZ, 0x5, R3 ;  /* 0x00000005ff037819 */ /* 0x000fe20000011403 */
[----:B------:R-:W-:-:S02]  /*0190*/  ULEA.HI UR12, UP0, UR13, UR4, URZ, 0x1 ;  /* 0x000000040d0c7291 */ /* 0x000fc4000f81083f */
[----:B------:R-:W-:Y:S01]  /*01a0*/  USHF.R.S64 UR10, UR10, 0x1, UR11 ;  /* 0x000000010a0a7899 */ /* 0x000fe2000800100b */
[----:B------:R-:W-:Y:S01]  /*01b0*/  SHF.L.U32 R54, R54, 0x1, RZ ;  /* 0x0000000136367819 */ /* 0x000fe200000006ff */
[----:B------:R1:W-:Y:S01]  /*01c0*/  STL [R1], R3 ;  /* 0x0000000301007387 */ /* 0x0003e20000100800 */
[----:B------:R-:W-:Y:S01]  /*01d0*/  UIADD3.X UR13, URZ, UR13, URZ, UP0, !UPT ;  /* 0x0000000d3f0d7290 */ /* 0x000fe200087fe43f */
[----:B0-----:R-:W-:Y:S01]  /*01e0*/  MOV R2, UR20 ;  /* 0x0000001400027c02 */ /* 0x001fe20008000f00 */
[----:B------:R-:W-:Y:S02]  /*01f0*/  USHF.R.S32.HI UR11, URZ, 0x1, UR11 ;  /* 0x000000013f0b7899 */ /* 0x000fe4000801140b */
[----:B------:R-:W-:Y:S02]  /*0200*/  USHF.R.S64 UR12, UR12, 0x1, UR13 ;  /* 0x000000010c0c7899 */ /* 0x000fe4000800100d */
[----:B------:R-:W-:Y:S01]  /*0210*/  IMAD R2, R2, c[0x0][0x1fc], R5 ;  /* 0x00007f0002027a24 */ /* 0x000fe200078e0205 */
[----:B------:R-:W-:-:S02]  /*0220*/  USHF.R.S32.HI UR13, URZ, 0x1, UR13 ;  /* 0x000000013f0d7899 */ /* 0x000fc4000801140d */
[----:B------:R-:W-:Y:S02]  /*0230*/  ULDC.U8 UR21, c[0x0][0x1f4] ;  /* 0x00007d0000157ab9 */ /* 0x000fe40000000000 */
[C---:B------:R-:W-:Y:S01]  /*0240*/  ISETP.GE.U32.AND P1, PT, R2.reuse, c[0x0][0x1e0], PT ;  /* 0x0000780002007a0c */ /* 0x040fe20003f26070 */
[----:B------:R-:W-:Y:S01]  /*0250*/  USHF.L.U64.HI UR11, UR10, 0x2, UR11 ;  /* 0x000000020a0b7899 */ /* 0x000fe2000801020b */
[----:B------:R-:W-:Y:S01]  /*0260*/  SHF.R.S32.HI R4, RZ, 0x1f, R2 ;  /* 0x0000001fff047819 */ /* 0x000fe20000011402 */
[----:B------:R-:W-:Y:S01]  /*0270*/  USHF.L.U64.HI UR13, UR12, 0x2, UR13 ;  /* 0x000000020c0d7899 */ /* 0x000fe2000801020d */
[----:B------:R-:W-:Y:S01]  /*0280*/  IADD3 R69, R2, 0x10, RZ ;  /* 0x0000001002457810 */ /* 0x000fe20007ffe0ff */
[----:B------:R-:W-:Y:S01]  /*0290*/  UMOV UR4, URZ ;  /* 0x0000003f00047c82 */ /* 0x000fe20008000000 */
[----:B------:R-:W-:Y:S02]  /*02a0*/  ISETP.GE.AND.EX P1, PT, R4, c[0x0][0x1e4], PT, P1 ;  /* 0x0000790004007a0c */ /* 0x000fe40003f26310 */
[----:B------:R-:W-:-:S02]  /*02b0*/  IADD3 R68, R2, 0x20, RZ ;  /* 0x0000002002447810 */ /* 0x000fc40007ffe0ff */
[C---:B------:R-:W-:Y:S02]  /*02c0*/  IADD3 R67, R2.reuse, 0x30, RZ ;  /* 0x0000003002437810 */ /* 0x040fe40007ffe0ff */
[C---:B------:R-:W-:Y:S02]  /*02d0*/  IADD3 R66, R2.reuse, 0x40, RZ ;  /* 0x0000004002427810 */ /* 0x040fe40007ffe0ff */
[C---:B------:R-:W-:Y:S02]  /*02e0*/  IADD3 R65, R2.reuse, 0x50, RZ ;  /* 0x0000005002417810 */ /* 0x040fe40007ffe0ff */
[C---:B------:R-:W-:Y:S02]  /*02f0*/  IADD3 R64, R2.reuse, 0x60, RZ ;  /* 0x0000006002407810 */ /* 0x040fe40007ffe0ff */
[C---:B------:R-:W-:Y:S02]  /*0300*/  IADD3 R63, R2.reuse, 0x70, RZ ;  /* 0x00000070023f7810 */ /* 0x040fe40007ffe0ff */
[----:B------:R-:W-:-:S02]  /*0310*/  IADD3 R62, R2, 0x80, RZ ;  /* 0x00000080023e7810 */ /* 0x000fc40007ffe0ff */
[C---:B------:R-:W-:Y:S02]  /*0320*/  IADD3 R61, R2.reuse, 0x90, RZ ;  /* 0x00000090023d7810 */ /* 0x040fe40007ffe0ff */
[----:B------:R-:W-:Y:S02]  /*0330*/  IADD3 R60, R2, 0xa0, RZ ;  /* 0x000000a0023c7810 */ /* 0x000fe40007ffe0ff */
[----:B------:R-:W-:Y:S02]  /*0340*/  ISETP.LT.U32.AND P1, PT, R0, 0x300, !P1 ;  /* 0x000003000000780c */ /* 0x000fe40004f21070 */
[C---:B------:R-:W-:Y:S02]  /*0350*/  IADD3 R59, R2.reuse, 0xb0, RZ ;  /* 0x000000b0023b7810 */ /* 0x040fe40007ffe0ff */
[C---:B------:R-:W-:Y:S02]  /*0360*/  IADD3 R58, R2.reuse, 0xc0, RZ ;  /* 0x000000c0023a7810 */ /* 0x040fe40007ffe0ff */
[----:B------:R-:W-:-:S02]  /*0370*/  IADD3 R57, R2, 0xd0, RZ ;  /* 0x000000d002397810 */ /* 0x000fc40007ffe0ff */
[C---:B------:R-:W-:Y:S02]  /*0380*/  IADD3 R56, R2.reuse, 0xe0, RZ ;  /* 0x000000e002387810 */ /* 0x040fe40007ffe0ff */
[----:B-1----:R-:W-:Y:S02]  /*0390*/  IADD3 R55, R2, 0xf0, RZ ;  /* 0x000000f002377810 */ /* 0x002fe40007ffe0ff */
.L_x_184:
[----:B0-----:R-:W-:Y:S01]  /*03a0*/  IABS R5, c[0x0][0x1f0] ;  /* 0x00007c0000057a13 */ /* 0x001fe20000000000 */
[----:B---3--:R-:W-:Y:S01]  /*03b0*/  UMOV UR6, URZ ;  /* 0x0000003f00067c82 */ /* 0x008fe20008000000 */
[----:B------:R-:W-:Y:S01]  /*03c0*/  IABS R6, UR9 ;  /* 0x0000000900067c13 */ /* 0x000fe20008000000 */
[----:B------:R-:W-:Y:S01]  /*03d0*/  UISETP.GE.AND UP1, UPT, UR9, URZ, UPT ;  /* 0x0000003f0900728c */ /* 0x000fe2000bf26270 */
[----:B------:R-:W0:Y:S01]  /*03e0*/  R2UR UR16, R5 ;  /* 0x00000000051073c2 */ /* 0x000e2200000e0000 */
[----:B------:R-:W-:Y:S01]  /*03f0*/  ULDC UR15, c[0x0][0x1f0] ;  /* 0x00007c00000f7ab9 */ /* 0x000fe20000000800 */
[----:B------:R-:W-:Y:S01]  /*0400*/  ISETP.GE.U32.AND P0, PT, R69, c[0x0][0x1e0], PT ;  /* 0x0000780045007a0c */ /* 0x000fe20003f06070 */
[----:B------:R-:W-:Y:S01]  /*0410*/  UISETP.NE.AND UP0, UPT, URZ, UR15, UPT ;  /* 0x0000000f3f00728c */ /* 0x000fe2000bf05270 */
[----:B------:R-:W-:Y:S01]  /*0420*/  SHF.R.S32.HI R70, RZ, 0x1f, R69 ;  /* 0x0000001fff467819 */ /* 0x000fe20000011445 */
[----:B------:R-:W-:Y:S01]  /*0430*/  HFMA2.MMA R37, -RZ, RZ, 0, 0 ;  /* 0x00000000ff257435 */ /* 0x000fe200000001ff */
[----:B------:R-:W-:Y:S01]  /*0440*/  ISETP.GE.U32.AND P3, PT, R68, c[0x0][0x1e0], PT ;  /* 0x0000780044007a0c */ /* 0x000fe20003f66070 */
[----:B------:R-:W-:Y:S01]  /*0450*/  CS2R R52, SRZ ;  /* 0x0000000000347805 */ /* 0x000fe2000001ff00 */
[----:B------:R-:W1:Y:S01]  /*0460*/  R2UR UR14, R6 ;  /* 0x00000000060e73c2 */ /* 0x000e6200000e0000 */
[----:B------:R-:W-:-:S02]  /*0470*/  ISETP.GE.AND.EX P0, PT, R70, c[0x0][0x1e4], PT, P0 ;  /* 0x0000790046007a0c */ /* 0x000fc40003f06300 */
[----:B------:R-:W-:Y:S02]  /*0480*/  SHF.R.S32.HI R7, RZ, 0x1f, R68 ;  /* 0x0000001fff077819 */ /* 0x000fe40000011444 */
[C---:B------:R-:W-:Y:S02]  /*0490*/  ISETP.GT.U32.OR P0, PT, R0.reuse, 0x2ff, P0 ;  /* 0x000002ff0000780c */ /* 0x040fe40000704470 */
[----:B------:R-:W-:Y:S02]  /*04a0*/  ISETP.GE.AND.EX P3, PT, R7, c[0x0][0x1e4], PT, P3 ;  /* 0x0000790007007a0c */ /* 0x000fe40003f66330 */
[----:B------:R-:W-:Y:S02]  /*04b0*/  SHF.R.S32.HI R9, RZ, 0x1f, R66 ;  /* 0x0000001fff097819 */ /* 0x000fe40000011442 */
[----:B------:R-:W-:Y:S02]  /*04c0*/  ISETP.GT.U32.OR P3, PT, R0, 0x2ff, P3 ;  /* 0x000002ff0000780c */ /* 0x000fe40001f64470 */
[----:B------:R-:W-:-:S02]  /*04d0*/  ISETP.GE.U32.AND P5, PT, R67, c[0x0][0x1e0], PT ;  /* 0x0000780043007a0c */ /* 0x000fc40003fa6070 */
[----:B------:R-:W-:Y:S01]  /*04e0*/  SHF.R.S32.HI R12, RZ, 0x1f, R67 ;  /* 0x0000001fff0c7819 */ /* 0x000fe20000011443 */
[----:B0-----:R-:W0:Y:S01]  /*04f0*/  I2F.RP R3, UR16 ;  /* 0x0000001000037d06 */ /* 0x001e220008209400 */
[----:B------:R-:W-:Y:S02]  /*0500*/  ISETP.GE.U32.AND P4, PT, R65, c[0x0][0x1e0], PT ;  /* 0x0000780041007a0c */ /* 0x000fe40003f86070 */
[----:B------:R-:W-:Y:S02]  /*0510*/  ISETP.GE.AND.EX P5, PT, R12, c[0x0][0x1e4], PT, P5 ;  /* 0x000079000c007a0c */ /* 0x000fe40003fa6350 */
[----:B------:R-:W-:Y:S02]  /*0520*/  SHF.R.S32.HI R8, RZ, 0x1f, R65 ;  /* 0x0000001fff087819 */ /* 0x000fe40000011441 */
[----:B------:R-:W-:Y:S02]  /*0530*/  ISETP.GT.U32.OR P5, PT, R0, 0x2ff, P5 ;  /* 0x000002ff0000780c */ /* 0x000fe40002fa4470 */
[----:B------:R-:W-:Y:S01]  /*0540*/  ISETP.GE.AND.EX P4, PT, R8, c[0x0][0x1e4], PT, P4 ;  /* 0x0000790008007a0c */ /* 0x000fe20003f86340 */
[----:B0-----:R-:W0:Y:S02]  /*0550*/  MUFU.RCP R3, R3 ;  /* 0x0000000300037308 */ /* 0x001e240000001000 */
[----:B0-----:R-:W-:-:S02]  /*0560*/  IADD3 R4, R3, 0xffffffe, RZ ;  /* 0x0ffffffe03047810 */ /* 0x001fc40007ffe0ff */
[----:B------:R-:W-:-:S04]  /*0570*/  SHF.R.S32.HI R3, RZ, 0x1f, R54 ;  /* 0x0000001fff037819 */ /* 0x000fc80000011436 */
[----:B------:R-:W0:Y:S02]  /*0580*/  F2I.FTZ.U32.TRUNC.NTZ R4, R4 ;  /* 0x0000000400047305 */ /* 0x000e24000021f000 */
[----:B0-----:R-:W0:Y:S02]  /*0590*/  R2UR UR7, R4 ;  /* 0x00000000040773c2 */ /* 0x001e2400000e0000 */
[----:B0-----:R-:W-:-:S04]  /*05a0*/  UIADD3 UR5, URZ, -UR7, URZ ;  /* 0x800000073f057290 */ /* 0x001fc8000fffe03f */
[----:B------:R-:W-:-:S04]  /*05b0*/  UIMAD UR5, UR5, UR16, URZ ;  /* 0x00000010050572a4 */ /* 0x000fc8000f8e023f */
[----:B------:R-:W-:-:S04]  /*05c0*/  UIMAD.WIDE.U32 UR6, UR7, UR5, UR6 ;  /* 0x00000005070672a5 */ /* 0x000fc8000f8e0006 */
[----:B-1----:R-:W-:-:S04]  /*05d0*/  UIMAD.WIDE.U32 UR6, UR7, UR14, URZ ;  /* 0x0000000e070672a5 */ /* 0x002fc8000f8e003f */
[----:B------:R-:W-:-:S04]  /*05e0*/  UIADD3 UR5, -UR7, URZ, URZ ;  /* 0x0000003f07057290 */ /* 0x000fc8000fffe13f */
[----:B------:R-:W-:Y:S02]  /*05f0*/  UIMAD UR5, UR16, UR5, UR14 ;  /* 0x00000005100572a4 */ /* 0x000fe4000f8e020e */
[----:B------:R-:W-:Y:S02]  /*0600*/  ULOP3.LUT UR14, URZ, UR15, URZ, 0x33, !UPT ;  /* 0x0000000f3f0e7292 */ /* 0x000fe4000f8e333f */
[----:B------:R-:W-:Y:S02]  /*0610*/  UISETP.GT.U32.AND UP3, UPT, UR16, UR5, UPT ;  /* 0x000000051000728c */ /* 0x000fe4000bf64070 */
[----:B------:R-:W-:-:S09]  /*0620*/  ULOP3.LUT UR15, UR9, UR15, URZ, 0x3c, !UPT ;  /* 0x0000000f090f7292 */ /* 0x000fd2000f8e3c3f */
[----:B------:R-:W-:Y:S02]  /*0630*/  @!UP3 UIADD3 UR5, UR5, -UR16, URZ ;  /* 0x800000100505b290 */ /* 0x000fe4000fffe03f */
[----:B------:R-:W-:Y:S02]  /*0640*/  @!UP3 UIADD3 UR7, UR7, 0x1, URZ ;  /* 0x000000010707b890 */ /* 0x000fe4000fffe03f */
[----:B------:R-:W-:Y:S02]  /*0650*/  UISETP.GE.U32.AND UP2, UPT, UR5, UR16, UPT ;  /* 0x000000100500728c */ /* 0x000fe4000bf46070 */
[----:B------:R-:W-:Y:S02]  /*0660*/  UIADD3 UR6, UR5, -UR16, URZ ;  /* 0x8000001005067290 */ /* 0x000fe4000fffe03f */
[----:B------:R-:W-:Y:S02]  /*0670*/  UISETP.GT.U32.AND UP4, UPT, UR16, UR5, UPT ;  /* 0x000000051000728c */ /* 0x000fe4000bf84070 */
[----:B------:R-:W-:-:S02]  /*0680*/  UISETP.GE.AND UP3, UPT, UR15, URZ, UPT ;  /* 0x0000003f0f00728c */ /* 0x000fc4000bf66270 */
[----:B------:R-:W-:Y:S02]  /*0690*/  USEL UR5, UR6, UR5, !UP4 ;  /* 0x0000000506057287 */ /* 0x000fe4000e000000 */
[----:B------:R-:W-:Y:S02]  /*06a0*/  ULDC.64 UR16, c[0x0][0x1e8] ;  /* 0x00007a0000107ab9 */ /* 0x000fe40000000a00 */
[----:B------:R-:W-:Y:S02]  /*06b0*/  @!UP1 UIADD3 UR5, -UR5, URZ, URZ ;  /* 0x0000003f05059290 */ /* 0x000fe4000fffe13f */
[----:B------:R-:W-:Y:S02]  /*06c0*/  @UP2 UIADD3 UR7, UR7, 0x1, URZ ;  /* 0x0000000107072890 */ /* 0x000fe4000fffe03f */
[----:B------:R-:W-:Y:S02]  /*06d0*/  USEL UR15, UR14, UR5, !UP0 ;  /* 0x000000050e0f7287 */ /* 0x000fe4000c000000 */
[----:B------:R-:W-:-:S02]  /*06e0*/  @!UP3 UIADD3 UR7, -UR7, URZ, URZ ;  /* 0x0000003f0707b290 */ /* 0x000fc4000fffe13f */
[----:B------:R-:W-:Y:S02]  /*06f0*/  UIMAD UR22, UR15, 0x60, URZ ;  /* 0x000000600f1678a4 */ /* 0x000fe4000f8e023f */
[----:B------:R-:W-:-:S04]  /*0700*/  USEL UR7, UR14, UR7, !UP0 ;  /* 0x000000070e077287 */ /* 0x000fc8000c000000 */
[----:B------:R-:W-:Y:S01]  /*0710*/  MOV R4, UR22 ;  /* 0x0000001600047c02 */ /* 0x000fe20008000f00 */
[----:B------:R-:W-:Y:S01]  /*0720*/  USHF.R.S32.HI UR5, URZ, 0x1f, UR7 ;  /* 0x0000001f3f057899 */ /* 0x000fe20008011407 */
[----:B------:R-:W-:-:S03]  /*0730*/  IADD3 R14, P2, R54, UR22, RZ ;  /* 0x00000016360e7c10 */ /* 0x000fc6000ff5e0ff */
[----:B------:R-:W-:Y:S01]  /*0740*/  UIMAD UR5, UR5, UR16, URZ ;  /* 0x00000010050572a4 */ /* 0x000fe2000f8e023f */
[----:B------:R-:W-:Y:S01]  /*0750*/  LEA.HI.X.SX32 R15, R4, R3, 0x1, P2 ;  /* 0x00000003040f7211 */ /* 0x000fe200010f0eff */
[----:B------:R-:W-:Y:S01]  /*0760*/  @!P0 IMAD R4, R70, c[0x0][0x1d8], RZ ;  /* 0x0000760046048a24 */ /* 0x000fe200078e02ff */
[----:B------:R-:W-:Y:S01]  /*0770*/  MOV R3, UR7 ;  /* 0x0000000700037c02 */ /* 0x000fe20008000f00 */
[----:B------:R-:W-:Y:S01]  /*0780*/  UIMAD UR5, UR7, UR17, UR5 ;  /* 0x00000011070572a4 */ /* 0x000fe2000f8e0205 */
[----:B------:R-:W-:Y:S01]  /*0790*/  ISETP.GE.U32.AND P2, PT, R66, c[0x0][0x1e0], PT ;  /* 0x0000780042007a0c */ /* 0x000fe20003f46070 */
[----:B------:R-:W-:Y:S02]  /*07a0*/  @!P0 IMAD R11, R69, c[0x0][0x1dc], R4 ;  /* 0x00007700450b8a24 */ /* 0x000fe400078e0204 */
[----:B------:R-:W-:Y:S01]  /*07b0*/  IMAD.WIDE.U32 R14, R3, c[0x0][0x1e8], R14 ;  /* 0x00007a00030e7a25 */ /* 0x000fe200078e000e */
[----:B------:R-:W-:-:S03]  /*07c0*/  ISETP.GE.AND.EX P2, PT, R9, c[0x0][0x1e4], PT, P2 ;  /* 0x0000790009007a0c */ /* 0x000fc60003f46320 */
[----:B------:R-:W-:Y:S01]  /*07d0*/  @!P3 IMAD R3, R7, c[0x0][0x1d8], RZ ;  /* 0x000076000703ba24 */ /* 0x000fe200078e02ff */
[----:B------:R-:W-:Y:S02]  /*07e0*/  IADD3 R17, R15, UR5, RZ ;  /* 0x000000050f117c10 */ /* 0x000fe4000fffe0ff */
[----:B------:R-:W-:Y:S01]  /*07f0*/  ISETP.GT.U32.OR P6, PT, R0, 0x2ff, P2 ;  /* 0x000002ff0000780c */ /* 0x000fe200017c4470 */
[----:B------:R-:W-:Y:S01]  /*0800*/  @!P3 IMAD R3, R68, c[0x0][0x1dc], R3 ;  /* 0x000077004403ba24 */ /* 0x000fe200078e0203 */
[-C--:B------:R-:W-:Y:S02]  /*0810*/  @!P0 MOV R16, R14.reuse ;  /* 0x0000000e00108202 */ /* 0x080fe40000000f00 */
[----:B------:R-:W-:Y:S02]  /*0820*/  @!P3 MOV R4, R14 ;  /* 0x0000000e0004b202 */ /* 0x000fe40000000f00 */
[----:B------:R-:W-:Y:S01]  /*0830*/  @!P3 MOV R5, R17 ;  /* 0x000000110005b202 */ /* 0x000fe20000000f00 */
[----:B------:R-:W-:Y:S01]  /*0840*/  @!P0 IMAD.WIDE.U32 R6, R69, c[0x0][0x1d8], R16 ;  /* 0x0000760045068a25 */ /* 0x000fe200078e0010 */
[----:B------:R-:W-:-:S03]  /*0850*/  ISETP.GT.U32.OR P2, PT, R0, 0x2ff, P4 ;  /* 0x000002ff0000780c */ /* 0x000fc60002744470 */
[----:B------:R-:W-:Y:S01]  /*0860*/  @!P3 IMAD.WIDE.U32 R4, R68, c[0x0][0x1d8], R4 ;  /* 0x000076004404ba25 */ /* 0x000fe200078e0004 */
[----:B------:R-:W-:Y:S02]  /*0870*/  @!P0 IADD3 R11, R7, R11, RZ ;  /* 0x0000000b070b8210 */ /* 0x000fe40007ffe0ff */
[C---:B------:R-:W-:Y:S02]  /*0880*/  @!P0 SHF.L.U32 R10, R6.reuse, 0x1, RZ ;  /* 0x00000001060a8819 */ /* 0x040fe400000006ff */
[----:B------:R-:W-:Y:S01]  /*0890*/  @!P3 IADD3 R13, R5, R3, RZ ;  /* 0x00000003050db210 */ /* 0x000fe20007ffe0ff */
[----:B------:R-:W-:Y:S01]  /*08a0*/  @!P6 IMAD R5, R9, c[0x0][0x1d8], RZ ;  /* 0x000076000905ea24 */ /* 0x000fe200078e02ff */
[----:B------:R-:W-:Y:S01]  /*08b0*/  @!P0 SHF.L.U64.HI R11, R6, 0x1, R11 ;  /* 0x00000001060b8819 */ /* 0x000fe2000001020b */
[----:B------:R-:W-:Y:S01]  /*08c0*/  @!P5 IMAD R6, R12, c[0x0][0x1d8], RZ ;  /* 0x000076000c06da24 */ /* 0x000fe200078e02ff */
[----:B------:R-:W-:Y:S01]  /*08d0*/  @!P3 SHF.L.U32 R12, R4, 0x1, RZ ;  /* 0x00000001040cb819 */ /* 0x000fe200000006ff */
[----:B------:R-:W-:Y:S01]  /*08e0*/  @!P6 IMAD R19, R66, c[0x0][0x1dc], R5 ;  /* 0x000077004213ea24 */ /* 0x000fe200078e0205 */
[----:B------:R-:W-:Y:S01]  /*08f0*/  @!P3 SHF.L.U64.HI R13, R4, 0x1, R13 ;  /* 0x00000001040db819 */ /* 0x000fe2000001020d */
[----:B------:R-:W-:Y:S01]  /*0900*/  @!P2 IMAD R8, R8, c[0x0][0x1d8], RZ ;  /* 0x000076000808aa24 */ /* 0x000fe200078e02ff */
[-C--:B------:R-:W-:Y:S01]  /*0910*/  @!P5 MOV R4, R14.reuse ;  /* 0x0000000e0004d202 */ /* 0x080fe20000000f00 */
[----:B------:R-:W-:Y:S01]  /*0920*/  @!P5 IMAD R3, R67, c[0x0][0x1dc], R6 ;  /* 0x000077004303da24 */ /* 0x000fe200078e0206 */
[----:B------:R-:W-:Y:S01]  /*0930*/  @!P5 MOV R5, R17 ;  /* 0x000000110005d202 */ /* 0x000fe20000000f00 */
[----:B------:R-:W-:Y:S01]  /*0940*/  @!P2 IMAD R25, R65, c[0x0][0x1dc], R8 ;  /* 0x000077004119aa24 */ /* 0x000fe200078e0208 */
[----:B------:R-:W-:-:S02]  /*0950*/  @!P6 MOV R6, R14 ;  /* 0x0000000e0006e202 */ /* 0x000fc40000000f00 */
[-C--:B------:R-:W-:Y:S01]  /*0960*/  @!P6 MOV R7, R17.reuse ;  /* 0x000000110007e202 */ /* 0x080fe20000000f00 */
[----:B------:R-:W-:Y:S01]  /*0970*/  @!P5 IMAD.WIDE.U32 R4, R67, c[0x0][0x1d8], R4 ;  /* 0x000076004304da25 */ /* 0x000fe200078e0004 */
[----:B------:R-:W-:Y:S02]  /*0980*/  @!P2 MOV R8, R14 ;  /* 0x0000000e0008a202 */ /* 0x000fe40000000f00 */
[----:B------:R-:W-:Y:S01]  /*0990*/  @!P2 MOV R9, R17 ;  /* 0x000000110009a202 */ /* 0x000fe20000000f00 */
[----:B------:R-:W-:Y:S01]  /*09a0*/  @!P6 IMAD.WIDE.U32 R6, R66, c[0x0][0x1d8], R6 ;  /* 0x000076004206ea25 */ /* 0x000fe200078e0006 */
[----:B------:R-:W-:Y:S02]  /*09b0*/  @!P5 IADD3 R5, R5, R3, RZ ;  /* 0x000000030505d210 */ /* 0x000fe40007ffe0ff */
[C---:B------:R-:W-:Y:S01]  /*09c0*/  @!P5 SHF.L.U32 R23, R4.reuse, 0x1, RZ ;  /* 0x000000010417d819 */ /* 0x040fe200000006ff */
[----:B------:R-:W-:Y:S01]  /*09d0*/  @!P2 IMAD.WIDE.U32 R8, R65, c[0x0][0x1d8], R8 ;  /* 0x000076004108aa25 */ /* 0x000fe200078e0008 */
[----:B------:R-:W-:-:S02]  /*09e0*/  @!P5 SHF.L.U64.HI R24, R4, 0x1, R5 ;  /* 0x000000010418d819 */ /* 0x000fc40000010205 */
[----:B------:R-:W-:Y:S02]  /*09f0*/  @!P6 IADD3 R3, R7, R19, RZ ;  /* 0x000000130703e210 */ /* 0x000fe40007ffe0ff */
[----:B------:R-:W-:Y:S02]  /*0a00*/  @!P0 IADD3 R4, P4, R10, c[0x0][0x180], RZ ;  /* 0x000060000a048a10 */ /* 0x000fe40007f9e0ff */
[C---:B------:R-:W-:Y:S02]  /*0a10*/  @!P6 SHF.L.U32 R21, R6.reuse, 0x1, RZ ;  /* 0x000000010615e819 */ /* 0x040fe400000006ff */
[----:B------:R-:W-:Y:S02]  /*0a20*/  @!P6 SHF.L.U64.HI R22, R6, 0x1, R3 ;  /* 0x000000010616e819 */ /* 0x000fe40000010203 */
[----:B------:R-:W-:Y:S02]  /*0a30*/  @!P2 IADD3 R7, R9, R25, RZ ;  /* 0x000000190907a210 */ /* 0x000fe40007ffe0ff */
[----:B------:R-:W-:-:S02]  /*0a40*/  @!P0 IADD3.X R5, R11, c[0x0][0x184], RZ, P4, !PT ;  /* 0x000061000b058a10 */ /* 0x000fc400027fe4ff */
[----:B------:R-:W-:Y:S02]  /*0a50*/  @!P0 IADD3 R6, P4, R10, c[0x0][0x178], RZ ;  /* 0x00005e000a068a10 */ /* 0x000fe40007f9e0ff */
[----:B------:R-:W-:Y:S01]  /*0a60*/  @!P2 SHF.L.U64.HI R20, R8, 0x1, R7 ;  /* 0x000000010814a819 */ /* 0x000fe20000010207 */
[----:B-----5:R0:W5:Y:S01]  /*0a70*/  @!P0 LDG.E R37, [R4.64] ;  /* 0x0000001204258981 */ /* 0x020162000c1e1900 */
[----:B------:R-:W-:Y:S02]  /*0a80*/  @!P0 IADD3.X R7, R11, c[0x0][0x17c], RZ, P4, !PT ;  /* 0x00005f000b078a10 */ /* 0x000fe400027fe4ff */
[C---:B------:R-:W-:Y:S01]  /*0a90*/  @!P3 IADD3 R10, P4, R12.reuse, c[0x0][0x180], RZ ;  /* 0x000060000c0aba10 */ /* 0x040fe20007f9e0ff */
[----:B------:R-:W-:Y:S01]  /*0aa0*/  CS2R R34, SRZ ;  /* 0x0000000000227805 */ /* 0x000fe2000001ff00 */
[----:B------:R-:W-:Y:S01]  /*0ab0*/  CS2R R50, SRZ ;  /* 0x0000000000327805 */ /* 0x000fe2000001ff00 */
[----:B------:R1:W5:Y:S01]  /*0ac0*/  @!P0 LDG.E R52, [R6.64] ;  /* 0x0000001206348981 */ /* 0x000362000c1e1900 */
[----:B------:R-:W-:-:S02]  /*0ad0*/  @!P3 IADD3 R12, P0, R12, c[0x0][0x178], RZ ;  /* 0x00005e000c0cba10 */ /* 0x000fc40007f1e0ff */
[C---:B------:R-:W-:Y:S02]  /*0ae0*/  @!P3 IADD3.X R11, R13.reuse, c[0x0][0x184], RZ, P4, !PT ;  /* 0x000061000d0bba10 */ /* 0x040fe400027fe4ff */
[----:B------:R-:W-:Y:S02]  /*0af0*/  @!P3 IADD3.X R13, R13, c[0x0][0x17c], RZ, P0, !PT ;  /* 0x00005f000d0dba10 */ /* 0x000fe400007fe4ff */
[C---:B------:R-:W-:Y:S01]  /*0b00*/  @!P5 IADD3 R18, P4, R23.reuse, c[0x0][0x180], RZ ;  /* 0x000060001712da10 */ /* 0x040fe20007f9e0ff */
[----:B------:R2:W5:Y:S01]  /*0b10*/  @!P3 LDG.E R34, [R10.64] ;  /* 0x000000120a22b981 */ /* 0x000562000c1e1900 */
[----:B0-----:R-:W-:Y:S02]  /*0b20*/  @!P5 IADD3 R4, P0, R23, c[0x0][0x178], RZ ;  /* 0x00005e001704da10 */ /* 0x001fe40007f1e0ff */
[----:B------:R-:W-:Y:S01]  /*0b30*/  @!P2 SHF.L.U32 R3, R8, 0x1, RZ ;  /* 0x000000010803a819 */ /* 0x000fe200000006ff */
[----:B------:R0:W5:Y:S01]  /*0b40*/  @!P3 LDG.E R51, [R12.64] ;  /* 0x000000120c33b981 */ /* 0x000162000c1e1900 */
[----:B------:R-:W-:-:S02]  /*0b50*/  @!P5 IADD3.X R19, R24, c[0x0][0x184], RZ, P4, !PT ;  /* 0x000061001813da10 */ /* 0x000fc400027fe4ff */
[C---:B-1----:R-:W-:Y:S02]  /*0b60*/  @!P6 IADD3 R6, P3, R21.reuse, c[0x0][0x180], RZ ;  /* 0x000060001506ea10 */ /* 0x042fe40007f7e0ff */
[----:B------:R-:W-:Y:S01]  /*0b70*/  @!P6 IADD3 R8, P4, R21, c[0x0][0x178], RZ ;  /* 0x00005e001508ea10 */ /* 0x000fe20007f9e0ff */
[----:B------:R1:W5:Y:S01]  /*0b80*/  @!P5 LDG.E R35, [R18.64] ;  /* 0x000000121223d981 */ /* 0x000362000c1e1900 */
[----:B------:R-:W-:Y:S02]  /*0b90*/  @!P5 IADD3.X R5, R24, c[0x0][0x17c], RZ, P0, !PT ;  /* 0x00005f001805da10 */ /* 0x000fe400007fe4ff */
[C---:B------:R-:W-:Y:S02]  /*0ba0*/  @!P6 IADD3.X R7, R22.reuse, c[0x0][0x184], RZ, P3, !PT ;  /* 0x000061001607ea10 */ /* 0x040fe40001ffe4ff */
[----:B------:R-:W-:Y:S01]  /*0bb0*/  @!P6 IADD3.X R9, R22, c[0x0][0x17c], RZ, P4, !PT ;  /* 0x00005f001609ea10 */ /* 0x000fe200027fe4ff */
[----:B------:R3:W5:Y:S01]  /*0bc0*/  @!P5 LDG.E R50, [R4.64] ;  /* 0x000000120432d981 */ /* 0x000762000c1e1900 */
[----:B------:R-:W-:-:S02]  /*0bd0*/  ISETP.GE.U32.AND P4, PT, R63, c[0x0][0x1e0], PT ;  /* 0x000078003f007a0c */ /* 0x000fc40003f86070 */
[----:B------:R-:W-:Y:S02]  /*0be0*/  ISETP.GE.U32.AND P3, PT, R62, c[0x0][0x1e0], PT ;  /* 0x000078003e007a0c */ /* 0x000fe40003f66070 */
[----:B------:R-:W-:Y:S02]  /*0bf0*/  SHF.R.S32.HI R27, RZ, 0x1f, R63 ;  /* 0x0000001fff1b7819 */ /* 0x000fe4000001143f */
[----:B------:R-:W-:Y:S02]  /*0c00*/  SHF.R.S32.HI R26, RZ, 0x1f, R62 ;  /* 0x0000001fff1a7819 */ /* 0x000fe4000001143e */
[----:B------:R-:W-:Y:S02]  /*0c10*/  ISETP.GE.U32.AND P5, PT, R64, c[0x0][0x1e0], PT ;  /* 0x0000780040007a0c */ /* 0x000fe40003fa6070 */
[----:B------:R-:W-:Y:S02]  /*0c20*/  SHF.R.S32.HI R28, RZ, 0x1f, R64 ;  /* 0x0000001fff1c7819 */ /* 0x000fe40000011440 */
[----:B------:R-:W-:-:S02]  /*0c30*/  ISETP.GE.AND.EX P4, PT, R27, c[0x0][0x1e4], PT, P4 ;  /* 0x000079001b007a0c */ /* 0x000fc40003f86340 */
[----:B------:R-:W-:Y:S01]  /*0c40*/  ISETP.GE.AND.EX P3, PT, R26, c[0x0][0x1e4], PT, P3 ;  /* 0x000079001a007a0c */ /* 0x000fe20003f66330 */
[----:B------:R-:W-:Y:S01]  /*0c50*/  CS2R R32, SRZ ;  /* 0x0000000000207805 */ /* 0x000fe2000001ff00 */
[----:B------:R-:W-:Y:S01]  /*0c60*/  SHF.R.S32.HI R29, RZ, 0x1f, R2 ;  /* 0x0000001fff1d7819 */ /* 0x000fe20000011402 */
[----:B------:R-:W-:Y:S01]  /*0c70*/  CS2R R48, SRZ ;  /* 0x0000000000307805 */ /* 0x000fe2000001ff00 */
[----:B------:R-:W-:Y:S02]  /*0c80*/  ISETP.GE.AND.EX P5, PT, R28, c[0x0][0x1e4], PT, P5 ;  /* 0x000079001c007a0c */ /* 0x000fe40003fa6350 */
[C---:B------:R-:W-:Y:S02]  /*0c90*/  ISETP.GT.U32.OR P4, PT, R0.reuse, 0x2ff, P4 ;  /* 0x000002ff0000780c */ /* 0x040fe40002784470 */
[----:B------:R-:W-:Y:S01]  /*0ca0*/  ISETP.GT.U32.OR P3, PT, R0, 0x2ff, P3 ;  /* 0x000002ff0000780c */ /* 0x000fe20001f64470 */
[----:B--2---:R-:W-:Y:S01]  /*0cb0*/  @P1 IMAD R11, R29, c[0x0][0x1d8], RZ ;  /* 0x000076001d0b1a24 */ /* 0x004fe200078e02ff */
[----:B0-----:R-:W-:Y:S01]  /*0cc0*/  @P1 MOV R12, R14 ;  /* 0x0000000e000c1202 */ /* 0x001fe20000000f00 */
[----:B------:R0:W5:Y:S01]  /*0cd0*/  @!P6 LDG.E R32, [R6.64] ;  /* 0x000000120620e981 */ /* 0x000162000c1e1900 */
[----:B------:R-:W-:-:S02]  /*0ce0*/  @P1 MOV R13, R17 ;  /* 0x00000011000d1202 */ /* 0x000fc40000000f00 */
[----:B------:R-:W-:Y:S01]  /*0cf0*/  ISETP.GT.U32.OR P5, PT, R0, 0x2ff, P5 ;  /* 0x000002ff0000780c */ /* 0x000fe20002fa4470 */
[----:B------:R2:W5:Y:S01]  /*0d00*/  @!P6 LDG.E R49, [R8.64] ;  /* 0x000000120831e981 */ /* 0x000562000c1e1900 */
[C---:B------:R-:W-:Y:S02]  /*0d10*/  @P1 IMAD R11, R2.reuse, c[0x0][0x1dc], R11 ;  /* 0x00007700020b1a24 */ /* 0x040fe400078e020b */
[----:B------:R-:W-:Y:S01]  /*0d20*/  @P1 IMAD.WIDE.U32 R12, R2, c[0x0][0x1d8], R12 ;  /* 0x00007600020c1a25 */ /* 0x000fe200078e000c */
[C---:B0-----:R-:W-:Y:S02]  /*0d30*/  @!P2 IADD3 R6, P6, R3.reuse, c[0x0][0x180], RZ ;  /* 0x000060000306aa10 */ /* 0x041fe40007fde0ff */
[----:B---3--:R-:W-:Y:S02]  /*0d40*/  @!P2 IADD3 R4, P0, R3, c[0x0][0x178], RZ ;  /* 0x00005e000304aa10 */ /* 0x008fe40007f1e0ff */
[----:B------:R-:W-:Y:S02]  /*0d50*/  @!P2 IADD3.X R7, R20, c[0x0][0x184], RZ, P6, !PT ;  /* 0x000061001407aa10 */ /* 0x000fe400037fe4ff */
[----:B------:R-:W-:-:S02]  /*0d60*/  ISETP.GE.U32.AND P6, PT, R61, c[0x0][0x1e0], PT ;  /* 0x000078003d007a0c */ /* 0x000fc40003fc6070 */
[----:B------:R-:W-:Y:S01]  /*0d70*/  SHF.R.S32.HI R25, RZ, 0x1f, R61 ;  /* 0x0000001fff197819 */ /* 0x000fe2000001143d */
[----:B--2---:R-:W-:Y:S01]  /*0d80*/  @!P4 IMAD R8, R27, c[0x0][0x1d8], RZ ;  /* 0x000076001b08ca24 */ /* 0x004fe200078e02ff */
[----:B------:R-:W-:Y:S01]  /*0d90*/  @P1 IADD3 R3, R13, R11, RZ ;  /* 0x0000000b0d031210 */ /* 0x000fe20007ffe0ff */
[----:B------:R-:W-:Y:S01]  /*0da0*/  @!P3 IMAD R9, R26, c[0x0][0x1d8], RZ ;  /* 0x000076001a09ba24 */ /* 0x000fe200078e02ff */
[----:B------:R-:W-:Y:S01]  /*0db0*/  @!P2 IADD3.X R5, R20, c[0x0][0x17c], RZ, P0, !PT ;  /* 0x00005f001405aa10 */ /* 0x000fe200007fe4ff */
[----:B------:R0:W5:Y:S01]  /*0dc0*/  @!P2 LDG.E R33, [R6.64] ;  /* 0x000000120621a981 */ /* 0x000162000c1e1900 */
[C---:B-1----:R-:W-:Y:S02]  /*0dd0*/  @P1 SHF.L.U32 R18, R12.reuse, 0x1, RZ ;  /* 0x000000010c121819 */ /* 0x042fe400000006ff */
[----:B------:R-:W-:Y:S01]  /*0de0*/  ISETP.GE.AND.EX P6, PT, R25, c[0x0][0x1e4], PT, P6 ;  /* 0x0000790019007a0c */ /* 0x000fe20003fc6360 */
[----:B------:R-:W-:Y:S01]  /*0df0*/  @!P4 IMAD R19, R63, c[0x0][0x1dc], R8 ;  /* 0x000077003f13ca24 */ /* 0x000fe200078e0208 */
[----:B------:R-:W-:Y:S01]  /*0e00*/  @P1 SHF.L.U64.HI R12, R12, 0x1, R3 ;  /* 0x000000010c0c1819 */ /* 0x000fe20000010203 */
[----:B------:R-:W-:Y:S01]  /*0e10*/  @!P5 IMAD R3, R28, c[0x0][0x1d8], RZ ;  /* 0x000076001c03da24 */ /* 0x000fe200078e02ff */
[-C--:B------:R-:W-:Y:S01]  /*0e20*/  @!P5 MOV R20, R14.reuse ;  /* 0x0000000e0014d202 */ /* 0x080fe20000000f00 */
[----:B------:R-:W-:Y:S01]  /*0e30*/  @!P3 IMAD R23, R62, c[0x0][0x1dc], R9 ;  /* 0x000077003e17ba24 */ /* 0x000fe200078e0209 */
[----:B------:R-:W-:Y:S01]  /*0e40*/  @!P5 MOV R21, R17 ;  /* 0x000000110015d202 */ /* 0x000fe20000000f00 */
[----:B------:R1:W5:Y:S01]  /*0e50*/  @!P2 LDG.E R48, [R4.64] ;  /* 0x000000120430a981 */ /* 0x000362000c1e1900 */
[----:B------:R-:W-:-:S02]  /*0e60*/  @!P4 MOV R10, R14 ;  /* 0x0000000e000ac202 */ /* 0x000fc40000000f00 */
[-C--:B------:R-:W-:Y:S02]  /*0e70*/  @!P4 MOV R11, R17.reuse ;  /* 0x00000011000bc202 */ /* 0x080fe40000000f00 */
[----:B------:R-:W-:Y:S02]  /*0e80*/  @!P3 MOV R8, R14 ;  /* 0x0000000e0008b202 */ /* 0x000fe40000000f00 */
[----:B------:R-:W-:Y:S02]  /*0e90*/  @!P3 MOV R9, R17 ;  /* 0x000000110009b202 */ /* 0x000fe40000000f00 */
[----:B------:R-:W-:Y:S01]  /*0ea0*/  ISETP.GT.U32.OR P6, PT, R0, 0x2ff, P6 ;  /* 0x000002ff0000780c */ /* 0x000fe200037c4470 */
[C---:B------:R-:W-:Y:S02]  /*0eb0*/  @!P5 IMAD R3, R64.reuse, c[0x0][0x1dc], R3 ;  /* 0x000077004003da24 */ /* 0x040fe400078e0203 */
[----:B------:R-:W-:Y:S01]  /*0ec0*/  @!P5 IMAD.WIDE.U32 R20, R64, c[0x0][0x1d8], R20 ;  /* 0x000076004014da25 */ /* 0x000fe200078e0014 */
[----:B------:R-:W-:-:S02]  /*0ed0*/  ISETP.GE.U32.AND P0, PT, R60, c[0x0][0x1e0], PT ;  /* 0x000078003c007a0c */ /* 0x000fc40003f06070 */
[----:B------:R-:W-:Y:S01]  /*0ee0*/  SHF.R.S32.HI R22, RZ, 0x1f, R60 ;  /* 0x0000001fff167819 */ /* 0x000fe2000001143c */
[----:B------:R-:W-:Y:S01]  /*0ef0*/  @!P4 IMAD.WIDE.U32 R10, R63, c[0x0][0x1d8], R10 ;  /* 0x000076003f0aca25 */ /* 0x000fe200078e000a */
[----:B------:R-:W-:-:S03]  /*0f00*/  @!P5 IADD3 R13, R21, R3, RZ ;  /* 0x00000003150dd210 */ /* 0x000fc60007ffe0ff */
[----:B------:R-:W-:Y:S01]  /*0f10*/  @!P3 IMAD.WIDE.U32 R8, R62, c[0x0][0x1d8], R8 ;  /* 0x000076003e08ba25 */ /* 0x000fe200078e0008 */
[----:B------:R-:W-:Y:S02]  /*0f20*/  ISETP.GE.AND.EX P0, PT, R22, c[0x0][0x1e4], PT, P0 ;  /* 0x0000790016007a0c */ /* 0x000fe40003f06300 */
[----:B------:R-:W-:Y:S02]  /*0f30*/  @!P4 IADD3 R19, R11, R19, RZ ;  /* 0x000000130b13c210 */ /* 0x000fe40007ffe0ff */
[----:B------:R-:W-:Y:S02]  /*0f40*/  @!P3 IADD3 R11, R9, R23, RZ ;  /* 0x00000017090bb210 */ /* 0x000fe40007ffe0ff */
[C---:B------:R-:W-:Y:S02]  /*0f50*/  @!P5 SHF.L.U32 R3, R20.reuse, 0x1, RZ ;  /* 0x000000011403d819 */ /* 0x040fe400000006ff */
[----:B------:R-:W-:Y:S02]  /*0f60*/  @!P5 SHF.L.U64.HI R24, R20, 0x1, R13 ;  /* 0x000000011418d819 */ /* 0x000fe4000001020d */
[----:B------:R-:W-:-:S02]  /*0f70*/  ISETP.GT.U32.OR P0, PT, R0, 0x2ff, P0 ;  /* 0x000002ff0000780c */ /* 0x000fc40000704470 */
[C---:B------:R-:W-:Y:S02]  /*0f80*/  @!P4 SHF.L.U32 R13, R10.reuse, 0x1, RZ ;  /* 0x000000010a0dc819 */ /* 0x040fe400000006ff */
[----:B------:R-:W-:Y:S02]  /*0f90*/  @!P4 SHF.L.U64.HI R20, R10, 0x1, R19 ;  /* 0x000000010a14c819 */ /* 0x000fe40000010213 */
[C---:B------:R-:W-:Y:S02]  /*0fa0*/  @!P3 SHF.L.U32 R10, R8.reuse, 0x1, RZ ;  /* 0x00000001080ab819 */ /* 0x040fe400000006ff */
[----:B------:R-:W-:Y:S01]  /*0fb0*/  @!P3 SHF.L.U64.HI R11, R8, 0x1, R11 ;  /* 0x00000001080bb819 */ /* 0x000fe2000001020b */
[----:B------:R-:W-:Y:S01]  /*0fc0*/  @!P6 IMAD R8, R25, c[0x0][0x1d8], RZ ;  /* 0x000076001908ea24 */ /* 0x000fe200078e02ff */
[----:B0-----:R-:W-:Y:S02]  /*0fd0*/  @!P6 MOV R6, R14 ;  /* 0x0000000e0006e202 */ /* 0x001fe40000000f00 */
[----:B------:R-:W-:Y:S01]  /*0fe0*/  @!P6 MOV R7, R17 ;  /* 0x000000110007e202 */ /* 0x000fe20000000f00 */
[----:B------:R-:W-:-:S04]  /*0ff0*/  @!P6 IMAD R23, R61, c[0x0][0x1dc], R8 ;  /* 0x000077003d17ea24 */ /* 0x000fc800078e0208 */
[----:B------:R-:W-:Y:S01]  /*1000*/  @!P6 IMAD.WIDE.U32 R6, R61, c[0x0][0x1d8], R6 ;  /* 0x000076003d06ea25 */ /* 0x000fe200078e0006 */
[----:B-1----:R-:W-:-:S04]  /*1010*/  @!P5 IADD3 R4, P2, R3, c[0x0][0x180], RZ ;  /* 0x000060000304da10 */ /* 0x002fc80007f5e0ff */
[----:B------:R-:W-:Y:S01]  /*1020*/  @!P6 IADD3 R23, R7, R23, RZ ;  /* 0x000000170717e210 */ /* 0x000fe20007ffe0ff */
[----:B------:R-:W-:Y:S01]  /*1030*/  @!P0 IMAD R9, R22, c[0x0][0x1d8], RZ ;  /* 0x0000760016098a24 */ /* 0x000fe200078e02ff */
[C---:B------:R-:W-:Y:S02]  /*1040*/  @!P6 SHF.L.U32 R21, R6.reuse, 0x1, RZ ;  /* 0x000000010615e819 */ /* 0x040fe400000006ff */
[----:B------:R-:W-:Y:S02]  /*1050*/  @!P6 SHF.L.U64.HI R23, R6, 0x1, R23 ;  /* 0x000000010617e819 */ /* 0x000fe40000010217 */
[----:B------:R-:W-:Y:S01]  /*1060*/  @!P5 IADD3.X R5, R24, c[0x0][0x184], RZ, P2, !PT ;  /* 0x000061001805da10 */ /* 0x000fe200017fe4ff */
[----:B------:R-:W-:Y:S01]  /*1070*/  @!P0 IMAD R19, R60, c[0x0][0x1dc], R9 ;  /* 0x000077003c138a24 */ /* 0x000fe200078e0209 */
[----:B------:R-:W-:Y:S01]  /*1080*/  @!P5 IADD3 R6, P2, R3, c[0x0][0x178], RZ ;  /* 0x00005e000306da10 */ /* 0x000fe20007f5e0ff */
[----:B------:R-:W-:Y:S01]  /*1090*/  HFMA2.MMA R3, -RZ, RZ, 0, 0 ;  /* 0x00000000ff037435 */ /* 0x000fe200000001ff */
[----:B------:R-:W-:-:S02]  /*10a0*/  @!P0 MOV R8, R14 ;  /* 0x0000000e00088202 */ /* 0x000fc40000000f00 */
[----:B------:R-:W-:Y:S01]  /*10b0*/  @!P0 MOV R9, R17 ;  /* 0x0000001100098202 */ /* 0x000fe20000000f00 */
[----:B------:R-:W-:-:S04]  /*10c0*/  CS2R R46, SRZ ;  /* 0x00000000002e7805 */ /* 0x000fc8000001ff00 */
[----:B------:R-:W-:Y:S01]  /*10d0*/  @!P0 IMAD.WIDE.U32 R8, R60, c[0x0][0x1d8], R8 ;  /* 0x000076003c088a25 */ /* 0x000fe200078e0008 */
[----:B------:R-:W-:Y:S01]  /*10e0*/  @!P5 IADD3.X R7, R24, c[0x0][0x17c], RZ, P2, !PT ;  /* 0x00005f001807da10 */ /* 0x000fe200017fe4ff */
[----:B------:R0:W5:Y:S03]  /*10f0*/  @!P5 LDG.E R3, [R4.64] ;  /* 0x000000120403d981 */ /* 0x000166000c1e1900 */
[----:B------:R-:W-:Y:S01]  /*1100*/  @!P0 IADD3 R19, R9, R19, RZ ;  /* 0x0000001309138210 */ /* 0x000fe20007ffe0ff */
[----:B------:R1:W5:Y:S01]  /*1110*/  @!P5 LDG.E R47, [R6.64] ;  /* 0x00000012062fd981 */ /* 0x000362000c1e1900 */
[C---:B------:R-:W-:Y:S02]  /*1120*/  @!P0 SHF.L.U32 R22, R8.reuse, 0x1, RZ ;  /* 0x0000000108168819 */ /* 0x040fe400000006ff */
[----:B0-----:R-:W-:Y:S02]  /*1130*/  @!P4 IADD3 R4, P2, R13, c[0x0][0x180], RZ ;  /* 0x000060000d04ca10 */ /* 0x001fe40007f5e0ff */
[----:B------:R-:W-:-:S02]  /*1140*/  @!P0 SHF.L.U64.HI R19, R8, 0x1, R19 ;  /* 0x0000000108138819 */ /* 0x000fc40000010213 */
[----:B------:R-:W-:Y:S02]  /*1150*/  @!P4 IADD3.X R5, R20, c[0x0][0x184], RZ, P2, !PT ;  /* 0x000061001405ca10 */ /* 0x000fe400017fe4ff */
[----:B------:R-:W-:Y:S02]  /*1160*/  @!P4 IADD3 R8, P5, R13, c[0x0][0x178], RZ ;  /* 0x00005e000d08ca10 */ /* 0x000fe40007fbe0ff */
[----:B-1----:R-:W-:Y:S02]  /*1170*/  @!P3 IADD3 R6, P2, R10, c[0x0][0x180], RZ ;  /* 0x000060000a06ba10 */ /* 0x002fe40007f5e0ff */
[----:B------:R-:W-:Y:S02]  /*1180*/  MOV R13, RZ ;  /* 0x000000ff000d7202 */ /* 0x000fe40000000f00 */
[----:B------:R-:W-:Y:S02]  /*1190*/  @!P4 IADD3.X R9, R20, c[0x0][0x17c], RZ, P5, !PT ;  /* 0x00005f001409ca10 */ /* 0x000fe40002ffe4ff */
[----:B------:R-:W-:-:S02]  /*11a0*/  @!P3 IADD3.X R7, R11, c[0x0][0x184], RZ, P2, !PT ;  /* 0x000061000b07ba10 */ /* 0x000fc400017fe4ff */
[----:B------:R-:W-:Y:S01]  /*11b0*/  @!P3 IADD3 R10, P2, R10, c[0x0][0x178], RZ ;  /* 0x00005e000a0aba10 */ /* 0x000fe20007f5e0ff */
[----:B------:R0:W5:Y:S03]  /*11c0*/  @!P4 LDG.E R46, [R8.64] ;  /* 0x00000012082ec981 */ /* 0x000166000c1e1900 */
[----:B------:R-:W-:Y:S01]  /*11d0*/  @!P3 IADD3.X R11, R11, c[0x0][0x17c], RZ, P2, !PT ;  /* 0x00005f000b0bba10 */ /* 0x000fe200017fe4ff */
[----:B------:R1:W5:Y:S01]  /*11e0*/  @!P4 LDG.E R13, [R4.64] ;  /* 0x00000012040dc981 */ /* 0x000362000c1e1900 */
[----:B------:R-:W-:Y:S01]  /*11f0*/  CS2R R44, SRZ ;  /* 0x00000000002c7805 */ /* 0x000fe2000001ff00 */
[----:B0-----:R-:W-:Y:S01]  /*1200*/  @!P6 IADD3 R8, P2, R21, c[0x0][0x178], RZ ;  /* 0x00005e001508ea10 */ /* 0x001fe20007f5e0ff */
[----:B------:R-:W-:-:S04]  /*1210*/  UMOV UR5, 0x8 ;  /* 0x0000000800057882 */ /* 0x000fc80000000000 */
[----:B------:R0:W5:Y:S01]  /*1220*/  @!P3 LDG.E R45, [R10.64] ;  /* 0x000000120a2db981 */ /* 0x000162000c1e1900 */
[----:B-1----:R-:W-:Y:S01]  /*1230*/  CS2R R4, SRZ ;  /* 0x0000000000047805 */ /* 0x002fe2000001ff00 */
[----:B------:R-:W-:Y:S02]  /*1240*/  @!P6 IADD3.X R9, R23, c[0x0][0x17c], RZ, P2, !PT ;  /* 0x00005f001709ea10 */ /* 0x000fe400017fe4ff */
[----:B------:R-:W-:Y:S01]  /*1250*/  @P1 IADD3 R20, P2, R18, c[0x0][0x180], RZ ;  /* 0x0000600012141a10 */ /* 0x000fe20007f5e0ff */
[----:B------:R-:W-:Y:S02]  /*1260*/  ULDC.64 UR6, c[0x0][0x198] ;  /* 0x0000660000067ab9 */ /* 0x000fe40000000a00 */
[----:B------:R1:W5:Y:S01]  /*1270*/  @!P3 LDG.E R4, [R6.64] ;  /* 0x000000120604b981 */ /* 0x000362000c1e1900 */
[----:B------:R-:W-:Y:S01]  /*1280*/  @!P0 IADD3 R24, P3, R22, c[0x0][0x180], RZ ;  /* 0x0000600016188a10 */ /* 0x000fe20007f7e0ff */
[----:B------:R-:W-:Y:S02]  /*1290*/  UIMAD.WIDE UR6, UR9, UR5, UR6 ;  /* 0x00000005090672a5 */ /* 0x000fe4000f8e0206 */
[----:B------:R2:W5:Y:S01]  /*12a0*/  @!P6 LDG.E R44, [R8.64] ;  /* 0x00000012082ce981 */ /* 0x000562000c1e1900 */
[----:B-1----:R-:W-:-:S02]  /*12b0*/  @!P6 IADD3 R6, P4, R21, c[0x0][0x180], RZ ;  /* 0x000060001506ea10 */ /* 0x002fc40007f9e0ff */
[----:B------:R-:W-:Y:S02]  /*12c0*/  @P1 IADD3.X R21, R12, c[0x0][0x184], RZ, P2, !PT ;  /* 0x000061000c151a10 */ /* 0x000fe400017fe4ff */
[----:B------:R-:W-:Y:S02]  /*12d0*/  @!P0 IADD3 R22, P2, R22, c[0x0][0x178], RZ ;  /* 0x00005e0016168a10 */ /* 0x000fe40007f5e0ff */
[----:B------:R-:W-:Y:S02]  /*12e0*/  @!P6 IADD3.X R7, R23, c[0x0][0x184], RZ, P4, !PT ;  /* 0x000061001707ea10 */ /* 0x000fe400027fe4ff */
[----:B--2---:R-:W-:Y:S02]  /*12f0*/  @P1 IADD3 R8, P4, R18, c[0x0][0x178], RZ ;  /* 0x00005e0012081a10 */ /* 0x004fe40007f9e0ff */
[C---:B------:R-:W-:Y:S01]  /*1300*/  @!P0 IADD3.X R25, R19.reuse, c[0x0][0x184], RZ, P3, !PT ;  /* 0x0000610013198a10 */ /* 0x040fe20001ffe4ff */
[----:B------:R1:W5:Y:S01]  /*1310*/  @!P6 LDG.E R5, [R6.64] ;  /* 0x000000120605e981 */ /* 0x000362000c1e1900 */
[----:B------:R-:W-:-:S02]  /*1320*/  @!P0 IADD3.X R23, R19, c[0x0][0x17c], RZ, P2, !PT ;  /* 0x00005f0013178a10 */ /* 0x000fc400017fe4ff */
[----:B------:R-:W-:Y:S02]  /*1330*/  MOV R18, UR6 ;  /* 0x0000000600127c02 */ /* 0x000fe40008000f00 */
[----:B------:R-:W-:-:S06]  /*1340*/  MOV R19, UR7 ;  /* 0x0000000700137c02 */ /* 0x000fcc0008000f00 */
[----:B------:R-:W2:Y:S01]  /*1350*/  LDG.E.64 R18, [R18.64] ;  /* 0x0000001212127981 */ /* 0x000ea2000c1e1b00 */
[----:B------:R-:W-:Y:S02]  /*1360*/  ISETP.GE.U32.AND P3, PT, R56, c[0x0][0x1e0], PT ;  /* 0x0000780038007a0c */ /* 0x000fe40003f66070 */
[----:B------:R-:W-:Y:S02]  /*1370*/  SHF.R.S32.HI R26, RZ, 0x1f, R56 ;  /* 0x0000001fff1a7819 */ /* 0x000fe40000011438 */
[----:B------:R-:W-:Y:S02]  /*1380*/  ISETP.GE.U32.AND P6, PT, R59, c[0x0][0x1e0], PT ;  /* 0x000078003b007a0c */ /* 0x000fe40003fc6070 */
[----:B------:R-:W-:Y:S02]  /*1390*/  ISETP.GE.AND.EX P3, PT, R26, c[0x0][0x1e4], PT, P3 ;  /* 0x000079001a007a0c */ /* 0x000fe40003f66330 */
[----:B------:R-:W-:Y:S02]  /*13a0*/  SHF.R.S32.HI R29, RZ, 0x1f, R59 ;  /* 0x0000001fff1d7819 */ /* 0x000fe4000001143b */
[----:B------:R-:W-:-:S02]  /*13b0*/  ISETP.GE.U32.AND P5, PT, R58, c[0x0][0x1e0], PT ;  /* 0x000078003a007a0c */ /* 0x000fc40003fa6070 */
[----:B------:R-:W-:Y:S02]  /*13c0*/  SHF.R.S32.HI R28, RZ, 0x1f, R58 ;  /* 0x0000001fff1c7819 */ /* 0x000fe4000001143a */
[----:B------:R-:W-:Y:S02]  /*13d0*/  @P1 IADD3.X R9, R12, c[0x0][0x17c], RZ, P4, !PT ;  /* 0x00005f000c091a10 */ /* 0x000fe400027fe4ff */
[----:B------:R-:W-:Y:S02]  /*13e0*/  ISETP.GT.U32.OR P3, PT, R0, 0x2ff, P3 ;  /* 0x000002ff0000780c */ /* 0x000fe40001f64470 */
[----:B------:R-:W-:Y:S02]  /*13f0*/  ISETP.GE.U32.AND P4, PT, R57, c[0x0][0x1e0], PT ;  /* 0x0000780039007a0c */ /* 0x000fe40003f86070 */
[----:B------:R-:W-:Y:S01]  /*1400*/  SHF.R.S32.HI R40, RZ, 0x1f, R55 ;  /* 0x0000001fff287819 */ /* 0x000fe20000011437 */
[----:B------:R-:W-:Y:S01]  /*1410*/  CS2R R42, SRZ ;  /* 0x00000000002a7805 */ /* 0x000fe2000001ff00 */
[----:B------:R-:W-:Y:S01]  /*1420*/  SHF.R.S32.HI R27, RZ, 0x1f, R57 ;  /* 0x0000001fff1b7819 */ /* 0x000fe20000011439 */
[----:B------:R3:W5:Y:S01]  /*1430*/  @P1 LDG.E R53, [R8.64] ;  /* 0x0000001208351981 */ /* 0x000762000c1e1900 */
[----:B------:R-:W-:-:S02]  /*1440*/  ISETP.GE.AND.EX P6, PT, R29, c[0x0][0x1e4], PT, P6 ;  /* 0x000079001d007a0c */ /* 0x000fc40003fc6360 */
[----:B------:R-:W-:Y:S01]  /*1450*/  ISETP.GE.AND.EX P5, PT, R28, c[0x0][0x1e4], PT, P5 ;  /* 0x000079001c007a0c */ /* 0x000fe20003fa6350 */
[----:B------:R4:W5:Y:S01]  /*1460*/  @!P0 LDG.E R43, [R22.64] ;  /* 0x00000012162b8981 */ /* 0x000962000c1e1900 */
[----:B------:R-:W-:Y:S02]  /*1470*/  ISETP.GE.AND.EX P4, PT, R27, c[0x0][0x1e4], PT, P4 ;  /* 0x000079001b007a0c */ /* 0x000fe40003f86340 */
[C---:B------:R-:W-:Y:S02]  /*1480*/  ISETP.GT.U32.OR P6, PT, R0.reuse, 0x2ff, P6 ;  /* 0x000002ff0000780c */ /* 0x040fe400037c4470 */
[C---:B------:R-:W-:Y:S02]  /*1490*/  ISETP.GT.U32.OR P5, PT, R0.reuse, 0x2ff, P5 ;  /* 0x000002ff0000780c */ /* 0x040fe40002fa4470 */
[----:B------:R-:W-:Y:S01]  /*14a0*/  ISETP.GT.U32.OR P4, PT, R0, 0x2ff, P4 ;  /* 0x000002ff0000780c */ /* 0x000fe20002784470 */
[----:B-1----:R-:W-:Y:S01]  /*14b0*/  @!P3 IMAD R7, R26, c[0x0][0x1d8], RZ ;  /* 0x000076001a07ba24 */ /* 0x002fe200078e02ff */
[----:B------:R-:W-:-:S03]  /*14c0*/  ISETP.GE.U32.AND P2, PT, R55, c[0x0][0x1e0], PT ;  /* 0x0000780037007a0c */ /* 0x000fc60003f46070 */
[----:B------:R-:W-:Y:S01]  /*14d0*/  @!P3 IMAD R12, R56, c[0x0][0x1dc], R7 ;  /* 0x00007700380cba24 */ /* 0x000fe200078e0207 */
[----:B------:R-:W-:-:S03]  /*14e0*/  ISETP.GE.AND.EX P2, PT, R40, c[0x0][0x1e4], PT, P2 ;  /* 0x0000790028007a0c */ /* 0x000fc60003f46320 */
[-C--:B------:R-:W-:Y:S01]  /*14f0*/  @!P6 MOV R6, R14.reuse ;  /* 0x0000000e0006e202 */ /* 0x080fe20000000f00 */
[----:B------:R-:W-:Y:S01]  /*1500*/  @!P6 IMAD R36, R29, c[0x0][0x1d8], RZ ;  /* 0x000076001d24ea24 */ /* 0x000fe200078e02ff */
[-C--:B------:R-:W-:Y:S01]  /*1510*/  @!P6 MOV R7, R17.reuse ;  /* 0x000000110007e202 */ /* 0x080fe20000000f00 */
[----:B------:R-:W-:Y:S01]  /*1520*/  @!P5 IMAD R31, R28, c[0x0][0x1d8], RZ ;  /* 0x000076001c1fda24 */ /* 0x000fe200078e02ff */
[-C--:B0-----:R-:W-:Y:S02]  /*1530*/  @!P5 MOV R10, R14.reuse ;  /* 0x0000000e000ad202 */ /* 0x081fe40000000f00 */
[-C--:B------:R-:W-:Y:S01]  /*1540*/  @!P5 MOV R11, R17.reuse ;  /* 0x00000011000bd202 */ /* 0x080fe20000000f00 */
[----:B------:R-:W-:Y:S01]  /*1550*/  @!P4 IMAD R30, R27, c[0x0][0x1d8], RZ ;  /* 0x000076001b1eca24 */ /* 0x000fe200078e02ff */
[----:B------:R-:W-:Y:S01]  /*1560*/  ISETP.GT.U32.OR P2, PT, R0, 0x2ff, P2 ;  /* 0x000002ff0000780c */ /* 0x000fe20001744470 */
[C---:B------:R-:W-:Y:S01]  /*1570*/  @!P6 IMAD R36, R59.reuse, c[0x0][0x1dc], R36 ;  /* 0x000077003b24ea24 */ /* 0x040fe200078e0224 */
[----:B------:R-:W-:Y:S01]  /*1580*/  @!P4 MOV R28, R14 ;  /* 0x0000000e001cc202 */ /* 0x000fe20000000f00 */
[----:B------:R-:W-:Y:S01]  /*1590*/  @!P6 IMAD.WIDE.U32 R6, R59, c[0x0][0x1d8], R6 ;  /* 0x000076003b06ea25 */ /* 0x000fe200078e0006 */
[----:B------:R-:W-:-:S02]  /*15a0*/  @!P4 MOV R29, R17 ;  /* 0x00000011001dc202 */ /* 0x000fc40000000f00 */
[----:B------:R-:W-:Y:S01]  /*15b0*/  @!P3 MOV R26, R14 ;  /* 0x0000000e001ab202 */ /* 0x000fe20000000f00 */
[C---:B------:R-:W-:Y:S01]  /*15c0*/  @!P5 IMAD R31, R58.reuse, c[0x0][0x1dc], R31 ;  /* 0x000077003a1fda24 */ /* 0x040fe200078e021f */
[----:B------:R-:W-:Y:S01]  /*15d0*/  @!P3 MOV R27, R17 ;  /* 0x00000011001bb202 */ /* 0x000fe20000000f00 */
[----:B------:R-:W-:Y:S01]  /*15e0*/  @!P5 IMAD.WIDE.U32 R10, R58, c[0x0][0x1d8], R10 ;  /* 0x000076003a0ada25 */ /* 0x000fe200078e000a */
[----:B------:R-:W-:-:S03]  /*15f0*/  @!P6 IADD3 R36, R7, R36, RZ ;  /* 0x000000240724e210 */ /* 0x000fc60007ffe0ff */
[----:B------:R-:W-:Y:S01]  /*1600*/  @!P4 IMAD R30, R57, c[0x0][0x1dc], R30 ;  /* 0x00007700391eca24 */ /* 0x000fe200078e021e */
[----:B------:R-:W-:Y:S01]  /*1610*/  @!P5 IADD3 R31, R11, R31, RZ ;  /* 0x0000001f0b1fd210 */ /* 0x000fe20007ffe0ff */
[----:B------:R-:W-:-:S04]  /*1620*/  @!P4 IMAD.WIDE.U32 R28, R57, c[0x0][0x1d8], R28 ;  /* 0x00007600391cca25 */ /* 0x000fc800078e001c */
[----:B------:R-:W-:Y:S01]  /*1630*/  @!P3 IMAD.WIDE.U32 R26, R56, c[0x0][0x1d8], R26 ;  /* 0x00007600381aba25 */ /* 0x000fe200078e001a */
[C---:B------:R-:W-:Y:S02]  /*1640*/  @!P6 SHF.L.U32 R7, R6.reuse, 0x1, RZ ;  /* 0x000000010607e819 */ /* 0x040fe400000006ff */
[----:B------:R-:W-:Y:S02]  /*1650*/  @!P6 SHF.L.U64.HI R39, R6, 0x1, R36 ;  /* 0x000000010627e819 */ /* 0x000fe40000010224 */
[----:B------:R-:W-:Y:S02]  /*1660*/  @!P4 IADD3 R6, R29, R30, RZ ;  /* 0x0000001e1d06c210 */ /* 0x000fe40007ffe0ff */
[C---:B------:R-:W-:Y:S02]  /*1670*/  @!P5 SHF.L.U32 R38, R10.reuse, 0x1, RZ ;  /* 0x000000010a26d819 */ /* 0x040fe400000006ff */
[----:B------:R-:W-:Y:S01]  /*1680*/  @!P5 SHF.L.U64.HI R31, R10, 0x1, R31 ;  /* 0x000000010a1fd819 */ /* 0x000fe2000001021f */
[----:B------:R-:W-:Y:S01]  /*1690*/  @!P2 IMAD R10, R40, c[0x0][0x1d8], RZ ;  /* 0x00007600280aaa24 */ /* 0x000fe200078e02ff */
[----:B------:R-:W-:-:S02]  /*16a0*/  @!P3 IADD3 R12, R27, R12, RZ ;  /* 0x0000000c1b0cb210 */ /* 0x000fc40007ffe0ff */
[C---:B------:R-:W-:Y:S02]  /*16b0*/  @!P4 SHF.L.U32 R30, R28.reuse, 0x1, RZ ;  /* 0x000000011c1ec819 */ /* 0x040fe400000006ff */
[----:B------:R-:W-:Y:S01]  /*16c0*/  @!P4 SHF.L.U64.HI R28, R28, 0x1, R6 ;  /* 0x000000011c1cc819 */ /* 0x000fe20000010206 */
[----:B------:R-:W-:Y:S01]  /*16d0*/  HFMA2.MMA R6, -RZ, RZ, 0, 0 ;  /* 0x00000000ff067435 */ /* 0x000fe200000001ff */
[C---:B------:R-:W-:Y:S02]  /*16e0*/  @!P3 SHF.L.U32 R27, R26.reuse, 0x1, RZ ;  /* 0x000000011a1bb819 */ /* 0x040fe400000006ff */
[----:B------:R-:W-:Y:S01]  /*16f0*/  @!P3 SHF.L.U64.HI R12, R26, 0x1, R12 ;  /* 0x000000011a0cb819 */ /* 0x000fe2000001020c */
[----:B------:R-:W-:Y:S01]  /*1700*/  @!P2 IMAD R26, R55, c[0x0][0x1dc], R10 ;  /* 0x00007700371aaa24 */ /* 0x000fe200078e020a */
[----:B------:R-:W-:Y:S02]  /*1710*/  @!P2 MOV R10, R14 ;  /* 0x0000000e000aa202 */ /* 0x000fe40000000f00 */
[----:B------:R-:W-:Y:S01]  /*1720*/  @!P2 MOV R11, R17 ;  /* 0x00000011000ba202 */ /* 0x000fe20000000f00 */
[----:B------:R-:W-:-:S02]  /*1730*/  HFMA2.MMA R36, -RZ, RZ, 0, 0 ;  /* 0x00000000ff247435 */ /* 0x000fc400000001ff */
[----:B------:R0:W5:Y:S02]  /*1740*/  @!P0 LDG.E R6, [R24.64] ;  /* 0x0000001218068981 */ /* 0x000164000c1e1900 */
[----:B------:R-:W-:Y:S01]  /*1750*/  @!P2 IMAD.WIDE.U32 R10, R55, c[0x0][0x1d8], R10 ;  /* 0x00007600370aaa25 */ /* 0x000fe200078e000a */
[----:B----4-:R-:W-:-:S04]  /*1760*/  @!P6 IADD3 R22, P0, R7, c[0x0][0x180], RZ ;  /* 0x000060000716ea10 */ /* 0x010fc80007f1e0ff */
[----:B------:R-:W-:Y:S01]  /*1770*/  @!P2 IADD3 R26, R11, R26, RZ ;  /* 0x0000001a0b1aa210 */ /* 0x000fe20007ffe0ff */
[----:B------:R1:W5:Y:S01]  /*1780*/  @P1 LDG.E R36, [R20.64] ;  /* 0x0000001214241981 */ /* 0x000362000c1e1900 */
[C---:B------:R-:W-:Y:S02]  /*1790*/  @!P2 SHF.L.U32 R29, R10.reuse, 0x1, RZ ;  /* 0x000000010a1da819 */ /* 0x040fe400000006ff */
[----:B------:R-:W-:Y:S02]  /*17a0*/  @!P2 SHF.L.U64.HI R26, R10, 0x1, R26 ;  /* 0x000000010a1aa819 */ /* 0x000fe4000001021a */
[----:B------:R-:W-:Y:S02]  /*17b0*/  @!P6 IADD3.X R23, R39, c[0x0][0x184], RZ, P0, !PT ;  /* 0x000061002717ea10 */ /* 0x000fe400007fe4ff */
[----:B------:R-:W-:Y:S02]  /*17c0*/  @!P6 IADD3 R10, P0, R7, c[0x0][0x178], RZ ;  /* 0x00005e00070aea10 */ /* 0x000fe40007f1e0ff */
[----:B------:R-:W-:-:S02]  /*17d0*/  MOV R7, RZ ;  /* 0x000000ff00077202 */ /* 0x000fc40000000f00 */
[----:B------:R-:W-:Y:S02]  /*17e0*/  @!P6 IADD3.X R11, R39, c[0x0][0x17c], RZ, P0, !PT ;  /* 0x00005f00270bea10 */ /* 0x000fe400007fe4ff */
[C---:B-1----:R-:W-:Y:S02]  /*17f0*/  @!P5 IADD3 R20, P0, R38.reuse, c[0x0][0x180], RZ ;  /* 0x000060002614da10 */ /* 0x042fe40007f1e0ff */
[----:B------:R1:W5:Y:S02]  /*1800*/  @!P6 LDG.E R7, [R22.64] ;  /* 0x000000121607e981 */ /* 0x000364000c1e1900 */
[----:B------:R-:W-:Y:S01]  /*1810*/  @!P5 IADD3.X R21, R31, c[0x0][0x184], RZ, P0, !PT ;  /* 0x000061001f15da10 */ /* 0x000fe200007fe4ff */
[----:B---3--:R-:W-:Y:S01]  /*1820*/  CS2R R8, SRZ ;  /* 0x0000000000087805 */ /* 0x008fe2000001ff00 */
[----:B------:R-:W-:Y:S01]  /*1830*/  CS2R R40, SRZ ;  /* 0x0000000000287805 */ /* 0x000fe2000001ff00 */
[----:B------:R3:W5:Y:S01]  /*1840*/  @!P6 LDG.E R42, [R10.64] ;  /* 0x000000120a2ae981 */ /* 0x000762000c1e1900 */
[----:B-1----:R-:W-:-:S03]  /*1850*/  @!P5 IADD3 R22, P0, R38, c[0x0][0x178], RZ ;  /* 0x00005e002616da10 */ /* 0x002fc60007f1e0ff */
[----:B------:R1:W5:Y:S01]  /*1860*/  @!P5 LDG.E R8, [R20.64] ;  /* 0x000000121408d981 */ /* 0x000362000c1e1900 */
[----:B------:R-:W-:Y:S02]  /*1870*/  @!P5 IADD3.X R23, R31, c[0x0][0x17c], RZ, P0, !PT ;  /* 0x00005f001f17da10 */ /* 0x000fe400007fe4ff */
[----:B0-----:R-:W-:-:S03]  /*1880*/  @!P3 IADD3 R24, P6, R27, c[0x0][0x180], RZ ;  /* 0x000060001b18ba10 */ /* 0x001fc60007fde0ff */
[----:B------:R0:W5:Y:S01]  /*1890*/  @!P5 LDG.E R41, [R22.64] ;  /* 0x000000121629d981 */ /* 0x000162000c1e1900 */
[----:B-1----:R-:W-:Y:S01]  /*18a0*/  @!P4 IADD3 R20, P0, R30, c[0x0][0x180], RZ ;  /* 0x000060001e14ca10 */ /* 0x002fe20007f1e0ff */
[----:B---3--:R-:W-:Y:S01]  /*18b0*/  CS2R R10, SRZ ;  /* 0x00000000000a7805 */ /* 0x008fe2000001ff00 */
[----:B------:R-:W-:Y:S02]  /*18c0*/  @!P3 IADD3.X R25, R12, c[0x0][0x184], RZ, P6, !PT ;  /* 0x000061000c19ba10 */ /* 0x000fe400037fe4ff */
[----:B------:R-:W-:-:S03]  /*18d0*/  @!P4 IADD3.X R21, R28, c[0x0][0x184], RZ, P0, !PT ;  /* 0x000061001c15ca10 */ /* 0x000fc600007fe4ff */
[----:B------:R1:W5:Y:S01]  /*18e0*/  @!P3 LDG.E R10, [R24.64] ;  /* 0x00000012180ab981 */ /* 0x000362000c1e1900 */
[----:B0-----:R-:W-:-:S03]  /*18f0*/  @!P4 IADD3 R22, P5, R30, c[0x0][0x178], RZ ;  /* 0x00005e001e16ca10 */ /* 0x001fc60007fbe0ff */
[----:B------:R0:W5:Y:S01]  /*1900*/  @!P4 LDG.E R9, [R20.64] ;  /* 0x000000121409c981 */ /* 0x000162000c1e1900 */
[----:B------:R-:W-:Y:S01]  /*1910*/  @!P4 IADD3.X R23, R28, c[0x0][0x17c], RZ, P5, !PT ;  /* 0x00005f001c17ca10 */ /* 0x000fe20002ffe4ff */
[----:B------:R-:W-:-:S04]  /*1920*/  CS2R R38, SRZ ;  /* 0x0000000000267805 */ /* 0x000fc8000001ff00 */
[----:B------:R3:W5:Y:S01]  /*1930*/  @!P4 LDG.E R40, [R22.64] ;  /* 0x000000121628c981 */ /* 0x000762000c1e1900 */
[----:B-1----:R-:W-:-:S04]  /*1940*/  @!P2 IADD3 R24, P5, R29, c[0x0][0x178], RZ ;  /* 0x00005e001d18aa10 */ /* 0x002fc80007fbe0ff */
[----:B------:R-:W-:Y:S02]  /*1950*/  @!P2 IADD3.X R25, R26, c[0x0][0x17c], RZ, P5, !PT ;  /* 0x00005f001a19aa10 */ /* 0x000fe40002ffe4ff */
[----:B---3--:R-:W-:-:S03]  /*1960*/  @!P2 IADD3 R22, P4, R29, c[0x0][0x180], RZ ;  /* 0x000060001d16aa10 */ /* 0x008fc60007f9e0ff */
[----:B------:R1:W5:Y:S01]  /*1970*/  @!P2 LDG.E R38, [R24.64] ;  /* 0x000000121826a981 */ /* 0x000362000c1e1900 */
[----:B------:R-:W-:-:S05]  /*1980*/  @!P2 IADD3.X R23, R26, c[0x0][0x184], RZ, P4, !PT ;  /* 0x000061001a17aa10 */ /* 0x000fca00027fe4ff */
[----:B------:R1:W5:Y:S01]  /*1990*/  @!P2 LDG.E R11, [R22.64] ;  /* 0x00000012160ba981 */ /* 0x000362000c1e1900 */
[----:B0-----:R-:W-:-:S04]  /*19a0*/  @!P3 IADD3 R20, P0, R27, c[0x0][0x178], RZ ;  /* 0x00005e001b14ba10 */ /* 0x001fc80007f1e0ff */
[----:B------:R-:W-:Y:S01]  /*19b0*/  @!P3 IADD3.X R21, R12, c[0x0][0x17c], RZ, P0, !PT ;  /* 0x00005f000c15ba10 */ /* 0x000fe200007fe4ff */
[----:B------:R-:W-:Y:S01]  /*19c0*/  UMOV UR26, 0x3f800000 ;  /* 0x3f800000001a7882 */ /* 0x000fe20000000000 */
[----:B------:R-:W-:Y:S01]  /*19d0*/  BSSY B0, `(.L_x_102) ;  /* 0x000001a000007945 */ /* 0x000fe20003800000 */
[----:B------:R-:W-:Y:S02]  /*19e0*/  ISETP.NE.AND P4, PT, RZ, UR21, PT ;  /* 0x00000015ff007c0c */ /* 0x000fe4000bf85270 */
[----:B------:R0:W5:Y:S01]  /*19f0*/  @!P3 LDG.E R39, [R20.64] ;  /* 0x000000121427b981 */ /* 0x000162000c1e1900 */
[----:B--2---:R-:W2:Y:S02]  /*1a00*/  R2UR UR25, R18 ;  /* 0x00000000121973c2 */ /* 0x004ea400000e0000 */
[----:B--2---:R-:W-:-:S05]  /*1a10*/  MOV R12, UR25 ;  /* 0x00000019000c7c02 */ /* 0x004fca0008000f00 */
[----:B------:R-:W-:-:S05]  /*1a20*/  FFMA.FTZ R19, -R12, UR25, R19 ;  /* 0x000000190c137c23 */ /* 0x000fca0008010113 */
[----:B------:R-:W-:-:S13]  /*1a30*/  FSETP.GTU.FTZ.AND P0, PT, R19, RZ, PT ;  /* 0x000000ff1300720b */ /* 0x000fda0003f1c000 */
[----:B------:R-:W-:Y:S01]  /*1a40*/  VOTEU.ANY UP0, P0 ;  /* 0x00000000003f7886 */ /* 0x000fe20000000100 */
[----:B------:R-:W-:-:S13]  /*1a50*/  PLOP3.LUT P0, PT, PT, PT, UP0, 0x80, 0x0 ;  /* 0x000000000000781c */ /* 0x000fda0003f0f008 */
[----:B------:R-:W-:-:S06]  /*1a60*/  @P0 FADD.FTZ R12, R19, c[0x0][0x1a0] ;  /* 0x00006800130c0621 */ /* 0x000fcc0000010000 */
[----:B------:R-:W2:Y:S02]  /*1a70*/  @P0 MUFU.RSQ R12, R12 ;  /* 0x0000000c000c0308 */ /* 0x000ea40000001400 */
[----:B--2---:R-:W2:Y:S01]  /*1a80*/  @P0 R2UR UR5, R12 ;  /* 0x000000000c0503c2 */ /* 0x004ea200000e0000 */
[----:B------:R-:W-:Y:S01]  /*1a90*/  ISETP.GT.U32.AND P0, PT, R0, 0x2ff, PT ;  /* 0x000002ff0000780c */ /* 0x000fe20003f04070 */
[----:B------:R-:W-:Y:S01]  /*1aa0*/  CS2R R18, SRZ ;  /* 0x0000000000127805 */ /* 0x000fe2000001ff00 */
[----:B0-----:R-:W-:Y:S01]  /*1ab0*/  CS2R R20, SRZ ;  /* 0x0000000000147805 */ /* 0x001fe2000001ff00 */
[----:B--2---:R-:W-:-:S10]  /*1ac0*/  @UP0 UMOV UR26, UR5 ;  /* 0x00000005001a0c82 */ /* 0x004fd40008000000 */
[----:B------:R-:W-:Y:S05]  /*1ad0*/  @P0 BRA `(.L_x_103) ;  /* 0x0000009000000947 */ /* 0x000fea0003800000 */
[----:B-1----:R-:W-:Y:S02]  /*1ae0*/  ISETP.NE.AND P0, PT, RZ, UR21, PT ;  /* 0x00000015ff007c0c */ /* 0x002fe4000bf05270 */
[----:B------:R-:W-:-:S04]  /*1af0*/  IADD3 R12, R54, UR22, RZ ;  /* 0x00000016360c7c10 */ /* 0x000fc8000fffe0ff */
[----:B------:R-:W-:Y:S02]  /*1b00*/  SHF.R.S32.HI R19, RZ, 0x1f, R12 ;  /* 0x0000001fff137819 */ /* 0x000fe4000001140c */
[----:B------:R-:W-:-:S05]  /*1b10*/  MOV R23, 0x4 ;  /* 0x0000000400177802 */ /* 0x000fca0000000f00 */
[----:B------:R-:W-:-:S04]  /*1b20*/  @P0 LEA R18, P2, R12, c[0x0][0x190], 0x2 ;  /* 0x000064000c120a11 */ /* 0x000fc800078410ff */
[----:B------:R-:W-:-:S05]  /*1b30*/  @P0 LEA.HI.X R19, R12, c[0x0][0x194], R19, 0x2, P2 ;  /* 0x000065000c130a11 */ /* 0x000fca00010f1413 */
[----:B------:R0:W5:Y:S02]  /*1b40*/  @P0 LDG.E.64 R20, [R18.64] ;  /* 0x0000001212140981 */ /* 0x000164000c1e1b00 */
[----:B0-----:R-:W-:-:S06]  /*1b50*/  IMAD.WIDE R18, R12, R23, c[0x0][0x188] ;  /* 0x000062000c127625 */ /* 0x001fcc00078e0217 */
[----:B------:R-:W5:Y:S02]  /*1b60*/  LDG.E.64 R18, [R18.64] ;  /* 0x0000001212127981 */ /* 0x000f64000c1e1b00 */
.L_x_103:
[----:B-1----:R-:W-:Y:S05]  /*1b70*/  BSYNC B0 ;  /* 0x0000000000007941 */ /* 0x002fea0003800000 */
.L_x_102:
[--C-:B-----5:R-:W-:Y:S02]  /*1b80*/  PRMT R31, RZ, 0x5410, R36.reuse ;  /* 0x00005410ff1f7816 */ /* 0x120fe40000000024 */
[----:B------:R-:W-:Y:S02]  /*1b90*/  PRMT R23, RZ, 0x7610, R36 ;  /* 0x00007610ff177816 */ /* 0x000fe40000000024 */
[--C-:B------:R-:W-:Y:S01]  /*1ba0*/  PRMT R28, RZ, 0x5410, R53.reuse ;  /* 0x00005410ff1c7816 */ /* 0x100fe20000000035 */
[----:B------:R-:W-:Y:S01]  /*1bb0*/  FADD.FTZ R31, R31, -UR25 ;  /* 0x800000191f1f7e21 */ /* 0x000fe20008010000 */
[----:B------:R-:W-:Y:S01]  /*1bc0*/  PRMT R22, RZ, 0x7610, R53 ;  /* 0x00007610ff167816 */ /* 0x000fe20000000035 */
[----:B------:R-:W-:Y:S02]  /*1bd0*/  FADD.FTZ R23, R23, -UR25 ;  /* 0x8000001917177e21 */ /* 0x000fe40008010000 */
[----:B------:R-:W-:Y:S02]  /*1be0*/  FMUL.FTZ R31, R31, UR26 ;  /* 0x0000001a1f1f7c20 */ /* 0x000fe40008410000 */
[----:B------:R-:W-:Y:S01]  /*1bf0*/  FMUL.FTZ R23, R23, UR26 ;  /* 0x0000001a17177c20 */ /* 0x000fe20008410000 */
[----:B------:R-:W-:Y:S05]  /*1c00*/  @!P4 BRA `(.L_x_104) ;  /* 0x000001200000c947 */ /* 0x000fea0003800000 */
[----:B------:R-:W-:-:S04]  /*1c10*/  FFMA.FTZ R12, R31, R18, R20 ;  /* 0x000000121f0c7223 */ /* 0x000fc80000010014 */
[----:B------:R-:W-:-:S06]  /*1c20*/  FMUL.FTZ R24, R12, -1.4426950216293334961 ;  /* 0xbfb8aa3b0c187820 */ /* 0x000fcc0000410000 */
[----:B------:R-:W0:Y:S02]  /*1c30*/  MUFU.EX2 R24, R24 ;  /* 0x0000001800187308 */ /* 0x000e240000000800 */
[----:B0-----:R-:W-:-:S06]  /*1c40*/  FADD.FTZ R24, R24, 1 ;  /* 0x3f80000018187421 */ /* 0x001fcc0000010000 */
[----:B------:R-:W0:Y:S02]  /*1c50*/  MUFU.RCP R24, R24 ;  /* 0x0000001800187308 */ /* 0x000e240000001000 */
[----:B0-----:R-:W-:Y:S02]  /*1c60*/  FMUL.FTZ R28, R28, R24 ;  /* 0x000000181c1c7220 */ /* 0x001fe40000410000 */
[----:B------:R-:W-:-:S04]  /*1c70*/  FADD.FTZ R24, -R24, 1 ;  /* 0x3f80000018187421 */ /* 0x000fc80000010100 */
[----:B------:R-:W-:Y:S02]  /*1c80*/  FFMA.FTZ R24, R12, R24, 1 ;  /* 0x3f8000000c187423 */ /* 0x000fe40000010018 */
[----:B------:R-:W-:Y:S02]  /*1c90*/  FFMA.FTZ R12, R23, R19, R21 ;  /* 0x00000013170c7223 */ /* 0x000fe40000010015 */
[----:B------:R-:W-:Y:S02]  /*1ca0*/  FMUL.FTZ R28, R28, R24 ;  /* 0x000000181c1c7220 */ /* 0x000fe40000410000 */
        /* <DEDUP_REMOVED lines=8> */
.L_x_104:
[----:B------:R-:W-:Y:S01]  /*1d30*/  FMUL.FTZ R12, R28, R18 ;  /* 0x000000121c0c7220 */ /* 0x000fe20000410000 */
[--C-:B------:R-:W-:Y:S01]  /*1d40*/  PRMT R27, RZ, 0x5410, R37.reuse ;  /* 0x00005410ff1b7816 */ /* 0x100fe20000000025 */
[----:B------:R-:W-:Y:S01]  /*1d50*/  FMUL.FTZ R26, R22, R19 ;  /* 0x00000013161a7220 */ /* 0x000fe20000410000 */
[----:B------:R-:W-:Y:S01]  /*1d60*/  PRMT R25, RZ, 0x7610, R37 ;  /* 0x00007610ff197816 */ /* 0x000fe20000000025 */
[----:B------:R-:W-:Y:S01]  /*1d70*/  FFMA.FTZ R24, R31, R12, RZ ;  /* 0x0000000c1f187223 */ /* 0x000fe200000100ff */
[----:B------:R-:W-:Y:S01]  /*1d80*/  PRMT R30, RZ, 0x5410, R52 ;  /* 0x00005410ff1e7816 */ /* 0x000fe20000000034 */
[----:B------:R-:W-:Y:S02]  /*1d90*/  FADD.FTZ R12, RZ, R12 ;  /* 0x0000000cff0c7221 */ /* 0x000fe40000010000 */
[----:B------:R-:W-:Y:S02]  /*1da0*/  FADD.FTZ R27, R27, -UR25 ;  /* 0x800000191b1b7e21 */ /* 0x000fe40008010000 */
[----:B------:R-:W-:-:S02]  /*1db0*/  FADD.FTZ R25, R25, -UR25 ;  /* 0x8000001919197e21 */ /* 0x000fc40008010000 */
[----:B------:R-:W-:Y:S02]  /*1dc0*/  FFMA.FTZ R24, R23, R26, R24 ;  /* 0x0000001a17187223 */ /* 0x000fe40000010018 */
[----:B------:R-:W-:Y:S01]  /*1dd0*/  FADD.FTZ R26, R26, R12 ;  /* 0x0000000c1a1a7221 */ /* 0x000fe20000010000 */
[----:B------:R-:W-:Y:S01]  /*1de0*/  PRMT R12, RZ, 0x7610, R52 ;  /* 0x00007610ff0c7816 */ /* 0x000fe20000000034 */
[----:B------:R-:W-:Y:S02]  /*1df0*/  FMUL.FTZ R27, R27, UR26 ;  /* 0x0000001a1b1b7c20 */ /* 0x000fe40008410000 */
[----:B------:R-:W-:Y:S02]  /*1e00*/  FFMA.FTZ R31, R31, R28, RZ ;  /* 0x0000001c1f1f7223 */ /* 0x000fe400000100ff */
        /* <DEDUP_REMOVED lines=20> */
.L_x_105:
[----:B------:R-:W-:Y:S02]  /*1f50*/  FADD.FTZ R29, RZ, R28 ;  /* 0x0000001cff1d7221 */ /* 0x000fe40000010000 */
[----:B------:R-:W-:Y:S02]  /*1f60*/  FMUL.FTZ R28, R30, R18 ;  /* 0x000000121e1c7220 */ /* 0x000fe40000410000 */
[C---:B------:R-:W-:Y:S02]  /*1f70*/  FFMA.FTZ R31, R27.reuse, R30, R31 ;  /* 0x0000001e1b1f7223 */ /* 0x040fe4000001001f */
[----:B------:R-:W-:Y:S02]  /*1f80*/  FFMA.FTZ R27, R27, R28, R24 ;  /* 0x0000001c1b1b7223 */ /* 0x000fe40000010018 */
[----:B------:R-:W-:Y:S02]  /*1f90*/  FFMA.FTZ R24, R23, R22, RZ ;  /* 0x0000001617187223 */ /* 0x000fe400000100ff */
[----:B------:R-:W-:-:S02]  /*1fa0*/  FADD.FTZ R23, RZ, R22 ;  /* 0x00000016ff177221 */ /* 0x000fc40000010000 */
[----:B------:R-:W-:Y:S02]  /*1fb0*/  FMUL.FTZ R22, R12, R19 ;  /* 0x000000130c167220 */ /* 0x000fe40000410000 */
[----:B------:R-:W-:Y:S02]  /*1fc0*/  FFMA.FTZ R24, R25, R12, R24 ;  /* 0x0000000c19187223 */ /* 0x000fe40000010018 */
[----:B------:R-:W-:Y:S01]  /*1fd0*/  FADD.FTZ R12, R23, R12 ;  /* 0x0000000c170c7221 */ /* 0x000fe20000010000 */
[--C-:B------:R-:W-:Y:S01]  /*1fe0*/  PRMT R23, RZ, 0x7610, R34.reuse ;  /* 0x00007610ff177816 */ /* 0x100fe20000000022 */
[----:B------:R-:W-:Y:S01]  /*1ff0*/  FFMA.FTZ R25, R25, R22, R27 ;  /* 0x0000001619197223 */ /* 0x000fe2000001001b */
[----:B------:R-:W-:Y:S01]  /*2000*/  PRMT R27, RZ, 0x5410, R34 ;  /* 0x00005410ff1b7816 */ /* 0x000fe20000000022 */
[----:B------:R-:W-:Y:S02]  /*2010*/  FADD.FTZ R26, R26, R28 ;  /* 0x0000001c1a1a7221 */ /* 0x000fe40000010000 */
[----:B------:R-:W-:-:S02]  /*2020*/  FADD.FTZ R23, R23, -UR25 ;  /* 0x8000001917177e21 */ /* 0x000fc40008010000 */
[----:B------:R-:W-:Y:S02]  /*2030*/  FADD.FTZ R27, R27, -UR25 ;  /* 0x800000191b1b7e21 */ /* 0x000fe40008010000 */
[----:B------:R-:W-:Y:S01]  /*2040*/  FADD.FTZ R30, R29, R30 ;  /* 0x0000001e1d1e7221 */ /* 0x000fe20000010000 */
[--C-:B------:R-:W-:Y:S01]  /*2050*/  PRMT R29, RZ, 0x5410, R51.reuse ;  /* 0x00005410ff1d7816 */ /* 0x100fe20000000033 */
[----:B------:R-:W-:Y:S01]  /*2060*/  FADD.FTZ R26, R22, R26 ;  /* 0x0000001a161a7221 */ /* 0x000fe20000010000 */
[----:B------:R-:W-:Y:S01]  /*2070*/  PRMT R22, RZ, 0x7610, R51 ;  /* 0x00007610ff167816 */ /* 0x000fe20000000033 */
        /* <DEDUP_REMOVED lines=21> */
.L_x_106:
[----:B------:R-:W-:Y:S02]  /*21d0*/  FMUL.FTZ R28, R29, R18 ;  /* 0x000000121d1c7220 */ /* 0x000fe40000410000 */
[C---:B------:R-:W-:Y:S02]  /*21e0*/  FFMA.FTZ R31, R27.reuse, R29, R31 ;  /* 0x0000001d1b1f7223 */ /* 0x040fe4000001001f */
[----:B------:R-:W-:Y:S02]  /*21f0*/  FFMA.FTZ R27, R27, R28, R25 ;  /* 0x0000001c1b1b7223 */ /* 0x000fe40000010019 */
[----:B------:R-:W-:Y:S02]  /*2200*/  FMUL.FTZ R25, R22, R19 ;  /* 0x0000001316197220 */ /* 0x000fe40000410000 */
[----:B------:R-:W-:Y:S02]  /*2210*/  FADD.FTZ R26, R26, R28 ;  /* 0x0000001c1a1a7221 */ /* 0x000fe40000010000 */
[----:B------:R-:W-:-:S02]  /*2220*/  FFMA.FTZ R24, R23, R22, R24 ;  /* 0x0000001617187223 */ /* 0x000fc40000010018 */
[----:B------:R-:W-:Y:S01]  /*2230*/  FFMA.FTZ R23, R23, R25, R27 ;  /* 0x0000001917177223 */ /* 0x000fe2000001001b */
[--C-:B------:R-:W-:Y:S01]  /*2240*/  PRMT R27, RZ, 0x5410, R35.reuse ;  /* 0x00005410ff1b7816 */ /* 0x100fe20000000023 */
[----:B------:R-:W-:Y:S01]  /*2250*/  FADD.FTZ R26, R25, R26 ;  /* 0x0000001a191a7221 */ /* 0x000fe20000010000 */
[----:B------:R-:W-:Y:S01]  /*2260*/  PRMT R25, RZ, 0x7610, R35 ;  /* 0x00007610ff197816 */ /* 0x000fe20000000023 */
[----:B------:R-:W-:Y:S01]  /*2270*/  FADD.FTZ R30, R30, R29 ;  /* 0x0000001d1e1e7221 */ /* 0x000fe20000010000 */
[----:B------:R-:W-:Y:S01]  /*2280*/  PRMT R29, RZ, 0x5410, R50 ;  /* 0x00005410ff1d7816 */ /* 0x000fe20000000032 */
[----:B------:R-:W-:Y:S02]  /*2290*/  FADD.FTZ R27, R27, -UR25 ;  /* 0x800000191b1b7e21 */ /* 0x000fe40008010000 */
[----:B------:R-:W-:Y:S02]  /*22a0*/  FADD.FTZ R25, R25, -UR25 ;  /* 0x8000001919197e21 */ /* 0x000fe40008010000 */
[----:B------:R-:W-:Y:S01]  /*22b0*/  FADD.FTZ R12, R12, R22 ;  /* 0x000000160c0c7221 */ /* 0x000fe20000010000 */
[----:B------:R-:W-:Y:S01]  /*22c0*/  PRMT R22, RZ, 0x7610, R50 ;  /* 0x00007610ff167816 */ /* 0x000fe20000000032 */
[----:B------:R-:W-:-:S02]  /*22d0*/  FMUL.FTZ R27, R27, UR26 ;  /* 0x0000001a1b1b7c20 */ /* 0x000fc40008410000 */
        /* <DEDUP_REMOVED lines=20> */
.L_x_107:
[----:B------:R-:W-:Y:S02]  /*2420*/  FMUL.FTZ R28, R29, R18 ;  /* 0x000000121d1c7220 */ /* 0x000fe40000410000 */
[C---:B------:R-:W-:Y:S02]  /*2430*/  FFMA.FTZ R31, R27.reuse, R29, R31 ;  /* 0x0000001d1b1f7223 */ /* 0x040fe4000001001f */
[----:B------:R-:W-:Y:S02]  /*2440*/  FFMA.FTZ R27, R27, R28, R23 ;  /* 0x0000001c1b1b7223 */ /* 0x000fe40000010017 */
[----:B------:R-:W-:Y:S02]  /*2450*/  FMUL.FTZ R23, R22, R19 ;  /* 0x0000001316177220 */ /* 0x000fe40000410000 */
[----:B------:R-:W-:Y:S02]  /*2460*/  FADD.FTZ R26, R26, R28 ;  /* 0x0000001c1a1a7221 */ /* 0x000fe40000010000 */
[----:B------:R-:W-:-:S02]  /*2470*/  FFMA.FTZ R24, R25, R22, R24 ;  /* 0x0000001619187223 */ /* 0x000fc40000010018 */
[----:B------:R-:W-:Y:S01]  /*2480*/  FFMA.FTZ R25, R25, R23, R27 ;  /* 0x0000001719197223 */ /* 0x000fe2000001001b */
[----:B------:R-:W-:Y:S01]  /*2490*/  PRMT R27, RZ, 0x5410, R32 ;  /* 0x00005410ff1b7816 */ /* 0x000fe20000000020 */
[----:B------:R-:W-:Y:S01]  /*24a0*/  FADD.FTZ R26, R23, R26 ;  /* 0x0000001a171a7221 */ /* 0x000fe20000010000 */
[----:B------:R-:W-:Y:S01]  /*24b0*/  PRMT R23, RZ, 0x7610, R32 ;  /* 0x00007610ff177816 */ /* 0x000fe20000000020 */
[----:B------:R-:W-:Y:S01]  /*24c0*/  FADD.FTZ R30, R30, R29 ;  /* 0x0000001d1e1e7221 */ /* 0x000fe20000010000 */
[--C-:B------:R-:W-:Y:S01]  /*24d0*/  PRMT R29, RZ, 0x5410, R49.reuse ;  /* 0x00005410ff1d7816 */ /* 0x100fe20000000031 */
        /* <DEDUP_REMOVED lines=25> */
.L_x_108:
        /* <DEDUP_REMOVED lines=37> */
.L_x_109:
        /* <DEDUP_REMOVED lines=37> */
.L_x_110:
        /* <DEDUP_REMOVED lines=37> */
.L_x_111:
        /* <DEDUP_REMOVED lines=37> */
.L_x_112:
        /* <DEDUP_REMOVED lines=37> */
.L_x_113:
        /* <DEDUP_REMOVED lines=37> */
.L_x_114:
        /* <DEDUP_REMOVED lines=37> */
.L_x_115:
[----:B------:R-:W-:Y:S02]  /*36a0*/  FMUL.FTZ R28, R29, R18 ;  /* 0x000000121d1c7220 */ /* 0x000fe40000410000 */
[C---:B------:R-:W-:Y:S02]  /*36b0*/  FFMA.FTZ R31, R27.reuse, R29, R31 ;  /* 0x0000001d1b1f7223 */ /* 0x040fe4000001001f */
[----:B------:R-:W-:Y:S02]  /*36c0*/  FFMA.FTZ R27, R27, R28, R23 ;  /* 0x0000001c1b1b7223 */ /* 0x000fe40000010017 */
[----:B------:R-:W-:Y:S02]  /*36d0*/  FMUL.FTZ R23, R22, R19 ;  /* 0x0000001316177220 */ /* 0x000fe40000410000 */
[C---:B------:R-:W-:Y:S02]  /*36e0*/  FFMA.FTZ R24, R25.reuse, R22, R24 ;  /* 0x0000001619187223 */ /* 0x040fe40000010018 */
[----:B------:R-:W-:Y:S01]  /*36f0*/  FADD.FTZ R12, R12, R22 ;  /* 0x000000160c0c7221 */ /* 0x000fe20000010000 */
[--C-:B------:R-:W-:Y:S01]  /*3700*/  PRMT R22, RZ, 0x7610, R8.reuse ;  /* 0x00007610ff167816 */ /* 0x100fe20000000008 */
[----:B------:R-:W-:Y:S01]  /*3710*/  FFMA.FTZ R25, R25, R23, R27 ;  /* 0x0000001719197223 */ /* 0x000fe2000001001b */
[----:B------:R-:W-:Y:S01]  /*3720*/  PRMT R27, RZ, 0x5410, R8 ;  /* 0x00005410ff1b7816 */ /* 0x000fe20000000008 */
[----:B------:R-:W-:-:S02]  /*3730*/  FADD.FTZ R26, R26, R28 ;  /* 0x0000001c1a1a7221 */ /* 0x000fc40000010000 */
[----:B------:R-:W-:Y:S02]  /*3740*/  FADD.FTZ R22, R22, -UR25 ;  /* 0x8000001916167e21 */ /* 0x000fe40008010000 */
        /* <DEDUP_REMOVED lines=26> */
.L_x_116:
[----:B------:R-:W-:Y:S02]  /*38f0*/  FMUL.FTZ R28, R29, R18 ;  /* 0x000000121d1c7220 */ /* 0x000fe40000410000 */
[C---:B------:R-:W-:Y:S02]  /*3900*/  FFMA.FTZ R31, R27.reuse, R29, R31 ;  /* 0x0000001d1b1f7223 */ /* 0x040fe4000001001f */
[----:B------:R-:W-:Y:S02]  /*3910*/  FFMA.FTZ R27, R27, R28, R25 ;  /* 0x0000001c1b1b7223 */ /* 0x000fe40000010019 */
[----:B------:R-:W-:Y:S02]  /*3920*/  FMUL.FTZ R25, R23, R19 ;  /* 0x0000001317197220 */ /* 0x000fe40000410000 */
[----:B------:R-:W-:Y:S01]  /*3930*/  FADD.FTZ R26, R26, R28 ;  /* 0x0000001c1a1a7221 */ /* 0x000fe20000010000 */
[----:B------:R-:W-:Y:S01]  /*3940*/  PRMT R28, RZ, 0x7610, R40 ;  /* 0x00007610ff1c7816 */ /* 0x000fe20000000028 */
[----:B------:R-:W-:-:S02]  /*3950*/  FADD.FTZ R12, R12, R23 ;  /* 0x000000170c0c7221 */ /* 0x000fc40000010000 */
[----:B------:R-:W-:Y:S02]  /*3960*/  FFMA.FTZ R24, R22, R23, R24 ;  /* 0x0000001716187223 */ /* 0x000fe40000010018 */
[----:B------:R-:W-:Y:S01]  /*3970*/  FADD.FTZ R30, R30, R29 ;  /* 0x0000001d1e1e7221 */ /* 0x000fe20000010000 */
[----:B------:R-:W-:Y:S01]  /*3980*/  PRMT R29, RZ, 0x7610, R9 ;  /* 0x00007610ff1d7816 */ /* 0x000fe20000000009 */
[----:B------:R-:W-:Y:S01]  /*3990*/  FFMA.FTZ R22, R22, R25, R27 ;  /* 0x0000001916167223 */ /* 0x000fe2000001001b */
[----:B------:R-:W-:Y:S01]  /*39a0*/  PRMT R27, RZ, 0x5410, R40 ;  /* 0x00005410ff1b7816 */ /* 0x000fe20000000028 */
[----:B------:R-:W-:Y:S01]  /*39b0*/  FADD.FTZ R23, R25, R26 ;  /* 0x0000001a19177221 */ /* 0x000fe20000010000 */
[----:B------:R-:W-:Y:S01]  /*39c0*/  PRMT R25, RZ, 0x5410, R9 ;  /* 0x00005410ff197816 */ /* 0x000fe20000000009 */
[----:B------:R-:W-:-:S04]  /*39d0*/  FADD.FTZ R29, R29, -UR25 ;  /* 0x800000191d1d7e21 */ /* 0x000fc80008010000 */
        /* <DEDUP_REMOVED lines=22> */
.L_x_117:
[----:B------:R-:W-:Y:S01]  /*3b40*/  FMUL.FTZ R26, R27, R18 ;  /* 0x000000121b1a7220 */ /* 0x000fe20000410000 */
[--C-:B------:R-:W-:Y:S01]  /*3b50*/  PRMT R72, RZ, 0x5410, R10.reuse ;  /* 0x00005410ff487816 */ /* 0x100fe2000000000a */
[C---:B------:R-:W-:Y:S01]  /*3b60*/  FFMA.FTZ R31, R25.reuse, R27, R31 ;  /* 0x0000001b191f7223 */ /* 0x040fe2000001001f */
[----:B------:R-:W-:Y:S01]  /*3b70*/  PRMT R73, RZ, 0x7610, R10 ;  /* 0x00007610ff497816 */ /* 0x000fe2000000000a */
[----:B------:R-:W-:Y:S01]  /*3b80*/  FFMA.FTZ R22, R25, R26, R22 ;  /* 0x0000001a19167223 */ /* 0x000fe20000010016 */
[--C-:B------:R-:W-:Y:S01]  /*3b90*/  PRMT R71, RZ, 0x5410, R39.reuse ;  /* 0x00005410ff477816 */ /* 0x100fe20000000027 */
[----:B------:R-:W-:Y:S01]  /*3ba0*/  FADD.FTZ R23, R23, R26 ;  /* 0x0000001a17177221 */ /* 0x000fe20000010000 */
[----:B------:R-:W-:Y:S01]  /*3bb0*/  PRMT R74, RZ, 0x7610, R39 ;  /* 0x00007610ff4a7816 */ /* 0x000fe20000000027 */
[----:B------:R-:W-:Y:S02]  /*3bc0*/  FMUL.FTZ R25, R28, R19 ;  /* 0x000000131c197220 */ /* 0x000fe40000410000 */
[----:B------:R-:W-:-:S02]  /*3bd0*/  FADD.FTZ R72, R72, -UR25 ;  /* 0x8000001948487e21 */ /* 0x000fc40008010000 */
[----:B------:R-:W-:Y:S02]  /*3be0*/  FADD.FTZ R73, R73, -UR25 ;  /* 0x8000001949497e21 */ /* 0x000fe40008010000 */
[----:B------:R-:W-:Y:S02]  /*3bf0*/  FADD.FTZ R30, R30, R27 ;  /* 0x0000001b1e1e7221 */ /* 0x000fe40000010000 */
[----:B------:R-:W-:Y:S02]  /*3c00*/  FFMA.FTZ R22, R29, R25, R22 ;  /* 0x000000191d167223 */ /* 0x000fe40000010016 */
[----:B------:R-:W-:Y:S02]  /*3c10*/  FADD.FTZ R23, R25, R23 ;  /* 0x0000001719177221 */ /* 0x000fe40000010000 */
        /* <DEDUP_REMOVED lines=21> */
.L_x_118:
[----:B------:R-:W-:Y:S01]  /*3d70*/  FMUL.FTZ R25, R71, R18 ;  /* 0x0000001247197220 */ /* 0x000fe20000410000 */
[----:B------:R-:W-:Y:S02]  /*3d80*/  PRMT R75, RZ, 0x5410, R11 ;  /* 0x00005410ff4b7816 */ /* 0x000fe4000000000b */
[----:B------:R-:W-:Y:S01]  /*3d90*/  PRMT R26, RZ, 0x5410, R38 ;  /* 0x00005410ff1a7816 */ /* 0x000fe20000000026 */
[----:B------:R-:W-:Y:S01]  /*3da0*/  FFMA.FTZ R22, R72, R25, R22 ;  /* 0x0000001948167223 */ /* 0x000fe20000010016 */
[----:B------:R-:W-:Y:S01]  /*3db0*/  PRMT R27, RZ, 0x7610, R38 ;  /* 0x00007610ff1b7816 */ /* 0x000fe20000000026 */
[----:B------:R-:W-:Y:S02]  /*3dc0*/  FADD.FTZ R23, R23, R25 ;  /* 0x0000001917177221 */ /* 0x000fe40000010000 */
[----:B------:R-:W-:Y:S02]  /*3dd0*/  FMUL.FTZ R25, R74, R19 ;  /* 0x000000134a197220 */ /* 0x000fe40000410000 */
[----:B------:R-:W-:-:S02]  /*3de0*/  FADD.FTZ R75, R75, -UR25 ;  /* 0x800000194b4b7e21 */ /* 0x000fc40008010000 */
[----:B------:R-:W-:Y:S02]  /*3df0*/  FFMA.FTZ R22, R73, R25, R22 ;  /* 0x0000001949167223 */ /* 0x000fe40000010016 */
[----:B------:R-:W-:Y:S01]  /*3e00*/  FADD.FTZ R23, R25, R23 ;  /* 0x0000001719177221 */ /* 0x000fe20000010000 */
[----:B------:R-:W-:Y:S01]  /*3e10*/  PRMT R25, RZ, 0x7610, R11 ;  /* 0x00007610ff197816 */ /* 0x000fe2000000000b */
[----:B------:R-:W-:-:S04]  /*3e20*/  FMUL.FTZ R75, R75, UR26 ;  /* 0x0000001a4b4b7c20 */ /* 0x000fc80008410000 */
[----:B------:R-:W-:-:S04]  /*3e30*/  FADD.FTZ R25, R25, -UR25 ;  /* 0x8000001919197e21 */ /* 0x000fc80008010000 */
        /* <DEDUP_REMOVED lines=20> */
.L_x_119:
[----:B------:R0:W-:Y:S01]  /*3f80*/  STL [R1+0x4], R2 ;  /* 0x0000040201007387 */ /* 0x0001e20000100800 */
[----:B------:R-:W-:-:S04]  /*3f90*/  FMUL.FTZ R76, R26, R18 ;  /* 0x000000121a4c7220 */ /* 0x000fc80000410000 */
[----:B------:R-:W-:Y:S02]  /*3fa0*/  FFMA.FTZ R22, R75, R76, R22 ;  /* 0x0000004c4b167223 */ /* 0x000fe40000010016 */
[----:B------:R-:W-:Y:S02]  /*3fb0*/  FADD.FTZ R23, R23, R76 ;  /* 0x0000004c17177221 */ /* 0x000fe40000010000 */
[----:B------:R-:W-:Y:S01]  /*3fc0*/  FMUL.FTZ R76, R27, R19 ;  /* 0x000000131b4c7220 */ /* 0x000fe20000410000 */
[----:B0-----:R-:W0:Y:S03]  /*3fd0*/  S2R R2, SR_LANEID ;  /* 0x0000000000027919 */ /* 0x001e260000000000 */
[----:B------:R-:W-:Y:S02]  /*3fe0*/  FFMA.FTZ R22, R25, R76, R22 ;  /* 0x0000004c19167223 */ /* 0x000fe40000010016 */
[----:B------:R-:W-:-:S03]  /*3ff0*/  FADD.FTZ R23, R76, R23 ;  /* 0x000000174c177221 */ /* 0x000fc60000010000 */
[----:B------:R-:W1:Y:S04]  /*4000*/  SHFL.DOWN PT, R76, R22, 0x1, 0x1f ;  /* 0x08201f00164c7f89 */ /* 0x000e6800000e0000 */
[----:B------:R-:W2:Y:S01]  /*4010*/  SHFL.DOWN PT, R77, R23, 0x1, 0x1f ;  /* 0x08201f00174d7f89 */ /* 0x000ea200000e0000 */
[----:B0-----:R-:W-:-:S13]  /*4020*/  ISETP.GT.AND P0, PT, R2, 0x1e, PT ;  /* 0x0000001e0200780c */ /* 0x001fda0003f04270 */
[----:B-1----:R-:W-:Y:S02]  /*4030*/  @!P0 FADD.FTZ R22, R22, R76 ;  /* 0x0000004c16168221 */ /* 0x002fe40000010000 */
[----:B--2---:R-:W-:Y:S01]  /*4040*/  @!P0 FADD.FTZ R23, R23, R77 ;  /* 0x0000004d17178221 */ /* 0x004fe20000010000 */
[----:B------:R-:W-:Y:S02]  /*4050*/  ISETP.GT.AND P0, PT, R2, 0x1d, PT ;  /* 0x0000001d0200780c */ /* 0x000fe40003f04270 */
[----:B------:R-:W0:Y:S04]  /*4060*/  SHFL.DOWN PT, R76, R22, 0x2, 0x1f ;  /* 0x08401f00164c7f89 */ /* 0x000e2800000e0000 */
[----:B------:R-:W1:Y:S07]  /*4070*/  SHFL.DOWN PT, R77, R23, 0x2, 0x1f ;  /* 0x08401f00174d7f89 */ /* 0x000e6e00000e0000 */
        /* <DEDUP_REMOVED lines=9> */
[----:B------:R-:W1:Y:S01]  /*4110*/  SHFL.DOWN PT, R77, R23, 0x8, 0x1f ;  /* 0x09001f00174d7f89 */ /* 0x000e6200000e0000 */
[----:B------:R-:W-:-:S09]  /*4120*/  FFMA.FTZ R24, R29, R28, R24 ;  /* 0x0000001c1d187223 */ /* 0x000fd20000010018 */
[----:B0-----:R-:W-:Y:S02]  /*4130*/  @!P0 FADD.FTZ R22, R22, R76 ;  /* 0x0000004c16168221 */ /* 0x001fe40000010000 */
[----:B-1----:R-:W-:Y:S01]  /*4140*/  @!P0 FADD.FTZ R23, R23, R77 ;  /* 0x0000004d17178221 */ /* 0x002fe20000010000 */
[----:B------:R-:W-:Y:S02]  /*4150*/  ISETP.GT.AND P0, PT, R2, 0xf, PT ;  /* 0x0000000f0200780c */ /* 0x000fe40003f04270 */
[----:B------:R-:W0:Y:S04]  /*4160*/  SHFL.DOWN PT, R76, R22, 0x10, 0x1f ;  /* 0x0a001f00164c7f89 */ /* 0x000e2800000e0000 */
[----:B------:R1:W5:Y:S04]  /*4170*/  LDL.LU R2, [R1+0x4] ;  /* 0x0000040001027983 */ /* 0x0003680000300800 */
[----:B------:R-:W2:Y:S01]  /*4180*/  LDL R29, [R1] ;  /* 0x00000000011d7983 */ /* 0x000ea20000100800 */
[----:B------:R-:W-:-:S03]  /*4190*/  FADD.FTZ R12, R12, R28 ;  /* 0x0000001c0c0c7221 */ /* 0x000fc60000010000 */
[----:B------:R-:W3:Y:S04]  /*41a0*/  SHFL.DOWN PT, R77, R23, 0x10, 0x1f ;  /* 0x0a001f00174d7f89 */ /* 0x000ee800000e0000 */
[----:B------:R-:W4:Y:S01]  /*41b0*/  S2R R28, SR_LANEID ;  /* 0x00000000001c7919 */ /* 0x000f220000000000 */
[----:B------:R-:W-:Y:S01]  /*41c0*/  FFMA.FTZ R31, R72, R71, R31 ;  /* 0x00000047481f7223 */ /* 0x000fe2000001001f */
[----:B------:R-:W-:Y:S01]  /*41d0*/  ISETP.NE.AND P2, PT, R0, RZ, PT ;  /* 0x000000ff0000720c */ /* 0x000fe20003f45270 */
[----:B------:R-:W-:Y:S02]  /*41e0*/  FFMA.FTZ R73, R73, R74, R24 ;  /* 0x0000004a49497223 */ /* 0x000fe40000010018 */
[----:B0-----:R-:W-:Y:S02]  /*41f0*/  @!P0 FADD.FTZ R22, R22, R76 ;  /* 0x0000004c16168221 */ /* 0x001fe40000010000 */
[----:B------:R-:W-:-:S02]  /*4200*/  FADD.FTZ R30, R30, R71 ;  /* 0x000000471e1e7221 */ /* 0x000fc40000010000 */
[----:B------:R-:W-:Y:S02]  /*4210*/  FADD.FTZ R12, R12, R74 ;  /* 0x0000004a0c0c7221 */ /* 0x000fe40000010000 */
[----:B---3--:R-:W-:Y:S01]  /*4220*/  @!P0 FADD.FTZ R23, R23, R77 ;  /* 0x0000004d17178221 */ /* 0x008fe20000010000 */
[----:B----4-:R-:W-:Y:S01]  /*4230*/  ISETP.NE.AND P0, PT, R28, RZ, PT ;  /* 0x000000ff1c00720c */ /* 0x010fe20003f05270 */
[----:B------:R-:W-:Y:S02]  /*4240*/  FFMA.FTZ R24, R75, R26, R31 ;  /* 0x0000001a4b187223 */ /* 0x000fe4000001001f */
[----:B------:R-:W-:Y:S02]  /*4250*/  FFMA.FTZ R25, R25, R27, R73 ;  /* 0x0000001b19197223 */ /* 0x000fe40000010049 */
[----:B------:R-:W-:Y:S02]  /*4260*/  FADD.FTZ R26, R30, R26 ;  /* 0x0000001a1e1a7221 */ /* 0x000fe40000010000 */
[----:B------:R-:W-:Y:S01]  /*4270*/  FADD.FTZ R27, R12, R27 ;  /* 0x0000001b0c1b7221 */ /* 0x000fe20000010000 */
[----:B------:R-:W-:Y:S01]  /*4280*/  UMOV UR23, 0x4 ;  /* 0x0000000400177882 */ /* 0x000fe20000000000 */
[----:B------:R-:W-:Y:S01]  /*4290*/  BSSY B0, `(.L_x_120) ;  /* 0x0000042000007945 */ /* 0x000fe20003800000 */
[----:B------:R-:W-:-:S02]  /*42a0*/  ULDC UR22, c[0x0][0xc] ;  /* 0x0000030000167ab9 */ /* 0x000fc40000000800 */
[----:B------:R1:W-:Y:S01]  /*42b0*/  STS.128 [R0.X16+0xf0], R24 ;  /* 0x0000f01800007388 */ /* 0x0003e2000000cc00 */
[C---:B------:R-:W-:Y:S02]  /*42c0*/  ISETP.GT.U32.AND P3, PT, R0.reuse, 0x2f, PT ;  /* 0x0000002f0000780c */ /* 0x040fe40003f64070 */
[----:B------:R-:W-:Y:S01]  /*42d0*/  SHF.L.U32 R12, R0, 0x4, RZ ;  /* 0x00000004000c7819 */ /* 0x000fe200000006ff */
[----:B--2---:R1:W-:Y:S04]  /*42e0*/  @!P0 STS.64 [R29.X8+0x18], R22 ;  /* 0x000018161d008388 */ /* 0x0043e80000008a00 */
[----:B------:R-:W-:Y:S06]  /*42f0*/  BAR.SYNC.DEFER_BLOCKING 0x0 ;  /* 0x0000000000007b1d */ /* 0x000fec0000010000 */
[----:B------:R-:W-:Y:S05]  /*4300*/  @P2 BRA `(.L_x_121) ;  /* 0x000003a000002947 */ /* 0x000fea0003800000 */
[----:B-1----:R-:W0:Y:S02]  /*4310*/  LDS.128 R28, [0x20] ;  /* 0x00002000ff1c7984 */ /* 0x002e240000000c00 */
[----:B0-----:R-:W-:-:S02]  /*4320*/  FADD.FTZ R22, R22, R28 ;  /* 0x0000001c16167221 */ /* 0x001fc40000010000 */
[----:B------:R-:W-:Y:S02]  /*4330*/  FADD.FTZ R23, R23, R29 ;  /* 0x0000001d17177221 */ /* 0x000fe40000010000 */
[----:B------:R-:W-:Y:S02]  /*4340*/  FADD.FTZ R22, R22, R30 ;  /* 0x0000001e16167221 */ /* 0x000fe40000010000 */
[----:B------:R-:W-:Y:S02]  /*4350*/  FADD.FTZ R23, R23, R31 ;  /* 0x0000001f17177221 */ /* 0x000fe40000010000 */
[----:B------:R-:W0:Y:S02]  /*4360*/  LDS.128 R28, [0x30] ;  /* 0x00003000ff1c7984 */ /* 0x000e240000000c00 */
[----:B0-----:R-:W-:Y:S02]  /*4370*/  FADD.FTZ R22, R22, R28 ;  /* 0x0000001c16167221 */ /* 0x001fe40000010000 */
[----:B------:R-:W-:-:S02]  /*4380*/  FADD.FTZ R23, R23, R29 ;  /* 0x0000001d17177221 */ /* 0x000fc40000010000 */
[----:B------:R-:W-:Y:S02]  /*4390*/  FADD.FTZ R22, R22, R30 ;  /* 0x0000001e16167221 */ /* 0x000fe40000010000 */
[----:B------:R-:W-:Y:S02]  /*43a0*/  FADD.FTZ R23, R23, R31 ;  /* 0x0000001f17177221 */ /* 0x000fe40000010000 */
[----:B------:R-:W0:Y:S02]  /*43b0*/  LDS.128 R28, [0x40] ;  /* 0x00004000ff1c7984 */ /* 0x000e240000000c00 */
[----:B0-----:R-:W-:Y:S02]  /*43c0*/  FADD.FTZ R22, R22, R28 ;  /* 0x0000001c16167221 */ /* 0x001fe40000010000 */
[----:B------:R-:W-:Y:S02]  /*43d0*/  FADD.FTZ R23, R23, R29 ;  /* 0x0000001d17177221 */ /* 0x000fe40000010000 */
[----:B------:R-:W-:-:S02]  /*43e0*/  FADD.FTZ R22, R22, R30 ;  /* 0x0000001e16167221 */ /* 0x000fc40000010000 */
[----:B------:R-:W-:Y:S02]  /*43f0*/  FADD.FTZ R23, R23, R31 ;  /* 0x0000001f17177221 */ /* 0x000fe40000010000 */
[----:B------:R-:W0:Y:S02]  /*4400*/  LDS.128 R28, [0x50] ;  /* 0x00005000ff1c7984 */ /* 0x000e240000000c00 */
[----:B0-----:R-:W-:Y:S02]  /*4410*/  FADD.FTZ R22, R22, R28 ;  /* 0x0000001c16167221 */ /* 0x001fe40000010000 */
[----:B------:R-:W-:Y:S02]  /*4420*/  FADD.FTZ R23, R23, R29 ;  /* 0x0000001d17177221 */ /* 0x000fe40000010000 */
[----:B------:R-:W-:Y:S02]  /*4430*/  FADD.FTZ R22, R22, R30 ;  /* 0x0000001e16167221 */ /* 0x000fe40000010000 */
[----:B------:R-:W-:-:S02]  /*4440*/  FADD.FTZ R23, R23, R31 ;  /* 0x0000001f17177221 */ /* 0x000fc40000010000 */
[----:B------:R-:W0:Y:S02]  /*4450*/  LDS.128 R28, [0x60] ;  /* 0x00006000ff1c7984 */ /* 0x000e240000000c00 */
[----:B0-----:R-:W-:Y:S02]  /*4460*/  FADD.FTZ R22, R22, R28 ;  /* 0x0000001c16167221 */ /* 0x001fe40000010000 */
[----:B------:R-:W-:Y:S02]  /*4470*/  FADD.FTZ R23, R23, R29 ;  /* 0x0000001d17177221 */ /* 0x000fe40000010000 */
[----:B------:R-:W-:Y:S02]  /*4480*/  FADD.FTZ R22, R22, R30 ;  /* 0x0000001e16167221 */ /* 0x000fe40000010000 */
[----:B------:R-:W-:Y:S02]  /*4490*/  FADD.FTZ R23, R23, R31 ;  /* 0x0000001f17177221 */ /* 0x000fe40000010000 */
[----:B------:R-:W0:Y:S02]  /*44a0*/  LDS.128 R28, [0x70] ;  /* 0x00007000ff1c7984 */ /* 0x000e240000000c00 */
        /* <DEDUP_REMOVED lines=29> */
[----:B------:R-:W0:Y:S02]  /*4680*/  LDS.64 R22, [0xd0] ;  /* 0x0000d000ff167984 */ /* 0x000e240000000a00 */
[----:B0-----:R-:W-:Y:S02]  /*4690*/  FADD.FTZ R22, R30, R22 ;  /* 0x000000161e167221 */ /* 0x001fe40000010000 */
[----:B------:R-:W-:-:S02]  /*46a0*/  FADD.FTZ R23, R31, R23 ;  /* 0x000000171f177221 */ /* 0x000fc40000010000 */
.L_x_121:
[----:B------:R-:W-:Y:S05]  /*46b0*/  BSYNC B0 ;  /* 0x0000000000007941 */ /* 0x000fea0003800000 */
.L_x_120:
[----:B------:R-:W-:Y:S06]  /*46c0*/  BAR.SYNC.DEFER_BLOCKING 0x0 ;  /* 0x0000000000007b1d */ /* 0x000fec0000010000 */
[----:B------:R-:W-:Y:S01]  /*46d0*/  BSSY B0, `(.L_x_122) ;  /* 0x000004d000007945 */ /* 0x000fe20003800000 */
[----:B------:R-:W-:Y:S05]  /*46e0*/  @P3 BRA `(.L_x_123) ;  /* 0x000004b000003947 */ /* 0x000fea0003800000 */
[----:B-1----:R-:W0:Y:S02]  /*46f0*/  LDS.128 R28, [R12+0x3f0] ;  /* 0x0003f0000c1c7984 */ /* 0x002e240000000c00 */
[----:B0-----:R-:W-:-:S02]  /*4700*/  FADD.FTZ R28, R24, R28 ;  /* 0x0000001c181c7221 */ /* 0x001fc40000010000 */
[----:B------:R-:W-:Y:S02]  /*4710*/  FADD.FTZ R29, R25, R29 ;  /* 0x0000001d191d7221 */ /* 0x000fe40000010000 */
[----:B------:R-:W-:Y:S02]  /*4720*/  FADD.FTZ R30, R26, R30 ;  /* 0x0000001e1a1e7221 */ /* 0x000fe40000010000 */
[----:B------:R-:W-:Y:S02]  /*4730*/  FADD.FTZ R31, R27, R31 ;  /* 0x0000001f1b1f7221 */ /* 0x000fe40000010000 */
[----:B------:R-:W0:Y:S02]  /*4740*/  LDS.128 R24, [R12+0x6f0] ;  /* 0x0006f0000c187984 */ /* 0x000e240000000c00 */
[----:B0-----:R-:W-:Y:S02]  /*4750*/  FADD.FTZ R28, R28, R24 ;  /* 0x000000181c1c7221 */ /* 0x001fe40000010000 */
[----:B------:R-:W-:-:S02]  /*4760*/  FADD.FTZ R29, R29, R25 ;  /* 0x000000191d1d7221 */ /* 0x000fc40000010000 */
[----:B------:R-:W-:Y:S02]  /*4770*/  FADD.FTZ R30, R30, R26 ;  /* 0x0000001a1e1e7221 */ /* 0x000fe40000010000 */
[----:B------:R-:W-:Y:S02]  /*4780*/  FADD.FTZ R31, R31, R27 ;  /* 0x0000001b1f1f7221 */ /* 0x000fe40000010000 */
[----:B------:R-:W0:Y:S02]  /*4790*/  LDS.128 R24, [R12+0x9f0] ;  /* 0x0009f0000c187984 */ /* 0x000e240000000c00 */
[----:B0-----:R-:W-:Y:S02]  /*47a0*/  FADD.FTZ R28, R28, R24 ;  /* 0x000000181c1c7221 */ /* 0x001fe40000010000 */
[----:B------:R-:W-:Y:S02]  /*47b0*/  FADD.FTZ R29, R29, R25 ;  /* 0x000000191d1d7221 */ /* 0x000fe40000010000 */
[----:B------:R-:W-:-:S02]  /*47c0*/  FADD.FTZ R30, R30, R26 ;  /* 0x0000001a1e1e7221 */ /* 0x000fc40000010000 */
[----:B------:R-:W-:Y:S02]  /*47d0*/  FADD.FTZ R31, R31, R27 ;  /* 0x0000001b1f1f7221 */ /* 0x000fe40000010000 */
[----:B------:R-:W0:Y:S02]  /*47e0*/  LDS.128 R24, [R12+0xcf0] ;  /* 0x000cf0000c187984 */ /* 0x000e240000000c00 */
[----:B0-----:R-:W-:Y:S02]  /*47f0*/  FADD.FTZ R28, R28, R24 ;  /* 0x000000181c1c7221 */ /* 0x001fe40000010000 */
[----:B------:R-:W-:Y:S02]  /*4800*/  FADD.FTZ R29, R29, R25 ;  /* 0x000000191d1d7221 */ /* 0x000fe40000010000 */
[----:B------:R-:W-:Y:S02]  /*4810*/  FADD.FTZ R30, R30, R26 ;  /* 0x0000001a1e1e7221 */ /* 0x000fe40000010000 */
[----:B------:R-:W-:-:S02]  /*4820*/  FADD.FTZ R31, R31, R27 ;  /* 0x0000001b1f1f7221 */ /* 0x000fc40000010000 */
[----:B------:R-:W0:Y:S02]  /*4830*/  LDS.128 R24, [R12+0xff0] ;  /* 0x000ff0000c187984 */ /* 0x000e240000000c00 */
[----:B0-----:R-:W-:Y:S02]  /*4840*/  FADD.FTZ R28, R28, R24 ;  /* 0x000000181c1c7221 */ /* 0x001fe40000010000 */
[----:B------:R-:W-:Y:S02]  /*4850*/  FADD.FTZ R29, R29, R25 ;  /* 0x000000191d1d7221 */ /* 0x000fe40000010000 */
[----:B------:R-:W-:Y:S02]  /*4860*/  FADD.FTZ R30, R30, R26 ;  /* 0x0000001a1e1e7221 */ /* 0x000fe40000010000 */
[----:B------:R-:W-:Y:S02]  /*4870*/  FADD.FTZ R31, R31, R27 ;  /* 0x0000001b1f1f7221 */ /* 0x000fe40000010000 */
[----:B------:R-:W0:Y:S02]  /*4880*/  LDS.128 R24, [R12+0x12f0] ;  /* 0x0012f0000c187984 */ /* 0x000e240000000c00 */
        /* <DEDUP_REMOVED lines=49> */
.L_x_123:
[----:B------:R-:W-:Y:S05]  /*4ba0*/  BSYNC B0 ;  /* 0x0000000000007941 */ /* 0x000fea0003800000 */
.L_x_122:
[----:B------:R-:W-:Y:S01]  /*4bb0*/  BSSY B0, `(.L_x_124) ;  /* 0x0000014000007945 */ /* 0x000fe20003800000 */
[----:B------:R-:W-:Y:S05]  /*4bc0*/  @P3 BRA `(.L_x_125) ;  /* 0x0000012000003947 */ /* 0x000fea0003800000 */
[----:B------:R-:W-:Y:S02]  /*4bd0*/  MOV R28, UR15 ;  /* 0x0000000f001c7c02 */ /* 0x000fe40008000f00 */
[----:B-1----:R-:W-:-:S02]  /*4be0*/  MOV R29, UR23 ;  /* 0x00000017001d7c02 */ /* 0x002fc40008000f00 */
[----:B------:R-:W-:Y:S01]  /*4bf0*/  MOV R30, UR10 ;  /* 0x0000000a001e7c02 */ /* 0x000fe20008000f00 */
[----:B------:R-:W-:-:S04]  /*4c00*/  IMAD R28, R28, 0x30, R0 ;  /* 0x000000301c1c7824 */ /* 0x000fc800078e0200 */
[----:B------:R-:W-:-:S05]  /*4c10*/  IMAD.WIDE R28, R28, R29, c[0x0][0x1b8] ;  /* 0x00006e001c1c7625 */ /* 0x000fca00078e021d */
[----:B------:R-:W-:Y:S01]  /*4c20*/  LEA R30, P0, R30, R28, 0x2 ;  /* 0x0000001c1e1e7211 */ /* 0x000fe200078010ff */
[----:B------:R-:W-:Y:S03]  /*4c30*/  RED.E.ADD.F32.FTZ.RN.STRONG.GPU [R28.64], R24 ;  /* 0x000000181c00798e */ /* 0x000fe6000c10e792 */
[----:B------:R-:W-:Y:S02]  /*4c40*/  IADD3.X R31, R29, UR11, RZ, P0, !PT ;  /* 0x0000000b1d1f7c10 */ /* 0x000fe400087fe4ff */
[----:B------:R-:W-:-:S03]  /*4c50*/  MOV R12, UR12 ;  /* 0x0000000c000c7c02 */ /* 0x000fc60008000f00 */
[----:B------:R0:W-:Y:S02]  /*4c60*/  RED.E.ADD.F32.FTZ.RN.STRONG.GPU [R30.64], R25 ;  /* 0x000000191e00798e */ /* 0x0001e4000c10e792 */
[----:B0-----:R-:W-:Y:S02]  /*4c70*/  MOV R25, c[0x0][0x1d8] ;  /* 0x0000760000197a02 */ /* 0x001fe40000000f00 */
[----:B------:R-:W-:Y:S02]  /*4c80*/  MOV R30, c[0x0][0x1dc] ;  /* 0x00007700001e7a02 */ /* 0x000fe40000000f00 */
[CC--:B------:R-:W-:Y:S02]  /*4c90*/  LEA R24, P0, R25.reuse, R28.reuse, 0x2 ;  /* 0x0000001c19187211 */ /* 0x0c0fe400078010ff */
[----:B------:R-:W-:Y:S02]  /*4ca0*/  LEA R28, P3, R12, R28, 0x2 ;  /* 0x0000001c0c1c7211 */ /* 0x000fe400078610ff */
[----:B------:R-:W-:-:S02]  /*4cb0*/  LEA.HI.X R25, R25, R29, R30, 0x2, P0 ;  /* 0x0000001d19197211 */ /* 0x000fc400000f141e */
[----:B------:R-:W-:-:S03]  /*4cc0*/  IADD3.X R29, R29, UR13, RZ, P3, !PT ;  /* 0x0000000d1d1d7c10 */ /* 0x000fc60009ffe4ff */
[----:B------:R0:W-:Y:S04]  /*4cd0*/  RED.E.ADD.F32.FTZ.RN.STRONG.GPU [R24.64], R26 ;  /* 0x0000001a1800798e */ /* 0x0001e8000c10e792 */
[----:B------:R0:W-:Y:S02]  /*4ce0*/  RED.E.ADD.F32.FTZ.RN.STRONG.GPU [R28.64], R27 ;  /* 0x0000001b1c00798e */ /* 0x0001e4000c10e792 */
.L_x_125:
[----:B------:R-:W-:Y:S05]  /*4cf0*/  BSYNC B0 ;  /* 0x0000000000007941 */ /* 0x000fea0003800000 */
.L_x_124:
[----:B------:R-:W-:-:S06]  /*4d00*/  UISETP.GE.U32.AND UP0, UPT, UR22, 0x2, UPT ;  /* 0x000000021600788c */ /* 0x000fcc000bf06070 */
[----:B------:R-:W-:-:S13]  /*4d10*/  PLOP3.LUT P0, PT, PT, PT, UP0, 0x80, 0x0 ;  /* 0x000000000000781c */ /* 0x000fda0003f0f008 */
[----:B------:R-:W-:Y:S05]  /*4d20*/  @!P0 BRA `(.L_x_126) ;  /* 0x0000189000008947 */ /* 0x000fea0003800000 */
[----:B------:R-:W2:Y:S01]  /*4d30*/  S2UR UR24, SR_CTAID.Y ;  /* 0x00000000001879c3 */ /* 0x000ea20000002600 */
[----:B------:R-:W-:Y:S02]  /*4d40*/  ULOP3.LUT UR5, UR4, 0x1, URZ, 0xc0, !UPT ;  /* 0x0000000104057892 */ /* 0x000fe4000f8ec03f */
[----:B------:R-:W-:Y:S02]  /*4d50*/  ULDC UR6, c[0x0][0x10] ;  /* 0x0000040000067ab9 */ /* 0x000fe40000000800 */
[----:B------:R-:W-:Y:S02]  /*4d60*/  UIMAD UR5, UR5, UR6, URZ ;  /* 0x00000006050572a4 */ /* 0x000fe4000f8e023f */
[----:B------:R-:W-:Y:S02]  /*4d70*/  ULDC.64 UR16, c[0x0][0x1a8] ;  /* 0x00006a0000107ab9 */ /* 0x000fe40000000a00 */
[----:B------:R-:W-:Y:S02]  /*4d80*/  ULDC UR6, c[0x0][0xc] ;  /* 0x0000030000067ab9 */ /* 0x000fe40000000800 */
[----:B------:R-:W-:-:S04]  /*4d90*/  UIMAD UR6, UR5, UR6, URZ ;  /* 0x00000006050672a4 */ /* 0x000fc8000f8e023f */
[----:B------:R-:W-:-:S03]  /*4da0*/  USHF.L.U32 UR14, UR6, 0x1, URZ ;  /* 0x00000001060e7899 */ /* 0x000fc6000800063f */
[----:B------:R-:W-:Y:S02]  /*4db0*/  ULDC.64 UR6, c[0x0][0x1b0] ;  /* 0x00006c0000067ab9 */ /* 0x000fe40000000a00 */
[----:B------:R-:W-:Y:S02]  /*4dc0*/  UIMAD.WIDE UR6, UR14, UR23, UR6 ;  /* 0x000000170e0672a5 */ /* 0x000fe4000f8e0206 */
[----:B--2---:R-:W-:-:S04]  /*4dd0*/  UIADD3 UR5, UR5, UR24, URZ ;  /* 0x0000001805057290 */ /* 0x004fc8000fffe03f */
[----:B------:R-:W-:Y:S01]  /*4de0*/  UIMAD.WIDE.U32 UR16, UR5, UR23, UR16 ;  /* 0x00000017051072a5 */ /* 0x000fe2000f8e0010 */
[----:B------:R-:W-:Y:S05]  /*4df0*/  @P2 BRA `(.L_x_127) ;  /* 0x0000020000002947 */ /* 0x000fea0003800000 */
[----:B------:R-:W-:Y:S01]  /*4e00*/  ULDC UR14, c[0x0][0x10] ;  /* 0x00000400000e7ab9 */ /* 0x000fe20000000800 */
[----:B------:R-:W2:Y:S01]  /*4e10*/  S2R R12, SR_LANEID ;  /* 0x00000000000c7919 */ /* 0x000ea20000000000 */
[----:B------:R-:W-:-:S04]  /*4e20*/  UIMAD UR14, UR20, UR14, UR24 ;  /* 0x0000000e140e72a4 */ /* 0x000fc8000f8e0218 */
[----:B------:R-:W-:-:S06]  /*4e30*/  UIMAD.WIDE.U32 UR14, UR14, 0x8, UR6 ;  /* 0x000000080e0e78a5 */ /* 0x000fcc000f8e0006 */
[----:B01----:R-:W-:Y:S02]  /*4e40*/  MOV R24, UR14 ;  /* 0x0000000e00187c02 */ /* 0x003fe40008000f00 */
[----:B------:R-:W-:-:S05]  /*4e50*/  MOV R25, UR15 ;  /* 0x0000000f00197c02 */ /* 0x000fca0008000f00 */
[----:B------:R0:W-:Y:S01]  /*4e60*/  STG.E.64 [R24.64], R22 ;  /* 0x0000001618007986 */ /* 0x0001e2000c101b12 */
[----:B------:R-:W-:Y:S06]  /*4e70*/  MEMBAR.ALL.GPU ;  /* 0x0000000000007992 */ /* 0x000fec000000a000 */
[----:B------:R-:W-:Y:S01]  /*4e80*/  VOTEU.ANY UR5, UPT, PT ;  /* 0x0000000000057886 */ /* 0x000fe200038e0100 */
[----:B0-----:R-:W-:Y:S01]  /*4e90*/  MOV R24, UR16 ;  /* 0x0000001000187c02 */ /* 0x001fe20008000f00 */
[----:B------:R-:W-:Y:S01]  /*4ea0*/  UFLO.U32 UR15, UR5 ;  /* 0x00000005000f72bd */ /* 0x000fe200080e0000 */
[----:B------:R-:W-:Y:S01]  /*4eb0*/  MOV R25, UR17 ;  /* 0x0000001100197c02 */ /* 0x000fe20008000f00 */
[----:B------:R-:W-:Y:S01]  /*4ec0*/  UPOPC UR5, UR5 ;  /* 0x00000005000572bf */ /* 0x000fe20008000000 */
[----:B------:R-:W-:-:S00]  /*4ed0*/  ERRBAR ;  /* 0x00000000000079ab */ /* 0x000fc00000000000 */
[----:B------:R-:W-:Y:S02]  /*4ee0*/  ULOP3.LUT UP0, URZ, UR4, 0x2, URZ, 0xc0, !UPT ;  /* 0x00000002043f7892 */ /* 0x000fe4000f80c03f */
[----:B------:R-:W-:Y:S01]  /*4ef0*/  UMOV UR14, 0x1 ;  /* 0x00000001000e7882 */ /* 0x000fe20000000000 */
[----:B--2---:R-:W-:Y:S01]  /*4f00*/  ISETP.EQ.U32.AND P0, PT, R12, UR15, PT ;  /* 0x0000000f0c007c0c */ /* 0x004fe2000bf02070 */
[----:B------:R-:W-:Y:S01]  /*4f10*/  USEL UR14, UR14, 0xffffffff, !UP0 ;  /* 0xffffffff0e0e7887 */ /* 0x000fe2000c000000 */
[----:B------:R-:W-:-:S05]  /*4f20*/  MOV R12, UR5 ;  /* 0x00000005000c7c02 */ /* 0x000fca0008000f00 */
[----:B------:R-:W-:-:S06]  /*4f30*/  IMAD R12, R12, UR14, RZ ;  /* 0x0000000e0c0c7c24 */ /* 0x000fcc000f8e02ff */
[----:B------:R0:W-:Y:S01]  /*4f40*/  @P0 RED.E.ADD.S32.STRONG.GPU [R24.64], R12 ;  /* 0x0000000c1800098e */ /* 0x0001e2000c10e392 */
[----:B------:R-:W-:-:S04]  /*4f50*/  PLOP3.LUT P0, PT, PT, PT, UP0, 0x80, 0x0 ;  /* 0x000000000000781c */ /* 0x000fc80003f0f008 */
[----:B0-----:R-:W-:-:S04]  /*4f60*/  SEL R12, RZ, c[0x0][0xc], P0 ;  /* 0x00000300ff0c7a07 */ /* 0x001fc80000000000 */
[----:B------:R-:W-:-:S13]  /*4f70*/  ISETP.NE.AND P0, PT, R12, -0x1, PT ;  /* 0xffffffff0c00780c */ /* 0x000fda0003f05270 */
[----:B------:R-:W-:Y:S05]  /*4f80*/  @!P0 BRA `(.L_x_127) ;  /* 0x0000007000008947 */ /* 0x000fea0003800000 */
.L_x_128:
[----:B------:R-:W-:Y:S02]  /*4f90*/  MOV R24, UR16 ;  /* 0x0000001000187c02 */ /* 0x000fe40008000f00 */
[----:B------:R-:W-:-:S05]  /*4fa0*/  MOV R25, UR17 ;  /* 0x0000001100197c02 */ /* 0x000fca0008000f00 */
[----:B------:R-:W2:Y:S01]  /*4fb0*/  LDG.E.STRONG.GPU R24, [R24.64] ;  /* 0x0000001218187981 */ /* 0x000ea2000c1ef900 */
[----:B------:R-:W-:Y:S01]  /*4fc0*/  YIELD ;  /* 0x0000000000007946 */ /* 0x000fe20003800000 */
[----:B--2---:R-:W-:Y:S01]  /*4fd0*/  ISETP.NE.AND P0, PT, R24, R12, PT ;  /* 0x0000000c1800720c */ /* 0x004fe20003f05270 */
[----:B------:R-:W-:-:S12]  /*4fe0*/  CCTL.IVALL ;  /* 0x00000000ff00798f */ /* 0x000fd80002000000 */
[----:B------:R-:W-:Y:S05]  /*4ff0*/  @P0 BRA `(.L_x_128) ;  /* 0xffffff9000000947 */ /* 0x000fea000383ffff */
.L_x_127:
[----:B------:R-:W-:Y:S01]  /*5000*/  ISETP.NE.AND P0, PT, RZ, c[0x0][0xc], PT ;  /* 0x00000300ff007a0c */ /* 0x000fe20003f05270 */
[----:B------:R-:W-:Y:S01]  /*5010*/  WARPSYNC 0xffffffff ;  /* 0xffffffff00007948 */ /* 0x000fe20003800000 */
[----:B------:R-:W-:Y:S11]  /*5020*/  BAR.SYNC.DEFER_BLOCKING 0x0 ;  /* 0x0000000000007b1d */ /* 0x000ff60000010000 */
[----:B------:R-:W-:Y:S05]  /*5030*/  @!P0 BRA `(.L_x_126) ;  /* 0x0000158000008947 */ /* 0x000fea0003800000 */
[----:B------:R-:W-:-:S04]  /*5040*/  UIADD3 UR5, UR22, -0x1, URZ ;  /* 0xffffffff16057890 */ /* 0x000fc8000fffe03f */
[----:B------:R-:W-:-:S03]  /*5050*/  UISETP.GE.U32.AND UP0, UPT, UR5, 0x3, UPT ;  /* 0x000000030500788c */ /* 0x000fc6000bf06070 */
[----:B------:R-:W-:-:S03]  /*5060*/  UMOV UR5, URZ ;  /* 0x0000003f00057c82 */ /* 0x000fc60008000000 */
[----:B------:R-:W-:-:S13]  /*5070*/  PLOP3.LUT P0, PT, PT, PT, UP0, 0x80, 0x0 ;  /* 0x000000000000781c */ /* 0x000fda0003f0f008 */
[----:B------:R-:W-:Y:S05]  /*5080*/  @!P0 BRA `(.L_x_129) ;  /* 0x000012a000008947 */ /* 0x000fea0003800000 */
[----:B------:R-:W-:Y:S02]  /*5090*/  ULOP3.LUT UR5, UR22, 0x3, URZ, 0xc0, !UPT ;  /* 0x0000000316057892 */ /* 0x000fe4000f8ec03f */
[----:B------:R-:W-:Y:S02]  /*50a0*/  ULDC UR14, c[0x0][0xc] ;  /* 0x00000300000e7ab9 */ /* 0x000fe40000000800 */
[----:B------:R-:W-:-:S03]  /*50b0*/  UIADD3 UR14, -UR5, UR14, URZ ;  /* 0x0000000e050e7290 */ /* 0x000fc6000fffe13f */
[----:B------:R-:W-:-:S03]  /*50c0*/  UMOV UR5, URZ ;  /* 0x0000003f00057c82 */ /* 0x000fc60008000000 */
[----:B------:R-:W-:-:S13]  /*50d0*/  ISETP.LT.AND P0, PT, RZ, UR14, PT ;  /* 0x0000000eff007c0c */ /* 0x000fda000bf01270 */
[----:B------:R-:W-:Y:S05]  /*50e0*/  @!P0 BRA `(.L_x_130) ;  /* 0x00000fa000008947 */ /* 0x000fea0003800000 */
[----:B------:R-:W-:Y:S01]  /*50f0*/  UISETP.GT.AND UP0, UPT, UR14, 0xc, UPT ;  /* 0x0000000c0e00788c */ /* 0x000fe2000bf04270 */
[----:B------:R-:W-:-:S05]  /*5100*/  PLOP3.LUT P0, PT, PT, PT, PT, 0x80, 0x0 ;  /* 0x000000000000781c */ /* 0x000fca0003f0f070 */
[----:B------:R-:W-:-:S13]  /*5110*/  PLOP3.LUT P3, PT, PT, PT, UP0, 0x80, 0x0 ;  /* 0x000000000000781c */ /* 0x000fda0003f6f008 */
[----:B------:R-:W-:Y:S05]  /*5120*/  @!P3 BRA `(.L_x_131) ;  /* 0x00000a100000b947 */ /* 0x000fea0003800000 */
[----:B------:R-:W-:Y:S02]  /*5130*/  PLOP3.LUT P0, PT, PT, PT, PT, 0x8, 0x0 ;  /* 0x000000000000781c */ /* 0x000fe40003f0e170 */
.L_x_132:
[----:B------:R-:W-:Y:S01]  /*5140*/  MOV R12, UR5 ;  /* 0x00000005000c7c02 */ /* 0x000fe20008000f00 */
[----:B01----:R-:W-:Y:S01]  /*5150*/  HFMA2.MMA R25, -RZ, RZ, 0, 4.76837158203125e-07 ;  /* 0x00000008ff197435 */ /* 0x003fe200000001ff */
[----:B------:R-:W-:Y:S02]  /*5160*/  MOV R24, c[0x0][0x10] ;  /* 0x0000040000187a02 */ /* 0x000fe40000000f00 */
[----:B------:R-:W-:-:S13]  /*5170*/  ISETP.EQ.OR P6, PT, R12, UR20, P2 ;  /* 0x000000140c007c0c */ /* 0x000fda00097c2670 */
[----:B------:R-:W-:-:S04]  /*5180*/  @!P6 IMAD R24, R12, R24, UR24 ;  /* 0x000000180c18ee24 */ /* 0x000fc8000f8e0218 */
[----:B------:R-:W-:-:S06]  /*5190*/  @!P6 IMAD.WIDE.U32 R24, R24, R25, UR6 ;  /* 0x000000061818ee25 */ /* 0x000fcc000f8e0019 */
[----:B------:R-:W2:Y:S01]  /*51a0*/  @!P6 LDG.E.64 R24, [R24.64] ;  /* 0x000000121818e981 */ /* 0x000ea2000c1e1b00 */
[----:B------:R-:W-:Y:S02]  /*51b0*/  MOV R27, UR5 ;  /* 0x00000005001b7c02 */ /* 0x000fe40008000f00 */
[----:B------:R-:W-:Y:S02]  /*51c0*/  MOV R28, c[0x0][0x10] ;  /* 0x00000400001c7a02 */ /* 0x000fe40000000f00 */
[----:B------:R-:W-:Y:S02]  /*51d0*/  IADD3 R27, R27, 0x1, RZ ;  /* 0x000000011b1b7810 */ /* 0x000fe40007ffe0ff */
[----:B------:R-:W-:Y:S02]  /*51e0*/  MOV R26, UR5 ;  /* 0x00000005001a7c02 */ /* 0x000fe40008000f00 */
[----:B------:R-:W-:Y:S02]  /*51f0*/  ISETP.EQ.OR P5, PT, R27, UR20, P2 ;  /* 0x000000141b007c0c */ /* 0x000fe400097a2670 */
[----:B------:R-:W-:-:S02]  /*5200*/  IADD3 R26, R26, 0x2, RZ ;  /* 0x000000021a1a7810 */ /* 0x000fc40007ffe0ff */
[----:B------:R-:W-:Y:S02]  /*5210*/  IADD3 R12, R12, 0x3, RZ ;  /* 0x000000030c0c7810 */ /* 0x000fe40007ffe0ff */
[----:B------:R-:W-:-:S07]  /*5220*/  ISETP.EQ.OR P3, PT, R26, UR20, P2 ;  /* 0x000000141a007c0c */ /* 0x000fce0009762670 */
[----:B------:R-:W-:Y:S01]  /*5230*/  @!P5 IMAD R28, R27, R28, UR24 ;  /* 0x000000181b1cde24 */ /* 0x000fe2000f8e021c */
[----:B------:R-:W-:Y:S02]  /*5240*/  HFMA2.MMA R27, -RZ, RZ, 0, 4.76837158203125e-07 ;  /* 0x00000008ff1b7435 */ /* 0x000fe400000001ff */
[----:B------:R-:W-:Y:S01]  /*5250*/  HFMA2.MMA R29, -RZ, RZ, 0, 4.76837158203125e-07 ;  /* 0x00000008ff1d7435 */ /* 0x000fe200000001ff */
[----:B--2---:R-:W-:Y:S02]  /*5260*/  @!P6 FADD.FTZ R22, R22, R24 ;  /* 0x000000181616e221 */ /* 0x004fe40000010000 */
[----:B------:R-:W-:Y:S01]  /*5270*/  @!P6 FADD.FTZ R23, R23, R25 ;  /* 0x000000191717e221 */ /* 0x000fe20000010000 */
[----:B------:R-:W-:-:S04]  /*5280*/  ISETP.EQ.OR P6, PT, R12, UR20, P2 ;  /* 0x000000140c007c0c */ /* 0x000fc800097c2670 */
[----:B------:R-:W-:Y:S01]  /*5290*/  @!P5 IMAD.WIDE.U32 R24, R28, R27, UR6 ;  /* 0x000000061c18de25 */ /* 0x000fe2000f8e001b */
[----:B------:R-:W-:Y:S02]  /*52a0*/  MOV R27, c[0x0][0x10] ;  /* 0x00000400001b7a02 */ /* 0x000fe40000000f00 */
[----:B------:R-:W-:-:S03]  /*52b0*/  MOV R28, c[0x0][0x10] ;  /* 0x00000400001c7a02 */ /* 0x000fc60000000f00 */
[----:B------:R-:W-:Y:S01]  /*52c0*/  @!P3 IMAD R27, R26, R27, UR24 ;  /* 0x000000181a1bbe24 */ /* 0x000fe2000f8e021b */
[----:B------:R-:W2:Y:S02]  /*52d0*/  @!P5 LDG.E.64 R24, [R24.64] ;  /* 0x000000121818d981 */ /* 0x000ea4000c1e1b00 */
[----:B------:R-:W-:Y:S01]  /*52e0*/  @!P6 IMAD R26, R12, R28, UR24 ;  /* 0x000000180c1aee24 */ /* 0x000fe2000f8e021c */
[----:B------:R-:W-:Y:S01]  /*52f0*/  MOV R12, 0x8 ;  /* 0x00000008000c7802 */ /* 0x000fe20000000f00 */
[----:B------:R-:W-:-:S04]  /*5300*/  @!P3 IMAD.WIDE.U32 R28, R27, R29, UR6 ;  /* 0x000000061b1cbe25 */ /* 0x000fc8000f8e001d */
[----:B------:R-:W-:Y:S02]  /*5310*/  @!P6 IMAD.WIDE.U32 R26, R26, R12, UR6 ;  /* 0x000000061a1aee25 */ /* 0x000fe4000f8e000c */
[----:B------:R-:W3:Y:S04]  /*5320*/  @!P3 LDG.E.64 R28, [R28.64] ;  /* 0x000000121c1cb981 */ /* 0x000ee8000c1e1b00 */
[----:B------:R-:W4:Y:S01]  /*5330*/  @!P6 LDG.E.64 R26, [R26.64] ;  /* 0x000000121a1ae981 */ /* 0x000f22000c1e1b00 */
[----:B------:R-:W-:-:S04]  /*5340*/  MOV R12, UR5 ;  /* 0x00000005000c7c02 */ /* 0x000fc80008000f00 */
[----:B------:R-:W-:Y:S01]  /*5350*/  IADD3 R12, R12, 0x4, RZ ;  /* 0x000000040c0c7810 */ /* 0x000fe20007ffe0ff */
[----:B--2---:R-:W-:Y:S01]  /*5360*/  @!P5 FADD.FTZ R22, R22, R24 ;  /* 0x000000181616d221 */ /* 0x004fe20000010000 */
[----:B------:R-:W-:Y:S01]  /*5370*/  HFMA2.MMA R24, -RZ, RZ, 0, 4.76837158203125e-07 ;  /* 0x00000008ff187435 */ /* 0x000fe200000001ff */
[----:B------:R-:W-:Y:S01]  /*5380*/  @!P5 FADD.FTZ R23, R23, R25 ;  /* 0x000000191717d221 */ /* 0x000fe20000010000 */
[----:B------:R-:W-:Y:S02]  /*5390*/  ISETP.EQ.OR P5, PT, R12, UR20, P2 ;  /* 0x000000140c007c0c */ /* 0x000fe400097a2670 */
[----:B------:R-:W-:Y:S01]  /*53a0*/  MOV R25, c[0x0][0x10] ;  /* 0x0000040000197a02 */ /* 0x000fe20000000f00 */
[----:B---3--:R-:W-:Y:S01]  /*53b0*/  @!P3 FADD.FTZ R22, R22, R28 ;  /* 0x0000001c1616b221 */ /* 0x008fe20000010000 */
[----:B------:R-:W-:Y:S01]  /*53c0*/  MOV R28, UR5 ;  /* 0x00000005001c7c02 */ /* 0x000fe20008000f00 */
[----:B------:R-:W-:Y:S01]  /*53d0*/  @!P3 FADD.FTZ R23, R23, R29 ;  /* 0x0000001d1717b221 */ /* 0x000fe20000010000 */
[----:B------:R-:W-:-:S07]  /*53e0*/  MOV R29, c[0x0][0x10] ;  /* 0x00000400001d7a02 */ /* 0x000fce0000000f00 */
[----:B------:R-:W-:Y:S01]  /*53f0*/  @!P5 IMAD R25, R12, R25, UR24 ;  /* 0x000000180c19de24 */ /* 0x000fe2000f8e0219 */
[----:B------:R-:W-:Y:S01]  /*5400*/  IADD3 R28, R28, 0x5, RZ ;  /* 0x000000051c1c7810 */ /* 0x000fe20007ffe0ff */
[----:B----4-:R-:W-:Y:S01]  /*5410*/  @!P6 FADD.FTZ R22, R22, R26 ;  /* 0x0000001a1616e221 */ /* 0x010fe20000010000 */
[----:B------:R-:W-:Y:S01]  /*5420*/  MOV R26, UR5 ;  /* 0x00000005001a7c02 */ /* 0x000fe20008000f00 */
[----:B------:R-:W-:Y:S01]  /*5430*/  @!P5 IMAD.WIDE.U32 R24, R25, R24, UR6 ;  /* 0x000000061918de25 */ /* 0x000fe2000f8e0018 */
[----:B------:R-:W-:Y:S02]  /*5440*/  ISETP.EQ.OR P3, PT, R28, UR20, P2 ;  /* 0x000000141c007c0c */ /* 0x000fe40009762670 */
[----:B------:R-:W-:Y:S01]  /*5450*/  IADD3 R12, R26, 0x6, RZ ;  /* 0x000000061a0c7810 */ /* 0x000fe20007ffe0ff */
[----:B------:R-:W-:Y:S02]  /*5460*/  @!P6 FADD.FTZ R23, R23, R27 ;  /* 0x0000001b1717e221 */ /* 0x000fe40000010000 */
[----:B------:R0:W2:Y:S01]  /*5470*/  @!P5 LDG.E.64 R26, [R24.64] ;  /* 0x00000012181ad981 */ /* 0x0000a2000c1e1b00 */
[----:B------:R-:W-:Y:S01]  /*5480*/  ISETP.EQ.OR P6, PT, R12, UR20, P2 ;  /* 0x000000140c007c0c */ /* 0x000fe200097c2670 */
[----:B0-----:R-:W-:-:S06]  /*5490*/  HFMA2.MMA R24, -RZ, RZ, 0, 4.76837158203125e-07 ;  /* 0x00000008ff187435 */ /* 0x001fcc00000001ff */
[----:B------:R-:W-:Y:S01]  /*54a0*/  @!P3 IMAD R25, R28, R29, UR24 ;  /* 0x000000181c19be24 */ /* 0x000fe2000f8e021d */
[----:B------:R-:W-:Y:S01]  /*54b0*/  HFMA2.MMA R29, -RZ, RZ, 0, 4.76837158203125e-07 ;  /* 0x00000008ff1d7435 */ /* 0x000fe200000001ff */
[----:B------:R-:W-:Y:S02]  /*54c0*/  MOV R28, c[0x0][0x10] ;  /* 0x00000400001c7a02 */ /* 0x000fe40000000f00 */
[----:B------:R-:W-:-:S04]  /*54d0*/  @!P3 IMAD.WIDE.U32 R24, R25, R24, UR6 ;  /* 0x000000061918be25 */ /* 0x000fc8000f8e0018 */
[----:B------:R-:W-:Y:S02]  /*54e0*/  @!P6 IMAD R28, R12, R28, UR24 ;  /* 0x000000180c1cee24 */ /* 0x000fe4000f8e021c */
[----:B------:R-:W3:Y:S02]  /*54f0*/  @!P3 LDG.E.64 R24, [R24.64] ;  /* 0x000000121818b981 */ /* 0x000ee4000c1e1b00 */
[----:B------:R-:W-:-:S06]  /*5500*/  @!P6 IMAD.WIDE.U32 R28, R28, R29, UR6 ;  /* 0x000000061c1cee25 */ /* 0x000fcc000f8e001d */
[----:B------:R-:W4:Y:S01]  /*5510*/  @!P6 LDG.E.64 R28, [R28.64] ;  /* 0x000000121c1ce981 */ /* 0x000f22000c1e1b00 */
[----:B------:R-:W-:-:S04]  /*5520*/  MOV R12, UR5 ;  /* 0x00000005000c7c02 */ /* 0x000fc80008000f00 */
[----:B------:R-:W-:Y:S01]  /*5530*/  IADD3 R12, R12, 0x7, RZ ;  /* 0x000000070c0c7810 */ /* 0x000fe20007ffe0ff */
[----:B--2---:R-:W-:Y:S01]  /*5540*/  @!P5 FADD.FTZ R22, R22, R26 ;  /* 0x0000001a1616d221 */ /* 0x004fe20000010000 */
[----:B------:R-:W-:Y:S01]  /*5550*/  MOV R26, UR5 ;  /* 0x00000005001a7c02 */ /* 0x000fe20008000f00 */
[----:B------:R-:W-:Y:S01]  /*5560*/  @!P5 FADD.FTZ R23, R23, R27 ;  /* 0x0000001b1717d221 */ /* 0x000fe20000010000 */
[----:B------:R-:W-:Y:S01]  /*5570*/  ISETP.EQ.OR P5, PT, R12, UR20, P2 ;  /* 0x000000140c007c0c */ /* 0x000fe200097a2670 */
[----:B------:R-:W-:Y:S01]  /*5580*/  HFMA2.MMA R27, -RZ, RZ, 0, 4.76837158203125e-07 ;  /* 0x00000008ff1b7435 */ /* 0x000fe200000001ff */
[----:B---3--:R-:W-:Y:S01]  /*5590*/  @!P3 FADD.FTZ R22, R22, R24 ;  /* 0x000000181616b221 */ /* 0x008fe20000010000 */
[----:B------:R-:W-:Y:S01]  /*55a0*/  IADD3 R24, R26, 0x8, RZ ;  /* 0x000000081a187810 */ /* 0x000fe20007ffe0ff */
[----:B------:R-:W-:Y:S01]  /*55b0*/  @!P3 FADD.FTZ R23, R23, R25 ;  /* 0x000000191717b221 */ /* 0x000fe20000010000 */
[----:B------:R-:W-:Y:S02]  /*55c0*/  MOV R26, c[0x0][0x10] ;  /* 0x00000400001a7a02 */ /* 0x000fe40000000f00 */
[----:B------:R-:W-:-:S02]  /*55d0*/  ISETP.EQ.OR P3, PT, R24, UR20, P2 ;  /* 0x0000001418007c0c */ /* 0x000fc40009762670 */
[----:B------:R-:W-:-:S04]  /*55e0*/  MOV R25, UR5 ;  /* 0x0000000500197c02 */ /* 0x000fc80008000f00 */
[----:B------:R-:W-:Y:S02]  /*55f0*/  @!P5 IMAD R26, R12, R26, UR24 ;  /* 0x000000180c1ade24 */ /* 0x000fe4000f8e021a */
[----:B----4-:R-:W-:Y:S01]  /*5600*/  @!P6 FADD.FTZ R22, R22, R28 ;  /* 0x0000001c1616e221 */ /* 0x010fe20000010000 */
[----:B------:R-:W-:Y:S01]  /*5610*/  IADD3 R12, R25, 0x9, RZ ;  /* 0x00000009190c7810 */ /* 0x000fe20007ffe0ff */
[----:B------:R-:W-:Y:S01]  /*5620*/  HFMA2.MMA R25, -RZ, RZ, 0, 4.76837158203125e-07 ;  /* 0x00000008ff197435 */ /* 0x000fe200000001ff */
[----:B------:R-:W-:Y:S01]  /*5630*/  MOV R28, c[0x0][0x10] ;  /* 0x00000400001c7a02 */ /* 0x000fe20000000f00 */
[----:B------:R-:W-:-:S04]  /*5640*/  @!P5 IMAD.WIDE.U32 R26, R26, R27, UR6 ;  /* 0x000000061a1ade25 */ /* 0x000fc8000f8e001b */
[----:B------:R-:W-:Y:S02]  /*5650*/  @!P3 IMAD R24, R24, R28, UR24 ;  /* 0x000000181818be24 */ /* 0x000fe4000f8e021c */
[----:B------:R-:W2:Y:S02]  /*5660*/  @!P5 LDG.E.64 R26, [R26.64] ;  /* 0x000000121a1ad981 */ /* 0x000ea4000c1e1b00 */
[----:B------:R-:W-:-:S04]  /*5670*/  @!P3 IMAD.WIDE.U32 R24, R24, R25, UR6 ;  /* 0x000000061818be25 */ /* 0x000fc8000f8e0019 */
[----:B------:R-:W-:Y:S02]  /*5680*/  @!P6 FADD.FTZ R23, R23, R29 ;  /* 0x0000001d1717e221 */ /* 0x000fe40000010000 */
[----:B------:R-:W3:Y:S01]  /*5690*/  @!P3 LDG.E.64 R24, [R24.64] ;  /* 0x000000121818b981 */ /* 0x000ee2000c1e1b00 */
[----:B------:R-:W-:Y:S02]  /*56a0*/  ISETP.EQ.OR P6, PT, R12, UR20, P2 ;  /* 0x000000140c007c0c */ /* 0x000fe400097c2670 */
[----:B------:R-:W-:-:S11]  /*56b0*/  MOV R29, 0x8 ;  /* 0x00000008001d7802 */ /* 0x000fd60000000f00 */
[----:B------:R-:W-:-:S04]  /*56c0*/  @!P6 IMAD R28, R12, R28, UR24 ;  /* 0x000000180c1cee24 */ /* 0x000fc8000f8e021c */
[----:B------:R-:W-:-:S06]  /*56d0*/  @!P6 IMAD.WIDE.U32 R28, R28, R29, UR6 ;  /* 0x000000061c1cee25 */ /* 0x000fcc000f8e001d */
[----:B------:R-:W4:Y:S01]  /*56e0*/  @!P6 LDG.E.64 R28, [R28.64] ;  /* 0x000000121c1ce981 */ /* 0x000f22000c1e1b00 */
[----:B------:R-:W-:-:S04]  /*56f0*/  MOV R12, UR5 ;  /* 0x00000005000c7c02 */ /* 0x000fc80008000f00 */
[----:B------:R-:W-:Y:S01]  /*5700*/  IADD3 R12, R12, 0xa, RZ ;  /* 0x0000000a0c0c7810 */ /* 0x000fe20007ffe0ff */
[----:B--2---:R-:W-:Y:S02]  /*5710*/  @!P5 FADD.FTZ R22, R22, R26 ;  /* 0x0000001a1616d221 */ /* 0x004fe40000010000 */
[----:B------:R-:W-:Y:S01]  /*5720*/  @!P5 FADD.FTZ R23, R23, R27 ;  /* 0x0000001b1717d221 */ /* 0x000fe20000010000 */
[----:B------:R-:W-:Y:S02]  /*5730*/  ISETP.EQ.OR P5, PT, R12, UR20, P2 ;  /* 0x000000140c007c0c */ /* 0x000fe400097a2670 */
[----:B------:R-:W-:Y:S01]  /*5740*/  MOV R26, UR5 ;  /* 0x00000005001a7c02 */ /* 0x000fe20008000f00 */
[----:B---3--:R-:W-:-:S03]  /*5750*/  @!P3 FADD.FTZ R22, R22, R24 ;  /* 0x000000181616b221 */ /* 0x008fc60000010000 */
[----:B------:R-:W-:Y:S01]  /*5760*/  IADD3 R24, R26, 0xb, RZ ;  /* 0x0000000b1a187810 */ /* 0x000fe20007ffe0ff */
[----:B------:R-:W-:Y:S01]  /*5770*/  @!P3 FADD.FTZ R23, R23, R25 ;  /* 0x000000191717b221 */ /* 0x000fe20000010000 */
[----:B------:R-:W-:Y:S02]  /*5780*/  MOV R26, c[0x0][0x10] ;  /* 0x00000400001a7a02 */ /* 0x000fe40000000f00 */
[----:B------:R-:W-:Y:S02]  /*5790*/  ISETP.EQ.OR P3, PT, R24, UR20, P2 ;  /* 0x0000001418007c0c */ /* 0x000fe40009762670 */
[----:B------:R-:W-:Y:S01]  /*57a0*/  MOV R27, UR5 ;  /* 0x00000005001b7c02 */ /* 0x000fe20008000f00 */
[----:B------:R-:W-:-:S03]  /*57b0*/  @!P5 IMAD R26, R12, R26, UR24 ;  /* 0x000000180c1ade24 */ /* 0x000fc6000f8e021a */
[----:B------:R-:W-:Y:S01]  /*57c0*/  IADD3 R12, R27, 0xc, RZ ;  /* 0x0000000c1b0c7810 */ /* 0x000fe20007ffe0ff */
[----:B------:R-:W-:Y:S01]  /*57d0*/  HFMA2.MMA R27, -RZ, RZ, 0, 4.76837158203125e-07 ;  /* 0x00000008ff1b7435 */ /* 0x000fe200000001ff */
[----:B------:R-:W-:-:S05]  /*57e0*/  MOV R25, c[0x0][0x10] ;  /* 0x0000040000197a02 */ /* 0x000fca0000000f00 */
[----:B------:R-:W-:Y:S01]  /*57f0*/  @!P3 IMAD R25, R24, R25, UR24 ;  /* 0x000000181819be24 */ /* 0x000fe2000f8e0219 */
[----:B------:R-:W-:-:S03]  /*5800*/  MOV R24, 0x8 ;  /* 0x0000000800187802 */ /* 0x000fc60000000f00 */
[----:B------:R-:W-:-:S04]  /*5810*/  @!P5 IMAD.WIDE.U32 R26, R26, R27, UR6 ;  /* 0x000000061a1ade25 */ /* 0x000fc8000f8e001b */
[----:B------:R-:W-:Y:S02]  /*5820*/  @!P3 IMAD.WIDE.U32 R24, R25, R24, UR6 ;  /* 0x000000061918be25 */ /* 0x000fe4000f8e0018 */
[----:B------:R-:W2:Y:S02]  /*5830*/  @!P5 LDG.E.64 R26, [R26.64] ;  /* 0x000000121a1ad981 */ /* 0x000ea4000c1e1b00 */
[----:B----4-:R-:W-:Y:S02]  /*5840*/  @!P6 FADD.FTZ R22, R22, R28 ;  /* 0x0000001c1616e221 */ /* 0x010fe40000010000 */
[----:B------:R-:W-:Y:S01]  /*5850*/  @!P6 FADD.FTZ R23, R23, R29 ;  /* 0x0000001d1717e221 */ /* 0x000fe20000010000 */
[----:B------:R-:W-:Y:S01]  /*5860*/  ISETP.EQ.OR P6, PT, R12, UR20, P2 ;  /* 0x000000140c007c0c */ /* 0x000fe200097c2670 */
[----:B------:R-:W3:Y:S01]  /*5870*/  @!P3 LDG.E.64 R24, [R24.64] ;  /* 0x000000121818b981 */ /* 0x000ee2000c1e1b00 */
[----:B------:R-:W-:Y:S01]  /*5880*/  HFMA2.MMA R29, -RZ, RZ, 0, 4.76837158203125e-07 ;  /* 0x00000008ff1d7435 */ /* 0x000fe200000001ff */
[----:B------:R-:W-:-:S10]  /*5890*/  MOV R28, c[0x0][0x10] ;  /* 0x00000400001c7a02 */ /* 0x000fd40000000f00 */
[----:B------:R-:W-:-:S04]  /*58a0*/  @!P6 IMAD R28, R12, R28, UR24 ;  /* 0x000000180c1cee24 */ /* 0x000fc8000f8e021c */
[----:B------:R-:W-:-:S06]  /*58b0*/  @!P6 IMAD.WIDE.U32 R28, R28, R29, UR6 ;  /* 0x000000061c1cee25 */ /* 0x000fcc000f8e001d */
[----:B------:R-:W4:Y:S01]  /*58c0*/  @!P6 LDG.E.64 R28, [R28.64] ;  /* 0x000000121c1ce981 */ /* 0x000f22000c1e1b00 */
[----:B------:R-:W-:Y:S01]  /*58d0*/  MOV R12, UR5 ;  /* 0x00000005000c7c02 */ /* 0x000fe20008000f00 */
[----:B--2---:R-:W-:Y:S02]  /*58e0*/  @!P5 FADD.FTZ R22, R22, R26 ;  /* 0x0000001a1616d221 */ /* 0x004fe40000010000 */
[----:B------:R-:W-:Y:S02]  /*58f0*/  @!P5 FADD.FTZ R23, R23, R27 ;  /* 0x0000001b1717d221 */ /* 0x000fe40000010000 */
[----:B---3--:R-:W-:Y:S01]  /*5900*/  @!P3 FADD.FTZ R22, R22, R24 ;  /* 0x000000181616b221 */ /* 0x008fe20000010000 */
[----:B------:R-:W-:Y:S02]  /*5910*/  IADD3 R24, R12, 0xd, RZ ;  /* 0x0000000d0c187810 */ /* 0x000fe40007ffe0ff */
[----:B------:R-:W-:Y:S02]  /*5920*/  MOV R26, UR5 ;  /* 0x00000005001a7c02 */ /* 0x000fe40008000f00 */
[----:B------:R-:W-:Y:S01]  /*5930*/  ISETP.EQ.OR P5, PT, R24, UR20, P2 ;  /* 0x0000001418007c0c */ /* 0x000fe200097a2670 */
[----:B------:R-:W-:Y:S01]  /*5940*/  @!P3 FADD.FTZ R23, R23, R25 ;  /* 0x000000191717b221 */ /* 0x000fe20000010000 */
[----:B------:R-:W-:Y:S01]  /*5950*/  IADD3 R25, R26, 0xe, RZ ;  /* 0x0000000e1a197810 */ /* 0x000fe20007ffe0ff */
[----:B------:R-:W-:Y:S01]  /*5960*/  HFMA2.MMA R26, -RZ, RZ, 0, 4.76837158203125e-07 ;  /* 0x00000008ff1a7435 */ /* 0x000fe200000001ff */
[----:B------:R-:W-:-:S02]  /*5970*/  MOV R27, c[0x0][0x10] ;  /* 0x00000400001b7a02 */ /* 0x000fc40000000f00 */
[----:B------:R-:W-:Y:S02]  /*5980*/  ISETP.EQ.OR P3, PT, R25, UR20, P2 ;  /* 0x0000001419007c0c */ /* 0x000fe40009762670 */
[----:B------:R-:W-:-:S05]  /*5990*/  IADD3 R12, R12, 0xf, RZ ;  /* 0x0000000f0c0c7810 */ /* 0x000fca0007ffe0ff */
[----:B------:R-:W-:Y:S02]  /*59a0*/  @!P5 IMAD R27, R24, R27, UR24 ;  /* 0x00000018181bde24 */ /* 0x000fe4000f8e021b */
[----:B----4-:R-:W-:Y:S02]  /*59b0*/  @!P6 FADD.FTZ R22, R22, R28 ;  /* 0x0000001c1616e221 */ /* 0x010fe40000010000 */
[----:B------:R-:W-:Y:S01]  /*59c0*/  @!P6 FADD.FTZ R23, R23, R29 ;  /* 0x0000001d1717e221 */ /* 0x000fe20000010000 */
[----:B------:R-:W-:Y:S01]  /*59d0*/  ISETP.EQ.OR P6, PT, R12, UR20, P2 ;  /* 0x000000140c007c0c */ /* 0x000fe200097c2670 */
[----:B------:R-:W-:Y:S01]  /*59e0*/  @!P5 IMAD.WIDE.U32 R26, R27, R26, UR6 ;  /* 0x000000061b1ade25 */ /* 0x000fe2000f8e001a */
[----:B------:R-:W-:Y:S01]  /*59f0*/  MOV R28, c[0x0][0x10] ;  /* 0x00000400001c7a02 */ /* 0x000fe20000000f00 */
[----:B------:R-:W-:-:S04]  /*5a00*/  HFMA2.MMA R29, -RZ, RZ, 0, 4.76837158203125e-07 ;  /* 0x00000008ff1d7435 */ /* 0x000fc800000001ff */
[----:B------:R-:W-:Y:S01]  /*5a10*/  @!P3 IMAD R24, R25, R28, UR24 ;  /* 0x000000181918be24 */ /* 0x000fe2000f8e021c */
[----:B------:R-:W2:Y:S01]  /*5a20*/  @!P5 LDG.E.64 R26, [R26.64] ;  /* 0x000000121a1ad981 */ /* 0x000ea2000c1e1b00 */
[----:B------:R-:W-:-:S04]  /*5a30*/  MOV R25, 0x8 ;  /* 0x0000000800197802 */ /* 0x000fc80000000f00 */
[----:B------:R-:W-:Y:S02]  /*5a40*/  @!P6 IMAD R28, R12, R28, UR24 ;  /* 0x000000180c1cee24 */ /* 0x000fe4000f8e021c */
[----:B------:R-:W-:-:S04]  /*5a50*/  @!P3 IMAD.WIDE.U32 R24, R24, R25, UR6 ;  /* 0x000000061818be25 */ /* 0x000fc8000f8e0019 */
[----:B------:R-:W-:Y:S02]  /*5a60*/  @!P6 IMAD.WIDE.U32 R28, R28, R29, UR6 ;  /* 0x000000061c1cee25 */ /* 0x000fe4000f8e001d */
[----:B------:R-:W3:Y:S04]  /*5a70*/  @!P3 LDG.E.64 R24, [R24.64] ;  /* 0x000000121818b981 */ /* 0x000ee8000c1e1b00 */
[----:B------:R-:W4:Y:S01]  /*5a80*/  @!P6 LDG.E.64 R28, [R28.64] ;  /* 0x000000121c1ce981 */ /* 0x000f22000c1e1b00 */
[----:B------:R-:W-:-:S04]  /*5a90*/  UIADD3 UR14, UR14, -0x10, URZ ;  /* 0xfffffff00e0e7890 */ /* 0x000fc8000fffe03f */
[----:B------:R-:W-:Y:S02]  /*5aa0*/  UISETP.GT.AND UP0, UPT, UR14, 0xc, UPT ;  /* 0x0000000c0e00788c */ /* 0x000fe4000bf04270 */
[----:B------:R-:W-:Y:S01]  /*5ab0*/  UIADD3 UR5, UR5, 0x10, URZ ;  /* 0x0000001005057890 */ /* 0x000fe2000fffe03f */
[----:B--2---:R-:W-:Y:S02]  /*5ac0*/  @!P5 FADD.FTZ R22, R22, R26 ;  /* 0x0000001a1616d221 */ /* 0x004fe40000010000 */
[----:B------:R-:W-:Y:S01]  /*5ad0*/  @!P5 FADD.FTZ R23, R23, R27 ;  /* 0x0000001b1717d221 */ /* 0x000fe20000010000 */
[----:B------:R-:W-:Y:S01]  /*5ae0*/  PLOP3.LUT P5, PT, PT, PT, UP0, 0x80, 0x0 ;  /* 0x000000000000781c */ /* 0x000fe20003faf008 */
[----:B---3--:R-:W-:Y:S02]  /*5af0*/  @!P3 FADD.FTZ R22, R22, R24 ;  /* 0x000000181616b221 */ /* 0x008fe40000010000 */
[----:B------:R-:W-:Y:S02]  /*5b00*/  @!P3 FADD.FTZ R23, R23, R25 ;  /* 0x000000191717b221 */ /* 0x000fe40000010000 */
[----:B----4-:R-:W-:-:S02]  /*5b10*/  @!P6 FADD.FTZ R22, R22, R28 ;  /* 0x0000001c1616e221 */ /* 0x010fc40000010000 */
[----:B------:R-:W-:-:S06]  /*5b20*/  @!P6 FADD.FTZ R23, R23, R29 ;  /* 0x0000001d1717e221 */ /* 0x000fcc0000010000 */
[----:B------:R-:W-:Y:S05]  /*5b30*/  @P5 BRA `(.L_x_132) ;  /* 0xfffff60000005947 */ /* 0x000fea000383ffff */
.L_x_131:
[----:B------:R-:W-:-:S06]  /*5b40*/  UISETP.GT.AND UP0, UPT, UR14, 0x4, UPT ;  /* 0x000000040e00788c */ /* 0x000fcc000bf04270 */
[----:B------:R-:W-:-:S13]  /*5b50*/  PLOP3.LUT P3, PT, PT, PT, UP0, 0x80, 0x0 ;  /* 0x000000000000781c */ /* 0x000fda0003f6f008 */
[----:B------:R-:W-:Y:S05]  /*5b60*/  @!P3 BRA `(.L_x_133) ;  /* 0x000005000000b947 */ /* 0x000fea0003800000 */
[----:B------:R-:W-:Y:S01]  /*5b70*/  MOV R12, UR5 ;  /* 0x00000005000c7c02 */ /* 0x000fe20008000f00 */
[----:B01----:R-:W-:Y:S01]  /*5b80*/  HFMA2.MMA R27, -RZ, RZ, 0, 4.76837158203125e-07 ;  /* 0x00000008ff1b7435 */ /* 0x003fe200000001ff */
[----:B------:R-:W-:Y:S02]  /*5b90*/  MOV R26, UR5 ;  /* 0x00000005001a7c02 */ /* 0x000fe40008000f00 */
[C---:B------:R-:W-:Y:S02]  /*5ba0*/  ISETP.EQ.OR P0, PT, R12.reuse, UR20, P2 ;  /* 0x000000140c007c0c */ /* 0x040fe40009702670 */
[----:B------:R-:W-:Y:S02]  /*5bb0*/  MOV R24, c[0x0][0x10] ;  /* 0x0000040000187a02 */ /* 0x000fe40000000f00 */
[----:B------:R-:W-:-:S04]  /*5bc0*/  IADD3 R12, R12, 0x1, RZ ;  /* 0x000000010c0c7810 */ /* 0x000fc80007ffe0ff */
[----:B------:R-:W-:-:S05]  /*5bd0*/  ISETP.EQ.OR P5, PT, R12, UR20, P2 ;  /* 0x000000140c007c0c */ /* 0x000fca00097a2670 */
[----:B------:R-:W-:-:S04]  /*5be0*/  @!P0 IMAD R26, R26, R24, UR24 ;  /* 0x000000181a1a8e24 */ /* 0x000fc8000f8e0218 */
[----:B------:R-:W-:-:S06]  /*5bf0*/  @!P0 IMAD.WIDE.U32 R26, R26, R27, UR6 ;  /* 0x000000061a1a8e25 */ /* 0x000fcc000f8e001b */
[----:B------:R-:W2:Y:S01]  /*5c00*/  @!P0 LDG.E.64 R26, [R26.64] ;  /* 0x000000121a1a8981 */ /* 0x000ea2000c1e1b00 */
[----:B------:R-:W-:Y:S01]  /*5c10*/  MOV R25, 0x8 ;  /* 0x0000000800197802 */ /* 0x000fe20000000f00 */
[----:B------:R-:W-:-:S04]  /*5c20*/  @!P5 IMAD R24, R12, R24, UR24 ;  /* 0x000000180c18de24 */ /* 0x000fc8000f8e0218 */
[----:B------:R-:W-:-:S06]  /*5c30*/  @!P5 IMAD.WIDE.U32 R24, R24, R25, UR6 ;  /* 0x000000061818de25 */ /* 0x000fcc000f8e0019 */
[----:B------:R-:W3:Y:S01]  /*5c40*/  @!P5 LDG.E.64 R24, [R24.64] ;  /* 0x000000121818d981 */ /* 0x000ee2000c1e1b00 */
[----:B------:R-:W-:Y:S02]  /*5c50*/  MOV R28, UR5 ;  /* 0x00000005001c7c02 */ /* 0x000fe40008000f00 */
[----:B------:R-:W-:Y:S02]  /*5c60*/  MOV R29, c[0x0][0x10] ;  /* 0x00000400001d7a02 */ /* 0x000fe40000000f00 */
[----:B------:R-:W-:Y:S02]  /*5c70*/  IADD3 R28, R28, 0x3, RZ ;  /* 0x000000031c1c7810 */ /* 0x000fe40007ffe0ff */
[----:B------:R-:W-:Y:S02]  /*5c80*/  MOV R12, UR5 ;  /* 0x00000005000c7c02 */ /* 0x000fe40008000f00 */
[----:B------:R-:W-:Y:S02]  /*5c90*/  ISETP.EQ.OR P3, PT, R28, UR20, P2 ;  /* 0x000000141c007c0c */ /* 0x000fe40009762670 */
[----:B------:R-:W-:-:S02]  /*5ca0*/  IADD3 R12, R12, 0x4, RZ ;  /* 0x000000040c0c7810 */ /* 0x000fc40007ffe0ff */
[----:B------:R-:W-:Y:S01]  /*5cb0*/  MOV R30, c[0x0][0x10] ;  /* 0x00000400001e7a02 */ /* 0x000fe20000000f00 */
[----:B--2---:R-:W-:Y:S01]  /*5cc0*/  @!P0 FADD.FTZ R22, R22, R26 ;  /* 0x0000001a16168221 */ /* 0x004fe20000010000 */
[----:B------:R-:W-:Y:S01]  /*5cd0*/  MOV R26, UR5 ;  /* 0x00000005001a7c02 */ /* 0x000fe20008000f00 */
[----:B------:R-:W-:Y:S01]  /*5ce0*/  @!P0 FADD.FTZ R23, R23, R27 ;  /* 0x0000001b17178221 */ /* 0x000fe20000010000 */
[----:B------:R-:W-:Y:S02]  /*5cf0*/  MOV R27, 0x8 ;  /* 0x00000008001b7802 */ /* 0x000fe40000000f00 */
[----:B------:R-:W-:Y:S02]  /*5d00*/  IADD3 R26, R26, 0x2, RZ ;  /* 0x000000021a1a7810 */ /* 0x000fe40007ffe0ff */
[----:B------:R-:W-:Y:S02]  /*5d10*/  ISETP.EQ.OR P0, PT, R12, UR20, P2 ;  /* 0x000000140c007c0c */ /* 0x000fe40009702670 */
[----:B------:R-:W-:Y:S01]  /*5d20*/  ISETP.EQ.OR P6, PT, R26, UR20, P2 ;  /* 0x000000141a007c0c */ /* 0x000fe200097c2670 */
[----:B---3--:R-:W-:Y:S01]  /*5d30*/  @!P5 FADD.FTZ R22, R22, R24 ;  /* 0x000000181616d221 */ /* 0x008fe20000010000 */
[----:B------:R-:W-:-:S11]  /*5d40*/  MOV R24, c[0x0][0x10] ;  /* 0x0000040000187a02 */ /* 0x000fd60000000f00 */
[----:B------:R-:W-:Y:S02]  /*5d50*/  @!P6 IMAD R29, R26, R29, UR24 ;  /* 0x000000181a1dee24 */ /* 0x000fe4000f8e021d */
[----:B------:R-:W-:Y:S01]  /*5d60*/  @!P3 IMAD R26, R28, R24, UR24 ;  /* 0x000000181c1abe24 */ /* 0x000fe2000f8e0218 */
[----:B------:R-:W-:-:S03]  /*5d70*/  HFMA2.MMA R28, -RZ, RZ, 0, 4.76837158203125e-07 ;  /* 0x00000008ff1c7435 */ /* 0x000fc600000001ff */
[----:B------:R-:W-:-:S06]  /*5d80*/  @!P3 IMAD.WIDE.U32 R26, R26, R27, UR6 ;  /* 0x000000061a1abe25 */ /* 0x000fcc000f8e001b */
[----:B------:R-:W2:Y:S01]  /*5d90*/  @!P3 LDG.E.64 R26, [R26.64] ;  /* 0x000000121a1ab981 */ /* 0x000ea2000c1e1b00 */
[----:B------:R-:W-:-:S06]  /*5da0*/  @!P6 IMAD.WIDE.U32 R28, R29, R28, UR6 ;  /* 0x000000061d1cee25 */ /* 0x000fcc000f8e001c */
[----:B------:R-:W3:Y:S01]  /*5db0*/  @!P6 LDG.E.64 R28, [R28.64] ;  /* 0x000000121c1ce981 */ /* 0x000ee2000c1e1b00 */
[----:B------:R-:W-:Y:S01]  /*5dc0*/  @!P5 FADD.FTZ R23, R23, R25 ;  /* 0x000000191717d221 */ /* 0x000fe20000010000 */
[C---:B------:R-:W-:Y:S01]  /*5dd0*/  IADD3 R24, R12.reuse, 0x1, RZ ;  /* 0x000000010c187810 */ /* 0x040fe20007ffe0ff */
[----:B------:R-:W-:Y:S01]  /*5de0*/  HFMA2.MMA R31, -RZ, RZ, 0, 4.76837158203125e-07 ;  /* 0x00000008ff1f7435 */ /* 0x000fe200000001ff */
[C---:B------:R-:W-:Y:S01]  /*5df0*/  IADD3 R25, R12.reuse, 0x2, RZ ;  /* 0x000000020c197810 */ /* 0x040fe20007ffe0ff */
[----:B------:R-:W-:Y:S01]  /*5e00*/  @!P0 IMAD R30, R12, R30, UR24 ;  /* 0x000000180c1e8e24 */ /* 0x000fe2000f8e021e */
[----:B------:R-:W-:-:S07]  /*5e10*/  ISETP.EQ.OR P5, PT, R24, UR20, P2 ;  /* 0x0000001418007c0c */ /* 0x000fce00097a2670 */
[----:B------:R-:W-:-:S06]  /*5e20*/  @!P0 IMAD.WIDE.U32 R30, R30, R31, UR6 ;  /* 0x000000061e1e8e25 */ /* 0x000fcc000f8e001f */
[----:B------:R-:W4:Y:S01]  /*5e30*/  @!P0 LDG.E.64 R30, [R30.64] ;  /* 0x000000121e1e8981 */ /* 0x000f22000c1e1b00 */
[----:B---3--:R-:W-:Y:S01]  /*5e40*/  @!P6 FADD.FTZ R22, R22, R28 ;  /* 0x0000001c1616e221 */ /* 0x008fe20000010000 */
[----:B------:R-:W-:Y:S01]  /*5e50*/  IADD3 R28, R12, 0x3, RZ ;  /* 0x000000030c1c7810 */ /* 0x000fe20007ffe0ff */
[----:B------:R-:W-:Y:S02]  /*5e60*/  @!P6 FADD.FTZ R23, R23, R29 ;  /* 0x0000001d1717e221 */ /* 0x000fe40000010000 */
[----:B--2---:R-:W-:Y:S02]  /*5e70*/  @!P3 FADD.FTZ R22, R22, R26 ;  /* 0x0000001a1616b221 */ /* 0x004fe40000010000 */
[----:B------:R-:W-:Y:S01]  /*5e80*/  @!P3 FADD.FTZ R23, R23, R27 ;  /* 0x0000001b1717b221 */ /* 0x000fe20000010000 */
[----:B------:R-:W-:Y:S02]  /*5e90*/  ISETP.EQ.OR P3, PT, R28, UR20, P2 ;  /* 0x000000141c007c0c */ /* 0x000fe40009762670 */
[----:B------:R-:W-:-:S02]  /*5ea0*/  ISETP.EQ.OR P6, PT, R25, UR20, P2 ;  /* 0x0000001419007c0c */ /* 0x000fc400097c2670 */
[----:B------:R-:W-:Y:S01]  /*5eb0*/  MOV R26, c[0x0][0x10] ;  /* 0x00000400001a7a02 */ /* 0x000fe20000000f00 */
[----:B------:R-:W-:Y:S01]  /*5ec0*/  HFMA2.MMA R27, -RZ, RZ, 0, 4.76837158203125e-07 ;  /* 0x00000008ff1b7435 */ /* 0x000fe200000001ff */
[----:B------:R-:W-:-:S03]  /*5ed0*/  MOV R29, c[0x0][0x10] ;  /* 0x00000400001d7a02 */ /* 0x000fc60000000f00 */
[----:B------:R-:W-:Y:S01]  /*5ee0*/  @!P5 IMAD R26, R24, R26, UR24 ;  /* 0x00000018181ade24 */ /* 0x000fe2000f8e021a */
[----:B------:R-:W-:-:S03]  /*5ef0*/  MOV R24, c[0x0][0x10] ;  /* 0x0000040000187a02 */ /* 0x000fc60000000f00 */
[----:B------:R-:W-:Y:S01]  /*5f00*/  @!P3 IMAD R28, R28, R29, UR24 ;  /* 0x000000181c1cbe24 */ /* 0x000fe2000f8e021d */
[----:B------:R-:W-:Y:S01]  /*5f10*/  HFMA2.MMA R29, -RZ, RZ, 0, 4.76837158203125e-07 ;  /* 0x00000008ff1d7435 */ /* 0x000fe200000001ff */
[----:B------:R-:W-:Y:S01]  /*5f20*/  @!P6 IMAD R24, R25, R24, UR24 ;  /* 0x000000181918ee24 */ /* 0x000fe2000f8e0218 */
[----:B------:R-:W-:Y:S01]  /*5f30*/  MOV R25, 0x8 ;  /* 0x0000000800197802 */ /* 0x000fe20000000f00 */
[----:B------:R-:W-:-:S04]  /*5f40*/  @!P5 IMAD.WIDE.U32 R26, R26, R27, UR6 ;  /* 0x000000061a1ade25 */ /* 0x000fc8000f8e001b */
[----:B------:R-:W-:Y:S02]  /*5f50*/  @!P6 IMAD.WIDE.U32 R24, R24, R25, UR6 ;  /* 0x000000061818ee25 */ /* 0x000fe4000f8e0019 */
[----:B------:R-:W2:Y:S02]  /*5f60*/  @!P5 LDG.E.64 R26, [R26.64] ;  /* 0x000000121a1ad981 */ /* 0x000ea4000c1e1b00 */
[----:B------:R-:W-:Y:S02]  /*5f70*/  @!P3 IMAD.WIDE.U32 R28, R28, R29, UR6 ;  /* 0x000000061c1cbe25 */ /* 0x000fe4000f8e001d */
[----:B------:R-:W3:Y:S04]  /*5f80*/  @!P6 LDG.E.64 R24, [R24.64] ;  /* 0x000000121818e981 */ /* 0x000ee8000c1e1b00 */
[----:B------:R-:W3:Y:S01]  /*5f90*/  @!P3 LDG.E.64 R28, [R28.64] ;  /* 0x000000121c1cb981 */ /* 0x000ee2000c1e1b00 */
[----:B------:R-:W-:-:S04]  /*5fa0*/  IADD3 R12, R12, 0x4, RZ ;  /* 0x000000040c0c7810 */ /* 0x000fc80007ffe0ff */
[----:B------:R0:W1:Y:S01]  /*5fb0*/  R2UR UR5, R12 ;  /* 0x000000000c0573c2 */ /* 0x00006200000e0000 */
[----:B----4-:R-:W-:Y:S02]  /*5fc0*/  @!P0 FADD.FTZ R22, R22, R30 ;  /* 0x0000001e16168221 */ /* 0x010fe40000010000 */
[----:B------:R-:W-:Y:S01]  /*5fd0*/  @!P0 FADD.FTZ R23, R23, R31 ;  /* 0x0000001f17178221 */ /* 0x000fe20000010000 */
[----:B------:R-:W-:Y:S01]  /*5fe0*/  UIADD3 UR14, UR14, -0x4, URZ ;  /* 0xfffffffc0e0e7890 */ /* 0x000fe2000fffe03f */
[----:B------:R-:W-:-:S03]  /*5ff0*/  PLOP3.LUT P0, PT, PT, PT, PT, 0x8, 0x0 ;  /* 0x000000000000781c */ /* 0x000fc60003f0e170 */
[----:B------:R-:W-:Y:S01]  /*6000*/  UIADD3 UR14, UR14, -0x4, URZ ;  /* 0xfffffffc0e0e7890 */ /* 0x000fe2000fffe03f */
[----:B--2---:R-:W-:Y:S02]  /*6010*/  @!P5 FADD.FTZ R22, R22, R26 ;  /* 0x0000001a1616d221 */ /* 0x004fe40000010000 */
[----:B------:R-:W-:Y:S02]  /*6020*/  @!P5 FADD.FTZ R23, R23, R27 ;  /* 0x0000001b1717d221 */ /* 0x000fe40000010000 */
[----:B---3--:R-:W-:Y:S02]  /*6030*/  @!P6 FADD.FTZ R22, R22, R24 ;  /* 0x000000181616e221 */ /* 0x008fe40000010000 */
[----:B------:R-:W-:Y:S02]  /*6040*/  @!P6 FADD.FTZ R23, R23, R25 ;  /* 0x000000191717e221 */ /* 0x000fe40000010000 */
[----:B------:R-:W-:Y:S02]  /*6050*/  @!P3 FADD.FTZ R22, R22, R28 ;  /* 0x0000001c1616b221 */ /* 0x000fe40000010000 */
[----:B------:R-:W-:-:S02]  /*6060*/  @!P3 FADD.FTZ R23, R23, R29 ;  /* 0x0000001d1717b221 */ /* 0x000fc40000010000 */
.L_x_133:
[----:B01----:R-:W-:-:S13]  /*6070*/  ISETP.NE.OR P0, PT, RZ, UR14, P0 ;  /* 0x0000000eff007c0c */ /* 0x003fda0008705670 */
[----:B------:R-:W-:Y:S05]  /*6080*/  @!P0 BRA `(.L_x_129) ;  /* 0x000002a000008947 */ /* 0x000fea0003800000 */
.L_x_130:
[----:B------:R-:W-:Y:S01]  /*6090*/  MOV R12, UR5 ;  /* 0x00000005000c7c02 */ /* 0x000fe20008000f00 */
[----:B01----:R-:W-:Y:S01]  /*60a0*/  HFMA2.MMA R26, -RZ, RZ, 0, 4.76837158203125e-07 ;  /* 0x00000008ff1a7435 */ /* 0x003fe200000001ff */
[----:B------:R-:W-:Y:S02]  /*60b0*/  MOV R24, c[0x0][0x10] ;  /* 0x0000040000187a02 */ /* 0x000fe40000000f00 */
[----:B------:R-:W-:-:S13]  /*60c0*/  ISETP.EQ.OR P0, PT, R12, UR20, P2 ;  /* 0x000000140c007c0c */ /* 0x000fda0009702670 */
[----:B------:R-:W-:-:S04]  /*60d0*/  @!P0 IMAD R12, R12, R24, UR24 ;  /* 0x000000180c0c8e24 */ /* 0x000fc8000f8e0218 */
[----:B------:R-:W-:Y:S01]  /*60e0*/  @!P0 IMAD.WIDE.U32 R26, R12, R26, UR6 ;  /* 0x000000060c1a8e25 */ /* 0x000fe2000f8e001a */
[----:B------:R-:W-:-:S04]  /*60f0*/  MOV R12, UR5 ;  /* 0x00000005000c7c02 */ /* 0x000fc80008000f00 */
[----:B------:R-:W-:Y:S01]  /*6100*/  IADD3 R12, R12, 0x1, RZ ;  /* 0x000000010c0c7810 */ /* 0x000fe20007ffe0ff */
[----:B------:R-:W2:Y:S01]  /*6110*/  @!P0 LDG.E.64 R26, [R26.64] ;  /* 0x000000121a1a8981 */ /* 0x000ea2000c1e1b00 */
[----:B------:R-:W-:Y:S02]  /*6120*/  MOV R25, 0x8 ;  /* 0x0000000800197802 */ /* 0x000fe40000000f00 */
[----:B------:R-:W-:-:S13]  /*6130*/  ISETP.EQ.OR P3, PT, R12, UR20, P2 ;  /* 0x000000140c007c0c */ /* 0x000fda0009762670 */
[----:B------:R-:W-:-:S04]  /*6140*/  @!P3 IMAD R24, R12, R24, UR24 ;  /* 0x000000180c18be24 */ /* 0x000fc8000f8e0218 */
[----:B------:R-:W-:-:S06]  /*6150*/  @!P3 IMAD.WIDE.U32 R24, R24, R25, UR6 ;  /* 0x000000061818be25 */ /* 0x000fcc000f8e0019 */
[----:B------:R-:W3:Y:S01]  /*6160*/  @!P3 LDG.E.64 R24, [R24.64] ;  /* 0x000000121818b981 */ /* 0x000ee2000c1e1b00 */
[----:B------:R-:W-:-:S04]  /*6170*/  MOV R12, UR5 ;  /* 0x00000005000c7c02 */ /* 0x000fc80008000f00 */
[----:B------:R-:W-:Y:S01]  /*6180*/  IADD3 R12, R12, 0x2, RZ ;  /* 0x000000020c0c7810 */ /* 0x000fe20007ffe0ff */
[----:B--2---:R-:W-:Y:S02]  /*6190*/  @!P0 FADD.FTZ R22, R22, R26 ;  /* 0x0000001a16168221 */ /* 0x004fe40000010000 */
[----:B------:R-:W-:Y:S01]  /*61a0*/  @!P0 FADD.FTZ R23, R23, R27 ;  /* 0x0000001b17178221 */ /* 0x000fe20000010000 */
[----:B------:R-:W-:Y:S01]  /*61b0*/  ISETP.EQ.OR P0, PT, R12, UR20, P2 ;  /* 0x000000140c007c0c */ /* 0x000fe20009702670 */
[----:B------:R-:W-:Y:S01]  /*61c0*/  HFMA2.MMA R26, -RZ, RZ, 0, 4.76837158203125e-07 ;  /* 0x00000008ff1a7435 */ /* 0x000fe200000001ff */
[----:B---3--:R-:W-:Y:S01]  /*61d0*/  @!P3 FADD.FTZ R22, R22, R24 ;  /* 0x000000181616b221 */ /* 0x008fe20000010000 */
[----:B------:R-:W-:-:S10]  /*61e0*/  MOV R24, c[0x0][0x10] ;  /* 0x0000040000187a02 */ /* 0x000fd40000000f00 */
[----:B------:R-:W-:Y:S01]  /*61f0*/  @!P0 IMAD R24, R12, R24, UR24 ;  /* 0x000000180c188e24 */ /* 0x000fe2000f8e0218 */
[----:B------:R-:W-:Y:S01]  /*6200*/  MOV R12, UR5 ;  /* 0x00000005000c7c02 */ /* 0x000fe20008000f00 */
[----:B------:R-:W-:-:S03]  /*6210*/  @!P3 FADD.FTZ R23, R23, R25 ;  /* 0x000000191717b221 */ /* 0x000fc60000010000 */
[----:B------:R-:W-:Y:S01]  /*6220*/  IADD3 R12, R12, 0x3, RZ ;  /* 0x000000030c0c7810 */ /* 0x000fe20007ffe0ff */
[----:B------:R-:W-:-:S03]  /*6230*/  @!P0 IMAD.WIDE.U32 R26, R24, R26, UR6 ;  /* 0x00000006181a8e25 */ /* 0x000fc6000f8e001a */
[C---:B------:R-:W-:Y:S01]  /*6240*/  ISETP.EQ.OR P3, PT, R12.reuse, UR20, P2 ;  /* 0x000000140c007c0c */ /* 0x040fe20009762670 */
[----:B------:R-:W-:Y:S01]  /*6250*/  HFMA2.MMA R25, -RZ, RZ, 0, 4.76837158203125e-07 ;  /* 0x00000008ff197435 */ /* 0x000fe200000001ff */
[----:B------:R-:W-:Y:S01]  /*6260*/  MOV R24, c[0x0][0x10] ;  /* 0x0000040000187a02 */ /* 0x000fe20000000f00 */
[----:B------:R-:W2:Y:S10]  /*6270*/  @!P0 LDG.E.64 R26, [R26.64] ;  /* 0x000000121a1a8981 */ /* 0x000eb4000c1e1b00 */
[----:B------:R-:W-:-:S04]  /*6280*/  @!P3 IMAD R24, R12, R24, UR24 ;  /* 0x000000180c18be24 */ /* 0x000fc8000f8e0218 */
[----:B------:R-:W-:-:S06]  /*6290*/  @!P3 IMAD.WIDE.U32 R24, R24, R25, UR6 ;  /* 0x000000061818be25 */ /* 0x000fcc000f8e0019 */
[----:B------:R-:W3:Y:S01]  /*62a0*/  @!P3 LDG.E.64 R24, [R24.64] ;  /* 0x000000121818b981 */ /* 0x000ee2000c1e1b00 */
[----:B------:R-:W-:Y:S02]  /*62b0*/  UIADD3 UR14, UR14, -0x4, URZ ;  /* 0xfffffffc0e0e7890 */ /* 0x000fe4000fffe03f */
[----:B------:R-:W-:Y:S01]  /*62c0*/  UIADD3 UR5, UR5, 0x4, URZ ;  /* 0x0000000405057890 */ /* 0x000fe2000fffe03f */
[----:B--2---:R-:W-:Y:S02]  /*62d0*/  @!P0 FADD.FTZ R22, R22, R26 ;  /* 0x0000001a16168221 */ /* 0x004fe40000010000 */
[----:B------:R-:W-:Y:S01]  /*62e0*/  @!P0 FADD.FTZ R23, R23, R27 ;  /* 0x0000001b17178221 */ /* 0x000fe20000010000 */
[----:B------:R-:W-:Y:S01]  /*62f0*/  ISETP.NE.AND P0, PT, RZ, UR14, PT ;  /* 0x0000000eff007c0c */ /* 0x000fe2000bf05270 */
[----:B---3--:R-:W-:Y:S02]  /*6300*/  @!P3 FADD.FTZ R22, R22, R24 ;  /* 0x000000181616b221 */ /* 0x008fe40000010000 */
[----:B------:R-:W-:-:S10]  /*6310*/  @!P3 FADD.FTZ R23, R23, R25 ;  /* 0x000000191717b221 */ /* 0x000fd40000010000 */
[----:B-----5:R-:W-:Y:S05]  /*6320*/  @P0 BRA `(.L_x_130) ;  /* 0xfffffd6000000947 */ /* 0x020fea000383ffff */
.L_x_129:
[----:B------:R-:W-:-:S04]  /*6330*/  MOV R12, c[0x0][0xc] ;  /* 0x00000300000c7a02 */ /* 0x000fc80000000f00 */
[----:B------:R-:W-:-:S13]  /*6340*/  LOP3.LUT P0, R12, R12, 0x3, RZ, 0xc0, !PT ;  /* 0x000000030c0c7812 */ /* 0x000fda000780c0ff */
[----:B------:R-:W-:Y:S05]  /*6350*/  @!P0 BRA `(.L_x_126) ;  /* 0x0000026000008947 */ /* 0x000fea0003800000 */
[----:B01----:R-:W-:Y:S01]  /*6360*/  MOV R24, UR5 ;  /* 0x0000000500187c02 */ /* 0x003fe20008000f00 */
[----:B------:R-:W-:Y:S01]  /*6370*/  BSSY B0, `(.L_x_134) ;  /* 0x000000c000007945 */ /* 0x000fe20003800000 */
[----:B------:R-:W-:Y:S02]  /*6380*/  ISETP.NE.AND P3, PT, R12, 0x1, PT ;  /* 0x000000010c00780c */ /* 0x000fe40003f65270 */
[----:B------:R-:W-:-:S13]  /*6390*/  ISETP.EQ.OR P0, PT, R24, UR20, P2 ;  /* 0x0000001418007c0c */ /* 0x000fda0009702670 */
[----:B------:R-:W-:Y:S05]  /*63a0*/  @P0 BRA `(.L_x_135) ;  /* 0x0000008000000947 */ /* 0x000fea0003800000 */
[----:B------:R-:W-:Y:S02]  /*63b0*/  ULDC UR14, c[0x0][0x10] ;  /* 0x00000400000e7ab9 */ /* 0x000fe40000000800 */
[----:B------:R-:W-:-:S04]  /*63c0*/  UIMAD UR14, UR5, UR14, UR24 ;  /* 0x0000000e050e72a4 */ /* 0x000fc8000f8e0218 */
[----:B------:R-:W-:-:S06]  /*63d0*/  UIMAD.WIDE.U32 UR14, UR14, 0x8, UR6 ;  /* 0x000000080e0e78a5 */ /* 0x000fcc000f8e0006 */
[----:B------:R-:W-:Y:S02]  /*63e0*/  MOV R24, UR14 ;  /* 0x0000000e00187c02 */ /* 0x000fe40008000f00 */
[----:B------:R-:W-:-:S06]  /*63f0*/  MOV R25, UR15 ;  /* 0x0000000f00197c02 */ /* 0x000fcc0008000f00 */
[----:B------:R-:W2:Y:S02]  /*6400*/  LDG.E.64 R24, [R24.64] ;  /* 0x0000001218187981 */ /* 0x000ea4000c1e1b00 */
[----:B--2---:R-:W-:Y:S02]  /*6410*/  FADD.FTZ R22, R22, R24 ;  /* 0x0000001816167221 */ /* 0x004fe40000010000 */
[----:B------:R-:W-:Y:S02]  /*6420*/  FADD.FTZ R23, R23, R25 ;  /* 0x0000001917177221 */ /* 0x000fe40000010000 */
.L_x_135:
[----:B------:R-:W-:Y:S05]  /*6430*/  BSYNC B0 ;  /* 0x0000000000007941 */ /* 0x000fea0003800000 */
.L_x_134:
[----:B------:R-:W-:Y:S05]  /*6440*/  @!P3 BRA `(.L_x_126) ;  /* 0x000001700000b947 */ /* 0x000fea0003800000 */
[----:B------:R-:W-:Y:S02]  /*6450*/  MOV R24, UR5 ;  /* 0x0000000500187c02 */ /* 0x000fe40008000f00 */
[----:B------:R-:W-:Y:S02]  /*6460*/  MOV R25, c[0x0][0x10] ;  /* 0x0000040000197a02 */ /* 0x000fe40000000f00 */
[----:B------:R-:W-:-:S04]  /*6470*/  IADD3 R24, R24, 0x1, RZ ;  /* 0x0000000118187810 */ /* 0x000fc80007ffe0ff */
[----:B------:R-:W-:-:S13]  /*6480*/  ISETP.EQ.OR P0, PT, R24, UR20, P2 ;  /* 0x0000001418007c0c */ /* 0x000fda0009702670 */
[----:B------:R-:W-:Y:S01]  /*6490*/  @!P0 IMAD R24, R24, R25, UR24 ;  /* 0x0000001818188e24 */ /* 0x000fe2000f8e0219 */
[----:B------:R-:W-:-:S10]  /*64a0*/  HFMA2.MMA R25, -RZ, RZ, 0, 4.76837158203125e-07 ;  /* 0x00000008ff197435 */ /* 0x000fd400000001ff */
[----:B------:R-:W-:-:S06]  /*64b0*/  @!P0 IMAD.WIDE.U32 R24, R24, R25, UR6 ;  /* 0x0000000618188e25 */ /* 0x000fcc000f8e0019 */
[----:B------:R-:W2:Y:S01]  /*64c0*/  @!P0 LDG.E.64 R24, [R24.64] ;  /* 0x0000001218188981 */ /* 0x000ea2000c1e1b00 */
[----:B------:R-:W-:Y:S02]  /*64d0*/  UIADD3 UR5, UR5, 0x2, URZ ;  /* 0x0000000205057890 */ /* 0x000fe4000fffe03f */
[----:B------:R-:W-:Y:S01]  /*64e0*/  ULDC UR14, c[0x0][0x10] ;  /* 0x00000400000e7ab9 */ /* 0x000fe20000000800 */
[----:B--2---:R-:W-:-:S03]  /*64f0*/  @!P0 FADD.FTZ R22, R22, R24 ;  /* 0x0000001816168221 */ /* 0x004fc60000010000 */
[----:B------:R-:W-:Y:S01]  /*6500*/  MOV R24, UR5 ;  /* 0x0000000500187c02 */ /* 0x000fe20008000f00 */
[----:B------:R-:W-:-:S03]  /*6510*/  @!P0 FADD.FTZ R23, R23, R25 ;  /* 0x0000001917178221 */ /* 0x000fc60000010000 */
[----:B------:R-:W-:-:S04]  /*6520*/  ISETP.EQ.OR P0, PT, R24, UR20, P2 ;  /* 0x0000001418007c0c */ /* 0x000fc80009702670 */
[----:B------:R-:W-:-:S13]  /*6530*/  ISETP.EQ.OR P0, PT, R12, 0x2, P0 ;  /* 0x000000020c00780c */ /* 0x000fda0000702670 */
[----:B------:R-:W-:-:S05]  /*6540*/  VOTEU.ALL UP0, P0 ;  /* 0x00000000003f7886 */ /* 0x000fca0000000000 */
[----:B------:R-:W-:-:S04]  /*6550*/  @!UP0 UIMAD UR5, UR5, UR14, UR24 ;  /* 0x0000000e050582a4 */ /* 0x000fc8000f8e0218 */
[----:B------:R-:W-:-:S06]  /*6560*/  @!UP0 UIMAD.WIDE.U32 UR6, UR5, 0x8, UR6 ;  /* 0x00000008050688a5 */ /* 0x000fcc000f8e0006 */
[----:B------:R-:W-:Y:S02]  /*6570*/  MOV R24, UR6 ;  /* 0x0000000600187c02 */ /* 0x000fe40008000f00 */
[----:B------:R-:W-:-:S06]  /*6580*/  MOV R25, UR7 ;  /* 0x0000000700197c02 */ /* 0x000fcc0008000f00 */
[----:B------:R-:W2:Y:S02]  /*6590*/  @!P0 LDG.E.64 R24, [R24.64] ;  /* 0x0000001218188981 */ /* 0x000ea4000c1e1b00 */
[----:B--2---:R-:W-:Y:S02]  /*65a0*/  @!P0 FADD.FTZ R22, R22, R24 ;  /* 0x0000001816168221 */ /* 0x004fe40000010000 */
[----:B------:R-:W-:-:S05]  /*65b0*/  @!P0 FADD.FTZ R23, R23, R25 ;  /* 0x0000001917178221 */ /* 0x000fca0000010000 */
.L_x_126:
[----:B------:R-:W-:Y:S04]  /*65c0*/  @!P2 STS.64 [0xe0], R22 ;  /* 0x0000e016ff00a388 */ /* 0x000fe80000000a00 */
[----:B------:R-:W-:Y:S06]  /*65d0*/  BAR.SYNC.DEFER_BLOCKING 0x0 ;  /* 0x0000000000007b1d */ /* 0x000fec0000010000 */
[----:B-1----:R-:W1:Y:S02]  /*65e0*/  LDS.64 R22, [0xe0] ;  /* 0x0000e000ff167984 */ /* 0x002e640000000a00 */
[----:B-1----:R-:W-:-:S02]  /*65f0*/  FMUL.FTZ R22, R22, c[0x0][0x20c] ;  /* 0x0000830016167a20 */ /* 0x002fc40000410000 */
[----:B------:R-:W-:Y:S01]  /*6600*/  FMUL.FTZ R12, R23, c[0x0][0x20c] ;  /* 0x00008300170c7a20 */ /* 0x000fe20000410000 */
[--C-:B------:R-:W-:Y:S01]  /*6610*/  PRMT R23, RZ, 0x5410, R36.reuse ;  /* 0x00005410ff177816 */ /* 0x100fe20000000024 */
[----:B------:R1:W2:Y:S04]  /*6620*/  R2UR UR5, R22 ;  /* 0x00000000160573c2 */ /* 0x0002a800000e0000 */
[----:B------:R-:W-:Y:S01]  /*6630*/  FADD.FTZ R23, R23, -UR25 ;  /* 0x8000001917177e21 */ /* 0x000fe20008010000 */
[----:B-1----:R-:W-:-:S03]  /*6640*/  PRMT R22, RZ, 0x7610, R36 ;  /* 0x00007610ff167816 */ /* 0x002fc60000000024 */
[----:B------:R1:W3:Y:S01]  /*6650*/  R2UR UR6, R12 ;  /* 0x000000000c0673c2 */ /* 0x0002e200000e0000 */
[----:B------:R-:W-:Y:S02]  /*6660*/  FMUL.FTZ R23, R23, UR26 ;  /* 0x0000001a17177c20 */ /* 0x000fe40008410000 */
[----:B------:R-:W-:Y:S01]  /*6670*/  FADD.FTZ R22, R22, -UR25 ;  /* 0x8000001916167e21 */ /* 0x000fe20008010000 */
[----:B-1----:R-:W-:-:S03]  /*6680*/  PRMT R12, RZ, 0x5410, R53 ;  /* 0x00005410ff0c7816 */ /* 0x002fc60000000035 */
[----:B------:R-:W-:Y:S01]  /*6690*/  FMUL.FTZ R22, R22, UR26 ;  /* 0x0000001a16167c20 */ /* 0x000fe20008410000 */
[----:B------:R-:W-:Y:S01]  /*66a0*/  PRMT R53, RZ, 0x7610, R53 ;  /* 0x00007610ff357816 */ /* 0x000fe20000000035 */
[----:B------:R-:W-:Y:S05]  /*66b0*/  @!P4 BRA `(.L_x_136) ;  /* 0x000001200000c947 */ /* 0x000fea0003800000 */
[----:B0-----:R-:W-:-:S04]  /*66c0*/  FFMA.FTZ R24, R23, R18, R20 ;  /* 0x0000001217187223 */ /* 0x001fc80000010014 */
        /* <DEDUP_REMOVED lines=17> */
.L_x_136:
[----:B------:R-:W-:Y:S01]  /*67e0*/  BSSY B0, `(.L_x_137) ;  /* 0x0000015000007945 */ /* 0x000fe20003800000 */
[----:B------:R-:W-:Y:S05]  /*67f0*/  @!P1 BRA `(.L_x_138) ;  /* 0x0000013000009947 */ /* 0x000fea0003800000 */
[----:B0-2---:R-:W-:Y:S02]  /*6800*/  MOV R24, UR5 ;  /* 0x0000000500187c02 */ /* 0x005fe40008000f00 */
[----:B-----5:R-:W-:-:S03]  /*6810*/  SHF.R.S32.HI R25, RZ, 0x1f, R2 ;  /* 0x0000001fff197819 */ /* 0x020fc60000011402 */
[----:B---3--:R-:W-:-:S04]  /*6820*/  FFMA.FTZ R24, R23, R24, UR6 ;  /* 0x0000000617187e23 */ /* 0x008fc80008010018 */
[----:B------:R-:W-:Y:S01]  /*6830*/  FFMA.FTZ R24, R12, R18, -R24 ;  /* 0x000000120c187223 */ /* 0x000fe20000010818 */
[----:B------:R-:W-:-:S03]  /*6840*/  MOV R12, UR5 ;  /* 0x00000005000c7c02 */ /* 0x000fc60008000f00 */
[----:B------:R-:W-:Y:S02]  /*6850*/  FMUL.FTZ R23, R24, UR26 ;  /* 0x0000001a18177c20 */ /* 0x000fe40008410000 */
[----:B------:R-:W-:Y:S01]  /*6860*/  FFMA.FTZ R12, R22, R12, UR6 ;  /* 0x00000006160c7e23 */ /* 0x000fe2000801000c */
[----:B------:R-:W-:Y:S01]  /*6870*/  MOV R22, R14 ;  /* 0x0000000e00167202 */ /* 0x000fe20000000f00 */
[----:B------:R-:W-:Y:S02]  /*6880*/  IMAD R24, R25, c[0x0][0x1d8], RZ ;  /* 0x0000760019187a24 */ /* 0x000fe400078e02ff */
[----:B------:R-:W-:Y:S02]  /*6890*/  FFMA.FTZ R12, R53, R19, -R12 ;  /* 0x00000013350c7223 */ /* 0x000fe4000001080c */
[----:B------:R-:W-:Y:S02]  /*68a0*/  IMAD R24, R2, c[0x0][0x1dc], R24 ;  /* 0x0000770002187a24 */ /* 0x000fe400078e0218 */
[----:B------:R-:W-:-:S05]  /*68b0*/  FMUL.FTZ R12, R12, UR26 ;  /* 0x0000001a0c0c7c20 */ /* 0x000fca0008410000 */
[----:B------:R-:W-:Y:S02]  /*68c0*/  F2FP.BF16.PACK_AB R12, R12, R23 ;  /* 0x000000170c0c723e */ /* 0x000fe400000010ff */
[----:B------:R-:W-:-:S05]  /*68d0*/  MOV R23, R17 ;  /* 0x0000001100177202 */ /* 0x000fca0000000f00 */
[----:B------:R-:W-:-:S05]  /*68e0*/  IMAD.WIDE.U32 R22, R2, c[0x0][0x1d8], R22 ;  /* 0x0000760002167a25 */ /* 0x000fca00078e0016 */
[----:B------:R-:W-:Y:S02]  /*68f0*/  IADD3 R23, R23, R24, RZ ;  /* 0x0000001817177210 */ /* 0x000fe40007ffe0ff */
[----:B------:R-:W-:-:S04]  /*6900*/  LEA R24, P0, R22, c[0x0][0x160], 0x1 ;  /* 0x0000580016187a11 */ /* 0x000fc800078008ff */
[----:B------:R-:W-:-:S05]  /*6910*/  LEA.HI.X R25, R22, c[0x0][0x164], R23, 0x1, P0 ;  /* 0x0000590016197a11 */ /* 0x000fca00000f0c17 */
[----:B------:R0:W-:Y:S04]  /*6920*/  STG.E [R24.64], R12 ;  /* 0x0000000c18007986 */ /* 0x0001e8000c101912 */
.L_x_138:
[----:B------:R-:W-:Y:S05]  /*6930*/  BSYNC B0 ;  /* 0x0000000000007941 */ /* 0x000fea0003800000 */
.L_x_137:
[--C-:B0-----:R-:W-:Y:S02]  /*6940*/  PRMT R24, RZ, 0x5410, R37.reuse ;  /* 0x00005410ff187816 */ /* 0x101fe40000000025 */
[----:B------:R-:W-:Y:S02]  /*6950*/  PRMT R23, RZ, 0x7610, R37 ;  /* 0x00007610ff177816 */ /* 0x000fe40000000025 */
[----:B------:R-:W-:Y:S01]  /*6960*/  ISETP.GE.U32.AND P0, PT, R69, c[0x0][0x1e0], PT ;  /* 0x0000780045007a0c */ /* 0x000fe20003f06070 */
[----:B------:R-:W-:Y:S01]  /*6970*/  FADD.FTZ R24, R24, -UR25 ;  /* 0x8000001918187e21 */ /* 0x000fe20008010000 */
[--C-:B------:R-:W-:Y:S01]  /*6980*/  PRMT R22, RZ, 0x5410, R52.reuse ;  /* 0x00005410ff167816 */ /* 0x100fe20000000034 */
[----:B------:R-:W-:Y:S01]  /*6990*/  FADD.FTZ R23, R23, -UR25 ;  /* 0x8000001917177e21 */ /* 0x000fe20008010000 */
[----:B------:R-:W-:Y:S01]  /*69a0*/  ISETP.GE.AND.EX P0, PT, R70, c[0x0][0x1e4], PT, P0 ;  /* 0x0000790046007a0c */ /* 0x000fe20003f06300 */
[----:B------:R-:W-:Y:S01]  /*69b0*/  FMUL.FTZ R24, R24, UR26 ;  /* 0x0000001a18187c20 */ /* 0x000fe20008410000 */
[----:B------:R-:W-:Y:S01]  /*69c0*/  PRMT R52, RZ, 0x7610, R52 ;  /* 0x00007610ff347816 */ /* 0x000fe20000000034 */
[----:B------:R-:W-:Y:S01]  /*69d0*/  FMUL.FTZ R23, R23, UR26 ;  /* 0x0000001a17177c20 */ /* 0x000fe20008410000 */
[----:B------:R-:W-:Y:S01]  /*69e0*/  ISETP.GT.U32.OR P0, PT, R0, 0x2ff, P0 ;  /* 0x000002ff0000780c */ /* 0x000fe20000704470 */
[----:B------:R-:W-:Y:S11]  /*69f0*/  @!P4 BRA `(.L_x_139) ;  /* 0x000001200000c947 */ /* 0x000ff60003800000 */
        /* <DEDUP_REMOVED lines=18> */
.L_x_139:
[----:B------:R-:W-:Y:S01]  /*6b20*/  BSSY B0, `(.L_x_140) ;  /* 0x0000014000007945 */ /* 0x000fe20003800000 */
[----:B------:R-:W-:Y:S05]  /*6b30*/  @P0 BRA `(.L_x_141) ;  /* 0x0000012000000947 */ /* 0x000fea0003800000 */
[----:B--2---:R-:W-:Y:S01]  /*6b40*/  MOV R25, UR5 ;  /* 0x0000000500197c02 */ /* 0x004fe20008000f00 */
[----:B------:R-:W-:Y:S01]  /*6b50*/  IMAD R70, R70, c[0x0][0x1d8], RZ ;  /* 0x0000760046467a24 */ /* 0x000fe200078e02ff */
[----:B------:R-:W-:-:S03]  /*6b60*/  MOV R12, UR5 ;  /* 0x00000005000c7c02 */ /* 0x000fc60008000f00 */
[----:B---3--:R-:W-:Y:S02]  /*6b70*/  FFMA.FTZ R25, R24, R25, UR6 ;  /* 0x0000000618197e23 */ /* 0x008fe40008010019 */
[----:B------:R-:W-:Y:S02]  /*6b80*/  FFMA.FTZ R23, R23, R12, UR6 ;  /* 0x0000000617177e23 */ /* 0x000fe4000801000c */
[----:B------:R-:W-:Y:S02]  /*6b90*/  FFMA.FTZ R22, R22, R18, -R25 ;  /* 0x0000001216167223 */ /* 0x000fe40000010819 */
[----:B------:R-:W-:Y:S02]  /*6ba0*/  FFMA.FTZ R12, R52, R19, -R23 ;  /* 0x00000013340c7223 */ /* 0x000fe40000010817 */
[----:B------:R-:W-:Y:S01]  /*6bb0*/  FMUL.FTZ R23, R22, UR26 ;  /* 0x0000001a16177c20 */ /* 0x000fe20008410000 */
[----:B------:R-:W-:Y:S01]  /*6bc0*/  MOV R22, R14 ;  /* 0x0000000e00167202 */ /* 0x000fe20000000f00 */
[----:B------:R-:W-:-:S02]  /*6bd0*/  FMUL.FTZ R12, R12, UR26 ;  /* 0x0000001a0c0c7c20 */ /* 0x000fc40008410000 */
[----:B------:R-:W-:-:S03]  /*6be0*/  IMAD R25, R69, c[0x0][0x1dc], R70 ;  /* 0x0000770045197a24 */ /* 0x000fc600078e0246 */
[----:B------:R-:W-:Y:S02]  /*6bf0*/  F2FP.BF16.PACK_AB R12, R12, R23 ;  /* 0x000000170c0c723e */ /* 0x000fe400000010ff */
[----:B------:R-:W-:-:S05]  /*6c00*/  MOV R23, R17 ;  /* 0x0000001100177202 */ /* 0x000fca0000000f00 */
[----:B------:R-:W-:-:S05]  /*6c10*/  IMAD.WIDE.U32 R22, R69, c[0x0][0x1d8], R22 ;  /* 0x0000760045167a25 */ /* 0x000fca00078e0016 */
[----:B------:R-:W-:Y:S02]  /*6c20*/  IADD3 R25, R23, R25, RZ ;  /* 0x0000001917197210 */ /* 0x000fe40007ffe0ff */
[----:B------:R-:W-:-:S04]  /*6c30*/  LEA R24, P0, R22, c[0x0][0x160], 0x1 ;  /* 0x0000580016187a11 */ /* 0x000fc800078008ff */
[----:B------:R-:W-:-:S05]  /*6c40*/  LEA.HI.X R25, R22, c[0x0][0x164], R25, 0x1, P0 ;  /* 0x0000590016197a11 */ /* 0x000fca00000f0c19 */
[----:B------:R0:W-:Y:S04]  /*6c50*/  STG.E [R24.64], R12 ;  /* 0x0000000c18007986 */ /* 0x0001e8000c101912 */
.L_x_141:
[----:B------:R-:W-:Y:S05]  /*6c60*/  BSYNC B0 ;  /* 0x0000000000007941 */ /* 0x000fea0003800000 */
.L_x_140:
[--C-:B0-----:R-:W-:Y:S02]  /*6c70*/  PRMT R12, RZ, 0x5410, R34.reuse ;  /* 0x00005410ff0c7816 */ /* 0x101fe40000000022 */
[----:B------:R-:W-:Y:S02]  /*6c80*/  PRMT R34, RZ, 0x7610, R34 ;  /* 0x00007610ff227816 */ /* 0x000fe40000000022 */
[----:B------:R-:W-:Y:S01]  /*6c90*/  SHF.R.S32.HI R30, RZ, 0x1f, R68 ;  /* 0x0000001fff1e7819 */ /* 0x000fe20000011444 */
[----:B------:R-:W-:Y:S01]  /*6ca0*/  FADD.FTZ R23, R12, -UR25 ;  /* 0x800000190c177e21 */ /* 0x000fe20008010000 */
[----:B------:R-:W-:Y:S01]  /*6cb0*/  ISETP.GE.U32.AND P0, PT, R68, c[0x0][0x1e0], PT ;  /* 0x0000780044007a0c */ /* 0x000fe20003f06070 */
[----:B------:R-:W-:Y:S01]  /*6cc0*/  FADD.FTZ R26, R34, -UR25 ;  /* 0x80000019221a7e21 */ /* 0x000fe20008010000 */
[--C-:B------:R-:W-:Y:S01]  /*6cd0*/  PRMT R25, RZ, 0x5410, R51.reuse ;  /* 0x00005410ff197816 */ /* 0x100fe20000000033 */
[----:B------:R-:W-:Y:S01]  /*6ce0*/  FMUL.FTZ R23, R23, UR26 ;  /* 0x0000001a17177c20 */ /* 0x000fe20008410000 */
[----:B------:R-:W-:Y:S01]  /*6cf0*/  ISETP.GE.AND.EX P0, PT, R30, c[0x0][0x1e4], PT, P0 ;  /* 0x000079001e007a0c */ /* 0x000fe20003f06300 */
[----:B------:R-:W-:Y:S01]  /*6d00*/  FMUL.FTZ R26, R26, UR26 ;  /* 0x0000001a1a1a7c20 */ /* 0x000fe20008410000 */
[----:B------:R-:W-:-:S02]  /*6d10*/  PRMT R12, RZ, 0x7610, R51 ;  /* 0x00007610ff0c7816 */ /* 0x000fc40000000033 */
[----:B------:R-:W-:Y:S01]  /*6d20*/  ISETP.GT.U32.OR P0, PT, R0, 0x2ff, P0 ;  /* 0x000002ff0000780c */ /* 0x000fe20000704470 */
[----:B------:R-:W-:Y:S11]  /*6d30*/  @!P4 BRA `(.L_x_142) ;  /* 0x000001200000c947 */ /* 0x000ff60003800000 */
        /* <DEDUP_REMOVED lines=18> */
.L_x_142:
[----:B------:R-:W-:Y:S01]  /*6e60*/  BSSY B0, `(.L_x_143) ;  /* 0x0000014000007945 */ /* 0x000fe20003800000 */
[----:B------:R-:W-:Y:S05]  /*6e70*/  @P0 BRA `(.L_x_144) ;  /* 0x0000012000000947 */ /* 0x000fea0003800000 */
[----:B--2---:R-:W-:Y:S01]  /*6e80*/  MOV R24, UR5 ;  /* 0x0000000500187c02 */ /* 0x004fe20008000f00 */
[----:B------:R-:W-:Y:S01]  /*6e90*/  IMAD R27, R30, c[0x0][0x1d8], RZ ;  /* 0x000076001e1b7a24 */ /* 0x000fe200078e02ff */
[----:B------:R-:W-:Y:S02]  /*6ea0*/  MOV R29, UR5 ;  /* 0x00000005001d7c02 */ /* 0x000fe40008000f00 */
[----:B------:R-:W-:Y:S01]  /*6eb0*/  MOV R22, R14 ;  /* 0x0000000e00167202 */ /* 0x000fe20000000f00 */
[----:B---3--:R-:W-:Y:S01]  /*6ec0*/  FFMA.FTZ R24, R23, R24, UR6 ;  /* 0x0000000617187e23 */ /* 0x008fe20008010018 */
[----:B------:R-:W-:Y:S01]  /*6ed0*/  MOV R23, R17 ;  /* 0x0000001100177202 */ /* 0x000fe20000000f00 */
[----:B------:R-:W-:Y:S02]  /*6ee0*/  FFMA.FTZ R26, R26, R29, UR6 ;  /* 0x000000061a1a7e23 */ /* 0x000fe4000801001d */
[----:B------:R-:W-:-:S02]  /*6ef0*/  IMAD R27, R68, c[0x0][0x1dc], R27 ;  /* 0x00007700441b7a24 */ /* 0x000fc400078e021b */
[----:B------:R-:W-:-:S04]  /*6f00*/  IMAD.WIDE.U32 R22, R68, c[0x0][0x1d8], R22 ;  /* 0x0000760044167a25 */ /* 0x000fc800078e0016 */
[----:B------:R-:W-:Y:S01]  /*6f10*/  FFMA.FTZ R28, R25, R18, -R24 ;  /* 0x00000012191c7223 */ /* 0x000fe20000010818 */
[----:B------:R-:W-:Y:S01]  /*6f20*/  IADD3 R27, R23, R27, RZ ;  /* 0x0000001b171b7210 */ /* 0x000fe20007ffe0ff */
[----:B------:R-:W-:Y:S01]  /*6f30*/  FFMA.FTZ R12, R12, R19, -R26 ;  /* 0x000000130c0c7223 */ /* 0x000fe2000001081a */
[----:B------:R-:W-:Y:S01]  /*6f40*/  LEA R24, P0, R22, c[0x0][0x160], 0x1 ;  /* 0x0000580016187a11 */ /* 0x000fe200078008ff */
[----:B------:R-:W-:Y:S02]  /*6f50*/  FMUL.FTZ R23, R28, UR26 ;  /* 0x0000001a1c177c20 */ /* 0x000fe40008410000 */
[----:B------:R-:W-:Y:S01]  /*6f60*/  FMUL.FTZ R12, R12, UR26 ;  /* 0x0000001a0c0c7c20 */ /* 0x000fe20008410000 */
[----:B------:R-:W-:-:S04]  /*6f70*/  LEA.HI.X R25, R22, c[0x0][0x164], R27, 0x1, P0 ;  /* 0x0000590016197a11 */ /* 0x000fc800000f0c1b */
[----:B------:R-:W-:-:S05]  /*6f80*/  F2FP.BF16.PACK_AB R23, R12, R23 ;  /* 0x000000170c17723e */ /* 0x000fca00000010ff */
[----:B------:R0:W-:Y:S02]  /*6f90*/  STG.E [R24.64], R23 ;  /* 0x0000001718007986 */ /* 0x0001e4000c101912 */
.L_x_144:
[----:B------:R-:W-:Y:S05]  /*6fa0*/  BSYNC B0 ;  /* 0x0000000000007941 */ /* 0x000fea0003800000 */
.L_x_143:
[--C-:B------:R-:W-:Y:S02]  /*6fb0*/  PRMT R12, RZ, 0x5410, R35.reuse ;  /* 0x00005410ff0c7816 */ /* 0x100fe40000000023 */
[----:B------:R-:W-:Y:S02]  /*6fc0*/  PRMT R35, RZ, 0x7610, R35 ;  /* 0x00007610ff237816 */ /* 0x000fe40000000023 */
[----:B------:R-:W-:Y:S01]  /*6fd0*/  SHF.R.S32.HI R34, RZ, 0x1f, R67 ;  /* 0x0000001fff227819 */ /* 0x000fe20000011443 */
[----:B------:R-:W-:Y:S01]  /*6fe0*/  FADD.FTZ R12, R12, -UR25 ;  /* 0x800000190c0c7e21 */ /* 0x000fe20008010000 */
[----:B------:R-:W-:Y:S01]  /*6ff0*/  ISETP.GE.U32.AND P0, PT, R67, c[0x0][0x1e0], PT ;  /* 0x0000780043007a0c */ /* 0x000fe20003f06070 */
[----:B------:R-:W-:Y:S01]  /*7000*/  FADD.FTZ R35, R35, -UR25 ;  /* 0x8000001923237e21 */ /* 0x000fe20008010000 */
[----:B------:R-:W-:Y:S01]  /*7010*/  ISETP.GE.U32.AND P5, PT, R66, c[0x0][0x1e0], PT ;  /* 0x0000780042007a0c */ /* 0x000fe20003fa6070 */
[----:B0-----:R-:W-:Y:S01]  /*7020*/  FMUL.FTZ R23, R12, UR26 ;  /* 0x0000001a0c177c20 */ /* 0x001fe20008410000 */
[----:B------:R-:W-:Y:S01]  /*7030*/  SHF.R.S32.HI R36, RZ, 0x1f, R66 ;  /* 0x0000001fff247819 */ /* 0x000fe20000011442 */
[----:B------:R-:W-:Y:S01]  /*7040*/  FMUL.FTZ R12, R35, UR26 ;  /* 0x0000001a230c7c20 */ /* 0x000fe20008410000 */
[----:B------:R-:W-:-:S02]  /*7050*/  ISETP.GE.AND.EX P3, PT, R34, c[0x0][0x1e4], PT, P0 ;  /* 0x0000790022007a0c */ /* 0x000fc40003f66300 */
[--C-:B------:R-:W-:Y:S02]  /*7060*/  PRMT R25, RZ, 0x5410, R50.reuse ;  /* 0x00005410ff197816 */ /* 0x100fe40000000032 */
[----:B------:R-:W-:Y:S02]  /*7070*/  ISETP.GE.U32.AND P2, PT, R65, c[0x0][0x1e0], PT ;  /* 0x0000780041007a0c */ /* 0x000fe40003f46070 */
[----:B------:R-:W-:Y:S02]  /*7080*/  ISETP.GE.AND.EX P0, PT, R36, c[0x0][0x1e4], PT, P5 ;  /* 0x0000790024007a0c */ /* 0x000fe40003f06350 */
[----:B------:R-:W-:Y:S02]  /*7090*/  ISETP.GT.U32.OR P3, PT, R0, 0x2ff, P3 ;  /* 0x000002ff0000780c */ /* 0x000fe40001f64470 */
[----:B------:R-:W-:Y:S01]  /*70a0*/  PRMT R50, RZ, 0x7610, R50 ;  /* 0x00007610ff327816 */ /* 0x000fe20000000032 */
[----:B------:R-:W-:Y:S09]  /*70b0*/  @!P4 BRA `(.L_x_145) ;  /* 0x000001200000c947 */ /* 0x000ff20003800000 */
        /* <DEDUP_REMOVED lines=18> */
.L_x_145:
[----:B------:R-:W-:Y:S01]  /*71e0*/  BSSY B0, `(.L_x_146) ;  /* 0x0000014000007945 */ /* 0x000fe20003800000 */
[----:B------:R-:W-:Y:S05]  /*71f0*/  @P3 BRA `(.L_x_147) ;  /* 0x0000012000003947 */ /* 0x000fea0003800000 */
[----:B--2---:R-:W-:Y:S02]  /*7200*/  MOV R22, UR5 ;  /* 0x0000000500167c02 */ /* 0x004fe40008000f00 */
[----:B------:R-:W-:-:S03]  /*7210*/  MOV R27, UR5 ;  /* 0x00000005001b7c02 */ /* 0x000fc60008000f00 */
[----:B---3--:R-:W-:Y:S02]  /*7220*/  FFMA.FTZ R23, R23, R22, UR6 ;  /* 0x0000000617177e23 */ /* 0x008fe40008010016 */
[----:B------:R-:W-:Y:S02]  /*7230*/  IMAD R22, R34, c[0x0][0x1d8], RZ ;  /* 0x0000760022167a24 */ /* 0x000fe400078e02ff */
[----:B------:R-:W-:Y:S02]  /*7240*/  FFMA.FTZ R12, R12, R27, UR6 ;  /* 0x000000060c0c7e23 */ /* 0x000fe4000801001b */
[----:B------:R-:W-:Y:S01]  /*7250*/  IMAD R27, R67, c[0x0][0x1dc], R22 ;  /* 0x00007700431b7a24 */ /* 0x000fe200078e0216 */
[----:B------:R-:W-:Y:S01]  /*7260*/  MOV R22, R14 ;  /* 0x0000000e00167202 */ /* 0x000fe20000000f00 */
[----:B------:R-:W-:Y:S01]  /*7270*/  FFMA.FTZ R25, R25, R18, -R23 ;  /* 0x0000001219197223 */ /* 0x000fe20000010817 */
[----:B------:R-:W-:Y:S01]  /*7280*/  MOV R23, R17 ;  /* 0x0000001100177202 */ /* 0x000fe20000000f00 */
[----:B------:R-:W-:-:S04]  /*7290*/  FFMA.FTZ R12, R50, R19, -R12 ;  /* 0x00000013320c7223 */ /* 0x000fc8000001080c */
[----:B------:R-:W-:-:S04]  /*72a0*/  IMAD.WIDE.U32 R22, R67, c[0x0][0x1d8], R22 ;  /* 0x0000760043167a25 */ /* 0x000fc800078e0016 */
[----:B------:R-:W-:Y:S01]  /*72b0*/  FMUL.FTZ R12, R12, UR26 ;  /* 0x0000001a0c0c7c20 */ /* 0x000fe20008410000 */
[----:B------:R-:W-:Y:S01]  /*72c0*/  IADD3 R27, R23, R27, RZ ;  /* 0x0000001b171b7210 */ /* 0x000fe20007ffe0ff */
[----:B------:R-:W-:Y:S01]  /*72d0*/  FMUL.FTZ R23, R25, UR26 ;  /* 0x0000001a19177c20 */ /* 0x000fe20008410000 */
[----:B------:R-:W-:-:S04]  /*72e0*/  LEA R24, P3, R22, c[0x0][0x160], 0x1 ;  /* 0x0000580016187a11 */ /* 0x000fc800078608ff */
[----:B------:R-:W-:Y:S02]  /*72f0*/  LEA.HI.X R25, R22, c[0x0][0x164], R27, 0x1, P3 ;  /* 0x0000590016197a11 */ /* 0x000fe400018f0c1b */
[----:B------:R-:W-:-:S05]  /*7300*/  F2FP.BF16.PACK_AB R23, R12, R23 ;  /* 0x000000170c17723e */ /* 0x000fca00000010ff */
[----:B------:R0:W-:Y:S02]  /*7310*/  STG.E [R24.64], R23 ;  /* 0x0000001718007986 */ /* 0x0001e4000c101912 */
.L_x_147:
[----:B------:R-:W-:Y:S05]  /*7320*/  BSYNC B0 ;  /* 0x0000000000007941 */ /* 0x000fea0003800000 */
.L_x_146:
[--C-:B------:R-:W-:Y:S02]  /*7330*/  PRMT R12, RZ, 0x5410, R32.reuse ;  /* 0x00005410ff0c7816 */ /* 0x100fe40000000020 */
[----:B------:R-:W-:Y:S02]  /*7340*/  PRMT R32, RZ, 0x7610, R32 ;  /* 0x00007610ff207816 */ /* 0x000fe40000000020 */
[----:B------:R-:W-:Y:S01]  /*7350*/  SHF.R.S32.HI R34, RZ, 0x1f, R65 ;  /* 0x0000001fff227819 */ /* 0x000fe20000011441 */
[----:B0-----:R-:W-:Y:S01]  /*7360*/  FADD.FTZ R23, R12, -UR25 ;  /* 0x800000190c177e21 */ /* 0x001fe20008010000 */
[----:B------:R-:W-:Y:S01]  /*7370*/  ISETP.GE.U32.AND P3, PT, R64, c[0x0][0x1e0], PT ;  /* 0x0000780040007a0c */ /* 0x000fe20003f66070 */
[----:B------:R-:W-:Y:S01]  /*7380*/  FADD.FTZ R22, R32, -UR25 ;  /* 0x8000001920167e21 */ /* 0x000fe20008010000 */
[----:B------:R-:W-:Y:S01]  /*7390*/  ISETP.GE.AND.EX P2, PT, R34, c[0x0][0x1e4], PT, P2 ;  /* 0x0000790022007a0c */ /* 0x000fe20003f46320 */
[----:B------:R-:W-:Y:S01]  /*73a0*/  FMUL.FTZ R23, R23, UR26 ;  /* 0x0000001a17177c20 */ /* 0x000fe20008410000 */
[----:B------:R-:W-:Y:S01]  /*73b0*/  ISETP.GT.U32.OR P0, PT, R0, 0x2ff, P0 ;  /* 0x000002ff0000780c */ /* 0x000fe20000704470 */
[----:B------:R-:W-:Y:S01]  /*73c0*/  FMUL.FTZ R22, R22, UR26 ;  /* 0x0000001a16167c20 */ /* 0x000fe20008410000 */
[----:B------:R-:W-:-:S02]  /*73d0*/  PRMT R25, RZ, 0x5410, R49 ;  /* 0x00005410ff197816 */ /* 0x000fc40000000031 */
[----:B------:R-:W-:Y:S01]  /*73e0*/  PRMT R12, RZ, 0x7610, R49 ;  /* 0x00007610ff0c7816 */ /* 0x000fe20000000031 */
[----:B------:R-:W-:Y:S07]  /*73f0*/  @!P4 BRA `(.L_x_148) ;  /* 0x000001200000c947 */ /* 0x000fee0003800000 */
        /* <DEDUP_REMOVED lines=18> */
.L_x_148:
[----:B------:R-:W-:Y:S01]  /*7520*/  BSSY B0, `(.L_x_149) ;  /* 0x0000014000007945 */ /* 0x000fe20003800000 */
[----:B------:R-:W-:Y:S05]  /*7530*/  @P0 BRA `(.L_x_150) ;  /* 0x0000012000000947 */ /* 0x000fea0003800000 */
[----:B--2---:R-:W-:Y:S01]  /*7540*/  MOV R24, UR5 ;  /* 0x0000000500187c02 */ /* 0x004fe20008000f00 */
[----:B------:R-:W-:Y:S01]  /*7550*/  IMAD R27, R36, c[0x0][0x1d8], RZ ;  /* 0x00007600241b7a24 */ /* 0x000fe200078e02ff */
[----:B------:R-:W-:-:S03]  /*7560*/  MOV R29, UR5 ;  /* 0x00000005001d7c02 */ /* 0x000fc60008000f00 */
[----:B---3--:R-:W-:Y:S01]  /*7570*/  FFMA.FTZ R24, R23, R24, UR6 ;  /* 0x0000000617187e23 */ /* 0x008fe20008010018 */
[----:B------:R-:W-:Y:S01]  /*7580*/  MOV R23, R17 ;  /* 0x0000001100177202 */ /* 0x000fe20000000f00 */
[----:B------:R-:W-:Y:S01]  /*7590*/  FFMA.FTZ R26, R22, R29, UR6 ;  /* 0x00000006161a7e23 */ /* 0x000fe2000801001d */
[----:B------:R-:W-:Y:S01]  /*75a0*/  MOV R22, R14 ;  /* 0x0000000e00167202 */ /* 0x000fe20000000f00 */
[C---:B------:R-:W-:Y:S02]  /*75b0*/  IMAD R27, R66.reuse, c[0x0][0x1dc], R27 ;  /* 0x00007700421b7a24 */ /* 0x040fe400078e021b */
[----:B------:R-:W-:Y:S02]  /*75c0*/  FFMA.FTZ R25, R25, R18, -R24 ;  /* 0x0000001219197223 */ /* 0x000fe40000010818 */
[----:B------:R-:W-:-:S04]  /*75d0*/  IMAD.WIDE.U32 R22, R66, c[0x0][0x1d8], R22 ;  /* 0x0000760042167a25 */ /* 0x000fc800078e0016 */
[----:B------:R-:W-:Y:S01]  /*75e0*/  FFMA.FTZ R12, R12, R19, -R26 ;  /* 0x000000130c0c7223 */ /* 0x000fe2000001081a */
[----:B------:R-:W-:Y:S01]  /*75f0*/  IADD3 R27, R23, R27, RZ ;  /* 0x0000001b171b7210 */ /* 0x000fe20007ffe0ff */
[----:B------:R-:W-:Y:S01]  /*7600*/  FMUL.FTZ R23, R25, UR26 ;  /* 0x0000001a19177c20 */ /* 0x000fe20008410000 */
[----:B------:R-:W-:Y:S01]  /*7610*/  LEA R24, P0, R22, c[0x0][0x160], 0x1 ;  /* 0x0000580016187a11 */ /* 0x000fe200078008ff */
[----:B------:R-:W-:-:S03]  /*7620*/  FMUL.FTZ R12, R12, UR26 ;  /* 0x0000001a0c0c7c20 */ /* 0x000fc60008410000 */
[----:B------:R-:W-:Y:S02]  /*7630*/  LEA.HI.X R25, R22, c[0x0][0x164], R27, 0x1, P0 ;  /* 0x0000590016197a11 */ /* 0x000fe400000f0c1b */
[----:B------:R-:W-:-:S05]  /*7640*/  F2FP.BF16.PACK_AB R23, R12, R23 ;  /* 0x000000170c17723e */ /* 0x000fca00000010ff */
[----:B------:R0:W-:Y:S02]  /*7650*/  STG.E [R24.64], R23 ;  /* 0x0000001718007986 */ /* 0x0001e4000c101912 */
.L_x_150:
[----:B------:R-:W-:Y:S05]  /*7660*/  BSYNC B0 ;  /* 0x0000000000007941 */ /* 0x000fea0003800000 */
.L_x_149:
[--C-:B------:R-:W-:Y:S02]  /*7670*/  PRMT R12, RZ, 0x5410, R33.reuse ;  /* 0x00005410ff0c7816 */ /* 0x100fe40000000021 */
[----:B------:R-:W-:Y:S02]  /*7680*/  PRMT R33, RZ, 0x7610, R33 ;  /* 0x00007610ff217816 */ /* 0x000fe40000000021 */
[----:B------:R-:W-:Y:S01]  /*7690*/  SHF.R.S32.HI R36, RZ, 0x1f, R64 ;  /* 0x0000001fff247819 */ /* 0x000fe20000011440 */
[----:B------:R-:W-:Y:S01]  /*76a0*/  FADD.FTZ R12, R12, -UR25 ;  /* 0x800000190c0c7e21 */ /* 0x000fe20008010000 */
[----:B0-----:R-:W-:Y:S01]  /*76b0*/  PRMT R25, RZ, 0x5410, R48 ;  /* 0x00005410ff197816 */ /* 0x001fe20000000030 */
[----:B------:R-:W-:Y:S01]  /*76c0*/  FADD.FTZ R33, R33, -UR25 ;  /* 0x8000001921217e21 */ /* 0x000fe20008010000 */
[----:B------:R-:W-:Y:S01]  /*76d0*/  ISETP.GE.U32.AND P0, PT, R63, c[0x0][0x1e0], PT ;  /* 0x000078003f007a0c */ /* 0x000fe20003f06070 */
[----:B------:R-:W-:Y:S01]  /*76e0*/  FMUL.FTZ R23, R12, UR26 ;  /* 0x0000001a0c177c20 */ /* 0x000fe20008410000 */
[----:B------:R-:W-:Y:S01]  /*76f0*/  ISETP.GE.AND.EX P3, PT, R36, c[0x0][0x1e4], PT, P3 ;  /* 0x0000790024007a0c */ /* 0x000fe20003f66330 */
[----:B------:R-:W-:Y:S01]  /*7700*/  FMUL.FTZ R12, R33, UR26 ;  /* 0x0000001a210c7c20 */ /* 0x000fe20008410000 */
[----:B------:R-:W-:-:S02]  /*7710*/  ISETP.GT.U32.OR P2, PT, R0, 0x2ff, P2 ;  /* 0x000002ff0000780c */ /* 0x000fc40001744470 */
[----:B------:R-:W-:Y:S01]  /*7720*/  PRMT R48, RZ, 0x7610, R48 ;  /* 0x00007610ff307816 */ /* 0x000fe20000000030 */
[----:B------:R-:W-:Y:S09]  /*7730*/  @!P4 BRA `(.L_x_151) ;  /* 0x000001200000c947 */ /* 0x000ff20003800000 */
        /* <DEDUP_REMOVED lines=18> */
.L_x_151:
        /* <DEDUP_REMOVED lines=8> */
[----:B------:R-:W-:-:S02]  /*78e0*/  FFMA.FTZ R12, R12, R27, UR6 ;  /* 0x000000060c0c7e23 */ /* 0x000fc4000801001b */
[C---:B------:R-:W-:Y:S02]  /*78f0*/  IMAD R27, R65.reuse, c[0x0][0x1dc], R26 ;  /* 0x00007700411b7a24 */ /* 0x040fe400078e021a */
        /* <DEDUP_REMOVED lines=10> */
.L_x_153:
[----:B------:R-:W-:Y:S05]  /*79a0*/  BSYNC B0 ;  /* 0x0000000000007941 */ /* 0x000fea0003800000 */
.L_x_152:
        /* <DEDUP_REMOVED lines=31> */
.L_x_154:
        /* <DEDUP_REMOVED lines=9> */
[----:B------:R-:W-:Y:S02]  /*7c30*/  FFMA.FTZ R3, R3, R18, -R24 ;  /* 0x0000001203037223 */ /* 0x000fe40000010818 */
[C---:B------:R-:W-:Y:S02]  /*7c40*/  IMAD R27, R64.reuse, c[0x0][0x1dc], R27 ;  /* 0x00007700401b7a24 */ /* 0x040fe400078e021b */
        /* <DEDUP_REMOVED lines=9> */
.L_x_156:
[----:B------:R-:W-:Y:S05]  /*7ce0*/  BSYNC B0 ;  /* 0x0000000000007941 */ /* 0x000fea0003800000 */
.L_x_155:
[--C-:B0-----:R-:W-:Y:S02]  /*7cf0*/  PRMT R3, RZ, 0x5410, R13.reuse ;  /* 0x00005410ff037816 */ /* 0x101fe4000000000d */
[----:B------:R-:W-:Y:S02]  /*7d00*/  PRMT R13, RZ, 0x7610, R13 ;  /* 0x00007610ff0d7816 */ /* 0x000fe4000000000d */
[----:B------:R-:W-:Y:S01]  /*7d10*/  SHF.R.S32.HI R33, RZ, 0x1f, R62 ;  /* 0x0000001fff217819 */ /* 0x000fe2000001143e */
[----:B------:R-:W-:Y:S01]  /*7d20*/  FADD.FTZ R12, R3, -UR25 ;  /* 0x80000019030c7e21 */ /* 0x000fe20008010000 */
[----:B------:R-:W-:Y:S01]  /*7d30*/  PRMT R3, RZ, 0x5410, R46 ;  /* 0x00005410ff037816 */ /* 0x000fe2000000002e */
        /* <DEDUP_REMOVED lines=26> */
.L_x_157:
        /* <DEDUP_REMOVED lines=20> */
.L_x_159:
[----:B------:R-:W-:Y:S05]  /*8020*/  BSYNC B0 ;  /* 0x0000000000007941 */ /* 0x000fea0003800000 */
.L_x_158:
[--C-:B0-----:R-:W-:Y:S02]  /*8030*/  PRMT R3, RZ, 0x5410, R4.reuse ;  /* 0x00005410ff037816 */ /* 0x101fe40000000004 */
[----:B------:R-:W-:Y:S02]  /*8040*/  PRMT R4, RZ, 0x7610, R4 ;  /* 0x00007610ff047816 */ /* 0x000fe40000000004 */
[----:B------:R-:W-:Y:S01]  /*8050*/  SHF.R.S32.HI R32, RZ, 0x1f, R61 ;  /* 0x0000001fff207819 */ /* 0x000fe2000001143d */
[----:B------:R-:W-:Y:S01]  /*8060*/  FADD.FTZ R12, R3, -UR25 ;  /* 0x80000019030c7e21 */ /* 0x000fe20008010000 */
        /* <DEDUP_REMOVED lines=27> */
.L_x_160:
        /* <DEDUP_REMOVED lines=20> */
.L_x_162:
[----:B------:R-:W-:Y:S05]  /*8360*/  BSYNC B0 ;  /* 0x0000000000007941 */ /* 0x000fea0003800000 */
.L_x_161:
        /* <DEDUP_REMOVED lines=31> */
.L_x_163:
        /* <DEDUP_REMOVED lines=20> */
.L_x_165:
[----:B------:R-:W-:Y:S05]  /*86a0*/  BSYNC B0 ;  /* 0x0000000000007941 */ /* 0x000fea0003800000 */
.L_x_164:
        /* <DEDUP_REMOVED lines=31> */
.L_x_166:
        /* <DEDUP_REMOVED lines=20> */
.L_x_168:
[----:B------:R-:W-:Y:S05]  /*89e0*/  BSYNC B0 ;  /* 0x0000000000007941 */ /* 0x000fea0003800000 */
.L_x_167:
        /* <DEDUP_REMOVED lines=31> */
.L_x_169:
        /* <DEDUP_REMOVED lines=20> */
.L_x_171:
[----:B------:R-:W-:Y:S05]  /*8d20*/  BSYNC B0 ;  /* 0x0000000000007941 */ /* 0x000fea0003800000 */
.L_x_170:
[--C-:B0-----:R-:W-:Y:S02]  /*8d30*/  PRMT R3, RZ, 0x5410, R8.reuse ;  /* 0x00005410ff037816 */ /* 0x101fe40000000008 */
[----:B------:R-:W-:Y:S02]  /*8d40*/  PRMT R8, RZ, 0x7610, R8 ;  /* 0x00007610ff087816 */ /* 0x000fe40000000008 */
[----:B------:R-:W-:Y:S01]  /*8d50*/  ISETP.GE.U32.AND P2, PT, R56, c[0x0][0x1e0], PT ;  /* 0x0000780038007a0c */ /* 0x000fe20003f46070 */
[----:B------:R-:W-:Y:S01]  /*8d60*/  FADD.FTZ R4, R3, -UR25 ;  /* 0x8000001903047e21 */ /* 0x000fe20008010000 */
[----:B------:R-:W-:Y:S01]  /*8d70*/  ISETP.GT.U32.OR P3, PT, R0, 0x2ff, P3 ;  /* 0x000002ff0000780c */ /* 0x000fe20001f64470 */
[----:B------:R-:W-:Y:S01]  /*8d80*/  FADD.FTZ R8, R8, -UR25 ;  /* 0x8000001908087e21 */ /* 0x000fe20008010000 */
[--C-:B------:R-:W-:Y:S01]  /*8d90*/  PRMT R3, RZ, 0x5410, R41.reuse ;  /* 0x00005410ff037816 */ /* 0x100fe20000000029 */
[----:B------:R-:W-:Y:S01]  /*8da0*/  FMUL.FTZ R25, R4, UR26 ;  /* 0x0000001a04197c20 */ /* 0x000fe20008410000 */
[----:B------:R-:W-:Y:S01]  /*8db0*/  PRMT R6, RZ, 0x7610, R41 ;  /* 0x00007610ff067816 */ /* 0x000fe20000000029 */
[----:B------:R-:W-:Y:S01]  /*8dc0*/  FMUL.FTZ R24, R8, UR26 ;  /* 0x0000001a08187c20 */ /* 0x000fe20008410000 */
[----:B------:R-:W-:Y:S06]  /*8dd0*/  @!P4 BRA `(.L_x_172) ;  /* 0x000001200000c947 */ /* 0x000fec0003800000 */
        /* <DEDUP_REMOVED lines=18> */
.L_x_172:
        /* <DEDUP_REMOVED lines=20> */
.L_x_174:
[----:B------:R-:W-:Y:S05]  /*9040*/  BSYNC B0 ;  /* 0x0000000000007941 */ /* 0x000fea0003800000 */
.L_x_173:
[--C-:B0-----:R-:W-:Y:S02]  /*9050*/  PRMT R3, RZ, 0x5410, R9.reuse ;  /* 0x00005410ff037816 */ /* 0x101fe40000000009 */
[----:B------:R-:W-:Y:S02]  /*9060*/  PRMT R9, RZ, 0x7610, R9 ;  /* 0x00007610ff097816 */ /* 0x000fe40000000009 */
[----:B------:R-:W-:Y:S01]  /*9070*/  SHF.R.S32.HI R28, RZ, 0x1f, R57 ;  /* 0x0000001fff1c7819 */ /* 0x000fe20000011439 */
[----:B------:R-:W-:Y:S01]  /*9080*/  FADD.FTZ R4, R3, -UR25 ;  /* 0x8000001903047e21 */ /* 0x000fe20008010000 */
[----:B------:R-:W-:Y:S01]  /*9090*/  ISETP.GE.U32.AND P5, PT, R55, c[0x0][0x1e0], PT ;  /* 0x0000780037007a0c */ /* 0x000fe20003fa6070 */
[----:B------:R-:W-:Y:S01]  /*90a0*/  FADD.FTZ R9, R9, -UR25 ;  /* 0x8000001909097e21 */ /* 0x000fe20008010000 */
[----:B------:R-:W-:Y:S01]  /*90b0*/  SHF.R.S32.HI R27, RZ, 0x1f, R56 ;  /* 0x0000001fff1b7819 */ /* 0x000fe20000011438 */
[----:B------:R-:W-:Y:S01]  /*90c0*/  FMUL.FTZ R25, R4, UR26 ;  /* 0x0000001a04197c20 */ /* 0x000fe20008410000 */
[----:B------:R-:W-:Y:S01]  /*90d0*/  SHF.R.S32.HI R26, RZ, 0x1f, R55 ;  /* 0x0000001fff1a7819 */ /* 0x000fe20000011437 */
[----:B------:R-:W-:Y:S01]  /*90e0*/  FMUL.FTZ R24, R9, UR26 ;  /* 0x0000001a09187c20 */ /* 0x000fe20008410000 */
[----:B------:R-:W-:-:S02]  /*90f0*/  ISETP.GE.AND.EX P3, PT, R28, c[0x0][0x1e4], PT, P0 ;  /* 0x000079001c007a0c */ /* 0x000fc40003f66300 */
[--C-:B------:R-:W-:Y:S02]  /*9100*/  PRMT R3, RZ, 0x5410, R40.reuse ;  /* 0x00005410ff037816 */ /* 0x100fe40000000028 */
[----:B------:R-:W-:Y:S02]  /*9110*/  ISETP.GE.AND.EX P2, PT, R27, c[0x0][0x1e4], PT, P2 ;  /* 0x000079001b007a0c */ /* 0x000fe40003f46320 */
        /* <DEDUP_REMOVED lines=22> */
.L_x_175:
        /* <DEDUP_REMOVED lines=20> */
.L_x_177:
[----:B------:R-:W-:Y:S05]  /*93c0*/  BSYNC B0 ;  /* 0x0000000000007941 */ /* 0x000fea0003800000 */
.L_x_176:
[--C-:B------:R-:W-:Y:S02]  /*93d0*/  PRMT R4, RZ, 0x5410, R10.reuse ;  /* 0x00005410ff047816 */ /* 0x100fe4000000000a */
[----:B------:R-:W-:Y:S02]  /*93e0*/  PRMT R10, RZ, 0x7610, R10 ;  /* 0x00007610ff0a7816 */ /* 0x000fe4000000000a */
[----:B------:R-:W-:Y:S01]  /*93f0*/  ISETP.GT.U32.OR P2, PT, R0, 0x2ff, P2 ;  /* 0x000002ff0000780c */ /* 0x000fe20001744470 */
[----:B------:R-:W-:Y:S01]  /*9400*/  FADD.FTZ R4, R4, -UR25 ;  /* 0x8000001904047e21 */ /* 0x000fe20008010000 */
[----:B------:R-:W-:Y:S01]  /*9410*/  ISETP.GT.U32.OR P0, PT, R0, 0x2ff, P0 ;  /* 0x000002ff0000780c */ /* 0x000fe20000704470 */
[----:B------:R-:W-:Y:S01]  /*9420*/  FADD.FTZ R10, R10, -UR25 ;  /* 0x800000190a0a7e21 */ /* 0x000fe20008010000 */
[--C-:B0-----:R-:W-:Y:S01]  /*9430*/  PRMT R3, RZ, 0x5410, R39.reuse ;  /* 0x00005410ff037816 */ /* 0x101fe20000000027 */
[----:B------:R-:W-:Y:S01]  /*9440*/  FMUL.FTZ R25, R4, UR26 ;  /* 0x0000001a04197c20 */ /* 0x000fe20008410000 */
[----:B------:R-:W-:Y:S01]  /*9450*/  PRMT R6, RZ, 0x7610, R39 ;  /* 0x00007610ff067816 */ /* 0x000fe20000000027 */
[----:B------:R-:W-:Y:S01]  /*9460*/  FMUL.FTZ R22, R10, UR26 ;  /* 0x0000001a0a167c20 */ /* 0x000fe20008410000 */
[----:B------:R-:W-:Y:S01]  /*9470*/  PRMT R24, RZ, 0x5410, R11 ;  /* 0x00005410ff187816 */ /* 0x000fe2000000000b */
        /* <DEDUP_REMOVED lines=19> */
.L_x_178:
        /* <DEDUP_REMOVED lines=20> */
.L_x_180:
[----:B------:R-:W-:Y:S05]  /*96f0*/  BSYNC B0 ;  /* 0x0000000000007941 */ /* 0x000fea0003800000 */
.L_x_179:
[----:B------:R-:W-:Y:S01]  /*9700*/  PRMT R11, RZ, 0x7610, R11 ;  /* 0x00007610ff0b7816 */ /* 0x000fe2000000000b */
[----:B------:R-:W-:Y:S01]  /*9710*/  FADD.FTZ R24, R24, -UR25 ;  /* 0x8000001918187e21 */ /* 0x000fe20008010000 */
[--C-:B0-----:R-:W-:Y:S02]  /*9720*/  PRMT R3, RZ, 0x5410, R38.reuse ;  /* 0x00005410ff037816 */ /* 0x101fe40000000026 */
[----:B------:R-:W-:Y:S01]  /*9730*/  PRMT R38, RZ, 0x7610, R38 ;  /* 0x00007610ff267816 */ /* 0x000fe20000000026 */
[----:B------:R-:W-:Y:S02]  /*9740*/  FADD.FTZ R11, R11, -UR25 ;  /* 0x800000190b0b7e21 */ /* 0x000fe40008010000 */
[----:B------:R-:W-:Y:S02]  /*9750*/  FMUL.FTZ R13, R24, UR26 ;  /* 0x0000001a180d7c20 */ /* 0x000fe40008410000 */
[----:B------:R-:W-:Y:S01]  /*9760*/  FMUL.FTZ R12, R11, UR26 ;  /* 0x0000001a0b0c7c20 */ /* 0x000fe20008410000 */
        /* <DEDUP_REMOVED lines=19> */
.L_x_181:
[----:B------:R-:W-:Y:S01]  /*98a0*/  BSSY B0, `(.L_x_182) ;  /* 0x0000013000007945 */ /* 0x000fe20003800000 */
[----:B------:R-:W-:Y:S05]  /*98b0*/  @P0 BRA `(.L_x_183) ;  /* 0x0000011000000947 */ /* 0x000fea0003800000 */
[----:B--2---:R-:W-:Y:S01]  /*98c0*/  MOV R4, UR5 ;  /* 0x0000000500047c02 */ /* 0x004fe20008000f00 */
[----:B------:R-:W-:Y:S01]  /*98d0*/  IMAD R6, R26, c[0x0][0x1d8], RZ ;  /* 0x000076001a067a24 */ /* 0x000fe200078e02ff */
[----:B------:R-:W-:Y:S02]  /*98e0*/  MOV R5, UR5 ;  /* 0x0000000500057c02 */ /* 0x000fe40008000f00 */
[----:B------:R-:W-:Y:S01]  /*98f0*/  MOV R15, R17 ;  /* 0x00000011000f7202 */ /* 0x000fe20000000f00 */
[----:B---3--:R-:W-:Y:S02]  /*9900*/  FFMA.FTZ R4, R13, R4, UR6 ;  /* 0x000000060d047e23 */ /* 0x008fe40008010004 */
[----:B------:R-:W-:-:S02]  /*9910*/  FFMA.FTZ R5, R12, R5, UR6 ;  /* 0x000000060c057e23 */ /* 0x000fc40008010005 */
[----:B------:R-:W-:-:S04]  /*9920*/  IMAD.WIDE.U32 R14, R55, c[0x0][0x1d8], R14 ;  /* 0x00007600370e7a25 */ /* 0x000fc800078e000e */
[----:B------:R-:W-:Y:S02]  /*9930*/  IMAD R7, R55, c[0x0][0x1dc], R6 ;  /* 0x0000770037077a24 */ /* 0x000fe400078e0206 */
[----:B------:R-:W-:Y:S01]  /*9940*/  FFMA.FTZ R3, R3, R18, -R4 ;  /* 0x0000001203037223 */ /* 0x000fe20000010804 */
[----:B------:R-:W-:Y:S01]  /*9950*/  LEA R4, P0, R14, c[0x0][0x160], 0x1 ;  /* 0x000058000e047a11 */ /* 0x000fe200078008ff */
[----:B------:R-:W-:Y:S01]  /*9960*/  FFMA.FTZ R5, R38, R19, -R5 ;  /* 0x0000001326057223 */ /* 0x000fe20000010805 */
[----:B------:R-:W-:Y:S01]  /*9970*/  IADD3 R7, R15, R7, RZ ;  /* 0x000000070f077210 */ /* 0x000fe20007ffe0ff */
[----:B------:R-:W-:Y:S02]  /*9980*/  FMUL.FTZ R3, R3, UR26 ;  /* 0x0000001a03037c20 */ /* 0x000fe40008410000 */
[----:B------:R-:W-:Y:S01]  /*9990*/  FMUL.FTZ R6, R5, UR26 ;  /* 0x0000001a05067c20 */ /* 0x000fe20008410000 */
[----:B------:R-:W-:-:S04]  /*99a0*/  LEA.HI.X R5, R14, c[0x0][0x164], R7, 0x1, P0 ;  /* 0x000059000e057a11 */ /* 0x000fc800000f0c07 */
[----:B------:R-:W-:-:S05]  /*99b0*/  F2FP.BF16.PACK_AB R3, R6, R3 ;  /* 0x000000030603723e */ /* 0x000fca00000010ff */
[----:B------:R0:W-:Y:S02]  /*99c0*/  STG.E [R4.64], R3 ;  /* 0x0000000304007986 */ /* 0x0001e4000c101912 */
.L_x_183:
[----:B------:R-:W-:Y:S05]  /*99d0*/  BSYNC B0 ;  /* 0x0000000000007941 */ /* 0x000fea0003800000 */
.L_x_182:
[----:B--2---:R-:W-:Y:S02]  /*99e0*/  ULDC UR5, c[0x0][0x10] ;  /* 0x0000040000057ab9 */ /* 0x004fe40000000800 */
[----:B------:R-:W-:Y:S02]  /*99f0*/  UIADD3 UR9, UR9, UR5, URZ ;  /* 0x0000000509097290 */ /* 0x000fe4000fffe03f */
[----:B------:R-:W-:Y:S02]  /*9a00*/  UIADD3 UR4, UR4, 0x1, URZ ;  /* 0x0000000104047890 */ /* 0x000fe4000fffe03f */
[----:B------:R-:W-:-:S06]  /*9a10*/  UISETP.GE.AND UP0, UPT, UR9, UR8, UPT ;  /* 0x000000080900728c */ /* 0x000fcc000bf06270 */
[----:B------:R-:W-:-:S13]  /*9a20*/  PLOP3.LUT P0, PT, PT, PT, UP0, 0x80, 0x0 ;  /* 0x000000000000781c */ /* 0x000fda0003f0f008 */
[----:B------:R-:W-:Y:S01]  /*9a30*/  @P0 CALL.REL.NOINC `(.L_x_101) ;  /* 0x0000001000000944 */ /* 0x000fe20003c00000 */
[----:B------:R-:W-:Y:S05]  /*9a40*/  BRA `(.L_x_184) ;  /* 0xffff695000007947 */ /* 0x000fea000383ffff */
.L_x_101:
[----:B-1----:R-:W-:Y:S01]  /*9a50*/  ISETP.NE.AND P1, PT, R0, RZ, PT ;  /* 0x000000ff0000720c */ /* 0x002fe20003f25270 */
[----:B------:R-:W-:Y:S01]  /*9a60*/  HFMA2.MMA R25, -RZ, RZ, 0, 2.384185791015625e-07 ;  /* 0x00000004ff197435 */ /* 0x000fe200000001ff */
[----:B------:R-:W-:Y:S01]  /*9a70*/  MOV R6, c[0x0][0xc] ;  /* 0x0000030000067a02 */ /* 0x000fe20000000f00 */
[----:B------:R-:W-:Y:S01]  /*9a80*/  BSSY B0, `(.L_x_185) ;  /* 0x000000f000007945 */ /* 0x000fe20003800000 */
[----:B0-----:R-:W-:Y:S02]  /*9a90*/  MOV R4, c[0x0][0x10] ;  /* 0x0000040000047a02 */ /* 0x001fe40000000f00 */
[----:B------:R-:W-:Y:S02]  /*9aa0*/  ISETP.NE.AND P0, PT, R6, 0x1, PT ;  /* 0x000000010600780c */ /* 0x000fe40003f05270 */
[----:B-----5:R-:W-:-:S04]  /*9ab0*/  SHF.L.U32 R2, R4, 0x1, RZ ;  /* 0x0000000104027819 */ /* 0x020fc800000006ff */
        /* <DEDUP_REMOVED lines=11> */
.L_x_186:
[----:B------:R-:W-:Y:S05]  /*9b70*/  BSYNC B0 ;  /* 0x0000000000007941 */ /* 0x000fea0003800000 */
.L_x_185:
        /* <DEDUP_REMOVED lines=11> */
.L_x_188:
[----:B------:R-:W2:Y:S01]  /*9c30*/  LDG.E.STRONG.GPU R5, [R2.64] ;  /* 0x0000001202057981 */ /* 0x000ea2000c1ef900 */
[----:B------:R-:W-:Y:S01]  /*9c40*/  YIELD ;  /* 0x0000000000007946 */ /* 0x000fe20003800000 */
[----:B--2---:R-:W-:Y:S01]  /*9c50*/  ISETP.NE.AND P0, PT, R5, R4, PT ;  /* 0x000000040500720c */ /* 0x004fe20003f05270 */
[----:B------:R-:W-:-:S12]  /*9c60*/  CCTL.IVALL ;  /* 0x00000000ff00798f */ /* 0x000fd80002000000 */
[----:B------:R-:W-:Y:S05]  /*9c70*/  @P0 BRA `(.L_x_188) ;  /* 0xffffffb000000947 */ /* 0x000fea000383ffff */
.L_x_187:
        /* <DEDUP_REMOVED lines=25> */
.L_x_189:
        /* <DEDUP_REMOVED lines=10> */
[----:B------:R-:W4:Y:S04]  /*9eb0*/  LDG.E R16, [R12.64] ;  /* 0x000000120c107981 */ /* 0x000f28000c1e1900 */
[----:B------:R-:W4:Y:S01]  /*9ec0*/  LDG.E R17, [R10.64] ;  /* 0x000000120a117981 */ /* 0x000f22000c1e1900 */
        /* <DEDUP_REMOVED lines=8> */
[----:B----4-:R0:W-:Y:S08]  /*9f50*/  STG.E.64 [R4.64], R16 ;  /* 0x0000001004007986 */ /* 0x0101f0000c101b12 */
[----:B------:R-:W-:Y:S05]  /*9f60*/  @P0 BRA `(.L_x_189) ;  /* 0xfffffea000000947 */ /* 0x000fea000383ffff */
[----:B------:R-:W-:Y:S05]  /*9f70*/  EXIT ;  /* 0x000000000000794d */ /* 0x000fea0003800000 */
.L_x_190:
        /* <DEDUP_REMOVED lines=16> */
.L_x_5152:


//--------------------- .text._Z35group_norm_nhwc_bwd_one_pass_kernelI11Bf16IOFp32WLi512ELi96ELi768EEv26Group_norm_nhwc_bwd_params --------------------------
	.section	.text._Z35group_norm_nhwc_bwd_one_pass_kernelI11Bf16IOFp32WLi512ELi96ELi768EEv26Group_norm_nhwc_bwd_params,"ax",@progbits
	.sectioninfo	@"SHI_REGISTERS=80"
	.align	128
        .global         _Z35group_norm_nhwc_bwd_one_pass_kernelI11Bf16IOFp32WLi512ELi96ELi768EEv26Group_norm_nhwc_bwd_params
        .type           _Z35group_norm_nhwc_bwd_one_pass_kernelI11Bf16IOFp32WLi512ELi96ELi768EEv26Group_norm_nhwc_bwd_params,@function
        .size           _Z35group_norm_nhwc_bwd_one_pass_kernelI11Bf16IOFp32WLi512ELi96ELi768EEv26Group_norm_nhwc_bwd_params,(.L_x_5153 - _Z35group_norm_nhwc_bwd_one_pass_kernelI11Bf16IOFp32WLi512ELi96ELi768EEv26Group_norm_nhwc_bwd_params)
        .other          _Z35group_norm_nhwc_bwd_one_pass_kernelI11Bf16IOFp32WLi512ELi96ELi768EEv26Group_norm_nhwc_bwd_params,@"STO_CUDA_ENTRY STV_DEFAULT"
_Z35group_norm_nhwc_bwd_one_pass_kernelI11Bf16IOFp32WLi512ELi96ELi768EEv26Group_norm_nhwc_bwd_params:
.text._Z35group_norm_nhwc_bwd_one_pass_kernelI11Bf16IOFp32WLi512ELi96ELi768EEv26Group_norm_nhwc_bwd_params:
        /* <DEDUP_REMOVED lines=13> */
[--C-:B------:R-:W-:Y:S01]  /*00d0*/  SHF.R.S32.HI R5, RZ, 0x1f, R0.reuse ;  /* 0x0000001fff057819 */ /* 0x100fe20000011400 */
[----:B------:R-:W-:Y:S02]  /*00e0*/  UMOV UR13, 0x3 ;  /* 0x00000003000d7882 */ /* 0x000fe40000000000 */
[----:B------:R-:W-:Y:S01]  /*00f0*/  ULDC.64 UR6, c[0x0][0x1d8] ;  /* 0x0000760000067ab9 */ /* 0x000fe20000000a00 */
[----:B------:R-:W-:Y:S01]  /*0100*/  SHF.R.U32.HI R7, RZ, 0x5, R3 ;  /* 0x00000005ff077819 */ /* 0x000fe20000011603 */
[----:B------:R-:W-:Y:S01]  /*0110*/  UIMAD.WIDE.U32 UR4, UR13, UR6, URZ ;  /* 0x000000060d0472a5 */ /* 0x000fe2000f8e003f */
[----:B------:R-:W-:Y:S01]  /*0120*/  LEA.HI R5, R5, R0, RZ, 0x5 ;  /* 0x0000000005057211 */ /* 0x000fe200078f28ff */
[----:B------:R-:W-:Y:S02]  /*0130*/  UIMAD UR13, UR13, UR7, URZ ;  /* 0x000000070d0d72a4 */ /* 0x000fe4000f8e023f */
[----:B------:R-:W-:Y:S01]  /*0140*/  IMAD R3, R7, -0x30, R0 ;  /* 0xffffffd007037824 */ /* 0x000fe200078e0200 */
[----:B------:R-:W-:Y:S01]  /*0150*/  SHF.R.S32.HI R4, RZ, 0x5, R5 ;  /* 0x00000005ff047819 */ /* 0x000fe20000011405 */
[----:B------:R-:W-:-:S02]  /*0160*/  ULEA.HI UR10, UP0, UR7, UR6, URZ, 0x1 ;  /* 0x00000006070a7291 */ /* 0x000fc4000f81083f */
[----:B------:R-:W-:Y:S01]  /*0170*/  UIADD3 UR13, UR5, UR13, URZ ;  /* 0x0000000d050d7290 */ /* 0x000fe2000fffe03f */
[----:B------:R-:W-:Y:S01]  /*0180*/  SHF.L.U32 R3, R3, 0x1, RZ ;  /* 0x0000000103037819 */ /* 0x000fe200000006ff */
[----:B------:R-:W-:Y:S01]  /*0190*/  STL [R1+0x40], R4 ;  /* 0x0000400401007387 */ /* 0x000fe20000100800 */
[----:B------:R-:W-:Y:S02]  /*01a0*/  UIADD3.X UR12, URZ, UR7, URZ, UP0, !UPT ;  /* 0x000000073f0c7290 */ /* 0x000fe400087fe43f */
[----:B------:R-:W-:Y:S01]  /*01b0*/  ULEA.HI UR11, UP0, UR13, UR4, URZ, 0x1 ;  /* 0x000000040d0b7291 */ /* 0x000fe2000f81083f */
[----:B------:R1:W-:Y:S01]  /*01c0*/  STL [R1+0x3c], R3 ;  /* 0x00003c0301007387 */ /* 0x0003e20000100800 */
[----:B------:R-:W-:Y:S01]  /*01d0*/  USHF.R.S64 UR10, UR10, 0x1, UR12 ;  /* 0x000000010a0a7899 */ /* 0x000fe2000800100c */
[----:B0-----:R-:W-:Y:S01]  /*01e0*/  MOV R2, UR20 ;  /* 0x0000001400027c02 */ /* 0x001fe20008000f00 */
[----:B------:R-:W-:Y:S02]  /*01f0*/  UIADD3.X UR13, URZ, UR13, URZ, UP0, !UPT ;  /* 0x0000000d3f0d7290 */ /* 0x000fe400087fe43f */
[----:B------:R-:W-:-:S02]  /*0200*/  USHF.R.S32.HI UR12, URZ, 0x1, UR12 ;  /* 0x000000013f0c7899 */ /* 0x000fc4000801140c */
[----:B------:R-:W-:Y:S01]  /*0210*/  IMAD R2, R2, c[0x0][0x1fc], R7 ;  /* 0x00007f0002027a24 */ /* 0x000fe200078e0207 */
[----:B------:R-:W-:Y:S02]  /*0220*/  USHF.R.S64 UR11, UR11, 0x1, UR13 ;  /* 0x000000010b0b7899 */ /* 0x000fe4000800100d */
[----:B------:R-:W-:Y:S02]  /*0230*/  USHF.R.S32.HI UR13, URZ, 0x1, UR13 ;  /* 0x000000013f0d7899 */ /* 0x000fe4000801140d */
[C---:B-1----:R-:W-:Y:S01]  /*0240*/  IADD3 R3, R2.reuse, 0x20, RZ ;  /* 0x0000002002037810 */ /* 0x042fe20007ffe0ff */
[----:B------:R-:W-:Y:S01]  /*0250*/  ULDC.U8 UR21, c[0x0][0x1f4] ;  /* 0x00007d0000157ab9 */ /* 0x000fe20000000000 */
[C---:B------:R-:W-:Y:S01]  /*0260*/  IADD3 R3, R2.reuse, 0x40, RZ ;  /* 0x0000004002037810 */ /* 0x040fe20007ffe0ff */
[----:B------:R-:W-:Y:S01]  /*0270*/  USHF.L.U64.HI UR12, UR10, 0x2, UR12 ;  /* 0x000000020a0c7899 */ /* 0x000fe2000801020c */
[C---:B------:R-:W-:Y:S01]  /*0280*/  IADD3 R3, R2.reuse, 0x70, RZ ;  /* 0x0000007002037810 */ /* 0x040fe20007ffe0ff */
[----:B------:R-:W-:Y:S01]  /*0290*/  USHF.L.U64.HI UR13, UR11, 0x2, UR13 ;  /* 0x000000020b0d7899 */ /* 0x000fe2000801020d */
[----:B------:R-:W-:Y:S01]  /*02a0*/  ISETP.GE.U32.AND P1, PT, R2, c[0x0][0x1e0], PT ;  /* 0x0000780002007a0c */ /* 0x000fe20003f26070 */
[----:B------:R-:W-:Y:S01]  /*02b0*/  UMOV UR4, URZ ;  /* 0x0000003f00047c82 */ /* 0x000fe20008000000 */
[----:B------:R-:W-:-:S02]  /*02c0*/  SHF.R.S32.HI R4, RZ, 0x1f, R2 ;  /* 0x0000001fff047819 */ /* 0x000fc40000011402 */
[C---:B------:R-:W-:Y:S02]  /*02d0*/  IADD3 R5, R2.reuse, 0x30, RZ ;  /* 0x0000003002057810 */ /* 0x040fe40007ffe0ff */
[C---:B------:R-:W-:Y:S02]  /*02e0*/  IADD3 R3, R2.reuse, 0xa0, RZ ;  /* 0x000000a002037810 */ /* 0x040fe40007ffe0ff */
[C---:B------:R-:W-:Y:S02]  /*02f0*/  IADD3 R6, R2.reuse, 0x10, RZ ;  /* 0x0000001002067810 */ /* 0x040fe40007ffe0ff */
[C---:B------:R-:W-:Y:S02]  /*0300*/  IADD3 R5, R2.reuse, 0x60, RZ ;  /* 0x0000006002057810 */ /* 0x040fe40007ffe0ff */
[C---:B------:R-:W-:Y:S02]  /*0310*/  IADD3 R3, R2.reuse, 0xd0, RZ ;  /* 0x000000d002037810 */ /* 0x040fe40007ffe0ff */
        /* <DEDUP_REMOVED lines=9> */
[----:B------:R-:W-:Y:S02]  /*03b0*/  ISETP.GE.AND.EX P1, PT, R4, c[0x0][0x1e4], PT, P1 ;  /* 0x0000790004007a0c */ /* 0x000fe40003f26310 */
        /* <DEDUP_REMOVED lines=15> */
.L_x_338:
[----:B------:R-:W2:Y:S01]  /*04b0*/  LDL R72, [R1+0x3c] ;  /* 0x00003c0001487983 */ /* 0x000ea20000100800 */
[----:B0-----:R-:W-:Y:S01]  /*04c0*/  IABS R5, c[0x0][0x1f0] ;  /* 0x00007c0000057a13 */ /* 0x001fe20000000000 */
[----:B---3--:R-:W-:Y:S01]  /*04d0*/  UMOV UR6, URZ ;  /* 0x0000003f00067c82 */ /* 0x008fe20008000000 */
[----:B------:R-:W-:Y:S01]  /*04e0*/  IABS R6, UR9 ;  /* 0x0000000900067c13 */ /* 0x000fe20008000000 */
[----:B------:R-:W-:Y:S01]  /*04f0*/  UISETP.GE.AND UP1, UPT, UR9, URZ, UPT ;  /* 0x0000003f0900728c */ /* 0x000fe2000bf26270 */
[----:B------:R-:W0:Y:S01]  /*0500*/  R2UR UR16, R5 ;  /* 0x00000000051073c2 */ /* 0x000e2200000e0000 */
[C---:B------:R-:W-:Y:S01]  /*0510*/  IADD3 R7, R2.reuse, 0x10, RZ ;  /* 0x0000001002077810 */ /* 0x040fe20007ffe0ff */
[----:B------:R-:W-:Y:S01]  /*0520*/  HFMA2.MMA R50, -RZ, RZ, 0, 0 ;  /* 0x00000000ff327435 */ /* 0x000fe200000001ff */
[----:B------:R-:W-:-:S02]  /*0530*/  IADD3 R12, R2, 0x20, RZ ;  /* 0x00000020020c7810 */ /* 0x000fc40007ffe0ff */
[----:B------:R-:W-:Y:S02]  /*0540*/  ISETP.GE.U32.AND P0, PT, R7, c[0x0][0x1e0], PT ;  /* 0x0000780007007a0c */ /* 0x000fe40003f06070 */
[----:B------:R-:W-:Y:S01]  /*0550*/  SHF.R.S32.HI R8, RZ, 0x1f, R7 ;  /* 0x0000001fff087819 */ /* 0x000fe20000011407 */
[----:B------:R-:W1:Y:S01]  /*0560*/  R2UR UR14, R6 ;  /* 0x00000000060e73c2 */ /* 0x000e6200000e0000 */
[----:B------:R-:W-:Y:S02]  /*0570*/  IADD3 R21, R2, 0x30, RZ ;  /* 0x0000003002157810 */ /* 0x000fe40007ffe0ff */
[----:B------:R-:W-:Y:S02]  /*0580*/  ISETP.GE.AND.EX P0, PT, R8, c[0x0][0x1e4], PT, P0 ;  /* 0x0000790008007a0c */ /* 0x000fe40003f06300 */
[----:B------:R-:W-:Y:S02]  /*0590*/  IADD3 R20, R2, 0x40, RZ ;  /* 0x0000004002147810 */ /* 0x000fe40007ffe0ff */
[----:B------:R-:W-:-:S02]  /*05a0*/  ISETP.GT.U32.OR P0, PT, R0, 0x2ff, P0 ;  /* 0x000002ff0000780c */ /* 0x000fc40000704470 */
[----:B------:R-:W-:Y:S02]  /*05b0*/  ISETP.GE.U32.AND P5, PT, R12, c[0x0][0x1e0], PT ;  /* 0x000078000c007a0c */ /* 0x000fe40003fa6070 */
[----:B------:R-:W-:Y:S02]  /*05c0*/  SHF.R.S32.HI R10, RZ, 0x1f, R12 ;  /* 0x0000001fff0a7819 */ /* 0x000fe4000001140c */
[----:B------:R-:W-:Y:S02]  /*05d0*/  ISETP.GE.U32.AND P4, PT, R21, c[0x0][0x1e0], PT ;  /* 0x0000780015007a0c */ /* 0x000fe40003f86070 */
[----:B------:R-:W-:Y:S01]  /*05e0*/  ISETP.GE.U32.AND P3, PT, R20, c[0x0][0x1e0], PT ;  /* 0x0000780014007a0c */ /* 0x000fe20003f66070 */
[----:B0-----:R-:W0:Y:S01]  /*05f0*/  I2F.RP R3, UR16 ;  /* 0x0000001000037d06 */ /* 0x001e220008209400 */
[----:B------:R-:W-:Y:S02]  /*0600*/  SHF.R.S32.HI R9, RZ, 0x1f, R20 ;  /* 0x0000001fff097819 */ /* 0x000fe40000011414 */
[----:B------:R-:W-:-:S02]  /*0610*/  ISETP.GE.AND.EX P5, PT, R10, c[0x0][0x1e4], PT, P5 ;  /* 0x000079000a007a0c */ /* 0x000fc40003fa6350 */
[----:B------:R-:W-:Y:S02]  /*0620*/  ISETP.GE.AND.EX P3, PT, R9, c[0x0][0x1e4], PT, P3 ;  /* 0x0000790009007a0c */ /* 0x000fe40003f66330 */
[C---:B------:R-:W-:Y:S02]  /*0630*/  ISETP.GT.U32.OR P5, PT, R0.reuse, 0x2ff, P5 ;  /* 0x000002ff0000780c */ /* 0x040fe40002fa4470 */
[----:B------:R-:W-:Y:S02]  /*0640*/  ISETP.GT.U32.OR P3, PT, R0, 0x2ff, P3 ;  /* 0x000002ff0000780c */ /* 0x000fe40001f64470 */
[C---:B------:R-:W-:Y:S02]  /*0650*/  IADD3 R24, R2.reuse, 0x50, RZ ;  /* 0x0000005002187810 */ /* 0x040fe40007ffe0ff */
[----:B------:R-:W-:Y:S02]  /*0660*/  IADD3 R18, R2, 0x60, RZ ;  /* 0x0000006002127810 */ /* 0x000fe40007ffe0ff */
[----:B------:R-:W-:Y:S01]  /*0670*/  SHF.R.S32.HI R26, RZ, 0x1f, R24 ;  /* 0x0000001fff1a7819 */ /* 0x000fe20000011418 */
[----:B0-----:R-:W0:Y:S01]  /*0680*/  MUFU.RCP R3, R3 ;  /* 0x0000000300037308 */ /* 0x001e220000001000 */
[----:B------:R-:W-:-:S05]  /*0690*/  SHF.R.S32.HI R25, RZ, 0x1f, R18 ;  /* 0x0000001fff197819 */ /* 0x000fca0000011412 */
[----:B------:R-:W-:-:S04]  /*06a0*/  @!P3 IMAD R9, R9, c[0x0][0x1d8], RZ ;  /* 0x000076000909ba24 */ /* 0x000fc800078e02ff */
[----:B------:R-:W-:Y:S01]  /*06b0*/  @!P3 IMAD R23, R20, c[0x0][0x1dc], R9 ;  /* 0x000077001417ba24 */ /* 0x000fe200078e0209 */
[----:B0-----:R-:W-:-:S06]  /*06c0*/  IADD3 R4, R3, 0xffffffe, RZ ;  /* 0x0ffffffe03047810 */ /* 0x001fcc0007ffe0ff */
[----:B------:R-:W0:Y:S02]  /*06d0*/  F2I.FTZ.U32.TRUNC.NTZ R4, R4 ;  /* 0x0000000400047305 */ /* 0x000e24000021f000 */
[----:B0-----:R-:W0:Y:S02]  /*06e0*/  R2UR UR7, R4 ;  /* 0x00000000040773c2 */ /* 0x001e2400000e0000 */
[----:B0-----:R-:W-:-:S04]  /*06f0*/  UIADD3 UR5, URZ, -UR7, URZ ;  /* 0x800000073f057290 */ /* 0x001fc8000fffe03f */
[----:B------:R-:W-:-:S04]  /*0700*/  UIMAD UR5, UR5, UR16, URZ ;  /* 0x00000010050572a4 */ /* 0x000fc8000f8e023f */
[----:B------:R-:W-:-:S04]  /*0710*/  UIMAD.WIDE.U32 UR6, UR7, UR5, UR6 ;  /* 0x00000005070672a5 */ /* 0x000fc8000f8e0006 */
[----:B-1----:R-:W-:-:S04]  /*0720*/  UIMAD.WIDE.U32 UR6, UR7, UR14, URZ ;  /* 0x0000000e070672a5 */ /* 0x002fc8000f8e003f */
[----:B------:R-:W-:-:S04]  /*0730*/  UIADD3 UR5, -UR7, URZ, URZ ;  /* 0x0000003f07057290 */ /* 0x000fc8000fffe13f */
[----:B------:R-:W-:-:S03]  /*0740*/  UIMAD UR5, UR16, UR5, UR14 ;  /* 0x00000005100572a4 */ /* 0x000fc6000f8e020e */
[----:B------:R-:W-:Y:S02]  /*0750*/  ULDC UR14, c[0x0][0x1f0] ;  /* 0x00007c00000e7ab9 */ /* 0x000fe40000000800 */
        /* <DEDUP_REMOVED lines=9> */
[----:B------:R-:W-:Y:S02]  /*07f0*/  ULOP3.LUT UR6, URZ, UR14, URZ, 0x33, !UPT ;  /* 0x0000000e3f067292 */ /* 0x000fe4000f8e333f */
[----:B------:R-:W-:Y:S02]  /*0800*/  @UP2 UIADD3 UR7, UR7, 0x1, URZ ;  /* 0x0000000107072890 */ /* 0x000fe4000fffe03f */
[----:B------:R-:W-:Y:S02]  /*0810*/  UISETP.NE.AND UP2, UPT, URZ, UR14, UPT ;  /* 0x0000000e3f00728c */ /* 0x000fe4000bf45270 */
[----:B------:R-:W-:Y:S02]  /*0820*/  @!UP1 UIADD3 UR5, -UR5, URZ, URZ ;  /* 0x0000003f05059290 */ /* 0x000fe4000fffe13f */
[----:B------:R-:W-:-:S02]  /*0830*/  @!UP0 UIADD3 UR7, -UR7, URZ, URZ ;  /* 0x0000003f07078290 */ /* 0x000fc4000fffe13f */
[----:B------:R-:W-:Y:S02]  /*0840*/  USEL UR14, UR6, UR5, !UP2 ;  /* 0x00000005060e7287 */ /* 0x000fe4000d000000 */
[----:B------:R-:W-:Y:S02]  /*0850*/  USEL UR6, UR6, UR7, !UP2 ;  /* 0x0000000706067287 */ /* 0x000fe4000d000000 */
[----:B------:R-:W-:Y:S02]  /*0860*/  UIMAD UR15, UR14, 0x60, URZ ;  /* 0x000000600e0f78a4 */ /* 0x000fe4000f8e023f */
[----:B------:R-:W-:Y:S02]  /*0870*/  USHF.R.S32.HI UR5, URZ, 0x1f, UR6 ;  /* 0x0000001f3f057899 */ /* 0x000fe40008011406 */
[----:B------:R-:W-:Y:S02]  /*0880*/  ULDC.64 UR16, c[0x0][0x1e8] ;  /* 0x00007a0000107ab9 */ /* 0x000fe40000000a00 */
[----:B------:R-:W-:Y:S01]  /*0890*/  MOV R4, UR15 ;  /* 0x0000000f00047c02 */ /* 0x000fe20008000f00 */
[----:B------:R-:W-:-:S04]  /*08a0*/  UIMAD UR5, UR5, UR16, URZ ;  /* 0x00000010050572a4 */ /* 0x000fc8000f8e023f */
[----:B------:R-:W-:Y:S01]  /*08b0*/  UIMAD UR5, UR6, UR17, UR5 ;  /* 0x00000011060572a4 */ /* 0x000fe2000f8e0205 */
[----:B------:R-:W-:Y:S01]  /*08c0*/  MOV R55, RZ ;  /* 0x000000ff00377202 */ /* 0x000fe20000000f00 */
[----:B------:R-:W-:Y:S01]  /*08d0*/  CS2R R46, SRZ ;  /* 0x00000000002e7805 */ /* 0x000fe2000001ff00 */
[----:B------:R-:W-:Y:S01]  /*08e0*/  CS2R R56, SRZ ;  /* 0x0000000000387805 */ /* 0x000fe2000001ff00 */
[----:B------:R-:W-:Y:S01]  /*08f0*/  HFMA2.MMA R48, -RZ, RZ, 0, 0 ;  /* 0x00000000ff307435 */ /* 0x000fe200000001ff */
[----:B------:R-:W-:Y:S01]  /*0900*/  CS2R R58, SRZ ;  /* 0x00000000003a7805 */ /* 0x000fe2000001ff00 */
[----:B------:R-:W-:Y:S01]  /*0910*/  CS2R R62, SRZ ;  /* 0x00000000003e7805 */ /* 0x000fe2000001ff00 */
[C---:B------:R-:W-:Y:S02]  /*0920*/  IADD3 R29, R2.reuse, 0x80, RZ ;  /* 0x00000080021d7810 */ /* 0x040fe40007ffe0ff */
[----:B------:R-:W-:Y:S01]  /*0930*/  IADD3 R28, R2, 0x90, RZ ;  /* 0x00000090021c7810 */ /* 0x000fe20007ffe0ff */
[----:B------:R-:W-:Y:S01]  /*0940*/  CS2R R60, SRZ ;  /* 0x00000000003c7805 */ /* 0x000fe2000001ff00 */
[----:B------:R-:W-:Y:S01]  /*0950*/  CS2R R64, SRZ ;  /* 0x0000000000407805 */ /* 0x000fe2000001ff00 */
[----:B------:R-:W-:-:S02]  /*0960*/  SHF.R.S32.HI R32, RZ, 0x1f, R29 ;  /* 0x0000001fff207819 */ /* 0x000fc4000001141d */
[----:B------:R-:W-:Y:S02]  /*0970*/  IADD3 R30, R2, 0x70, RZ ;  /* 0x00000070021e7810 */ /* 0x000fe40007ffe0ff */
[----:B--2---:R-:W-:Y:S02]  /*0980*/  SHF.R.S32.HI R3, RZ, 0x1f, R72 ;  /* 0x0000001fff037819 */ /* 0x004fe40000011448 */
[----:B------:R-:W-:-:S04]  /*0990*/  IADD3 R14, P2, R72, UR15, RZ ;  /* 0x0000000f480e7c10 */ /* 0x000fc8000ff5e0ff */
[----:B------:R-:W-:Y:S02]  /*09a0*/  LEA.HI.X.SX32 R15, R4, R3, 0x1, P2 ;  /* 0x00000003040f7211 */ /* 0x000fe400010f0eff */
[----:B------:R-:W-:-:S05]  /*09b0*/  MOV R3, UR6 ;  /* 0x0000000600037c02 */ /* 0x000fca0008000f00 */
[----:B------:R-:W-:-:S04]  /*09c0*/  IMAD.WIDE.U32 R14, R3, c[0x0][0x1e8], R14 ;  /* 0x00007a00030e7a25 */ /* 0x000fc800078e000e */
[----:B------:R-:W-:Y:S01]  /*09d0*/  @!P0 IMAD R3, R8, c[0x0][0x1d8], RZ ;  /* 0x0000760008038a24 */ /* 0x000fe200078e02ff */
[----:B------:R-:W-:Y:S02]  /*09e0*/  IADD3 R17, R15, UR5, RZ ;  /* 0x000000050f117c10 */ /* 0x000fe4000fffe0ff */
[----:B------:R-:W-:Y:S01]  /*09f0*/  @!P0 MOV R16, R14 ;  /* 0x0000000e00108202 */ /* 0x000fe20000000f00 */
[C---:B------:R-:W-:Y:S01]  /*0a00*/  @!P0 IMAD R3, R7.reuse, c[0x0][0x1dc], R3 ;  /* 0x0000770007038a24 */ /* 0x040fe200078e0203 */
[----:B------:R-:W-:Y:S02]  /*0a10*/  SHF.R.S32.HI R8, RZ, 0x1f, R21 ;  /* 0x0000001fff087819 */ /* 0x000fe40000011415 */
[-C--:B------:R-:W-:Y:S01]  /*0a20*/  @!P5 MOV R11, R17.reuse ;  /* 0x00000011000bd202 */ /* 0x080fe20000000f00 */
[----:B------:R-:W-:Y:S01]  /*0a30*/  @!P0 IMAD.WIDE.U32 R4, R7, c[0x0][0x1d8], R16 ;  /* 0x0000760007048a25 */ /* 0x000fe200078e0010 */
[----:B------:R-:W-:Y:S02]  /*0a40*/  ISETP.GE.AND.EX P4, PT, R8, c[0x0][0x1e4], PT, P4 ;  /* 0x0000790008007a0c */ /* 0x000fe40003f86340 */
[----:B------:R-:W-:-:S02]  /*0a50*/  @!P3 MOV R9, R17 ;  /* 0x000000110009b202 */ /* 0x000fc40000000f00 */
[----:B------:R-:W-:Y:S02]  /*0a60*/  @!P0 IADD3 R3, R5, R3, RZ ;  /* 0x0000000305038210 */ /* 0x000fe40007ffe0ff */
[----:B------:R-:W-:Y:S02]  /*0a70*/  @!P0 SHF.L.U32 R6, R4, 0x1, RZ ;  /* 0x0000000104068819 */ /* 0x000fe400000006ff */
[----:B------:R-:W-:Y:S02]  /*0a80*/  ISETP.GT.U32.OR P4, PT, R0, 0x2ff, P4 ;  /* 0x000002ff0000780c */ /* 0x000fe40002784470 */
[----:B------:R-:W-:Y:S02]  /*0a90*/  @!P0 SHF.L.U64.HI R3, R4, 0x1, R3 ;  /* 0x0000000104038819 */ /* 0x000fe40000010203 */
[C---:B------:R-:W-:Y:S02]  /*0aa0*/  @!P0 IADD3 R4, P6, R6.reuse, c[0x0][0x180], RZ ;  /* 0x0000600006048a10 */ /* 0x040fe40007fde0ff */
[----:B------:R-:W-:-:S02]  /*0ab0*/  @!P0 IADD3 R6, P2, R6, c[0x0][0x178], RZ ;  /* 0x00005e0006068a10 */ /* 0x000fc40007f5e0ff */
[C---:B------:R-:W-:Y:S02]  /*0ac0*/  @!P0 IADD3.X R5, R3.reuse, c[0x0][0x184], RZ, P6, !PT ;  /* 0x0000610003058a10 */ /* 0x040fe400037fe4ff */
[----:B------:R-:W-:Y:S01]  /*0ad0*/  @!P0 IADD3.X R7, R3, c[0x0][0x17c], RZ, P2, !PT ;  /* 0x00005f0003078a10 */ /* 0x000fe200017fe4ff */
[----:B------:R-:W-:Y:S01]  /*0ae0*/  @!P5 IMAD R3, R10, c[0x0][0x1d8], RZ ;  /* 0x000076000a03da24 */ /* 0x000fe200078e02ff */
[----:B------:R-:W-:Y:S01]  /*0af0*/  ISETP.GE.U32.AND P6, PT, R24, c[0x0][0x1e0], PT ;  /* 0x0000780018007a0c */ /* 0x000fe20003fc6070 */
[----:B------:R-:W-:Y:S01]  /*0b00*/  @!P4 IMAD R8, R8, c[0x0][0x1d8], RZ ;  /* 0x000076000808ca24 */ /* 0x000fe200078e02ff */
[-C--:B------:R-:W-:Y:S01]  /*0b10*/  @!P5 MOV R10, R14.reuse ;  /* 0x0000000e000ad202 */ /* 0x080fe20000000f00 */
[----:B------:R-:W-:Y:S01]  /*0b20*/  @!P5 IMAD R3, R12, c[0x0][0x1dc], R3 ;  /* 0x000077000c03da24 */ /* 0x000fe200078e0203 */
[----:B------:R-:W-:Y:S01]  /*0b30*/  ISETP.GE.U32.AND P2, PT, R18, c[0x0][0x1e0], PT ;  /* 0x0000780012007a0c */ /* 0x000fe20003f46070 */
[----:B------:R-:W-:Y:S01]  /*0b40*/  @!P4 IMAD R19, R21, c[0x0][0x1dc], R8 ;  /* 0x000077001513ca24 */ /* 0x000fe200078e0208 */
[----:B------:R-:W-:Y:S01]  /*0b50*/  ISETP.GE.AND.EX P6, PT, R26, c[0x0][0x1e4], PT, P6 ;  /* 0x000079001a007a0c */ /* 0x000fe20003fc6360 */
[----:B------:R-:W-:Y:S01]  /*0b60*/  @!P5 IMAD.WIDE.U32 R10, R12, c[0x0][0x1d8], R10 ;  /* 0x000076000c0ada25 */ /* 0x000fe200078e000a */
[----:B------:R-:W-:Y:S01]  /*0b70*/  @!P4 MOV R12, R14 ;  /* 0x0000000e000cc202 */ /* 0x000fe20000000f00 */
[----:B------:R0:W5:Y:S01]  /*0b80*/  @!P0 LDG.E R50, [R4.64] ;  /* 0x0000001204328981 */ /* 0x000162000c1e1900 */
[----:B------:R-:W-:-:S02]  /*0b90*/  @!P4 MOV R13, R17 ;  /* 0x00000011000dc202 */ /* 0x000fc40000000f00 */
[----:B------:R-:W-:Y:S01]  /*0ba0*/  ISETP.GE.AND.EX P2, PT, R25, c[0x0][0x1e4], PT, P2 ;  /* 0x0000790019007a0c */ /* 0x000fe20003f46320 */
[----:B------:R1:W5:Y:S01]  /*0bb0*/  @!P0 LDG.E R55, [R6.64] ;  /* 0x0000001206378981 */ /* 0x000362000c1e1900 */
[----:B------:R-:W-:Y:S01]  /*0bc0*/  @!P3 MOV R8, R14 ;  /* 0x0000000e0008b202 */ /* 0x000fe20000000f00 */
[----:B------:R-:W-:Y:S01]  /*0bd0*/  @!P4 IMAD.WIDE.U32 R12, R21, c[0x0][0x1d8], R12 ;  /* 0x00007600150cca25 */ /* 0x000fe200078e000c */
[C---:B------:R-:W-:Y:S02]  /*0be0*/  ISETP.GT.U32.OR P6, PT, R0.reuse, 0x2ff, P6 ;  /* 0x000002ff0000780c */ /* 0x040fe400037c4470 */
[----:B------:R-:W-:Y:S01]  /*0bf0*/  ISETP.GT.U32.OR P2, PT, R0, 0x2ff, P2 ;  /* 0x000002ff0000780c */ /* 0x000fe20001744470 */
[----:B------:R-:W-:Y:S01]  /*0c00*/  @!P3 IMAD.WIDE.U32 R8, R20, c[0x0][0x1d8], R8 ;  /* 0x000076001408ba25 */ /* 0x000fe200078e0008 */
[----:B------:R-:W-:Y:S02]  /*0c10*/  @!P5 IADD3 R21, R11, R3, RZ ;  /* 0x000000030b15d210 */ /* 0x000fe40007ffe0ff */
[----:B------:R-:W-:-:S02]  /*0c20*/  @!P4 IADD3 R13, R13, R19, RZ ;  /* 0x000000130d0dc210 */ /* 0x000fc40007ffe0ff */
[----:B------:R-:W-:Y:S02]  /*0c30*/  @!P3 IADD3 R3, R9, R23, RZ ;  /* 0x000000170903b210 */ /* 0x000fe40007ffe0ff */
[C---:B------:R-:W-:Y:S02]  /*0c40*/  @!P4 SHF.L.U32 R20, R12.reuse, 0x1, RZ ;  /* 0x000000010c14c819 */ /* 0x040fe400000006ff */
[----:B------:R-:W-:Y:S02]  /*0c50*/  @!P4 SHF.L.U64.HI R13, R12, 0x1, R13 ;  /* 0x000000010c0dc819 */ /* 0x000fe4000001020d */
[C---:B------:R-:W-:Y:S02]  /*0c60*/  @!P3 SHF.L.U32 R12, R8.reuse, 0x1, RZ ;  /* 0x00000001080cb819 */ /* 0x040fe400000006ff */
[----:B------:R-:W-:Y:S01]  /*0c70*/  @!P3 SHF.L.U64.HI R3, R8, 0x1, R3 ;  /* 0x000000010803b819 */ /* 0x000fe20000010203 */
[----:B------:R-:W-:Y:S01]  /*0c80*/  @!P6 IMAD R8, R26, c[0x0][0x1d8], RZ ;  /* 0x000076001a08ea24 */ /* 0x000fe200078e02ff */
[----:B0-----:R-:W-:-:S02]  /*0c90*/  @!P6 MOV R4, R14 ;  /* 0x0000000e0004e202 */ /* 0x001fc40000000f00 */
[-C--:B------:R-:W-:Y:S02]  /*0ca0*/  @!P6 MOV R5, R17.reuse ;  /* 0x000000110005e202 */ /* 0x080fe40000000f00 */
[C---:B------:R-:W-:Y:S02]  /*0cb0*/  @!P5 SHF.L.U32 R22, R10.reuse, 0x1, RZ ;  /* 0x000000010a16d819 */ /* 0x040fe400000006ff */
[----:B------:R-:W-:Y:S01]  /*0cc0*/  @!P5 SHF.L.U64.HI R21, R10, 0x1, R21 ;  /* 0x000000010a15d819 */ /* 0x000fe20000010215 */
[----:B------:R-:W-:Y:S02]  /*0cd0*/  @!P2 IMAD R10, R25, c[0x0][0x1d8], RZ ;  /* 0x00007600190aaa24 */ /* 0x000fe400078e02ff */
[C---:B------:R-:W-:Y:S02]  /*0ce0*/  @!P6 IMAD R9, R24.reuse, c[0x0][0x1dc], R8 ;  /* 0x000077001809ea24 */ /* 0x040fe400078e0208 */
[----:B------:R-:W-:Y:S01]  /*0cf0*/  @!P6 IMAD.WIDE.U32 R4, R24, c[0x0][0x1d8], R4 ;  /* 0x000076001804ea25 */ /* 0x000fe200078e0004 */
[----:B------:R-:W-:-:S03]  /*0d00*/  @!P2 MOV R11, R17 ;  /* 0x00000011000ba202 */ /* 0x000fc60000000f00 */
[----:B------:R-:W-:Y:S01]  /*0d10*/  @!P2 IMAD R23, R18, c[0x0][0x1dc], R10 ;  /* 0x000077001217aa24 */ /* 0x000fe200078e020a */
[----:B------:R-:W-:Y:S02]  /*0d20*/  @!P2 MOV R10, R14 ;  /* 0x0000000e000aa202 */ /* 0x000fe40000000f00 */
[----:B------:R-:W-:Y:S02]  /*0d30*/  @!P6 IADD3 R9, R5, R9, RZ ;  /* 0x000000090509e210 */ /* 0x000fe40007ffe0ff */
[----:B------:R-:W-:Y:S01]  /*0d40*/  @!P5 IADD3 R8, P0, R22, c[0x0][0x180], RZ ;  /* 0x000060001608da10 */ /* 0x000fe20007f1e0ff */
[----:B------:R-:W-:Y:S01]  /*0d50*/  @!P2 IMAD.WIDE.U32 R10, R18, c[0x0][0x1d8], R10 ;  /* 0x00007600120aaa25 */ /* 0x000fe200078e000a */
[C---:B------:R-:W-:Y:S02]  /*0d60*/  @!P6 SHF.L.U64.HI R18, R4.reuse, 0x1, R9 ;  /* 0x000000010412e819 */ /* 0x040fe40000010209 */
[----:B------:R-:W-:Y:S02]  /*0d70*/  @!P6 SHF.L.U32 R19, R4, 0x1, RZ ;  /* 0x000000010413e819 */ /* 0x000fe400000006ff */
[----:B------:R-:W-:-:S02]  /*0d80*/  @!P5 IADD3.X R9, R21, c[0x0][0x184], RZ, P0, !PT ;  /* 0x000061001509da10 */ /* 0x000fc400007fe4ff */
[----:B------:R-:W-:Y:S02]  /*0d90*/  @!P5 IADD3 R4, P0, R22, c[0x0][0x178], RZ ;  /* 0x00005e001604da10 */ /* 0x000fe40007f1e0ff */
[----:B-1----:R-:W-:Y:S01]  /*0da0*/  @!P2 IADD3 R7, R11, R23, RZ ;  /* 0x000000170b07a210 */ /* 0x002fe20007ffe0ff */
[----:B------:R0:W5:Y:S01]  /*0db0*/  @!P5 LDG.E R47, [R8.64] ;  /* 0x00000012082fd981 */ /* 0x000162000c1e1900 */
[----:B------:R-:W-:Y:S02]  /*0dc0*/  @!P5 IADD3.X R5, R21, c[0x0][0x17c], RZ, P0, !PT ;  /* 0x00005f001505da10 */ /* 0x000fe400007fe4ff */
[----:B------:R-:W-:Y:S02]  /*0dd0*/  @!P4 IADD3 R6, P0, R20, c[0x0][0x180], RZ ;  /* 0x000060001406ca10 */ /* 0x000fe40007f1e0ff */
[C---:B------:R-:W-:Y:S01]  /*0de0*/  @!P2 SHF.L.U32 R11, R10.reuse, 0x1, RZ ;  /* 0x000000010a0ba819 */ /* 0x040fe200000006ff */
[----:B------:R1:W5:Y:S01]  /*0df0*/  @!P5 LDG.E R57, [R4.64] ;  /* 0x000000120439d981 */ /* 0x000362000c1e1900 */
[----:B------:R-:W-:-:S02]  /*0e00*/  @!P2 SHF.L.U64.HI R10, R10, 0x1, R7 ;  /* 0x000000010a0aa819 */ /* 0x000fc40000010207 */
[----:B------:R-:W-:Y:S02]  /*0e10*/  @!P4 IADD3.X R7, R13, c[0x0][0x184], RZ, P0, !PT ;  /* 0x000061000d07ca10 */ /* 0x000fe400007fe4ff */
[----:B0-----:R-:W-:-:S03]  /*0e20*/  @!P4 IADD3 R8, P0, R20, c[0x0][0x178], RZ ;  /* 0x00005e001408ca10 */ /* 0x001fc60007f1e0ff */
[----:B------:R0:W5:Y:S01]  /*0e30*/  @!P4 LDG.E R48, [R6.64] ;  /* 0x000000120630c981 */ /* 0x000162000c1e1900 */
[----:B------:R-:W-:Y:S02]  /*0e40*/  @!P4 IADD3.X R9, R13, c[0x0][0x17c], RZ, P0, !PT ;  /* 0x00005f000d09ca10 */ /* 0x000fe400007fe4ff */
[----:B-1----:R-:W-:-:S03]  /*0e50*/  @!P3 IADD3 R4, P0, R12, c[0x0][0x180], RZ ;  /* 0x000060000c04ba10 */ /* 0x002fc60007f1e0ff */
[----:B------:R1:W5:Y:S01]  /*0e60*/  @!P4 LDG.E R59, [R8.64] ;  /* 0x00000012083bc981 */ /* 0x000362000c1e1900 */
[----:B------:R-:W-:Y:S02]  /*0e70*/  @!P3 IADD3.X R5, R3, c[0x0][0x184], RZ, P0, !PT ;  /* 0x000061000305ba10 */ /* 0x000fe400007fe4ff */
[----:B0-----:R-:W-:-:S03]  /*0e80*/  @!P3 IADD3 R6, P4, R12, c[0x0][0x178], RZ ;  /* 0x00005e000c06ba10 */ /* 0x001fc60007f9e0ff */
[----:B------:R0:W5:Y:S01]  /*0e90*/  @!P3 LDG.E R46, [R4.64] ;  /* 0x00000012042eb981 */ /* 0x000162000c1e1900 */
[----:B------:R-:W-:Y:S02]  /*0ea0*/  @!P3 IADD3.X R7, R3, c[0x0][0x17c], RZ, P4, !PT ;  /* 0x00005f000307ba10 */ /* 0x000fe400027fe4ff */
[----:B-1----:R-:W-:Y:S02]  /*0eb0*/  @!P6 IADD3 R8, P5, R19, c[0x0][0x180], RZ ;  /* 0x000060001308ea10 */ /* 0x002fe40007fbe0ff */
[----:B------:R-:W-:Y:S01]  /*0ec0*/  ISETP.GE.U32.AND P4, PT, R29, c[0x0][0x1e0], PT ;  /* 0x000078001d007a0c */ /* 0x000fe20003f86070 */
[----:B------:R1:W5:Y:S01]  /*0ed0*/  @!P3 LDG.E R62, [R6.64] ;  /* 0x00000012063eb981 */ /* 0x000362000c1e1900 */
[----:B0-----:R-:W-:Y:S02]  /*0ee0*/  @!P6 IADD3 R4, P0, R19, c[0x0][0x178], RZ ;  /* 0x00005e001304ea10 */ /* 0x001fe40007f1e0ff */
[C---:B------:R-:W-:Y:S02]  /*0ef0*/  @!P6 IADD3.X R9, R18.reuse, c[0x0][0x184], RZ, P5, !PT ;  /* 0x000061001209ea10 */ /* 0x040fe40002ffe4ff */
[----:B------:R-:W-:-:S02]  /*0f00*/  @!P6 IADD3.X R5, R18, c[0x0][0x17c], RZ, P0, !PT ;  /* 0x00005f001205ea10 */ /* 0x000fc400007fe4ff */
[----:B------:R-:W-:Y:S01]  /*0f10*/  ISETP.GE.U32.AND P3, PT, R28, c[0x0][0x1e0], PT ;  /* 0x000078001c007a0c */ /* 0x000fe20003f66070 */
[----:B------:R0:W5:Y:S01]  /*0f20*/  @!P6 LDG.E R61, [R8.64] ;  /* 0x00000012083de981 */ /* 0x000162000c1e1900 */
[----:B------:R-:W-:Y:S02]  /*0f30*/  SHF.R.S32.HI R31, RZ, 0x1f, R28 ;  /* 0x0000001fff1f7819 */ /* 0x000fe4000001141c */
[----:B------:R-:W-:Y:S01]  /*0f40*/  ISETP.GE.AND.EX P4, PT, R32, c[0x0][0x1e4], PT, P4 ;  /* 0x0000790020007a0c */ /* 0x000fe20003f86340 */
[----:B------:R2:W5:Y:S01]  /*0f50*/  @!P6 LDG.E R64, [R4.64] ;  /* 0x000000120440e981 */ /* 0x000562000c1e1900 */
[----:B------:R-:W-:Y:S02]  /*0f60*/  ISETP.GE.U32.AND P5, PT, R30, c[0x0][0x1e0], PT ;  /* 0x000078001e007a0c */ /* 0x000fe40003fa6070 */
[----:B------:R-:W-:Y:S02]  /*0f70*/  SHF.R.S32.HI R33, RZ, 0x1f, R30 ;  /* 0x0000001fff217819 */ /* 0x000fe4000001141e */
[----:B------:R-:W-:-:S02]  /*0f80*/  ISETP.GE.AND.EX P3, PT, R31, c[0x0][0x1e4], PT, P3 ;  /* 0x000079001f007a0c */ /* 0x000fc40003f66330 */
[----:B------:R-:W-:Y:S02]  /*0f90*/  IADD3 R25, R2, 0xa0, RZ ;  /* 0x000000a002197810 */ /* 0x000fe40007ffe0ff */
[----:B--2---:R-:W-:Y:S02]  /*0fa0*/  @!P2 IADD3 R4, P6, R11, c[0x0][0x180], RZ ;  /* 0x000060000b04aa10 */ /* 0x004fe40007fde0ff */
[C---:B------:R-:W-:Y:S02]  /*0fb0*/  ISETP.GT.U32.OR P4, PT, R0.reuse, 0x2ff, P4 ;  /* 0x000002ff0000780c */ /* 0x040fe40002784470 */
[----:B------:R-:W-:Y:S02]  /*0fc0*/  ISETP.GE.AND.EX P5, PT, R33, c[0x0][0x1e4], PT, P5 ;  /* 0x0000790021007a0c */ /* 0x000fe40003fa6350 */
[----:B------:R-:W-:Y:S02]  /*0fd0*/  ISETP.GT.U32.OR P3, PT, R0, 0x2ff, P3 ;  /* 0x000002ff0000780c */ /* 0x000fe40001f64470 */
[----:B------:R-:W-:-:S02]  /*0fe0*/  @!P2 IADD3.X R5, R10, c[0x0][0x184], RZ, P6, !PT ;  /* 0x000061000a05aa10 */ /* 0x000fc400037fe4ff */
[----:B-1----:R-:W-:Y:S02]  /*0ff0*/  @!P2 IADD3 R6, P0, R11, c[0x0][0x178], RZ ;  /* 0x00005e000b06aa10 */ /* 0x002fe40007f1e0ff */
[----:B------:R-:W-:Y:S02]  /*1000*/  ISETP.GE.U32.AND P6, PT, R25, c[0x0][0x1e0], PT ;  /* 0x0000780019007a0c */ /* 0x000fe40003fc6070 */
[----:B------:R-:W-:Y:S02]  /*1010*/  SHF.R.S32.HI R27, RZ, 0x1f, R25 ;  /* 0x0000001fff1b7819 */ /* 0x000fe40000011419 */
[----:B------:R-:W-:Y:S02]  /*1020*/  IADD3 R24, R2, 0xb0, RZ ;  /* 0x000000b002187810 */ /* 0x000fe40007ffe0ff */
[----:B------:R-:W-:Y:S02]  /*1030*/  ISETP.GT.U32.OR P5, PT, R0, 0x2ff, P5 ;  /* 0x000002ff0000780c */ /* 0x000fe40002fa4470 */
[----:B------:R-:W-:-:S02]  /*1040*/  @!P2 IADD3.X R7, R10, c[0x0][0x17c], RZ, P0, !PT ;  /* 0x00005f000a07aa10 */ /* 0x000fc400007fe4ff */
[----:B------:R-:W-:Y:S02]  /*1050*/  ISETP.GE.AND.EX P6, PT, R27, c[0x0][0x1e4], PT, P6 ;  /* 0x000079001b007a0c */ /* 0x000fe40003fc6360 */
[----:B------:R-:W-:Y:S01]  /*1060*/  ISETP.GE.U32.AND P0, PT, R24, c[0x0][0x1e0], PT ;  /* 0x0000780018007a0c */ /* 0x000fe20003f06070 */
[----:B------:R-:W-:Y:S01]  /*1070*/  @!P4 IMAD R19, R32, c[0x0][0x1d8], RZ ;  /* 0x000076002013ca24 */ /* 0x000fe200078e02ff */
[----:B------:R-:W-:Y:S02]  /*1080*/  SHF.R.S32.HI R26, RZ, 0x1f, R24 ;  /* 0x0000001fff1a7819 */ /* 0x000fe40000011418 */
[----:B------:R-:W-:Y:S02]  /*1090*/  @!P4 MOV R12, R14 ;  /* 0x0000000e000cc202 */ /* 0x000fe40000000f00 */
[----:B------:R-:W-:Y:S01]  /*10a0*/  @!P4 MOV R13, R17 ;  /* 0x00000011000dc202 */ /* 0x000fe20000000f00 */
[----:B------:R-:W-:Y:S01]  /*10b0*/  @!P3 IMAD R3, R31, c[0x0][0x1d8], RZ ;  /* 0x000076001f03ba24 */ /* 0x000fe200078e02ff */
[----:B------:R-:W-:-:S02]  /*10c0*/  ISETP.GT.U32.OR P6, PT, R0, 0x2ff, P6 ;  /* 0x000002ff0000780c */ /* 0x000fc400037c4470 */
[-C--:B0-----:R-:W-:Y:S02]  /*10d0*/  @!P3 MOV R8, R14.reuse ;  /* 0x0000000e0008b202 */ /* 0x081fe40000000f00 */
[-C--:B------:R-:W-:Y:S01]  /*10e0*/  @!P3 MOV R9, R17.reuse ;  /* 0x000000110009b202 */ /* 0x080fe20000000f00 */
[----:B------:R-:W-:Y:S01]  /*10f0*/  CS2R R44, SRZ ;  /* 0x00000000002c7805 */ /* 0x000fe2000001ff00 */
[----:B------:R-:W-:Y:S01]  /*1100*/  ISETP.GE.AND.EX P0, PT, R26, c[0x0][0x1e4], PT, P0 ;  /* 0x000079001a007a0c */ /* 0x000fe20003f06300 */
[----:B------:R-:W-:Y:S01]  /*1110*/  @!P4 IMAD R19, R29, c[0x0][0x1dc], R19 ;  /* 0x000077001d13ca24 */ /* 0x000fe200078e0213 */
[----:B------:R-:W-:Y:S01]  /*1120*/  @!P5 MOV R10, R14 ;  /* 0x0000000e000ad202 */ /* 0x000fe20000000f00 */
[----:B------:R-:W-:Y:S01]  /*1130*/  @!P5 IMAD R18, R33, c[0x0][0x1d8], RZ ;  /* 0x000076002112da24 */ /* 0x000fe200078e02ff */
[----:B------:R-:W-:Y:S01]  /*1140*/  ISETP.GT.U32.OR P0, PT, R0, 0x2ff, P0 ;  /* 0x000002ff0000780c */ /* 0x000fe20000704470 */
[----:B------:R-:W-:Y:S01]  /*1150*/  @!P4 IMAD.WIDE.U32 R12, R29, c[0x0][0x1d8], R12 ;  /* 0x000076001d0cca25 */ /* 0x000fe200078e000c */
[----:B------:R-:W-:Y:S01]  /*1160*/  @!P5 MOV R11, R17 ;  /* 0x00000011000bd202 */ /* 0x000fe20000000f00 */
[----:B------:R0:W5:Y:S02]  /*1170*/  @!P2 LDG.E R45, [R4.64] ;  /* 0x00000012042da981 */ /* 0x000164000c1e1900 */
[----:B------:R-:W-:-:S02]  /*1180*/  @!P3 IMAD R3, R28, c[0x0][0x1dc], R3 ;  /* 0x000077001c03ba24 */ /* 0x000fc400078e0203 */
[----:B------:R-:W-:Y:S01]  /*1190*/  @!P3 IMAD.WIDE.U32 R8, R28, c[0x0][0x1d8], R8 ;  /* 0x000076001c08ba25 */ /* 0x000fe200078e0008 */
[----:B------:R-:W-:Y:S01]  /*11a0*/  @!P4 IADD3 R13, R13, R19, RZ ;  /* 0x000000130d0dc210 */ /* 0x000fe20007ffe0ff */
[----:B------:R1:W5:Y:S02]  /*11b0*/  @!P2 LDG.E R65, [R6.64] ;  /* 0x000000120641a981 */ /* 0x000364000c1e1900 */
[C---:B------:R-:W-:Y:S01]  /*11c0*/  @!P5 IMAD R18, R30.reuse, c[0x0][0x1dc], R18 ;  /* 0x000077001e12da24 */ /* 0x040fe200078e0212 */
[----:B------:R-:W-:Y:S01]  /*11d0*/  @!P3 IADD3 R3, R9, R3, RZ ;  /* 0x000000030903b210 */ /* 0x000fe20007ffe0ff */
[----:B------:R-:W-:Y:S01]  /*11e0*/  @!P5 IMAD.WIDE.U32 R10, R30, c[0x0][0x1d8], R10 ;  /* 0x000076001e0ada25 */ /* 0x000fe200078e000a */
[----:B0-----:R-:W-:Y:S02]  /*11f0*/  @!P6 MOV R4, R14 ;  /* 0x0000000e0004e202 */ /* 0x001fe40000000f00 */
[----:B------:R-:W-:Y:S01]  /*1200*/  @!P6 MOV R5, R17 ;  /* 0x000000110005e202 */ /* 0x000fe20000000f00 */
[----:B------:R-:W-:Y:S01]  /*1210*/  @!P6 IMAD R19, R27, c[0x0][0x1d8], RZ ;  /* 0x000076001b13ea24 */ /* 0x000fe200078e02ff */
[----:B------:R-:W-:-:S02]  /*1220*/  @!P4 SHF.L.U32 R20, R12, 0x1, RZ ;  /* 0x000000010c14c819 */ /* 0x000fc400000006ff */
[----:B------:R-:W-:Y:S01]  /*1230*/  @!P4 SHF.L.U64.HI R13, R12, 0x1, R13 ;  /* 0x000000010c0dc819 */ /* 0x000fe2000001020d */
[----:B------:R-:W-:Y:S01]  /*1240*/  @!P6 IMAD R19, R25, c[0x0][0x1dc], R19 ;  /* 0x000077001913ea24 */ /* 0x000fe200078e0213 */
[----:B------:R-:W-:Y:S01]  /*1250*/  @!P5 IADD3 R21, R11, R18, RZ ;  /* 0x000000120b15d210 */ /* 0x000fe20007ffe0ff */
[----:B------:R-:W-:Y:S01]  /*1260*/  @!P6 IMAD.WIDE.U32 R4, R25, c[0x0][0x1d8], R4 ;  /* 0x000076001904ea25 */ /* 0x000fe200078e0004 */
[C---:B------:R-:W-:Y:S02]  /*1270*/  @!P3 SHF.L.U32 R12, R8.reuse, 0x1, RZ ;  /* 0x00000001080cb819 */ /* 0x040fe400000006ff */
[----:B------:R-:W-:Y:S01]  /*1280*/  @!P3 SHF.L.U64.HI R3, R8, 0x1, R3 ;  /* 0x000000010803b819 */ /* 0x000fe20000010203 */
[----:B------:R-:W-:Y:S01]  /*1290*/  @!P0 IMAD R8, R26, c[0x0][0x1d8], RZ ;  /* 0x000076001a088a24 */ /* 0x000fe200078e02ff */
[C---:B------:R-:W-:Y:S02]  /*12a0*/  @!P5 SHF.L.U32 R22, R10.reuse, 0x1, RZ ;  /* 0x000000010a16d819 */ /* 0x040fe400000006ff */
[----:B------:R-:W-:Y:S01]  /*12b0*/  @!P5 SHF.L.U64.HI R21, R10, 0x1, R21 ;  /* 0x000000010a15d819 */ /* 0x000fe20000010215 */
[----:B-1----:R-:W-:Y:S01]  /*12c0*/  @!P0 IMAD R6, R24, c[0x0][0x1dc], R8 ;  /* 0x0000770018068a24 */ /* 0x002fe200078e0208 */
[----:B------:R-:W-:-:S02]  /*12d0*/  @!P0 MOV R10, R14 ;  /* 0x0000000e000a8202 */ /* 0x000fc40000000f00 */
[----:B------:R-:W-:Y:S02]  /*12e0*/  @!P0 MOV R11, R17 ;  /* 0x00000011000b8202 */ /* 0x000fe40000000f00 */
[----:B------:R-:W-:Y:S02]  /*12f0*/  @!P6 IADD3 R19, R5, R19, RZ ;  /* 0x000000130513e210 */ /* 0x000fe40007ffe0ff */
[----:B------:R-:W-:Y:S01]  /*1300*/  @!P5 IADD3 R8, P2, R22, c[0x0][0x180], RZ ;  /* 0x000060001608da10 */ /* 0x000fe20007f5e0ff */
[----:B------:R-:W-:Y:S01]  /*1310*/  @!P0 IMAD.WIDE.U32 R10, R24, c[0x0][0x1d8], R10 ;  /* 0x00007600180a8a25 */ /* 0x000fe200078e000a */
[C---:B------:R-:W-:Y:S02]  /*1320*/  @!P6 SHF.L.U32 R18, R4.reuse, 0x1, RZ ;  /* 0x000000010412e819 */ /* 0x040fe400000006ff */
[----:B------:R-:W-:Y:S02]  /*1330*/  @!P6 SHF.L.U64.HI R19, R4, 0x1, R19 ;  /* 0x000000010413e819 */ /* 0x000fe40000010213 */
[----:B------:R-:W-:-:S02]  /*1340*/  @!P5 IADD3.X R9, R21, c[0x0][0x184], RZ, P2, !PT ;  /* 0x000061001509da10 */ /* 0x000fc400017fe4ff */
[----:B------:R-:W-:Y:S02]  /*1350*/  @!P5 IADD3 R4, P2, R22, c[0x0][0x178], RZ ;  /* 0x00005e001604da10 */ /* 0x000fe40007f5e0ff */
[----:B------:R-:W-:Y:S01]  /*1360*/  @!P0 IADD3 R7, R11, R6, RZ ;  /* 0x000000060b078210 */ /* 0x000fe20007ffe0ff */
[----:B------:R0:W5:Y:S01]  /*1370*/  @!P5 LDG.E R63, [R8.64] ;  /* 0x00000012083fd981 */ /* 0x000162000c1e1900 */
[----:B------:R-:W-:Y:S02]  /*1380*/  @!P5 IADD3.X R5, R21, c[0x0][0x17c], RZ, P2, !PT ;  /* 0x00005f001505da10 */ /* 0x000fe400017fe4ff */
[----:B------:R-:W-:Y:S02]  /*1390*/  @!P4 IADD3 R6, P2, R20, c[0x0][0x180], RZ ;  /* 0x000060001406ca10 */ /* 0x000fe40007f5e0ff */
[C---:B------:R-:W-:Y:S02]  /*13a0*/  @!P0 SHF.L.U32 R11, R10.reuse, 0x1, RZ ;  /* 0x000000010a0b8819 */ /* 0x040fe400000006ff */
[----:B------:R-:W-:-:S02]  /*13b0*/  @!P0 SHF.L.U64.HI R10, R10, 0x1, R7 ;  /* 0x000000010a0a8819 */ /* 0x000fc40000010207 */
[C---:B------:R-:W-:Y:S02]  /*13c0*/  @!P4 IADD3.X R7, R13.reuse, c[0x0][0x184], RZ, P2, !PT ;  /* 0x000061000d07ca10 */ /* 0x040fe400017fe4ff */
[----:B0-----:R-:W-:Y:S01]  /*13d0*/  @!P4 IADD3 R8, P2, R20, c[0x0][0x178], RZ ;  /* 0x00005e001408ca10 */ /* 0x001fe20007f5e0ff */
[----:B------:R-:W-:Y:S01]  /*13e0*/  CS2R R66, SRZ ;  /* 0x0000000000427805 */ /* 0x000fe2000001ff00 */
[----:B------:R-:W-:Y:S01]  /*13f0*/  CS2R R42, SRZ ;  /* 0x00000000002a7805 */ /* 0x000fe2000001ff00 */
[----:B------:R-:W-:Y:S01]  /*1400*/  CS2R R68, SRZ ;  /* 0x0000000000447805 */ /* 0x000fe2000001ff00 */
[----:B------:R-:W-:Y:S01]  /*1410*/  @!P4 IADD3.X R9, R13, c[0x0][0x17c], RZ, P2, !PT ;  /* 0x00005f000d09ca10 */ /* 0x000fe200017fe4ff */
[----:B------:R-:W-:Y:S02]  /*1420*/  HFMA2.MMA R23, -RZ, RZ, 0, 0 ;  /* 0x00000000ff177435 */ /* 0x000fe400000001ff */
[----:B------:R0:W5:Y:S04]  /*1430*/  @!P5 LDG.E R67, [R4.64] ;  /* 0x000000120443d981 */ /* 0x000168000c1e1900 */
[----:B------:R1:W5:Y:S04]  /*1440*/  @!P4 LDG.E R43, [R6.64] ;  /* 0x00000012062bc981 */ /* 0x000368000c1e1900 */
[----:B------:R2:W5:Y:S01]  /*1450*/  @!P4 LDG.E R69, [R8.64] ;  /* 0x000000120845c981 */ /* 0x000562000c1e1900 */
[----:B0-----:R-:W-:-:S02]  /*1460*/  @!P3 IADD3 R4, P2, R12, c[0x0][0x180], RZ ;  /* 0x000060000c04ba10 */ /* 0x001fc40007f5e0ff */
[----:B-1----:R-:W-:Y:S02]  /*1470*/  @!P3 IADD3 R6, P4, R12, c[0x0][0x178], RZ ;  /* 0x00005e000c06ba10 */ /* 0x002fe40007f9e0ff */
[C---:B------:R-:W-:Y:S02]  /*1480*/  @!P3 IADD3.X R5, R3.reuse, c[0x0][0x184], RZ, P2, !PT ;  /* 0x000061000305ba10 */ /* 0x040fe400017fe4ff */
[----:B------:R-:W-:Y:S02]  /*1490*/  @!P3 IADD3.X R7, R3, c[0x0][0x17c], RZ, P4, !PT ;  /* 0x00005f000307ba10 */ /* 0x000fe400027fe4ff */
[----:B------:R-:W-:Y:S01]  /*14a0*/  IADD3 R27, R2, 0xe0, RZ ;  /* 0x000000e0021b7810 */ /* 0x000fe20007ffe0ff */
[----:B------:R0:W5:Y:S03]  /*14b0*/  @!P3 LDG.E R44, [R4.64] ;  /* 0x00000012042cb981 */ /* 0x000166000c1e1900 */
[----:B------:R-:W-:Y:S01]  /*14c0*/  SHF.R.S32.HI R3, RZ, 0x1f, R27 ;  /* 0x0000001fff037819 */ /* 0x000fe2000001141b */
[----:B------:R1:W3:Y:S01]  /*14d0*/  @!P3 LDG.E R23, [R6.64] ;  /* 0x000000120617b981 */ /* 0x0002e2000c1e1900 */
[----:B------:R-:W-:-:S04]  /*14e0*/  ISETP.GE.U32.AND P3, PT, R27, c[0x0][0x1e0], PT ;  /* 0x000078001b007a0c */ /* 0x000fc80003f66070 */
[----:B------:R-:W-:-:S04]  /*14f0*/  ISETP.GE.AND.EX P3, PT, R3, c[0x0][0x1e4], PT, P3 ;  /* 0x0000790003007a0c */ /* 0x000fc80003f66330 */
[----:B------:R-:W-:Y:S02]  /*1500*/  ISETP.GT.U32.OR P3, PT, R0, 0x2ff, P3 ;  /* 0x000002ff0000780c */ /* 0x000fe40001f64470 */
[----:B--2---:R-:W-:Y:S01]  /*1510*/  @!P6 IADD3 R8, P5, R18, c[0x0][0x180], RZ ;  /* 0x000060001208ea10 */ /* 0x004fe20007fbe0ff */
[----:B------:R-:W-:-:S03]  /*1520*/  CS2R R40, SRZ ;  /* 0x0000000000287805 */ /* 0x000fc6000001ff00 */
[----:B------:R-:W-:Y:S02]  /*1530*/  @!P6 IADD3.X R9, R19, c[0x0][0x184], RZ, P5, !PT ;  /* 0x000061001309ea10 */ /* 0x000fe40002ffe4ff */
[----:B0-----:R-:W-:-:S03]  /*1540*/  @!P6 IADD3 R4, P2, R18, c[0x0][0x178], RZ ;  /* 0x00005e001204ea10 */ /* 0x001fc60007f5e0ff */
[----:B------:R0:W5:Y:S02]  /*1550*/  @!P6 LDG.E R41, [R8.64] ;  /* 0x000000120829e981 */ /* 0x000164000c1e1900 */
[----:B------:R-:W-:Y:S01]  /*1560*/  @!P3 IMAD R3, R3, c[0x0][0x1d8], RZ ;  /* 0x000076000303ba24 */ /* 0x000fe200078e02ff */
[----:B------:R-:W-:Y:S02]  /*1570*/  MOV R20, RZ ;  /* 0x000000ff00147202 */ /* 0x000fe40000000f00 */
[----:B------:R-:W-:Y:S02]  /*1580*/  @!P6 IADD3.X R5, R19, c[0x0][0x17c], RZ, P2, !PT ;  /* 0x00005f001305ea10 */ /* 0x000fe400017fe4ff */
[----:B0-----:R-:W-:Y:S02]  /*1590*/  @!P3 MOV R8, R14 ;  /* 0x0000000e0008b202 */ /* 0x001fe40000000f00 */
[----:B------:R-:W-:Y:S01]  /*15a0*/  @!P3 MOV R9, R17 ;  /* 0x000000110009b202 */ /* 0x000fe20000000f00 */
[C---:B------:R-:W-:Y:S01]  /*15b0*/  @!P3 IMAD R3, R27.reuse, c[0x0][0x1dc], R3 ;  /* 0x000077001b03ba24 */ /* 0x040fe200078e0203 */
[----:B------:R0:W2:Y:S03]  /*15c0*/  @!P6 LDG.E R20, [R4.64] ;  /* 0x000000120414e981 */ /* 0x0000a6000c1e1900 */
[----:B------:R-:W-:Y:S01]  /*15d0*/  @!P3 IMAD.WIDE.U32 R8, R27, c[0x0][0x1d8], R8 ;  /* 0x000076001b08ba25 */ /* 0x000fe200078e0008 */
[----:B-1----:R-:W-:-:S04]  /*15e0*/  @!P0 IADD3 R6, P2, R11, c[0x0][0x178], RZ ;  /* 0x00005e000b068a10 */ /* 0x002fc80007f5e0ff */
[----:B------:R-:W-:Y:S01]  /*15f0*/  @!P3 IADD3 R3, R9, R3, RZ ;  /* 0x000000030903b210 */ /* 0x000fe20007ffe0ff */
[----:B------:R-:W-:Y:S01]  /*1600*/  HFMA2.MMA R9, -RZ, RZ, 0, 0 ;  /* 0x00000000ff097435 */ /* 0x000fe200000001ff */
[----:B------:R-:W-:-:S09]  /*1610*/  @!P0 IADD3.X R7, R10, c[0x0][0x17c], RZ, P2, !PT ;  /* 0x00005f000a078a10 */ /* 0x000fd200017fe4ff */
[----:B------:R1:W4:Y:S01]  /*1620*/  @!P0 LDG.E R9, [R6.64] ;  /* 0x0000001206098981 */ /* 0x000322000c1e1900 */
[C---:B------:R-:W-:Y:S02]  /*1630*/  IADD3 R29, R2.reuse, 0xc0, RZ ;  /* 0x000000c0021d7810 */ /* 0x040fe40007ffe0ff */
[----:B------:R-:W-:Y:S02]  /*1640*/  IADD3 R28, R2, 0xd0, RZ ;  /* 0x000000d0021c7810 */ /* 0x000fe40007ffe0ff */
[----:B------:R-:W-:Y:S02]  /*1650*/  ISETP.GE.U32.AND P5, PT, R29, c[0x0][0x1e0], PT ;  /* 0x000078001d007a0c */ /* 0x000fe40003fa6070 */
[----:B------:R-:W-:Y:S02]  /*1660*/  ISETP.GE.U32.AND P4, PT, R28, c[0x0][0x1e0], PT ;  /* 0x000078001c007a0c */ /* 0x000fe40003f86070 */
[----:B------:R-:W-:Y:S02]  /*1670*/  SHF.R.S32.HI R13, RZ, 0x1f, R29 ;  /* 0x0000001fff0d7819 */ /* 0x000fe4000001141d */
[----:B------:R-:W-:-:S02]  /*1680*/  SHF.R.S32.HI R12, RZ, 0x1f, R28 ;  /* 0x0000001fff0c7819 */ /* 0x000fc4000001141c */
[----:B------:R-:W-:Y:S02]  /*1690*/  ISETP.GE.AND.EX P5, PT, R13, c[0x0][0x1e4], PT, P5 ;  /* 0x000079000d007a0c */ /* 0x000fe40003fa6350 */
[----:B------:R-:W-:Y:S02]  /*16a0*/  ISETP.GE.AND.EX P4, PT, R12, c[0x0][0x1e4], PT, P4 ;  /* 0x000079000c007a0c */ /* 0x000fe40003f86340 */
[----:B0-----:R-:W-:Y:S02]  /*16b0*/  @!P0 IADD3 R4, P6, R11, c[0x0][0x180], RZ ;  /* 0x000060000b048a10 */ /* 0x001fe40007fde0ff */
[C---:B------:R-:W-:Y:S02]  /*16c0*/  ISETP.GT.U32.OR P5, PT, R0.reuse, 0x2ff, P5 ;  /* 0x000002ff0000780c */ /* 0x040fe40002fa4470 */
[----:B------:R-:W-:Y:S02]  /*16d0*/  ISETP.GT.U32.OR P4, PT, R0, 0x2ff, P4 ;  /* 0x000002ff0000780c */ /* 0x000fe40002784470 */
[----:B------:R-:W-:-:S02]  /*16e0*/  IADD3 R24, R2, 0xf0, RZ ;  /* 0x000000f002187810 */ /* 0x000fc40007ffe0ff */
[----:B------:R-:W-:Y:S02]  /*16f0*/  @!P0 IADD3.X R5, R10, c[0x0][0x184], RZ, P6, !PT ;  /* 0x000061000a058a10 */ /* 0x000fe400037fe4ff */
[----:B------:R-:W-:Y:S02]  /*1700*/  ISETP.GE.U32.AND P6, PT, R24, c[0x0][0x1e0], PT ;  /* 0x0000780018007a0c */ /* 0x000fe40003fc6070 */
[----:B------:R-:W-:Y:S01]  /*1710*/  SHF.R.S32.HI R26, RZ, 0x1f, R24 ;  /* 0x0000001fff1a7819 */ /* 0x000fe20000011418 */
[----:B------:R0:W5:Y:S03]  /*1720*/  @!P0 LDG.E R42, [R4.64] ;  /* 0x00000012042a8981 */ /* 0x000166000c1e1900 */
[----:B------:R-:W-:Y:S01]  /*1730*/  ISETP.GE.AND.EX P6, PT, R26, c[0x0][0x1e4], PT, P6 ;  /* 0x000079001a007a0c */ /* 0x000fe20003fc6360 */
[----:B------:R-:W-:Y:S01]  /*1740*/  @!P5 IMAD R18, R13, c[0x0][0x1d8], RZ ;  /* 0x000076000d12da24 */ /* 0x000fe200078e02ff */
[----:B------:R-:W-:Y:S01]  /*1750*/  @!P4 MOV R13, R17 ;  /* 0x00000011000dc202 */ /* 0x000fe20000000f00 */
[----:B------:R-:W-:Y:S01]  /*1760*/  @!P4 IMAD R19, R12, c[0x0][0x1d8], RZ ;  /* 0x000076000c13ca24 */ /* 0x000fe200078e02ff */
[----:B------:R-:W-:-:S02]  /*1770*/  ISETP.GT.U32.OR P6, PT, R0, 0x2ff, P6 ;  /* 0x000002ff0000780c */ /* 0x000fc400037c4470 */
[-C--:B------:R-:W-:Y:S01]  /*1780*/  @!P4 MOV R12, R14.reuse ;  /* 0x0000000e000cc202 */ /* 0x080fe20000000f00 */
[C---:B------:R-:W-:Y:S01]  /*1790*/  @!P4 IMAD R19, R28.reuse, c[0x0][0x1dc], R19 ;  /* 0x000077001c13ca24 */ /* 0x040fe200078e0213 */
[----:B------:R-:W-:Y:S02]  /*17a0*/  @!P5 MOV R10, R14 ;  /* 0x0000000e000ad202 */ /* 0x000fe40000000f00 */
[----:B------:R-:W-:Y:S01]  /*17b0*/  @!P5 MOV R11, R17 ;  /* 0x00000011000bd202 */ /* 0x000fe20000000f00 */
[----:B------:R-:W-:-:S04]  /*17c0*/  @!P4 IMAD.WIDE.U32 R12, R28, c[0x0][0x1d8], R12 ;  /* 0x000076001c0cca25 */ /* 0x000fc800078e000c */
[----:B------:R-:W-:Y:S01]  /*17d0*/  @!P5 IMAD R18, R29, c[0x0][0x1dc], R18 ;  /* 0x000077001d12da24 */ /* 0x000fe200078e0212 */
[----:B------:R-:W-:Y:S01]  /*17e0*/  @!P4 IADD3 R13, R13, R19, RZ ;  /* 0x000000130d0dc210 */ /* 0x000fe20007ffe0ff */
[----:B------:R-:W-:Y:S01]  /*17f0*/  @!P5 IMAD.WIDE.U32 R10, R29, c[0x0][0x1d8], R10 ;  /* 0x000076001d0ada25 */ /* 0x000fe200078e000a */
[----:B0-----:R-:W-:Y:S02]  /*1800*/  @!P6 MOV R4, R14 ;  /* 0x0000000e0004e202 */ /* 0x001fe40000000f00 */
[----:B------:R-:W-:Y:S01]  /*1810*/  @!P6 MOV R5, R17 ;  /* 0x000000110005e202 */ /* 0x000fe20000000f00 */
[----:B------:R-:W-:Y:S01]  /*1820*/  @!P6 IMAD R19, R26, c[0x0][0x1d8], RZ ;  /* 0x000076001a13ea24 */ /* 0x000fe200078e02ff */
[----:B------:R-:W-:Y:S02]  /*1830*/  @!P4 SHF.L.U64.HI R13, R12, 0x1, R13 ;  /* 0x000000010c0dc819 */ /* 0x000fe4000001020d */
[----:B------:R-:W-:Y:S01]  /*1840*/  @!P5 IADD3 R18, R11, R18, RZ ;  /* 0x000000120b12d210 */ /* 0x000fe20007ffe0ff */
[----:B------:R-:W-:Y:S01]  /*1850*/  @!P6 IMAD R19, R24, c[0x0][0x1dc], R19 ;  /* 0x000077001813ea24 */ /* 0x000fe200078e0213 */
[----:B------:R-:W-:Y:S01]  /*1860*/  @!P3 SHF.L.U64.HI R3, R8, 0x1, R3 ;  /* 0x000000010803b819 */ /* 0x000fe20000010203 */
[----:B------:R-:W-:Y:S01]  /*1870*/  @!P6 IMAD.WIDE.U32 R4, R24, c[0x0][0x1d8], R4 ;  /* 0x000076001804ea25 */ /* 0x000fe200078e0004 */
[----:B------:R-:W-:-:S02]  /*1880*/  @!P5 SHF.L.U32 R22, R10, 0x1, RZ ;  /* 0x000000010a16d819 */ /* 0x000fc400000006ff */
[----:B------:R-:W-:Y:S02]  /*1890*/  @!P5 SHF.L.U64.HI R21, R10, 0x1, R18 ;  /* 0x000000010a15d819 */ /* 0x000fe40000010212 */
[----:B------:R-:W-:Y:S02]  /*18a0*/  @!P6 IADD3 R19, R5, R19, RZ ;  /* 0x000000130513e210 */ /* 0x000fe40007ffe0ff */
[C---:B------:R-:W-:Y:S02]  /*18b0*/  @!P6 SHF.L.U32 R18, R4.reuse, 0x1, RZ ;  /* 0x000000010412e819 */ /* 0x040fe400000006ff */
[----:B------:R-:W-:Y:S01]  /*18c0*/  @!P6 SHF.L.U64.HI R19, R4, 0x1, R19 ;  /* 0x000000010413e819 */ /* 0x000fe20000010213 */
[----:B------:R-:W-:Y:S01]  /*18d0*/  CS2R R38, SRZ ;  /* 0x0000000000267805 */ /* 0x000fe2000001ff00 */
[----:B---3--:R0:W-:Y:S02]  /*18e0*/  STL [R1+0x8], R23 ;  /* 0x0000081701007387 */ /* 0x0081e40000100800 */
[----:B0-----:R-:W-:-:S04]  /*18f0*/  IADD3 R23, R2, 0x100, RZ ;  /* 0x0000010002177810 */ /* 0x001fc80007ffe0ff */
[----:B------:R-:W-:Y:S02]  /*1900*/  ISETP.GE.U32.AND P2, PT, R23, c[0x0][0x1e0], PT ;  /* 0x0000780017007a0c */ /* 0x000fe40003f46070 */
[----:B------:R-:W-:-:S04]  /*1910*/  SHF.R.S32.HI R25, RZ, 0x1f, R23 ;  /* 0x0000001fff197819 */ /* 0x000fc80000011417 */
[----:B------:R-:W-:-:S04]  /*1920*/  ISETP.GE.AND.EX P2, PT, R25, c[0x0][0x1e4], PT, P2 ;  /* 0x0000790019007a0c */ /* 0x000fc80003f46320 */
[----:B------:R-:W-:Y:S01]  /*1930*/  ISETP.GT.U32.OR P2, PT, R0, 0x2ff, P2 ;  /* 0x000002ff0000780c */ /* 0x000fe20001744470 */
[----:B--2---:R0:W-:-:S12]  /*1940*/  STL [R1+0x10], R20 ;  /* 0x0000101401007387 */ /* 0x0041d80000100800 */
[----:B------:R-:W-:Y:S02]  /*1950*/  @!P2 MOV R10, R14 ;  /* 0x0000000e000aa202 */ /* 0x000fe40000000f00 */
[----:B0-----:R-:W-:Y:S02]  /*1960*/  @!P4 SHF.L.U32 R20, R12, 0x1, RZ ;  /* 0x000000010c14c819 */ /* 0x001fe400000006ff */
[----:B------:R-:W-:Y:S01]  /*1970*/  @!P3 SHF.L.U32 R12, R8, 0x1, RZ ;  /* 0x00000001080cb819 */ /* 0x000fe200000006ff */
[----:B------:R-:W-:Y:S01]  /*1980*/  @!P2 IMAD R8, R25, c[0x0][0x1d8], RZ ;  /* 0x000076001908aa24 */ /* 0x000fe200078e02ff */
[----:B------:R-:W-:-:S03]  /*1990*/  @!P2 MOV R11, R17 ;  /* 0x00000011000ba202 */ /* 0x000fc60000000f00 */
[C---:B-1----:R-:W-:Y:S01]  /*19a0*/  @!P2 IMAD R6, R23.reuse, c[0x0][0x1dc], R8 ;  /* 0x000077001706aa24 */ /* 0x042fe200078e0208 */
[C---:B------:R-:W-:Y:S01]  /*19b0*/  @!P5 IADD3 R8, P0, R22.reuse, c[0x0][0x180], RZ ;  /* 0x000060001608da10 */ /* 0x040fe20007f1e0ff */
[----:B----4-:R0:W-:Y:S01]  /*19c0*/  STL [R1+0x14], R9 ;  /* 0x0000140901007387 */ /* 0x0101e20000100800 */
[----:B------:R-:W-:Y:S02]  /*19d0*/  @!P2 IMAD.WIDE.U32 R10, R23, c[0x0][0x1d8], R10 ;  /* 0x00007600170aaa25 */ /* 0x000fe400078e000a */
[----:B0-----:R-:W-:Y:S02]  /*19e0*/  @!P5 IADD3.X R9, R21, c[0x0][0x184], RZ, P0, !PT ;  /* 0x000061001509da10 */ /* 0x001fe400007fe4ff */
[----:B------:R-:W-:Y:S02]  /*19f0*/  @!P5 IADD3 R4, P0, R22, c[0x0][0x178], RZ ;  /* 0x00005e001604da10 */ /* 0x000fe40007f1e0ff */
[----:B------:R-:W-:Y:S01]  /*1a00*/  @!P2 IADD3 R7, R11, R6, RZ ;  /* 0x000000060b07a210 */ /* 0x000fe20007ffe0ff */
[----:B------:R0:W5:Y:S01]  /*1a10*/  @!P5 LDG.E R40, [R8.64] ;  /* 0x000000120828d981 */ /* 0x000162000c1e1900 */
[----:B------:R-:W-:-:S02]  /*1a20*/  @!P5 IADD3.X R5, R21, c[0x0][0x17c], RZ, P0, !PT ;  /* 0x00005f001505da10 */ /* 0x000fc400007fe4ff */
[----:B------:R-:W-:Y:S02]  /*1a30*/  @!P4 IADD3 R6, P0, R20, c[0x0][0x180], RZ ;  /* 0x000060001406ca10 */ /* 0x000fe40007f1e0ff */
[C---:B------:R-:W-:Y:S01]  /*1a40*/  @!P2 SHF.L.U32 R11, R10.reuse, 0x1, RZ ;  /* 0x000000010a0ba819 */ /* 0x040fe200000006ff */
[----:B------:R-:W-:Y:S01]  /*1a50*/  HFMA2.MMA R23, -RZ, RZ, 0, 0 ;  /* 0x00000000ff177435 */ /* 0x000fe200000001ff */
[----:B------:R-:W-:Y:S02]  /*1a60*/  @!P2 SHF.L.U64.HI R10, R10, 0x1, R7 ;  /* 0x000000010a0aa819 */ /* 0x000fe40000010207 */
[----:B------:R-:W-:Y:S02]  /*1a70*/  @!P4 IADD3.X R7, R13, c[0x0][0x184], RZ, P0, !PT ;  /* 0x000061000d07ca10 */ /* 0x000fe400007fe4ff */
[----:B0-----:R-:W-:Y:S01]  /*1a80*/  @!P4 IADD3 R8, P0, R20, c[0x0][0x178], RZ ;  /* 0x00005e001408ca10 */ /* 0x001fe20007f1e0ff */
[----:B------:R-:W-:-:S03]  /*1a90*/  CS2R R24, SRZ ;  /* 0x0000000000187805 */ /* 0x000fc6000001ff00 */
[----:B------:R-:W-:-:S03]  /*1aa0*/  @!P4 IADD3.X R9, R13, c[0x0][0x17c], RZ, P0, !PT ;  /* 0x00005f000d09ca10 */ /* 0x000fc600007fe4ff */
[----:B------:R0:W2:Y:S04]  /*1ab0*/  @!P5 LDG.E R25, [R4.64] ;  /* 0x000000120419d981 */ /* 0x0000a8000c1e1900 */
[----:B------:R1:W3:Y:S04]  /*1ac0*/  @!P4 LDG.E R24, [R6.64] ;  /* 0x000000120618c981 */ /* 0x0002e8000c1e1900 */
[----:B------:R4:W3:Y:S01]  /*1ad0*/  @!P4 LDG.E R23, [R8.64] ;  /* 0x000000120817c981 */ /* 0x0008e2000c1e1900 */
[C---:B0-----:R-:W-:Y:S02]  /*1ae0*/  @!P3 IADD3 R4, P0, R12.reuse, c[0x0][0x180], RZ ;  /* 0x000060000c04ba10 */ /* 0x041fe40007f1e0ff */
[----:B-1----:R-:W-:-:S02]  /*1af0*/  @!P3 IADD3 R6, P4, R12, c[0x0][0x178], RZ ;  /* 0x00005e000c06ba10 */ /* 0x002fc40007f9e0ff */
[----:B------:R-:W-:Y:S02]  /*1b00*/  MOV R13, RZ ;  /* 0x000000ff000d7202 */ /* 0x000fe40000000f00 */
[C---:B------:R-:W-:Y:S02]  /*1b10*/  @!P3 IADD3.X R5, R3.reuse, c[0x0][0x184], RZ, P0, !PT ;  /* 0x000061000305ba10 */ /* 0x040fe400007fe4ff */
[----:B------:R-:W-:Y:S01]  /*1b20*/  @!P3 IADD3.X R7, R3, c[0x0][0x17c], RZ, P4, !PT ;  /* 0x00005f000307ba10 */ /* 0x000fe200027fe4ff */
[----:B------:R-:W-:Y:S02]  /*1b30*/  HFMA2.MMA R20, -RZ, RZ, 0, 0 ;  /* 0x00000000ff147435 */ /* 0x000fe400000001ff */
[----:B------:R0:W5:Y:S04]  /*1b40*/  @!P3 LDG.E R38, [R4.64] ;  /* 0x000000120426b981 */ /* 0x000168000c1e1900 */
[----:B------:R1:W3:Y:S01]  /*1b50*/  @!P3 LDG.E R13, [R6.64] ;  /* 0x00000012060db981 */ /* 0x0002e2000c1e1900 */
[----:B0-----:R-:W-:-:S04]  /*1b60*/  @!P6 IADD3 R4, P0, R18, c[0x0][0x178], RZ ;  /* 0x00005e001204ea10 */ /* 0x001fc80007f1e0ff */
[----:B------:R-:W-:-:S05]  /*1b70*/  @!P6 IADD3.X R5, R19, c[0x0][0x17c], RZ, P0, !PT ;  /* 0x00005f001305ea10 */ /* 0x000fca00007fe4ff */
[----:B------:R0:W3:Y:S01]  /*1b80*/  @!P6 LDG.E R20, [R4.64] ;  /* 0x000000120414e981 */ /* 0x0000e2000c1e1900 */
[----:B----4-:R-:W-:Y:S02]  /*1b90*/  @!P6 IADD3 R8, P5, R18, c[0x0][0x180], RZ ;  /* 0x000060001208ea10 */ /* 0x010fe40007fbe0ff */
[----:B------:R-:W-:Y:S02]  /*1ba0*/  IADD3 R27, R2, 0x110, RZ ;  /* 0x00000110021b7810 */ /* 0x000fe40007ffe0ff */
[----:B------:R-:W-:Y:S02]  /*1bb0*/  @!P6 IADD3.X R9, R19, c[0x0][0x184], RZ, P5, !PT ;  /* 0x000061001309ea10 */ /* 0x000fe40002ffe4ff */
[----:B------:R-:W-:Y:S02]  /*1bc0*/  ISETP.GE.U32.AND P5, PT, R27, c[0x0][0x1e0], PT ;  /* 0x000078001b007a0c */ /* 0x000fe40003fa6070 */
[----:B-1----:R-:W-:Y:S01]  /*1bd0*/  @!P2 IADD3 R6, P0, R11, c[0x0][0x180], RZ ;  /* 0x000060000b06aa10 */ /* 0x002fe20007f1e0ff */
[----:B------:R1:W5:Y:S03]  /*1be0*/  @!P6 LDG.E R39, [R8.64] ;  /* 0x000000120827e981 */ /* 0x000366000c1e1900 */
[----:B------:R-:W-:-:S02]  /*1bf0*/  @!P2 IADD3.X R7, R10, c[0x0][0x184], RZ, P0, !PT ;  /* 0x000061000a07aa10 */ /* 0x000fc400007fe4ff */
[----:B0-----:R-:W-:-:S04]  /*1c00*/  @!P2 IADD3 R4, P6, R11, c[0x0][0x178], RZ ;  /* 0x00005e000b04aa10 */ /* 0x001fc80007fde0ff */
[----:B------:R-:W-:Y:S01]  /*1c10*/  @!P2 IADD3.X R5, R10, c[0x0][0x17c], RZ, P6, !PT ;  /* 0x00005f000a05aa10 */ /* 0x000fe200037fe4ff */
[----:B------:R-:W-:-:S06]  /*1c20*/  CS2R R36, SRZ ;  /* 0x0000000000247805 */ /* 0x000fcc000001ff00 */
[----:B------:R0:W5:Y:S04]  /*1c30*/  @!P2 LDG.E R36, [R6.64] ;  /* 0x000000120624a981 */ /* 0x000168000c1e1900 */
[----:B--2---:R-:W-:Y:S04]  /*1c40*/  STL [R1+0x18], R25 ;  /* 0x0000181901007387 */ /* 0x004fe80000100800 */
[----:B---3--:R2:W-:Y:S02]  /*1c50*/  STL [R1+0x28], R13 ;  /* 0x0000280d01007387 */ /* 0x0085e40000100800 */
[----:B--2---:R-:W-:-:S02]  /*1c60*/  SHF.R.S32.HI R13, RZ, 0x1f, R27 ;  /* 0x0000001fff0d7819 */ /* 0x004fc4000001141b */
[----:B------:R-:W-:Y:S02]  /*1c70*/  STL [R1+0xc], R24 ;  /* 0x00000c1801007387 */ /* 0x000fe40000100800 */
[----:B------:R-:W-:Y:S02]  /*1c80*/  ISETP.GE.AND.EX P5, PT, R13, c[0x0][0x1e4], PT, P5 ;  /* 0x000079000d007a0c */ /* 0x000fe40003fa6350 */
[----:B------:R-:W-:Y:S02]  /*1c90*/  STL [R1+0x24], R23 ;  /* 0x0000241701007387 */ /* 0x000fe40000100800 */
[----:B------:R-:W-:Y:S02]  /*1ca0*/  ISETP.GT.U32.OR P5, PT, R0, 0x2ff, P5 ;  /* 0x000002ff0000780c */ /* 0x000fe40002fa4470 */
[----:B------:R2:W-:Y:S02]  /*1cb0*/  STL [R1+0x38], R20 ;  /* 0x0000381401007387 */ /* 0x0005e40000100800 */
[----:B--2---:R-:W-:-:S04]  /*1cc0*/  IADD3 R20, R2, 0x140, RZ ;  /* 0x0000014002147810 */ /* 0x004fc80007ffe0ff */
[----:B------:R-:W-:Y:S02]  /*1cd0*/  ISETP.GE.U32.AND P0, PT, R20, c[0x0][0x1e0], PT ;  /* 0x0000780014007a0c */ /* 0x000fe40003f06070 */
[----:B------:R-:W-:-:S04]  /*1ce0*/  SHF.R.S32.HI R24, RZ, 0x1f, R20 ;  /* 0x0000001fff187819 */ /* 0x000fc80000011414 */
[----:B------:R-:W-:Y:S01]  /*1cf0*/  ISETP.GE.AND.EX P0, PT, R24, c[0x0][0x1e4], PT, P0 ;  /* 0x0000790018007a0c */ /* 0x000fe20003f06300 */
[----:B------:R-:W-:Y:S01]  /*1d00*/  @!P5 IMAD R18, R13, c[0x0][0x1d8], RZ ;  /* 0x000076000d12da24 */ /* 0x000fe200078e02ff */
[----:B------:R-:W-:Y:S02]  /*1d10*/  @!P5 MOV R10, R14 ;  /* 0x0000000e000ad202 */ /* 0x000fe40000000f00 */
[----:B------:R-:W-:Y:S02]  /*1d20*/  @!P5 MOV R11, R17 ;  /* 0x00000011000bd202 */ /* 0x000fe40000000f00 */
[----:B------:R-:W-:Y:S01]  /*1d30*/  ISETP.GT.U32.OR P0, PT, R0, 0x2ff, P0 ;  /* 0x000002ff0000780c */ /* 0x000fe20000704470 */
[C---:B------:R-:W-:Y:S02]  /*1d40*/  @!P5 IMAD R18, R27.reuse, c[0x0][0x1dc], R18 ;  /* 0x000077001b12da24 */ /* 0x040fe400078e0212 */
[----:B------:R-:W-:-:S05]  /*1d50*/  @!P5 IMAD.WIDE.U32 R10, R27, c[0x0][0x1d8], R10 ;  /* 0x000076001b0ada25 */ /* 0x000fca00078e000a */
[----:B------:R-:W-:-:S04]  /*1d60*/  @!P5 IADD3 R18, R11, R18, RZ ;  /* 0x000000120b12d210 */ /* 0x000fc80007ffe0ff */
[----:B------:R-:W-:Y:S01]  /*1d70*/  @!P5 SHF.L.U64.HI R21, R10, 0x1, R18 ;  /* 0x000000010a15d819 */ /* 0x000fe20000010212 */
[----:B------:R-:W-:Y:S01]  /*1d80*/  @!P0 IMAD R18, R24, c[0x0][0x1d8], RZ ;  /* 0x0000760018128a24 */ /* 0x000fe200078e02ff */
[----:B0-----:R-:W-:Y:S02]  /*1d90*/  @!P0 MOV R6, R14 ;  /* 0x0000000e00068202 */ /* 0x001fe40000000f00 */
[----:B------:R-:W-:Y:S01]  /*1da0*/  @!P0 MOV R7, R17 ;  /* 0x0000001100078202 */ /* 0x000fe20000000f00 */
[----:B------:R-:W-:-:S04]  /*1db0*/  @!P0 IMAD R18, R20, c[0x0][0x1dc], R18 ;  /* 0x0000770014128a24 */ /* 0x000fc800078e0212 */
[----:B------:R-:W-:Y:S01]  /*1dc0*/  @!P0 IMAD.WIDE.U32 R6, R20, c[0x0][0x1d8], R6 ;  /* 0x0000760014068a25 */ /* 0x000fe200078e0006 */
[----:B------:R-:W-:-:S10]  /*1dd0*/  HFMA2.MMA R20, -RZ, RZ, 0, 0 ;  /* 0x00000000ff147435 */ /* 0x000fd400000001ff */
[----:B------:R0:W2:Y:S01]  /*1de0*/  @!P2 LDG.E R20, [R4.64] ;  /* 0x000000120414a981 */ /* 0x0000a2000c1e1900 */
[C---:B------:R-:W-:Y:S02]  /*1df0*/  IADD3 R26, R2.reuse, 0x120, RZ ;  /* 0x00000120021a7810 */ /* 0x040fe40007ffe0ff */
[----:B------:R-:W-:Y:S02]  /*1e00*/  IADD3 R25, R2, 0x130, RZ ;  /* 0x0000013002197810 */ /* 0x000fe40007ffe0ff */
[----:B------:R-:W-:Y:S02]  /*1e10*/  ISETP.GE.U32.AND P4, PT, R26, c[0x0][0x1e0], PT ;  /* 0x000078001a007a0c */ /* 0x000fe40003f86070 */
[----:B------:R-:W-:Y:S02]  /*1e20*/  SHF.R.S32.HI R12, RZ, 0x1f, R26 ;  /* 0x0000001fff0c7819 */ /* 0x000fe4000001141a */
[----:B------:R-:W-:Y:S02]  /*1e30*/  ISETP.GE.U32.AND P3, PT, R25, c[0x0][0x1e0], PT ;  /* 0x0000780019007a0c */ /* 0x000fe40003f66070 */
[----:B------:R-:W-:-:S02]  /*1e40*/  SHF.R.S32.HI R3, RZ, 0x1f, R25 ;  /* 0x0000001fff037819 */ /* 0x000fc40000011419 */
[----:B------:R-:W-:Y:S02]  /*1e50*/  ISETP.GE.AND.EX P4, PT, R12, c[0x0][0x1e4], PT, P4 ;  /* 0x000079000c007a0c */ /* 0x000fe40003f86340 */
[----:B------:R-:W-:Y:S02]  /*1e60*/  ISETP.GE.AND.EX P3, PT, R3, c[0x0][0x1e4], PT, P3 ;  /* 0x0000790003007a0c */ /* 0x000fe40003f66330 */
[C---:B------:R-:W-:Y:S02]  /*1e70*/  ISETP.GT.U32.OR P4, PT, R0.reuse, 0x2ff, P4 ;  /* 0x000002ff0000780c */ /* 0x040fe40002784470 */
[----:B------:R-:W-:Y:S02]  /*1e80*/  ISETP.GT.U32.OR P3, PT, R0, 0x2ff, P3 ;  /* 0x000002ff0000780c */ /* 0x000fe40001f64470 */
[----:B------:R-:W-:-:S04]  /*1e90*/  IADD3 R22, R2, 0x150, RZ ;  /* 0x0000015002167810 */ /* 0x000fc80007ffe0ff */
[----:B------:R-:W-:Y:S02]  /*1ea0*/  ISETP.GE.U32.AND P6, PT, R22, c[0x0][0x1e0], PT ;  /* 0x0000780016007a0c */ /* 0x000fe40003fc6070 */
[----:B------:R-:W-:-:S03]  /*1eb0*/  SHF.R.S32.HI R23, RZ, 0x1f, R22 ;  /* 0x0000001fff177819 */ /* 0x000fc60000011416 */
[----:B------:R-:W-:Y:S01]  /*1ec0*/  @!P4 IMAD R19, R12, c[0x0][0x1d8], RZ ;  /* 0x000076000c13ca24 */ /* 0x000fe200078e02ff */
[----:B------:R-:W-:Y:S02]  /*1ed0*/  ISETP.GE.AND.EX P6, PT, R23, c[0x0][0x1e4], PT, P6 ;  /* 0x0000790017007a0c */ /* 0x000fe40003fc6360 */
[-C--:B------:R-:W-:Y:S02]  /*1ee0*/  @!P4 MOV R12, R14.reuse ;  /* 0x0000000e000cc202 */ /* 0x080fe40000000f00 */
[-C--:B------:R-:W-:Y:S01]  /*1ef0*/  @!P4 MOV R13, R17.reuse ;  /* 0x00000011000dc202 */ /* 0x080fe20000000f00 */
[----:B------:R-:W-:Y:S01]  /*1f00*/  @!P3 IMAD R3, R3, c[0x0][0x1d8], RZ ;  /* 0x000076000303ba24 */ /* 0x000fe200078e02ff */
[----:B-1----:R-:W-:Y:S02]  /*1f10*/  @!P3 MOV R8, R14 ;  /* 0x0000000e0008b202 */ /* 0x002fe40000000f00 */
[----:B------:R-:W-:Y:S02]  /*1f20*/  @!P3 MOV R9, R17 ;  /* 0x000000110009b202 */ /* 0x000fe40000000f00 */
[----:B------:R-:W-:Y:S01]  /*1f30*/  ISETP.GT.U32.OR P6, PT, R0, 0x2ff, P6 ;  /* 0x000002ff0000780c */ /* 0x000fe200037c4470 */
[----:B------:R-:W-:-:S02]  /*1f40*/  @!P4 IMAD R19, R26, c[0x0][0x1dc], R19 ;  /* 0x000077001a13ca24 */ /* 0x000fc400078e0213 */
[----:B------:R-:W-:-:S04]  /*1f50*/  @!P4 IMAD.WIDE.U32 R12, R26, c[0x0][0x1d8], R12 ;  /* 0x000076001a0cca25 */ /* 0x000fc800078e000c */
[C---:B------:R-:W-:Y:S02]  /*1f60*/  @!P3 IMAD R3, R25.reuse, c[0x0][0x1dc], R3 ;  /* 0x000077001903ba24 */ /* 0x040fe400078e0203 */
[----:B------:R-:W-:Y:S01]  /*1f70*/  @!P3 IMAD.WIDE.U32 R8, R25, c[0x0][0x1d8], R8 ;  /* 0x000076001908ba25 */ /* 0x000fe200078e0008 */
[----:B------:R-:W-:-:S04]  /*1f80*/  @!P4 IADD3 R13, R13, R19, RZ ;  /* 0x000000130d0dc210 */ /* 0x000fc80007ffe0ff */
[----:B------:R-:W-:Y:S02]  /*1f90*/  @!P3 IADD3 R3, R9, R3, RZ ;  /* 0x000000030903b210 */ /* 0x000fe40007ffe0ff */
[----:B------:R-:W-:Y:S02]  /*1fa0*/  @!P5 SHF.L.U32 R11, R10, 0x1, RZ ;  /* 0x000000010a0bd819 */ /* 0x000fe400000006ff */
[C---:B------:R-:W-:Y:S02]  /*1fb0*/  @!P4 SHF.L.U32 R19, R12.reuse, 0x1, RZ ;  /* 0x000000010c13c819 */ /* 0x040fe400000006ff */
[----:B------:R-:W-:Y:S02]  /*1fc0*/  @!P4 SHF.L.U64.HI R13, R12, 0x1, R13 ;  /* 0x000000010c0dc819 */ /* 0x000fe4000001020d */
[C---:B------:R-:W-:Y:S02]  /*1fd0*/  @!P3 SHF.L.U32 R12, R8.reuse, 0x1, RZ ;  /* 0x00000001080cb819 */ /* 0x040fe400000006ff */
[----:B------:R-:W-:Y:S01]  /*1fe0*/  @!P3 SHF.L.U64.HI R3, R8, 0x1, R3 ;  /* 0x000000010803b819 */ /* 0x000fe20000010203 */
[----:B------:R-:W-:Y:S01]  /*1ff0*/  @!P6 IMAD R10, R23, c[0x0][0x1d8], RZ ;  /* 0x00007600170aea24 */ /* 0x000fe200078e02ff */
[----:B------:R-:W-:-:S02]  /*2000*/  @!P6 MOV R8, R14 ;  /* 0x0000000e0008e202 */ /* 0x000fc40000000f00 */
[----:B------:R-:W-:Y:S02]  /*2010*/  @!P6 MOV R9, R17 ;  /* 0x000000110009e202 */ /* 0x000fe40000000f00 */
[----:B------:R-:W-:Y:S02]  /*2020*/  @!P0 IADD3 R18, R7, R18, RZ ;  /* 0x0000001207128210 */ /* 0x000fe40007ffe0ff */
[----:B0-----:R-:W-:Y:S01]  /*2030*/  @!P5 IADD3 R4, P2, R11, c[0x0][0x180], RZ ;  /* 0x000060000b04da10 */ /* 0x001fe20007f5e0ff */
[----:B------:R-:W-:Y:S01]  /*2040*/  @!P6 IMAD R10, R22, c[0x0][0x1dc], R10 ;  /* 0x00007700160aea24 */ /* 0x000fe200078e020a */
[----:B------:R-:W-:Y:S01]  /*2050*/  @!P0 SHF.L.U64.HI R18, R6, 0x1, R18 ;  /* 0x0000000106128819 */ /* 0x000fe20000010212 */
[----:B------:R-:W-:Y:S01]  /*2060*/  @!P6 IMAD.WIDE.U32 R8, R22, c[0x0][0x1d8], R8 ;  /* 0x000076001608ea25 */ /* 0x000fe200078e0008 */
[----:B------:R-:W-:Y:S01]  /*2070*/  @!P5 IADD3.X R5, R21, c[0x0][0x184], RZ, P2, !PT ;  /* 0x000061001505da10 */ /* 0x000fe200017fe4ff */
[----:B------:R-:W-:-:S04]  /*2080*/  HFMA2.MMA R22, -RZ, RZ, 0, 0 ;  /* 0x00000000ff167435 */ /* 0x000fc800000001ff */
[----:B------:R0:W5:Y:S04]  /*2090*/  @!P5 LDG.E R37, [R4.64] ;  /* 0x000000120425d981 */ /* 0x000168000c1e1900 */
[----:B--2---:R1:W-:Y:S02]  /*20a0*/  STL [R1+0x34], R20 ;  /* 0x0000341401007387 */ /* 0x0043e40000100800 */
[----:B-1----:R-:W-:Y:S02]  /*20b0*/  @!P0 SHF.L.U32 R20, R6, 0x1, RZ ;  /* 0x0000000106148819 */ /* 0x002fe400000006ff */
[----:B------:R-:W-:-:S04]  /*20c0*/  @!P5 IADD3 R6, P2, R11, c[0x0][0x178], RZ ;  /* 0x00005e000b06da10 */ /* 0x000fc80007f5e0ff */
[----:B------:R-:W-:-:S05]  /*20d0*/  @!P5 IADD3.X R7, R21, c[0x0][0x17c], RZ, P2, !PT ;  /* 0x00005f001507da10 */ /* 0x000fca00017fe4ff */
[----:B------:R1:W2:Y:S01]  /*20e0*/  @!P5 LDG.E R22, [R6.64] ;  /* 0x000000120616d981 */ /* 0x0002a2000c1e1900 */
[----:B------:R-:W-:Y:S02]  /*20f0*/  MOV R21, RZ ;  /* 0x000000ff00157202 */ /* 0x000fe40000000f00 */
[----:B-1----:R-:W-:-:S04]  /*2100*/  @!P4 IADD3 R6, P5, R19, c[0x0][0x178], RZ ;  /* 0x00005e001306ca10 */ /* 0x002fc80007fbe0ff */
[----:B------:R-:W-:-:S05]  /*2110*/  @!P4 IADD3.X R7, R13, c[0x0][0x17c], RZ, P5, !PT ;  /* 0x00005f000d07ca10 */ /* 0x000fca0002ffe4ff */
[----:B------:R1:W3:Y:S01]  /*2120*/  @!P4 LDG.E R21, [R6.64] ;  /* 0x000000120615c981 */ /* 0x0002e2000c1e1900 */
[----:B------:R-:W-:Y:S02]  /*2130*/  @!P6 IADD3 R10, R9, R10, RZ ;  /* 0x0000000a090ae210 */ /* 0x000fe40007ffe0ff */
[----:B0-----:R-:W-:Y:S01]  /*2140*/  @!P4 IADD3 R4, P2, R19, c[0x0][0x180], RZ ;  /* 0x000060001304ca10 */ /* 0x001fe20007f5e0ff */
[----:B------:R-:W-:Y:S01]  /*2150*/  CS2R R34, SRZ ;  /* 0x0000000000227805 */ /* 0x000fe2000001ff00 */
[C---:B------:R-:W-:Y:S02]  /*2160*/  @!P6 SHF.L.U32 R11, R8.reuse, 0x1, RZ ;  /* 0x00000001080be819 */ /* 0x040fe400000006ff */
[----:B------:R-:W-:Y:S02]  /*2170*/  @!P6 SHF.L.U64.HI R10, R8, 0x1, R10 ;  /* 0x00000001080ae819 */ /* 0x000fe4000001020a */
[----:B------:R-:W-:Y:S02]  /*2180*/  @!P4 IADD3.X R5, R13, c[0x0][0x184], RZ, P2, !PT ;  /* 0x000061000d05ca10 */ /* 0x000fe400017fe4ff */
[----:B------:R-:W-:Y:S01]  /*2190*/  @!P3 IADD3 R8, P2, R12, c[0x0][0x180], RZ ;  /* 0x000060000c08ba10 */ /* 0x000fe20007f5e0ff */
[----:B------:R-:W-:-:S02]  /*21a0*/  HFMA2.MMA R77, -RZ, RZ, 0, 0 ;  /* 0x00000000ff4d7435 */ /* 0x000fc400000001ff */
[----:B------:R0:W5:Y:S01]  /*21b0*/  @!P4 LDG.E R34, [R4.64] ;  /* 0x000000120422c981 */ /* 0x000162000c1e1900 */
[----:B------:R-:W-:Y:S02]  /*21c0*/  @!P3 IADD3.X R9, R3, c[0x0][0x184], RZ, P2, !PT ;  /* 0x000061000309ba10 */ /* 0x000fe400017fe4ff */
[----:B-1----:R-:W-:Y:S02]  /*21d0*/  @!P0 IADD3 R6, P4, R20, c[0x0][0x180], RZ ;  /* 0x0000600014068a10 */ /* 0x002fe40007f9e0ff */
[C---:B------:R-:W-:Y:S01]  /*21e0*/  IADD3 R24, R2.reuse, 0x180, RZ ;  /* 0x0000018002187810 */ /* 0x040fe20007ffe0ff */
[----:B------:R-:W-:Y:S01]  /*21f0*/  CS2R R32, SRZ ;  /* 0x0000000000207805 */ /* 0x000fe2000001ff00 */
[----:B------:R-:W-:Y:S01]  /*2200*/  IADD3 R28, R2, 0x160, RZ ;  /* 0x00000160021c7810 */ /* 0x000fe20007ffe0ff */
[----:B------:R1:W5:Y:S01]  /*2210*/  @!P3 LDG.E R35, [R8.64] ;  /* 0x000000120823b981 */ /* 0x000362000c1e1900 */
[----:B0-----:R-:W-:Y:S02]  /*2220*/  @!P3 IADD3 R4, P2, R12, c[0x0][0x178], RZ ;  /* 0x00005e000c04ba10 */ /* 0x001fe40007f5e0ff */
[----:B------:R-:W-:-:S02]  /*2230*/  @!P0 IADD3.X R7, R18, c[0x0][0x184], RZ, P4, !PT ;  /* 0x0000610012078a10 */ /* 0x000fc400027fe4ff */
[----:B------:R-:W-:Y:S02]  /*2240*/  @!P3 IADD3.X R5, R3, c[0x0][0x17c], RZ, P2, !PT ;  /* 0x00005f000305ba10 */ /* 0x000fe400017fe4ff */
[----:B------:R-:W-:Y:S01]  /*2250*/  ISETP.GE.U32.AND P2, PT, R24, c[0x0][0x1e0], PT ;  /* 0x0000780018007a0c */ /* 0x000fe20003f46070 */
[----:B------:R0:W5:Y:S01]  /*2260*/  @!P0 LDG.E R32, [R6.64] ;  /* 0x0000001206208981 */ /* 0x000162000c1e1900 */
[----:B-1----:R-:W-:Y:S02]  /*2270*/  @!P0 IADD3 R8, P5, R20, c[0x0][0x178], RZ ;  /* 0x00005e0014088a10 */ /* 0x002fe40007fbe0ff */
[----:B------:R-:W-:Y:S01]  /*2280*/  ISETP.GE.U32.AND P4, PT, R28, c[0x0][0x1e0], PT ;  /* 0x000078001c007a0c */ /* 0x000fe20003f86070 */
[----:B------:R1:W4:Y:S01]  /*2290*/  @!P3 LDG.E R77, [R4.64] ;  /* 0x00000012044db981 */ /* 0x000322000c1e1900 */
[----:B------:R-:W-:Y:S02]  /*22a0*/  SHF.R.S32.HI R29, RZ, 0x1f, R28 ;  /* 0x0000001fff1d7819 */ /* 0x000fe4000001141c */
[----:B------:R-:W-:-:S02]  /*22b0*/  IADD3 R27, R2, 0x170, RZ ;  /* 0x00000170021b7810 */ /* 0x000fc40007ffe0ff */
[----:B------:R-:W-:Y:S02]  /*22c0*/  @!P0 IADD3.X R9, R18, c[0x0][0x17c], RZ, P5, !PT ;  /* 0x00005f0012098a10 */ /* 0x000fe40002ffe4ff */
[----:B------:R-:W-:Y:S02]  /*22d0*/  ISETP.GE.AND.EX P4, PT, R29, c[0x0][0x1e4], PT, P4 ;  /* 0x000079001d007a0c */ /* 0x000fe40003f86340 */
[----:B0-----:R-:W-:Y:S02]  /*22e0*/  @!P6 IADD3 R6, P5, R11, c[0x0][0x180], RZ ;  /* 0x000060000b06ea10 */ /* 0x001fe40007fbe0ff */
[----:B------:R-:W-:Y:S02]  /*22f0*/  ISETP.GE.U32.AND P3, PT, R27, c[0x0][0x1e0], PT ;  /* 0x000078001b007a0c */ /* 0x000fe40003f66070 */
[----:B------:R-:W-:Y:S02]  /*2300*/  SHF.R.S32.HI R19, RZ, 0x1f, R27 ;  /* 0x0000001fff137819 */ /* 0x000fe4000001141b */
[----:B------:R-:W-:-:S02]  /*2310*/  IADD3 R23, R2, 0x190, RZ ;  /* 0x0000019002177810 */ /* 0x000fc40007ffe0ff */
[----:B------:R-:W-:Y:S02]  /*2320*/  @P1 MOV R12, R14 ;  /* 0x0000000e000c1202 */ /* 0x000fe40000000f00 */
[----:B------:R-:W-:Y:S02]  /*2330*/  @P1 MOV R13, R17 ;  /* 0x00000011000d1202 */ /* 0x000fe40000000f00 */
[----:B------:R-:W-:Y:S02]  /*2340*/  ISETP.GT.U32.OR P4, PT, R0, 0x2ff, P4 ;  /* 0x000002ff0000780c */ /* 0x000fe40002784470 */
[----:B------:R-:W-:Y:S02]  /*2350*/  @!P6 IADD3.X R7, R10, c[0x0][0x184], RZ, P5, !PT ;  /* 0x000061000a07ea10 */ /* 0x000fe40002ffe4ff */
[----:B------:R-:W-:Y:S02]  /*2360*/  MOV R74, RZ ;  /* 0x000000ff004a7202 */ /* 0x000fe40000000f00 */
[----:B------:R-:W-:-:S02]  /*2370*/  ISETP.GE.AND.EX P3, PT, R19, c[0x0][0x1e4], PT, P3 ;  /* 0x0000790013007a0c */ /* 0x000fc40003f66330 */
[----:B------:R-:W-:Y:S01]  /*2380*/  SHF.R.S32.HI R26, RZ, 0x1f, R23 ;  /* 0x0000001fff1a7819 */ /* 0x000fe20000011417 */
[----:B------:R-:W-:Y:S01]  /*2390*/  @P1 IMAD.WIDE.U32 R12, R2, c[0x0][0x1d8], R12 ;  /* 0x00007600020c1a25 */ /* 0x000fe200078e000c */
[----:B------:R-:W-:Y:S01]  /*23a0*/  ISETP.GE.U32.AND P5, PT, R23, c[0x0][0x1e0], PT ;  /* 0x0000780017007a0c */ /* 0x000fe20003fa6070 */
[----:B------:R0:W4:Y:S01]  /*23b0*/  @!P0 LDG.E R74, [R8.64] ;  /* 0x00000012084a8981 */ /* 0x000122000c1e1900 */
[----:B------:R-:W-:Y:S02]  /*23c0*/  ISETP.GT.U32.OR P3, PT, R0, 0x2ff, P3 ;  /* 0x000002ff0000780c */ /* 0x000fe40001f64470 */
[----:B------:R-:W-:Y:S01]  /*23d0*/  ISETP.GE.AND.EX P5, PT, R26, c[0x0][0x1e4], PT, P5 ;  /* 0x000079001a007a0c */ /* 0x000fe20003fa6350 */
[----:B------:R0:W5:Y:S01]  /*23e0*/  @!P6 LDG.E R33, [R6.64] ;  /* 0x000000120621e981 */ /* 0x000162000c1e1900 */
[----:B-1----:R-:W-:Y:S02]  /*23f0*/  @!P6 IADD3 R4, P0, R11, c[0x0][0x178], RZ ;  /* 0x00005e000b04ea10 */ /* 0x002fe40007f1e0ff */
[----:B------:R-:W-:-:S02]  /*2400*/  ISETP.GT.U32.OR P5, PT, R0, 0x2ff, P5 ;  /* 0x000002ff0000780c */ /* 0x000fc40002fa4470 */
[----:B------:R-:W-:Y:S02]  /*2410*/  @P1 SHF.L.U32 R18, R12, 0x1, RZ ;  /* 0x000000010c121819 */ /* 0x000fe400000006ff */
[----:B------:R-:W-:Y:S02]  /*2420*/  @!P6 IADD3.X R5, R10, c[0x0][0x17c], RZ, P0, !PT ;  /* 0x00005f000a05ea10 */ /* 0x000fe400007fe4ff */
[-C--:B------:R-:W-:Y:S01]  /*2430*/  @!P4 MOV R20, R14.reuse ;  /* 0x0000000e0014c202 */ /* 0x080fe20000000f00 */
[----:B------:R-:W-:Y:S01]  /*2440*/  @!P3 IMAD R19, R19, c[0x0][0x1d8], RZ ;  /* 0x000076001313ba24 */ /* 0x000fe200078e02ff */
[-C--:B------:R-:W-:Y:S02]  /*2450*/  @!P3 MOV R10, R14.reuse ;  /* 0x0000000e000ab202 */ /* 0x080fe40000000f00 */
[----:B------:R-:W-:Y:S01]  /*2460*/  @!P3 MOV R11, R17 ;  /* 0x00000011000bb202 */ /* 0x000fe20000000f00 */
[----:B------:R-:W-:Y:S01]  /*2470*/  HFMA2.MMA R73, -RZ, RZ, 0, 0 ;  /* 0x00000000ff497435 */ /* 0x000fe200000001ff */
[----:B------:R-:W-:Y:S01]  /*2480*/  @!P3 IMAD R19, R27, c[0x0][0x1dc], R19 ;  /* 0x000077001b13ba24 */ /* 0x000fe200078e0213 */
[----:B0-----:R-:W-:-:S02]  /*2490*/  @!P5 MOV R6, R14 ;  /* 0x0000000e0006d202 */ /* 0x001fc40000000f00 */
[----:B------:R-:W-:Y:S01]  /*24a0*/  @!P5 MOV R7, R17 ;  /* 0x000000110007d202 */ /* 0x000fe20000000f00 */
[----:B------:R-:W-:-:S04]  /*24b0*/  @!P3 IMAD.WIDE.U32 R10, R27, c[0x0][0x1d8], R10 ;  /* 0x000076001b0aba25 */ /* 0x000fc800078e000a */
[----:B------:R-:W-:Y:S01]  /*24c0*/  @!P5 IMAD.WIDE.U32 R6, R23, c[0x0][0x1d8], R6 ;  /* 0x000076001706da25 */ /* 0x000fe200078e0006 */
[----:B------:R-:W-:Y:S01]  /*24d0*/  @!P3 IADD3 R19, R11, R19, RZ ;  /* 0x000000130b13b210 */ /* 0x000fe20007ffe0ff */
[----:B------:R0:W4:Y:S01]  /*24e0*/  @!P6 LDG.E R73, [R4.64] ;  /* 0x000000120449e981 */ /* 0x000122000c1e1900 */
[----:B------:R-:W-:Y:S01]  /*24f0*/  CS2R R70, SRZ ;  /* 0x0000000000467805 */ /* 0x000fe2000001ff00 */
[----:B------:R-:W-:Y:S02]  /*2500*/  UMOV UR5, 0x8 ;  /* 0x0000000800057882 */ /* 0x000fe40000000000 */
[----:B------:R-:W-:Y:S02]  /*2510*/  ULDC.64 UR6, c[0x0][0x198] ;  /* 0x0000660000067ab9 */ /* 0x000fe40000000a00 */
[----:B------:R-:W-:Y:S01]  /*2520*/  UIMAD.WIDE UR6, UR9, UR5, UR6 ;  /* 0x00000005090672a5 */ /* 0x000fe2000f8e0206 */
[C---:B------:R-:W-:Y:S02]  /*2530*/  IADD3 R27, R2.reuse, 0x1b0, RZ ;  /* 0x000001b0021b7810 */ /* 0x040fe40007ffe0ff */
[----:B------:R-:W-:-:S02]  /*2540*/  IADD3 R52, R2, 0x1d0, RZ ;  /* 0x000001d002347810 */ /* 0x000fc40007ffe0ff */
[----:B------:R-:W-:Y:S02]  /*2550*/  SHF.R.S32.HI R31, RZ, 0x1f, R27 ;  /* 0x0000001fff1f7819 */ /* 0x000fe4000001141b */
[C---:B------:R-:W-:Y:S02]  /*2560*/  IADD3 R51, R2.reuse, 0x1e0, RZ ;  /* 0x000001e002337810 */ /* 0x040fe40007ffe0ff */
[----:B------:R-:W-:-:S04]  /*2570*/  IADD3 R53, R2, 0x1f0, RZ ;  /* 0x000001f002357810 */ /* 0x000fc80007ffe0ff */
[----:B------:R-:W-:Y:S01]  /*2580*/  SHF.R.S32.HI R54, RZ, 0x1f, R53 ;  /* 0x0000001fff367819 */ /* 0x000fe20000011435 */
[----:B--2---:R1:W-:Y:S02]  /*2590*/  STL [R1+0x30], R22 ;  /* 0x0000301601007387 */ /* 0x0043e40000100800 */
[----:B-1----:R-:W-:Y:S02]  /*25a0*/  SHF.R.S32.HI R22, RZ, 0x1f, R2 ;  /* 0x0000001fff167819 */ /* 0x002fe40000011402 */
[----:B---3--:R1:W-:Y:S03]  /*25b0*/  STL [R1+0x2c], R21 ;  /* 0x00002c1501007387 */ /* 0x0083e60000100800 */
[----:B------:R-:W-:Y:S01]  /*25c0*/  @P1 IMAD R3, R22, c[0x0][0x1d8], RZ ;  /* 0x0000760016031a24 */ /* 0x000fe200078e02ff */
[----:B-1----:R-:W-:-:S04]  /*25d0*/  SHF.R.S32.HI R21, RZ, 0x1f, R24 ;  /* 0x0000001fff157819 */ /* 0x002fc80000011418 */
[----:B------:R-:W-:-:S04]  /*25e0*/  ISETP.GE.AND.EX P2, PT, R21, c[0x0][0x1e4], PT, P2 ;  /* 0x0000790015007a0c */ /* 0x000fc80003f46320 */
[----:B------:R-:W-:Y:S01]  /*25f0*/  ISETP.GT.U32.OR P2, PT, R0, 0x2ff, P2 ;  /* 0x000002ff0000780c */ /* 0x000fe20001744470 */
[C---:B------:R-:W-:Y:S01]  /*2600*/  @P1 IMAD R3, R2.reuse, c[0x0][0x1dc], R3 ;  /* 0x0000770002031a24 */ /* 0x040fe200078e0203 */
[----:B------:R-:W-:-:S04]  /*2610*/  IADD3 R22, R2, 0x1a0, RZ ;  /* 0x000001a002167810 */ /* 0x000fc80007ffe0ff */
[----:B------:R-:W-:Y:S02]  /*2620*/  @P1 IADD3 R3, R13, R3, RZ ;  /* 0x000000030d031210 */ /* 0x000fe40007ffe0ff */
[----:B------:R-:W-:Y:S02]  /*2630*/  ISETP.GE.U32.AND P0, PT, R22, c[0x0][0x1e0], PT ;  /* 0x0000780016007a0c */ /* 0x000fe40003f06070 */
[----:B------:R-:W-:Y:S01]  /*2640*/  @P1 SHF.L.U64.HI R12, R12, 0x1, R3 ;  /* 0x000000010c0c1819 */ /* 0x000fe20000010203 */
[----:B------:R-:W-:Y:S02]  /*2650*/  @!P4 IMAD R3, R29, c[0x0][0x1d8], RZ ;  /* 0x000076001d03ca24 */ /* 0x000fe400078e02ff */
[----:B------:R-:W-:Y:S01]  /*2660*/  @!P2 IMAD R13, R21, c[0x0][0x1d8], RZ ;  /* 0x00007600150daa24 */ /* 0x000fe200078e02ff */
[-C--:B------:R-:W-:Y:S02]  /*2670*/  @!P4 MOV R21, R17.reuse ;  /* 0x000000110015c202 */ /* 0x080fe40000000f00 */
[----:B------:R-:W-:Y:S01]  /*2680*/  SHF.R.S32.HI R25, RZ, 0x1f, R22 ;  /* 0x0000001fff197819 */ /* 0x000fe20000011416 */
[C---:B------:R-:W-:Y:S01]  /*2690*/  @!P4 IMAD R3, R28.reuse, c[0x0][0x1dc], R3 ;  /* 0x000077001c03ca24 */ /* 0x040fe200078e0203 */
[----:B------:R-:W-:Y:S01]  /*26a0*/  @!P2 MOV R8, R14 ;  /* 0x0000000e0008a202 */ /* 0x000fe20000000f00 */
[----:B------:R-:W-:Y:S01]  /*26b0*/  @!P4 IMAD.WIDE.U32 R20, R28, c[0x0][0x1d8], R20 ;  /* 0x000076001c14ca25 */ /* 0x000fe200078e0014 */
[----:B------:R-:W-:-:S02]  /*26c0*/  @!P2 MOV R9, R17 ;  /* 0x000000110009a202 */ /* 0x000fc40000000f00 */
[----:B------:R-:W-:Y:S01]  /*26d0*/  ISETP.GE.AND.EX P0, PT, R25, c[0x0][0x1e4], PT, P0 ;  /* 0x0000790019007a0c */ /* 0x000fe20003f06300 */
[C---:B------:R-:W-:Y:S02]  /*26e0*/  @!P2 IMAD R13, R24.reuse, c[0x0][0x1dc], R13 ;  /* 0x00007700180daa24 */ /* 0x040fe400078e020d */
[----:B------:R-:W-:Y:S01]  /*26f0*/  @!P2 IMAD.WIDE.U32 R8, R24, c[0x0][0x1d8], R8 ;  /* 0x000076001808aa25 */ /* 0x000fe200078e0008 */
[----:B------:R-:W-:Y:S02]  /*2700*/  ISETP.GT.U32.OR P0, PT, R0, 0x2ff, P0 ;  /* 0x000002ff0000780c */ /* 0x000fe40000704470 */
[----:B------:R-:W-:Y:S01]  /*2710*/  @!P4 IADD3 R24, R21, R3, RZ ;  /* 0x000000031518c210 */ /* 0x000fe20007ffe0ff */
[----:B------:R-:W-:Y:S01]  /*2720*/  @!P5 IMAD R21, R26, c[0x0][0x1d8], RZ ;  /* 0x000076001a15da24 */ /* 0x000fe200078e02ff */
[----:B------:R-:W-:-:S03]  /*2730*/  @!P4 SHF.L.U32 R3, R20, 0x1, RZ ;  /* 0x000000011403c819 */ /* 0x000fc600000006ff */
[----:B------:R-:W-:Y:S01]  /*2740*/  @!P5 IMAD R21, R23, c[0x0][0x1dc], R21 ;  /* 0x000077001715da24 */ /* 0x000fe200078e0215 */
[----:B------:R-:W-:Y:S02]  /*2750*/  @!P2 IADD3 R11, R9, R13, RZ ;  /* 0x0000000d090ba210 */ /* 0x000fe40007ffe0ff */
[----:B------:R-:W-:Y:S02]  /*2760*/  @!P4 SHF.L.U64.HI R24, R20, 0x1, R24 ;  /* 0x000000011418c819 */ /* 0x000fe40000010218 */
[C---:B------:R-:W-:Y:S02]  /*2770*/  @!P3 SHF.L.U32 R13, R10.reuse, 0x1, RZ ;  /* 0x000000010a0db819 */ /* 0x040fe400000006ff */
[----:B------:R-:W-:Y:S02]  /*2780*/  @!P3 SHF.L.U64.HI R20, R10, 0x1, R19 ;  /* 0x000000010a14b819 */ /* 0x000fe40000010213 */
[----:B------:R-:W-:Y:S02]  /*2790*/  @!P5 IADD3 R23, R7, R21, RZ ;  /* 0x000000150717d210 */ /* 0x000fe40007ffe0ff */
[----:B0-----:R-:W-:-:S02]  /*27a0*/  @!P4 IADD3 R4, P6, R3, c[0x0][0x180], RZ ;  /* 0x000060000304ca10 */ /* 0x001fc40007fde0ff */
[C---:B------:R-:W-:Y:S02]  /*27b0*/  @!P2 SHF.L.U32 R10, R8.reuse, 0x1, RZ ;  /* 0x00000001080aa819 */ /* 0x040fe400000006ff */
[----:B------:R-:W-:Y:S01]  /*27c0*/  @!P2 SHF.L.U64.HI R11, R8, 0x1, R11 ;  /* 0x00000001080ba819 */ /* 0x000fe2000001020b */
[----:B------:R-:W-:Y:S01]  /*27d0*/  @!P0 IMAD R19, R25, c[0x0][0x1d8], RZ ;  /* 0x0000760019138a24 */ /* 0x000fe200078e02ff */
[----:B------:R-:W-:Y:S02]  /*27e0*/  @!P0 MOV R8, R14 ;  /* 0x0000000e00088202 */ /* 0x000fe40000000f00 */
[----:B------:R-:W-:Y:S02]  /*27f0*/  @!P0 MOV R9, R17 ;  /* 0x0000001100098202 */ /* 0x000fe40000000f00 */
[C---:B------:R-:W-:Y:S02]  /*2800*/  @!P5 SHF.L.U32 R21, R6.reuse, 0x1, RZ ;  /* 0x000000010615d819 */ /* 0x040fe400000006ff */
[----:B------:R-:W-:-:S02]  /*2810*/  @!P5 SHF.L.U64.HI R23, R6, 0x1, R23 ;  /* 0x000000010617d819 */ /* 0x000fc40000010217 */
[----:B------:R-:W-:Y:S02]  /*2820*/  @!P4 IADD3.X R5, R24, c[0x0][0x184], RZ, P6, !PT ;  /* 0x000061001805ca10 */ /* 0x000fe400037fe4ff */
[----:B------:R-:W-:Y:S01]  /*2830*/  @!P4 IADD3 R6, P6, R3, c[0x0][0x178], RZ ;  /* 0x00005e000306ca10 */ /* 0x000fe20007fde0ff */
[----:B------:R-:W-:Y:S01]  /*2840*/  HFMA2.MMA R3, -RZ, RZ, 0, 0 ;  /* 0x00000000ff037435 */ /* 0x000fe200000001ff */
[C---:B------:R-:W-:Y:S02]  /*2850*/  @!P0 IMAD R19, R22.reuse, c[0x0][0x1dc], R19 ;  /* 0x0000770016138a24 */ /* 0x040fe400078e0213 */
[----:B------:R-:W-:Y:S01]  /*2860*/  @!P0 IMAD.WIDE.U32 R8, R22, c[0x0][0x1d8], R8 ;  /* 0x0000760016088a25 */ /* 0x000fe200078e0008 */
[----:B------:R-:W-:-:S04]  /*2870*/  @!P4 IADD3.X R7, R24, c[0x0][0x17c], RZ, P6, !PT ;  /* 0x00005f001807ca10 */ /* 0x000fc800037fe4ff */
[----:B------:R-:W-:Y:S01]  /*2880*/  @!P0 IADD3 R19, R9, R19, RZ ;  /* 0x0000001309138210 */ /* 0x000fe20007ffe0ff */
[----:B------:R0:W2:Y:S01]  /*2890*/  @!P4 LDG.E R71, [R6.64] ;  /* 0x000000120647c981 */ /* 0x0000a2000c1e1900 */
[C---:B------:R-:W-:Y:S02]  /*28a0*/  @!P0 SHF.L.U32 R22, R8.reuse, 0x1, RZ ;  /* 0x0000000108168819 */ /* 0x040fe400000006ff */
[----:B------:R-:W-:Y:S01]  /*28b0*/  @!P0 SHF.L.U64.HI R19, R8, 0x1, R19 ;  /* 0x0000000108138819 */ /* 0x000fe20000010213 */
[----:B------:R1:W5:Y:S01]  /*28c0*/  @!P4 LDG.E R3, [R4.64] ;  /* 0x000000120403c981 */ /* 0x000362000c1e1900 */
[----:B------:R-:W-:-:S04]  /*28d0*/  @!P3 IADD3 R8, P4, R13, c[0x0][0x178], RZ ;  /* 0x00005e000d08ba10 */ /* 0x000fc80007f9e0ff */
[----:B------:R-:W-:Y:S02]  /*28e0*/  @!P3 IADD3.X R9, R20, c[0x0][0x17c], RZ, P4, !PT ;  /* 0x00005f001409ba10 */ /* 0x000fe400027fe4ff */
[----:B-1----:R-:W-:-:S03]  /*28f0*/  @!P3 IADD3 R4, P6, R13, c[0x0][0x180], RZ ;  /* 0x000060000d04ba10 */ /* 0x002fc60007fde0ff */
[----:B------:R1:W5:Y:S01]  /*2900*/  @!P3 LDG.E R70, [R8.64] ;  /* 0x000000120846b981 */ /* 0x000362000c1e1900 */
[----:B------:R-:W-:Y:S02]  /*2910*/  MOV R13, RZ ;  /* 0x000000ff000d7202 */ /* 0x000fe40000000f00 */
[----:B------:R-:W-:Y:S02]  /*2920*/  @!P3 IADD3.X R5, R20, c[0x0][0x184], RZ, P6, !PT ;  /* 0x000061001405ba10 */ /* 0x000fe400037fe4ff */
[----:B0-----:R-:W-:-:S03]  /*2930*/  @!P2 IADD3 R6, P6, R10, c[0x0][0x180], RZ ;  /* 0x000060000a06aa10 */ /* 0x001fc60007fde0ff */
[----:B------:R0:W5:Y:S01]  /*2940*/  @!P3 LDG.E R13, [R4.64] ;  /* 0x00000012040db981 */ /* 0x000162000c1e1900 */
[----:B------:R-:W-:Y:S02]  /*2950*/  @!P2 IADD3 R10, P3, R10, c[0x0][0x178], RZ ;  /* 0x00005e000a0aaa10 */ /* 0x000fe40007f7e0ff */
[C---:B------:R-:W-:Y:S02]  /*2960*/  @!P2 IADD3.X R7, R11.reuse, c[0x0][0x184], RZ, P6, !PT ;  /* 0x000061000b07aa10 */ /* 0x040fe400037fe4ff */
[----:B------:R-:W-:Y:S01]  /*2970*/  @!P2 IADD3.X R11, R11, c[0x0][0x17c], RZ, P3, !PT ;  /* 0x00005f000b0baa10 */ /* 0x000fe20001ffe4ff */
[----:B0-----:R-:W-:Y:S01]  /*2980*/  CS2R R4, SRZ ;  /* 0x0000000000047805 */ /* 0x001fe2000001ff00 */
[----:B-1----:R-:W-:-:S03]  /*2990*/  @!P5 IADD3 R8, P3, R21, c[0x0][0x178], RZ ;  /* 0x00005e001508da10 */ /* 0x002fc60007f7e0ff */
[----:B------:R0:W5:Y:S04]  /*29a0*/  @!P2 LDG.E R68, [R10.64] ;  /* 0x000000120a44a981 */ /* 0x000168000c1e1900 */
[----:B------:R1:W5:Y:S01]  /*29b0*/  @!P2 LDG.E R4, [R6.64] ;  /* 0x000000120604a981 */ /* 0x000362000c1e1900 */
[----:B------:R-:W-:Y:S02]  /*29c0*/  @P1 IADD3 R20, P2, R18, c[0x0][0x180], RZ ;  /* 0x0000600012141a10 */ /* 0x000fe40007f5e0ff */
[----:B------:R-:W-:Y:S02]  /*29d0*/  @!P5 IADD3.X R9, R23, c[0x0][0x17c], RZ, P3, !PT ;  /* 0x00005f001709da10 */ /* 0x000fe40001ffe4ff */
[----:B------:R-:W-:-:S03]  /*29e0*/  @!P0 IADD3 R24, P3, R22, c[0x0][0x180], RZ ;  /* 0x0000600016188a10 */ /* 0x000fc60007f7e0ff */
[----:B------:R3:W5:Y:S01]  /*29f0*/  @!P5 LDG.E R66, [R8.64] ;  /* 0x000000120842d981 */ /* 0x000762000c1e1900 */
[----:B-1----:R-:W-:Y:S02]  /*2a00*/  @!P5 IADD3 R6, P4, R21, c[0x0][0x180], RZ ;  /* 0x000060001506da10 */ /* 0x002fe40007f9e0ff */
[----:B------:R-:W-:Y:S02]  /*2a10*/  @P1 IADD3.X R21, R12, c[0x0][0x184], RZ, P2, !PT ;  /* 0x000061000c151a10 */ /* 0x000fe400017fe4ff */
[----:B------:R-:W-:Y:S02]  /*2a20*/  @!P0 IADD3 R22, P2, R22, c[0x0][0x178], RZ ;  /* 0x00005e0016168a10 */ /* 0x000fe40007f5e0ff */
[----:B------:R-:W-:Y:S02]  /*2a30*/  @!P5 IADD3.X R7, R23, c[0x0][0x184], RZ, P4, !PT ;  /* 0x000061001707da10 */ /* 0x000fe400027fe4ff */
[----:B---3--:R-:W-:Y:S02]  /*2a40*/  @P1 IADD3 R8, P4, R18, c[0x0][0x178], RZ ;  /* 0x00005e0012081a10 */ /* 0x008fe40007f9e0ff */
[C---:B------:R-:W-:Y:S01]  /*2a50*/  @!P0 IADD3.X R25, R19.reuse, c[0x0][0x184], RZ, P3, !PT ;  /* 0x0000610013198a10 */ /* 0x040fe20001ffe4ff */
[----:B------:R1:W5:Y:S01]  /*2a60*/  @!P5 LDG.E R5, [R6.64] ;  /* 0x000000120605d981 */ /* 0x000362000c1e1900 */
[----:B------:R-:W-:-:S02]  /*2a70*/  @!P0 IADD3.X R23, R19, c[0x0][0x17c], RZ, P2, !PT ;  /* 0x00005f0013178a10 */ /* 0x000fc400017fe4ff */
[----:B------:R-:W-:Y:S02]  /*2a80*/  MOV R18, UR6 ;  /* 0x0000000600127c02 */ /* 0x000fe40008000f00 */
[----:B------:R-:W-:Y:S01]  /*2a90*/  MOV R19, UR7 ;  /* 0x0000000700137c02 */ /* 0x000fe20008000f00 */
[----:B------:R3:W5:Y:S05]  /*2aa0*/  @!P0 LDG.E R60, [R22.64] ;  /* 0x00000012163c8981 */ /* 0x00076a000c1e1900 */
[----:B------:R-:W2:Y:S01]  /*2ab0*/  LDG.E.64 R18, [R18.64] ;  /* 0x0000001212127981 */ /* 0x000ea2000c1e1b00 */
[----:B------:R-:W-:Y:S02]  /*2ac0*/  IADD3 R26, R2, 0x1c0, RZ ;  /* 0x000001c0021a7810 */ /* 0x000fe40007ffe0ff */
[----:B------:R-:W-:-:S02]  /*2ad0*/  ISETP.GE.U32.AND P6, PT, R27, c[0x0][0x1e0], PT ;  /* 0x000078001b007a0c */ /* 0x000fc40003fc6070 */
[----:B------:R-:W-:Y:S02]  /*2ae0*/  ISETP.GE.U32.AND P5, PT, R26, c[0x0][0x1e0], PT ;  /* 0x000078001a007a0c */ /* 0x000fe40003fa6070 */
[----:B------:R-:W-:Y:S02]  /*2af0*/  SHF.R.S32.HI R30, RZ, 0x1f, R26 ;  /* 0x0000001fff1e7819 */ /* 0x000fe4000001141a */
[----:B------:R-:W-:Y:S02]  /*2b00*/  @P1 IADD3.X R9, R12, c[0x0][0x17c], RZ, P4, !PT ;  /* 0x00005f000c091a10 */ /* 0x000fe400027fe4ff */
[----:B------:R-:W-:Y:S02]  /*2b10*/  ISETP.GE.AND.EX P6, PT, R31, c[0x0][0x1e4], PT, P6 ;  /* 0x000079001f007a0c */ /* 0x000fe40003fc6360 */
[----:B------:R-:W-:Y:S02]  /*2b20*/  ISETP.GE.AND.EX P5, PT, R30, c[0x0][0x1e4], PT, P5 ;  /* 0x000079001e007a0c */ /* 0x000fe40003fa6350 */
[----:B------:R-:W-:-:S02]  /*2b30*/  ISETP.GE.U32.AND P4, PT, R52, c[0x0][0x1e0], PT ;  /* 0x0000780034007a0c */ /* 0x000fc40003f86070 */
[----:B------:R-:W-:Y:S02]  /*2b40*/  ISETP.GE.U32.AND P3, PT, R51, c[0x0][0x1e0], PT ;  /* 0x0000780033007a0c */ /* 0x000fe40003f66070 */
[----:B------:R-:W-:Y:S02]  /*2b50*/  SHF.R.S32.HI R29, RZ, 0x1f, R52 ;  /* 0x0000001fff1d7819 */ /* 0x000fe40000011434 */
[----:B------:R-:W-:Y:S02]  /*2b60*/  SHF.R.S32.HI R28, RZ, 0x1f, R51 ;  /* 0x0000001fff1c7819 */ /* 0x000fe40000011433 */
[C---:B------:R-:W-:Y:S02]  /*2b70*/  ISETP.GT.U32.OR P6, PT, R0.reuse, 0x2ff, P6 ;  /* 0x000002ff0000780c */ /* 0x040fe400037c4470 */
[----:B------:R-:W-:Y:S02]  /*2b80*/  ISETP.GT.U32.OR P5, PT, R0, 0x2ff, P5 ;  /* 0x000002ff0000780c */ /* 0x000fe40002fa4470 */
[----:B------:R-:W-:-:S02]  /*2b90*/  ISETP.GE.AND.EX P4, PT, R29, c[0x0][0x1e4], PT, P4 ;  /* 0x000079001d007a0c */ /* 0x000fc40003f86340 */
[----:B------:R-:W-:Y:S02]  /*2ba0*/  ISETP.GE.AND.EX P3, PT, R28, c[0x0][0x1e4], PT, P3 ;  /* 0x000079001c007a0c */ /* 0x000fe40003f66330 */
[C---:B------:R-:W-:Y:S02]  /*2bb0*/  ISETP.GT.U32.OR P4, PT, R0.reuse, 0x2ff, P4 ;  /* 0x000002ff0000780c */ /* 0x040fe40002784470 */
[----:B------:R-:W-:Y:S02]  /*2bc0*/  ISETP.GT.U32.OR P3, PT, R0, 0x2ff, P3 ;  /* 0x000002ff0000780c */ /* 0x000fe40001f64470 */
[----:B------:R-:W-:Y:S01]  /*2bd0*/  ISETP.GE.U32.AND P2, PT, R53, c[0x0][0x1e0], PT ;  /* 0x0000780035007a0c */ /* 0x000fe20003f46070 */
[----:B------:R-:W-:Y:S01]  /*2be0*/  @!P6 IMAD R49, R31, c[0x0][0x1d8], RZ ;  /* 0x000076001f31ea24 */ /* 0x000fe200078e02ff */
[----:B-1----:R-:W-:Y:S01]  /*2bf0*/  @!P6 MOV R6, R14 ;  /* 0x0000000e0006e202 */ /* 0x002fe20000000f00 */
[----:B------:R-:W-:Y:S01]  /*2c00*/  @!P5 IMAD R31, R30, c[0x0][0x1d8], RZ ;  /* 0x000076001e1fda24 */ /* 0x000fe200078e02ff */
[----:B------:R-:W-:-:S02]  /*2c10*/  ISETP.GE.AND.EX P2, PT, R54, c[0x0][0x1e4], PT, P2 ;  /* 0x0000790036007a0c */ /* 0x000fc40003f46320 */
[-C--:B------:R-:W-:Y:S02]  /*2c20*/  @!P6 MOV R7, R17.reuse ;  /* 0x000000110007e202 */ /* 0x080fe40000000f00 */
[-C--:B0-----:R-:W-:Y:S02]  /*2c30*/  @!P5 MOV R10, R14.reuse ;  /* 0x0000000e000ad202 */ /* 0x081fe40000000f00 */
[-C--:B------:R-:W-:Y:S01]  /*2c40*/  @!P5 MOV R11, R17.reuse ;  /* 0x00000011000bd202 */ /* 0x080fe20000000f00 */
[----:B------:R-:W-:Y:S01]  /*2c50*/  @!P4 IMAD R30, R29, c[0x0][0x1d8], RZ ;  /* 0x000076001d1eca24 */ /* 0x000fe200078e02ff */
[----:B------:R-:W-:Y:S01]  /*2c60*/  ISETP.GT.U32.OR P2, PT, R0, 0x2ff, P2 ;  /* 0x000002ff0000780c */ /* 0x000fe20001744470 */
[----:B------:R-:W-:Y:S01]  /*2c70*/  @!P3 IMAD R12, R28, c[0x0][0x1d8], RZ ;  /* 0x000076001c0cba24 */ /* 0x000fe200078e02ff */
[----:B------:R-:W-:Y:S01]  /*2c80*/  @!P4 MOV R28, R14 ;  /* 0x0000000e001cc202 */ /* 0x000fe20000000f00 */
[----:B------:R-:W-:Y:S01]  /*2c90*/  @!P6 IMAD R49, R27, c[0x0][0x1dc], R49 ;  /* 0x000077001b31ea24 */ /* 0x000fe200078e0231 */
[----:B------:R-:W-:Y:S01]  /*2ca0*/  @!P4 MOV R29, R17 ;  /* 0x00000011001dc202 */ /* 0x000fe20000000f00 */
[----:B------:R-:W-:-:S02]  /*2cb0*/  @!P5 IMAD R31, R26, c[0x0][0x1dc], R31 ;  /* 0x000077001a1fda24 */ /* 0x000fc400078e021f */
[----:B------:R-:W-:Y:S01]  /*2cc0*/  @!P6 IMAD.WIDE.U32 R6, R27, c[0x0][0x1d8], R6 ;  /* 0x000076001b06ea25 */ /* 0x000fe200078e0006 */
[----:B------:R-:W-:-:S03]  /*2cd0*/  @!P3 MOV R27, R17 ;  /* 0x00000011001bb202 */ /* 0x000fc60000000f00 */
[----:B------:R-:W-:Y:S01]  /*2ce0*/  @!P5 IMAD.WIDE.U32 R10, R26, c[0x0][0x1d8], R10 ;  /* 0x000076001a0ada25 */ /* 0x000fe200078e000a */
[----:B------:R-:W-:Y:S02]  /*2cf0*/  @!P3 MOV R26, R14 ;  /* 0x0000000e001ab202 */ /* 0x000fe40000000f00 */
[----:B------:R-:W-:Y:S01]  /*2d00*/  @!P6 IADD3 R49, R7, R49, RZ ;  /* 0x000000310731e210 */ /* 0x000fe20007ffe0ff */
[C---:B------:R-:W-:Y:S01]  /*2d10*/  @!P4 IMAD R30, R52.reuse, c[0x0][0x1dc], R30 ;  /* 0x00007700341eca24 */ /* 0x040fe200078e021e */
[----:B------:R-:W-:Y:S01]  /*2d20*/  @!P5 IADD3 R31, R11, R31, RZ ;  /* 0x0000001f0b1fd210 */ /* 0x000fe20007ffe0ff */
[----:B------:R-:W-:Y:S02]  /*2d30*/  @!P3 IMAD R12, R51, c[0x0][0x1dc], R12 ;  /* 0x00007700330cba24 */ /* 0x000fe400078e020c */
        /* <DEDUP_REMOVED lines=20> */
[----:B---3--:R-:W-:-:S04]  /*2e80*/  @!P6 IADD3 R22, P0, R7, c[0x0][0x180], RZ ;  /* 0x000060000716ea10 */ /* 0x008fc80007f1e0ff */
[----:B------:R-:W-:Y:S01]  /*2e90*/  @!P2 IADD3 R26, R11, R26, RZ ;  /* 0x0000001a0b1aa210 */ /* 0x000fe20007ffe0ff */
[----:B------:R1:W5:Y:S01]  /*2ea0*/  @P1 LDG.E R49, [R20.64] ;  /* 0x0000001214311981 */ /* 0x000362000c1e1900 */
[C---:B------:R-:W-:Y:S02]  /*2eb0*/  @!P2 SHF.L.U32 R29, R10.reuse, 0x1, RZ ;  /* 0x000000010a1da819 */ /* 0x040fe400000006ff */
[----:B------:R-:W-:Y:S02]  /*2ec0*/  @!P2 SHF.L.U64.HI R26, R10, 0x1, R26 ;  /* 0x000000010a1aa819 */ /* 0x000fe4000001021a */
[----:B------:R-:W-:Y:S02]  /*2ed0*/  @!P6 IADD3.X R23, R52, c[0x0][0x184], RZ, P0, !PT ;  /* 0x000061003417ea10 */ /* 0x000fe400007fe4ff */
[----:B------:R-:W-:Y:S01]  /*2ee0*/  @!P6 IADD3 R10, P0, R7, c[0x0][0x178], RZ ;  /* 0x00005e00070aea10 */ /* 0x000fe20007f1e0ff */
[----:B------:R-:W-:Y:S01]  /*2ef0*/  HFMA2.MMA R7, -RZ, RZ, 0, 0 ;  /* 0x00000000ff077435 */ /* 0x000fe200000001ff */
[----:B------:R-:W-:-:S02]  /*2f00*/  MOV R53, RZ ;  /* 0x000000ff00357202 */ /* 0x000fc40000000f00 */
[----:B------:R-:W-:Y:S02]  /*2f10*/  @!P6 IADD3.X R11, R52, c[0x0][0x17c], RZ, P0, !PT ;  /* 0x00005f00340bea10 */ /* 0x000fe400007fe4ff */
[----:B-1----:R-:W-:Y:S02]  /*2f20*/  @!P5 IADD3 R20, P0, R51, c[0x0][0x180], RZ ;  /* 0x000060003314da10 */ /* 0x002fe40007f1e0ff */
[----:B------:R1:W5:Y:S02]  /*2f30*/  @P1 LDG.E R53, [R8.64] ;  /* 0x0000001208351981 */ /* 0x000364000c1e1900 */
[----:B------:R-:W-:Y:S02]  /*2f40*/  @!P5 IADD3.X R21, R31, c[0x0][0x184], RZ, P0, !PT ;  /* 0x000061001f15da10 */ /* 0x000fe400007fe4ff */
[----:B------:R3:W5:Y:S04]  /*2f50*/  @!P6 LDG.E R7, [R22.64] ;  /* 0x000000121607e981 */ /* 0x000768000c1e1900 */
[----:B------:R0:W5:Y:S01]  /*2f60*/  @!P6 LDG.E R58, [R10.64] ;  /* 0x000000120a3ae981 */ /* 0x000162000c1e1900 */
[----:B-1----:R-:W-:-:S02]  /*2f70*/  MOV R8, RZ ;  /* 0x000000ff00087202 */ /* 0x002fc40000000f00 */
[----:B---3--:R-:W-:Y:S01]  /*2f80*/  @!P5 IADD3 R22, P0, R51, c[0x0][0x178], RZ ;  /* 0x00005e003316da10 */ /* 0x008fe20007f1e0ff */
[----:B------:R-:W-:-:S03]  /*2f90*/  HFMA2.MMA R9, -RZ, RZ, 0, 0 ;  /* 0x00000000ff097435 */ /* 0x000fc600000001ff */
[----:B------:R1:W5:Y:S01]  /*2fa0*/  @!P5 LDG.E R8, [R20.64] ;  /* 0x000000121408d981 */ /* 0x000362000c1e1900 */
[----:B------:R-:W-:Y:S02]  /*2fb0*/  @!P5 IADD3.X R23, R31, c[0x0][0x17c], RZ, P0, !PT ;  /* 0x00005f001f17da10 */ /* 0x000fe400007fe4ff */
[----:B0-----:R-:W-:-:S03]  /*2fc0*/  @!P3 IADD3 R24, P6, R27, c[0x0][0x180], RZ ;  /* 0x000060001b18ba10 */ /* 0x001fc60007fde0ff */
[----:B------:R0:W5:Y:S01]  /*2fd0*/  @!P5 LDG.E R56, [R22.64] ;  /* 0x000000121638d981 */ /* 0x000162000c1e1900 */
[C---:B-1----:R-:W-:Y:S01]  /*2fe0*/  @!P4 IADD3 R20, P0, R30.reuse, c[0x0][0x180], RZ ;  /* 0x000060001e14ca10 */ /* 0x042fe20007f1e0ff */
[----:B------:R-:W-:Y:S01]  /*2ff0*/  CS2R R10, SRZ ;  /* 0x00000000000a7805 */ /* 0x000fe2000001ff00 */
[----:B------:R-:W-:Y:S02]  /*3000*/  MOV R54, RZ ;  /* 0x000000ff00367202 */ /* 0x000fe40000000f00 */
[----:B0-----:R-:W-:Y:S02]  /*3010*/  @!P4 IADD3 R22, P5, R30, c[0x0][0x178], RZ ;  /* 0x00005e001e16ca10 */ /* 0x001fe40007fbe0ff */
[C---:B------:R-:W-:Y:S02]  /*3020*/  @!P4 IADD3.X R21, R28.reuse, c[0x0][0x184], RZ, P0, !PT ;  /* 0x000061001c15ca10 */ /* 0x040fe400007fe4ff */
[----:B------:R-:W-:Y:S02]  /*3030*/  @!P4 IADD3.X R23, R28, c[0x0][0x17c], RZ, P5, !PT ;  /* 0x00005f001c17ca10 */ /* 0x000fe40002ffe4ff */
[----:B------:R-:W-:Y:S01]  /*3040*/  @!P3 IADD3.X R25, R12, c[0x0][0x184], RZ, P6, !PT ;  /* 0x000061000c19ba10 */ /* 0x000fe200037fe4ff */
[----:B------:R0:W5:Y:S04]  /*3050*/  @!P4 LDG.E R9, [R20.64] ;  /* 0x000000121409c981 */ /* 0x000168000c1e1900 */
[----:B------:R1:W5:Y:S04]  /*3060*/  @!P4 LDG.E R54, [R22.64] ;  /* 0x000000121636c981 */ /* 0x000368000c1e1900 */
[----:B------:R3:W5:Y:S01]  /*3070*/  @!P3 LDG.E R10, [R24.64] ;  /* 0x00000012180ab981 */ /* 0x000762000c1e1900 */
[----:B------:R-:W-:-:S02]  /*3080*/  MOV R51, RZ ;  /* 0x000000ff00337202 */ /* 0x000fc40000000f00 */
[C---:B-1----:R-:W-:Y:S02]  /*3090*/  @!P2 IADD3 R22, P4, R29.reuse, c[0x0][0x180], RZ ;  /* 0x000060001d16aa10 */ /* 0x042fe40007f9e0ff */
[----:B---3--:R-:W-:Y:S02]  /*30a0*/  @!P2 IADD3 R24, P5, R29, c[0x0][0x178], RZ ;  /* 0x00005e001d18aa10 */ /* 0x008fe40007fbe0ff */
[C---:B------:R-:W-:Y:S02]  /*30b0*/  @!P2 IADD3.X R23, R26.reuse, c[0x0][0x184], RZ, P4, !PT ;  /* 0x000061001a17aa10 */ /* 0x040fe400027fe4ff */
[----:B------:R-:W-:-:S03]  /*30c0*/  @!P2 IADD3.X R25, R26, c[0x0][0x17c], RZ, P5, !PT ;  /* 0x00005f001a19aa10 */ /* 0x000fc60002ffe4ff */
[----:B------:R1:W5:Y:S04]  /*30d0*/  @!P2 LDG.E R11, [R22.64] ;  /* 0x00000012160ba981 */ /* 0x000368000c1e1900 */
[----:B------:R1:W5:Y:S01]  /*30e0*/  @!P2 LDG.E R51, [R24.64] ;  /* 0x000000121833a981 */ /* 0x000362000c1e1900 */
[----:B0-----:R-:W-:-:S04]  /*30f0*/  @!P3 IADD3 R20, P0, R27, c[0x0][0x178], RZ ;  /* 0x00005e001b14ba10 */ /* 0x001fc80007f1e0ff */
[----:B------:R-:W-:Y:S01]  /*3100*/  @!P3 IADD3.X R21, R12, c[0x0][0x17c], RZ, P0, !PT ;  /* 0x00005f000c15ba10 */ /* 0x000fe200007fe4ff */
[----:B----4-:R1:W-:Y:S04]  /*3110*/  STL [R1+0x20], R77 ;  /* 0x0000204d01007387 */ /* 0x0103e80000100800 */
[----:B------:R1:W-:Y:S04]  /*3120*/  STL [R1+0x1c], R74 ;  /* 0x00001c4a01007387 */ /* 0x0003e80000100800 */
[----:B------:R1:W-:Y:S01]  /*3130*/  STL [R1+0x4], R73 ;  /* 0x0000044901007387 */ /* 0x0003e20000100800 */
[----:B--2---:R-:W0:Y:S02]  /*3140*/  R2UR UR24, R18 ;  /* 0x00000000121873c2 */ /* 0x004e2400000e0000 */
[----:B0-----:R-:W-:-:S05]  /*3150*/  MOV R12, UR24 ;  /* 0x00000018000c7c02 */ /* 0x001fca0008000f00 */
[----:B------:R-:W-:-:S05]  /*3160*/  FFMA.FTZ R12, -R12, UR24, R19 ;  /* 0x000000180c0c7c23 */ /* 0x000fca0008010113 */
[----:B------:R-:W-:-:S13]  /*3170*/  FSETP.GTU.FTZ.AND P0, PT, R12, RZ, PT ;  /* 0x000000ff0c00720b */ /* 0x000fda0003f1c000 */
[----:B------:R-:W-:Y:S01]  /*3180*/  VOTEU.ANY UP0, P0 ;  /* 0x00000000003f7886 */ /* 0x000fe20000000100 */
[----:B------:R-:W-:-:S13]  /*3190*/  PLOP3.LUT P0, PT, PT, PT, UP0, 0x80, 0x0 ;  /* 0x000000000000781c */ /* 0x000fda0003f0f008 */
[----:B------:R-:W-:-:S06]  /*31a0*/  @P0 FADD.FTZ R12, R12, c[0x0][0x1a0] ;  /* 0x000068000c0c0621 */ /* 0x000fcc0000010000 */
[----:B------:R-:W0:Y:S01]  /*31b0*/  @P0 MUFU.RSQ R12, R12 ;  /* 0x0000000c000c0308 */ /* 0x000e220000001400 */
[----:B------:R1:W-:Y:S01]  /*31c0*/  STL [R1], R71 ;  /* 0x0000004701007387 */ /* 0x0003e20000100800 */
[----:B0-----:R-:W0:Y:S01]  /*31d0*/  @P0 R2UR UR5, R12 ;  /* 0x000000000c0503c2 */ /* 0x001e2200000e0000 */
[----:B------:R-:W-:Y:S01]  /*31e0*/  ISETP.GT.U32.AND P0, PT, R0, 0x2ff, PT ;  /* 0x000002ff0000780c */ /* 0x000fe20003f04070 */
[----:B------:R-:W-:Y:S01]  /*31f0*/  HFMA2.MMA R52, -RZ, RZ, 0, 0 ;  /* 0x00000000ff347435 */ /* 0x000fe200000001ff */
[----:B------:R-:W-:Y:S01]  /*3200*/  UMOV UR25, 0x3f800000 ;  /* 0x3f80000000197882 */ /* 0x000fe20000000000 */
[----:B------:R-:W-:Y:S01]  /*3210*/  BSSY B0, `(.L_x_192) ;  /* 0x0000010000007945 */ /* 0x000fe20003800000 */
[----:B------:R-:W-:Y:S01]  /*3220*/  ISETP.NE.AND P4, PT, RZ, UR21, PT ;  /* 0x00000015ff007c0c */ /* 0x000fe2000bf85270 */
[----:B------:R-:W-:-:S06]  /*3230*/  CS2R R18, SRZ ;  /* 0x0000000000127805 */ /* 0x000fcc000001ff00 */
[----:B------:R2:W5:Y:S01]  /*3240*/  @!P3 LDG.E R52, [R20.64] ;  /* 0x000000121434b981 */ /* 0x000562000c1e1900 */
[----:B0-----:R-:W-:Y:S01]  /*3250*/  @UP0 UMOV UR25, UR5 ;  /* 0x0000000500190c82 */ /* 0x001fe20008000000 */
[----:B--2---:R-:W-:Y:S01]  /*3260*/  CS2R R20, SRZ ;  /* 0x0000000000147805 */ /* 0x004fe2000001ff00 */
[----:B------:R-:W-:Y:S05]  /*3270*/  @P0 BRA `(.L_x_193) ;  /* 0x0000009000000947 */ /* 0x000fea0003800000 */
[----:B-1----:R-:W-:Y:S02]  /*3280*/  ISETP.NE.AND P0, PT, RZ, UR21, PT ;  /* 0x00000015ff007c0c */ /* 0x002fe4000bf05270 */
[----:B------:R-:W-:-:S04]  /*3290*/  IADD3 R12, R72, UR15, RZ ;  /* 0x0000000f480c7c10 */ /* 0x000fc8000fffe0ff */
[----:B------:R-:W-:-:S07]  /*32a0*/  SHF.R.S32.HI R19, RZ, 0x1f, R12 ;  /* 0x0000001fff137819 */ /* 0x000fce000001140c */
[----:B------:R-:W-:-:S04]  /*32b0*/  @P0 LEA R18, P2, R12, c[0x0][0x190], 0x2 ;  /* 0x000064000c120a11 */ /* 0x000fc800078410ff */
[----:B------:R-:W-:-:S05]  /*32c0*/  @P0 LEA.HI.X R19, R12, c[0x0][0x194], R19, 0x2, P2 ;  /* 0x000065000c130a11 */ /* 0x000fca00010f1413 */
[----:B------:R0:W5:Y:S02]  /*32d0*/  @P0 LDG.E.64 R20, [R18.64] ;  /* 0x0000001212140981 */ /* 0x000164000c1e1b00 */
[----:B0-----:R-:W-:-:S05]  /*32e0*/  MOV R18, 0x4 ;  /* 0x0000000400127802 */ /* 0x001fca0000000f00 */
[----:B------:R-:W-:-:S06]  /*32f0*/  IMAD.WIDE R18, R12, R18, c[0x0][0x188] ;  /* 0x000062000c127625 */ /* 0x000fcc00078e0212 */
[----:B------:R-:W5:Y:S02]  /*3300*/  LDG.E.64 R18, [R18.64] ;  /* 0x0000001212127981 */ /* 0x000f64000c1e1b00 */
.L_x_193:
[----:B-1----:R-:W-:Y:S05]  /*3310*/  BSYNC B0 ;  /* 0x0000000000007941 */ /* 0x002fea0003800000 */
.L_x_192:
        /* <DEDUP_REMOVED lines=27> */
.L_x_194:
[----:B------:R-:W-:Y:S01]  /*34d0*/  FMUL.FTZ R24, R27, R18 ;  /* 0x000000121b187220 */ /* 0x000fe20000410000 */
[----:B------:R-:W-:Y:S01]  /*34e0*/  PRMT R26, RZ, 0x5410, R50 ;  /* 0x00005410ff1a7816 */ /* 0x000fe20000000032 */
[----:B------:R-:W-:Y:S01]  /*34f0*/  FMUL.FTZ R25, R12, R19 ;  /* 0x000000130c197220 */ /* 0x000fe20000410000 */
[--C-:B------:R-:W-:Y:S01]  /*3500*/  PRMT R76, RZ, 0x5410, R55.reuse ;  /* 0x00005410ff4c7816 */ /* 0x100fe20000000037 */
[----:B------:R-:W-:Y:S01]  /*3510*/  FFMA.FTZ R23, R72, R24, RZ ;  /* 0x0000001848177223 */ /* 0x000fe200000100ff */
[----:B------:R-:W-:Y:S01]  /*3520*/  PRMT R75, RZ, 0x7610, R55 ;  /* 0x00007610ff4b7816 */ /* 0x000fe20000000037 */
[----:B------:R-:W-:Y:S02]  /*3530*/  FADD.FTZ R24, RZ, R24 ;  /* 0x00000018ff187221 */ /* 0x000fe40000010000 */
[----:B------:R-:W-:Y:S02]  /*3540*/  FFMA.FTZ R23, R22, R25, R23 ;  /* 0x0000001916177223 */ /* 0x000fe40000010017 */
[----:B------:R-:W-:Y:S01]  /*3550*/  FADD.FTZ R25, R25, R24 ;  /* 0x0000001819197221 */ /* 0x000fe20000010000 */
[----:B------:R-:W-:Y:S01]  /*3560*/  PRMT R24, RZ, 0x7610, R50 ;  /* 0x00007610ff187816 */ /* 0x000fe20000000032 */
[----:B------:R-:W-:-:S02]  /*3570*/  FADD.FTZ R26, R26, -UR24 ;  /* 0x800000181a1a7e21 */ /* 0x000fc40008010000 */
[----:B------:R-:W-:Y:S02]  /*3580*/  FFMA.FTZ R72, R72, R27, RZ ;  /* 0x0000001b48487223 */ /* 0x000fe400000100ff */
        /* <DEDUP_REMOVED lines=22> */
.L_x_195:
        /* <DEDUP_REMOVED lines=9> */
[----:B------:R-:W-:Y:S01]  /*3780*/  PRMT R26, RZ, 0x5410, R47 ;  /* 0x00005410ff1a7816 */ /* 0x000fe2000000002f */
[----:B------:R-:W-:Y:S01]  /*3790*/  FFMA.FTZ R24, R24, R12, R23 ;  /* 0x0000000c18187223 */ /* 0x000fe20000010017 */
[----:B------:R-:W-:Y:S01]  /*37a0*/  PRMT R23, RZ, 0x7610, R47 ;  /* 0x00007610ff177816 */ /* 0x000fe2000000002f */
[----:B------:R-:W-:Y:S02]  /*37b0*/  FADD.FTZ R25, R25, R27 ;  /* 0x0000001b19197221 */ /* 0x000fe40000010000 */
[----:B------:R-:W-:-:S02]  /*37c0*/  FADD.FTZ R26, R26, -UR24 ;  /* 0x800000181a1a7e21 */ /* 0x000fc40008010000 */
[----:B------:R-:W-:Y:S02]  /*37d0*/  FADD.FTZ R23, R23, -UR24 ;  /* 0x8000001817177e21 */ /* 0x000fe40008010000 */
[----:B------:R-:W-:Y:S01]  /*37e0*/  FADD.FTZ R76, R28, R76 ;  /* 0x0000004c1c4c7221 */ /* 0x000fe20000010000 */
[----:B------:R-:W-:Y:S01]  /*37f0*/  PRMT R28, RZ, 0x5410, R57 ;  /* 0x00005410ff1c7816 */ /* 0x000fe20000000039 */
        /* <DEDUP_REMOVED lines=23> */
.L_x_196:
[----:B------:R-:W-:Y:S02]  /*3970*/  FMUL.FTZ R27, R28, R18 ;  /* 0x000000121c1b7220 */ /* 0x000fe40000410000 */
[C---:B------:R-:W-:Y:S02]  /*3980*/  FFMA.FTZ R72, R26.reuse, R28, R72 ;  /* 0x0000001c1a487223 */ /* 0x040fe40000010048 */
[----:B------:R-:W-:Y:S02]  /*3990*/  FFMA.FTZ R24, R26, R27, R24 ;  /* 0x0000001b1a187223 */ /* 0x000fe40000010018 */
[----:B------:R-:W-:Y:S02]  /*39a0*/  FADD.FTZ R25, R25, R27 ;  /* 0x0000001b19197221 */ /* 0x000fe40000010000 */
[----:B------:R-:W-:Y:S02]  /*39b0*/  FMUL.FTZ R26, R12, R19 ;  /* 0x000000130c1a7220 */ /* 0x000fe40000410000 */
        /* <DEDUP_REMOVED lines=32> */
.L_x_197:
        /* <DEDUP_REMOVED lines=37> */
.L_x_198:
[----:B------:R-:W-:Y:S02]  /*3e10*/  FMUL.FTZ R27, R28, R18 ;  /* 0x000000121c1b7220 */ /* 0x000fe40000410000 */
[C---:B------:R-:W-:Y:S02]  /*3e20*/  FFMA.FTZ R72, R26.reuse, R28, R72 ;  /* 0x0000001c1a487223 */ /* 0x040fe40000010048 */
[----:B------:R-:W-:Y:S02]  /*3e30*/  FFMA.FTZ R24, R26, R27, R24 ;  /* 0x0000001b1a187223 */ /* 0x000fe40000010018 */
[----:B------:R-:W-:Y:S02]  /*3e40*/  FADD.FTZ R25, R25, R27 ;  /* 0x0000001b19197221 */ /* 0x000fe40000010000 */
[----:B------:R-:W-:Y:S02]  /*3e50*/  FMUL.FTZ R26, R12, R19 ;  /* 0x000000130c1a7220 */ /* 0x000fe40000410000 */
[----:B------:R-:W-:-:S02]  /*3e60*/  FFMA.FTZ R22, R23, R12, R22 ;  /* 0x0000000c17167223 */ /* 0x000fc40000010016 */
[----:B------:R-:W-:Y:S01]  /*3e70*/  FFMA.FTZ R23, R23, R26, R24 ;  /* 0x0000001a17177223 */ /* 0x000fe20000010018 */
[----:B------:R-:W-:Y:S01]  /*3e80*/  PRMT R24, RZ, 0x7610, R61 ;  /* 0x00007610ff187816 */ /* 0x000fe2000000003d */
        /* <DEDUP_REMOVED lines=29> */
.L_x_199:
        /* <DEDUP_REMOVED lines=37> */
.L_x_200:
        /* <DEDUP_REMOVED lines=37> */
.L_x_201:
        /* <DEDUP_REMOVED lines=37> */
.L_x_202:
[----:B------:R-:W2:Y:S01]  /*4750*/  LDL R29, [R1+0x8] ;  /* 0x00000800011d7983 */ /* 0x000ea20000100800 */
        /* <DEDUP_REMOVED lines=10> */
[----:B------:R-:W-:Y:S02]  /*4800*/  FADD.FTZ R76, R76, R28 ;  /* 0x0000001c4c4c7221 */ /* 0x000fe40000010000 */
[----:B------:R-:W-:Y:S02]  /*4810*/  FADD.FTZ R24, R24, -UR24 ;  /* 0x8000001818187e21 */ /* 0x000fe40008010000 */
[----:B------:R-:W-:Y:S02]  /*4820*/  FADD.FTZ R26, R26, -UR24 ;  /* 0x800000181a1a7e21 */ /* 0x000fe40008010000 */
[----:B------:R-:W-:-:S02]  /*4830*/  FADD.FTZ R75, R75, R12 ;  /* 0x0000000c4b4b7221 */ /* 0x000fc40000010000 */
[----:B------:R-:W-:Y:S02]  /*4840*/  FMUL.FTZ R26, R26, UR25 ;  /* 0x000000191a1a7c20 */ /* 0x000fe40008410000 */
[----:B------:R-:W-:Y:S01]  /*4850*/  FMUL.FTZ R24, R24, UR25 ;  /* 0x0000001918187c20 */ /* 0x000fe20008410000 */
[--C-:B--2---:R-:W-:Y:S02]  /*4860*/  PRMT R28, RZ, 0x5410, R29.reuse ;  /* 0x00005410ff1c7816 */ /* 0x104fe4000000001d */
[----:B------:R-:W-:Y:S01]  /*4870*/  PRMT R12, RZ, 0x7610, R29 ;  /* 0x00007610ff0c7816 */ /* 0x000fe2000000001d */
        /* <DEDUP_REMOVED lines=19> */
.L_x_203:
        /* <DEDUP_REMOVED lines=38> */
.L_x_204:
        /* <DEDUP_REMOVED lines=38> */
.L_x_205:
        /* <DEDUP_REMOVED lines=38> */
.L_x_206:
[----:B------:R-:W2:Y:S04]  /*50d0*/  LDL R30, [R1+0xc] ;  /* 0x00000c00011e7983 */ /* 0x000ea80000100800 */
[----:B------:R-:W3:Y:S01]  /*50e0*/  LDL R29, [R1+0x24] ;  /* 0x00002400011d7983 */ /* 0x000ee20000100800 */
[----:B------:R-:W-:Y:S02]  /*50f0*/  FMUL.FTZ R27, R28, R18 ;  /* 0x000000121c1b7220 */ /* 0x000fe40000410000 */
[C---:B------:R-:W-:Y:S02]  /*5100*/  FFMA.FTZ R72, R26.reuse, R28, R72 ;  /* 0x0000001c1a487223 */ /* 0x040fe40000010048 */
[----:B------:R-:W-:Y:S02]  /*5110*/  FFMA.FTZ R24, R26, R27, R24 ;  /* 0x0000001b1a187223 */ /* 0x000fe40000010018 */
[----:B------:R-:W-:-:S02]  /*5120*/  FADD.FTZ R25, R25, R27 ;  /* 0x0000001b19197221 */ /* 0x000fc40000010000 */
[----:B------:R-:W-:Y:S02]  /*5130*/  FMUL.FTZ R26, R12, R19 ;  /* 0x000000130c1a7220 */ /* 0x000fe40000410000 */
[C---:B------:R-:W-:Y:S02]  /*5140*/  FFMA.FTZ R22, R23.reuse, R12, R22 ;  /* 0x0000000c17167223 */ /* 0x040fe40000010016 */
[----:B------:R-:W-:Y:S02]  /*5150*/  FFMA.FTZ R23, R23, R26, R24 ;  /* 0x0000001a17177223 */ /* 0x000fe40000010018 */
[----:B------:R-:W-:Y:S02]  /*5160*/  FADD.FTZ R25, R26, R25 ;  /* 0x000000191a197221 */ /* 0x000fe40000010000 */
[----:B------:R-:W-:Y:S02]  /*5170*/  FADD.FTZ R76, R76, R28 ;  /* 0x0000001c4c4c7221 */ /* 0x000fe40000010000 */
[----:B------:R-:W-:Y:S01]  /*5180*/  FADD.FTZ R75, R75, R12 ;  /* 0x0000000c4b4b7221 */ /* 0x000fe20000010000 */
[----:B--2---:R-:W-:-:S02]  /*5190*/  PRMT R26, RZ, 0x5410, R30 ;  /* 0x00005410ff1a7816 */ /* 0x004fc4000000001e */
[----:B------:R-:W-:Y:S02]  /*51a0*/  PRMT R24, RZ, 0x7610, R30 ;  /* 0x00007610ff187816 */ /* 0x000fe4000000001e */
[--C-:B---3--:R-:W-:Y:S01]  /*51b0*/  PRMT R28, RZ, 0x5410, R29.reuse ;  /* 0x00005410ff1c7816 */ /* 0x108fe2000000001d */
        /* <DEDUP_REMOVED lines=24> */
.L_x_207:
        /* <DEDUP_REMOVED lines=38> */
.L_x_208:
        /* <DEDUP_REMOVED lines=38> */
.L_x_209:
        /* <DEDUP_REMOVED lines=38> */
.L_x_210:
        /* <DEDUP_REMOVED lines=38> */
.L_x_211:
        /* <DEDUP_REMOVED lines=38> */
.L_x_212:
        /* <DEDUP_REMOVED lines=37> */
.L_x_213:
        /* <DEDUP_REMOVED lines=37> */
.L_x_214:
        /* <DEDUP_REMOVED lines=37> */
.L_x_215:
        /* <DEDUP_REMOVED lines=37> */
.L_x_216:
        /* <DEDUP_REMOVED lines=37> */
.L_x_217:
        /* <DEDUP_REMOVED lines=37> */
.L_x_218:
        /* <DEDUP_REMOVED lines=37> */
.L_x_219:
        /* <DEDUP_REMOVED lines=37> */
.L_x_220:
        /* <DEDUP_REMOVED lines=37> */
.L_x_221:
[----:B------:R-:W-:Y:S02]  /*73f0*/  FMUL.FTZ R27, R28, R18 ;  /* 0x000000121c1b7220 */ /* 0x000fe40000410000 */
[C---:B------:R-:W-:Y:S02]  /*7400*/  FFMA.FTZ R72, R26.reuse, R28, R72 ;  /* 0x0000001c1a487223 */ /* 0x040fe40000010048 */
[----:B------:R-:W-:Y:S02]  /*7410*/  FFMA.FTZ R23, R26, R27, R23 ;  /* 0x0000001b1a177223 */ /* 0x000fe40000010017 */
[----:B------:R-:W-:Y:S02]  /*7420*/  FADD.FTZ R25, R25, R27 ;  /* 0x0000001b19197221 */ /* 0x000fe40000010000 */
[----:B------:R-:W-:Y:S02]  /*7430*/  FMUL.FTZ R26, R12, R19 ;  /* 0x000000130c1a7220 */ /* 0x000fe40000410000 */
[----:B------:R-:W-:-:S02]  /*7440*/  FFMA.FTZ R22, R24, R12, R22 ;  /* 0x0000000c18167223 */ /* 0x000fc40000010016 */
[----:B------:R-:W-:Y:S01]  /*7450*/  FADD.FTZ R75, R75, R12 ;  /* 0x0000000c4b4b7221 */ /* 0x000fe20000010000 */
[----:B------:R-:W-:Y:S01]  /*7460*/  PRMT R12, RZ, 0x7610, R8 ;  /* 0x00007610ff0c7816 */ /* 0x000fe20000000008 */
[----:B------:R-:W-:Y:S01]  /*7470*/  FFMA.FTZ R24, R24, R26, R23 ;  /* 0x0000001a18187223 */ /* 0x000fe20000010017 */
[----:B------:R-:W-:Y:S01]  /*7480*/  PRMT R23, RZ, 0x7610, R56 ;  /* 0x00007610ff177816 */ /* 0x000fe20000000038 */
[----:B------:R-:W-:Y:S01]  /*7490*/  FADD.FTZ R25, R26, R25 ;  /* 0x000000191a197221 */ /* 0x000fe20000010000 */
[----:B------:R-:W-:Y:S01]  /*74a0*/  PRMT R26, RZ, 0x5410, R8 ;  /* 0x00005410ff1a7816 */ /* 0x000fe20000000008 */
[----:B------:R-:W-:Y:S02]  /*74b0*/  FADD.FTZ R12, R12, -UR24 ;  /* 0x800000180c0c7e21 */ /* 0x000fe40008010000 */
[----:B------:R-:W-:Y:S01]  /*74c0*/  FADD.FTZ R76, R76, R28 ;  /* 0x0000001c4c4c7221 */ /* 0x000fe20000010000 */
[----:B------:R-:W-:Y:S01]  /*74d0*/  PRMT R28, RZ, 0x5410, R56 ;  /* 0x00005410ff1c7816 */ /* 0x000fe20000000038 */
[----:B------:R-:W-:-:S02]  /*74e0*/  FADD.FTZ R26, R26, -UR24 ;  /* 0x800000181a1a7e21 */ /* 0x000fc40008010000 */
        /* <DEDUP_REMOVED lines=21> */
.L_x_222:
[----:B------:R-:W-:Y:S01]  /*7640*/  FMUL.FTZ R27, R28, R18 ;  /* 0x000000121c1b7220 */ /* 0x000fe20000410000 */
[----:B------:R-:W-:Y:S01]  /*7650*/  PRMT R74, RZ, 0x5410, R54 ;  /* 0x00005410ff4a7816 */ /* 0x000fe20000000036 */
[C---:B------:R-:W-:Y:S01]  /*7660*/  FFMA.FTZ R72, R26.reuse, R28, R72 ;  /* 0x0000001c1a487223 */ /* 0x040fe20000010048 */
[----:B------:R-:W-:Y:S01]  /*7670*/  PRMT R73, RZ, 0x7610, R54 ;  /* 0x00007610ff497816 */ /* 0x000fe20000000036 */
[----:B------:R-:W-:Y:S02]  /*7680*/  FFMA.FTZ R24, R26, R27, R24 ;  /* 0x0000001b1a187223 */ /* 0x000fe40000010018 */
[----:B------:R-:W-:Y:S02]  /*7690*/  FMUL.FTZ R26, R23, R19 ;  /* 0x00000013171a7220 */ /* 0x000fe40000410000 */
[----:B------:R-:W-:Y:S02]  /*76a0*/  FADD.FTZ R25, R25, R27 ;  /* 0x0000001b19197221 */ /* 0x000fe40000010000 */
[----:B------:R-:W-:-:S02]  /*76b0*/  FADD.FTZ R75, R75, R23 ;  /* 0x000000174b4b7221 */ /* 0x000fc40000010000 */
[C---:B------:R-:W-:Y:S02]  /*76c0*/  FFMA.FTZ R22, R12.reuse, R23, R22 ;  /* 0x000000170c167223 */ /* 0x040fe40000010016 */
[----:B------:R-:W-:Y:S01]  /*76d0*/  FFMA.FTZ R23, R12, R26, R24 ;  /* 0x0000001a0c177223 */ /* 0x000fe20000010018 */
[----:B------:R-:W-:Y:S01]  /*76e0*/  PRMT R12, RZ, 0x7610, R9 ;  /* 0x00007610ff0c7816 */ /* 0x000fe20000000009 */
[----:B------:R-:W-:Y:S01]  /*76f0*/  FADD.FTZ R24, R26, R25 ;  /* 0x000000191a187221 */ /* 0x000fe20000010000 */
[----:B------:R-:W-:Y:S01]  /*7700*/  PRMT R25, RZ, 0x5410, R9 ;  /* 0x00005410ff197816 */ /* 0x000fe20000000009 */
[----:B------:R-:W-:Y:S02]  /*7710*/  FADD.FTZ R76, R76, R28 ;  /* 0x0000001c4c4c7221 */ /* 0x000fe40000010000 */
[----:B------:R-:W-:Y:S02]  /*7720*/  FADD.FTZ R12, R12, -UR24 ;  /* 0x800000180c0c7e21 */ /* 0x000fe40008010000 */
        /* <DEDUP_REMOVED lines=22> */
.L_x_223:
[----:B------:R-:W-:Y:S01]  /*7890*/  FMUL.FTZ R26, R74, R18 ;  /* 0x000000124a1a7220 */ /* 0x000fe20000410000 */
[----:B------:R-:W-:Y:S01]  /*78a0*/  PRMT R31, RZ, 0x5410, R10 ;  /* 0x00005410ff1f7816 */ /* 0x000fe2000000000a */
[C---:B------:R-:W-:Y:S01]  /*78b0*/  FFMA.FTZ R72, R25.reuse, R74, R72 ;  /* 0x0000004a19487223 */ /* 0x040fe20000010048 */
[----:B------:R-:W-:Y:S01]  /*78c0*/  PRMT R30, RZ, 0x7610, R10 ;  /* 0x00007610ff1e7816 */ /* 0x000fe2000000000a */
[----:B------:R-:W-:Y:S01]  /*78d0*/  FFMA.FTZ R23, R25, R26, R23 ;  /* 0x0000001a19177223 */ /* 0x000fe20000010017 */
[----:B------:R-:W-:Y:S01]  /*78e0*/  PRMT R29, RZ, 0x5410, R52 ;  /* 0x00005410ff1d7816 */ /* 0x000fe20000000034 */
[----:B------:R-:W-:Y:S02]  /*78f0*/  FADD.FTZ R24, R24, R26 ;  /* 0x0000001a18187221 */ /* 0x000fe40000010000 */
[----:B------:R-:W-:Y:S02]  /*7900*/  FMUL.FTZ R25, R73, R19 ;  /* 0x0000001349197220 */ /* 0x000fe40000410000 */
[----:B------:R-:W-:-:S02]  /*7910*/  FADD.FTZ R31, R31, -UR24 ;  /* 0x800000181f1f7e21 */ /* 0x000fc40008010000 */
[----:B------:R-:W-:Y:S02]  /*7920*/  FADD.FTZ R30, R30, -UR24 ;  /* 0x800000181e1e7e21 */ /* 0x000fe40008010000 */
[C---:B------:R-:W-:Y:S02]  /*7930*/  FFMA.FTZ R71, R12.reuse, R73, R22 ;  /* 0x000000490c477223 */ /* 0x040fe40000010016 */
[----:B------:R-:W-:Y:S01]  /*7940*/  FADD.FTZ R22, R25, R24 ;  /* 0x0000001819167221 */ /* 0x000fe20000010000 */
[----:B------:R-:W-:Y:S01]  /*7950*/  PRMT R24, RZ, 0x7610, R52 ;  /* 0x00007610ff187816 */ /* 0x000fe20000000034 */
[----:B------:R-:W-:Y:S02]  /*7960*/  FFMA.FTZ R12, R12, R25, R23 ;  /* 0x000000190c0c7223 */ /* 0x000fe40000010017 */
        /* <DEDUP_REMOVED lines=21> */
.L_x_224:
[----:B------:R-:W-:Y:S01]  /*7ac0*/  FMUL.FTZ R23, R29, R18 ;  /* 0x000000121d177220 */ /* 0x000fe20000410000 */
[--C-:B------:R-:W-:Y:S02]  /*7ad0*/  PRMT R77, RZ, 0x5410, R11.reuse ;  /* 0x00005410ff4d7816 */ /* 0x100fe4000000000b */
[----:B------:R-:W-:Y:S01]  /*7ae0*/  PRMT R25, RZ, 0x7610, R11 ;  /* 0x00007610ff197816 */ /* 0x000fe2000000000b */
[----:B------:R-:W-:Y:S01]  /*7af0*/  FFMA.FTZ R12, R31, R23, R12 ;  /* 0x000000171f0c7223 */ /* 0x000fe2000001000c */
[----:B------:R-:W-:Y:S01]  /*7b00*/  PRMT R26, RZ, 0x5410, R51 ;  /* 0x00005410ff1a7816 */ /* 0x000fe20000000033 */
[----:B------:R-:W-:Y:S01]  /*7b10*/  FADD.FTZ R22, R22, R23 ;  /* 0x0000001716167221 */ /* 0x000fe20000010000 */
[----:B------:R-:W-:Y:S01]  /*7b20*/  PRMT R27, RZ, 0x7610, R51 ;  /* 0x00007610ff1b7816 */ /* 0x000fe20000000033 */
[----:B------:R-:W-:Y:S02]  /*7b30*/  FMUL.FTZ R23, R24, R19 ;  /* 0x0000001318177220 */ /* 0x000fe40000410000 */
[----:B------:R-:W-:-:S02]  /*7b40*/  FADD.FTZ R77, R77, -UR24 ;  /* 0x800000184d4d7e21 */ /* 0x000fc40008010000 */
[----:B------:R-:W-:Y:S02]  /*7b50*/  FADD.FTZ R25, R25, -UR24 ;  /* 0x8000001819197e21 */ /* 0x000fe40008010000 */
        /* <DEDUP_REMOVED lines=23> */
.L_x_225:
[----:B------:R0:W-:Y:S01]  /*7cd0*/  STL [R1+0x44], R2 ;  /* 0x0000440201007387 */ /* 0x0001e20000100800 */
[----:B------:R-:W-:Y:S02]  /*7ce0*/  FMUL.FTZ R23, R26, R18 ;  /* 0x000000121a177220 */ /* 0x000fe40000410000 */
[----:B------:R-:W-:Y:S02]  /*7cf0*/  FMUL.FTZ R28, R27, R19 ;  /* 0x000000131b1c7220 */ /* 0x000fe40000410000 */
[----:B------:R-:W-:Y:S02]  /*7d00*/  FFMA.FTZ R12, R77, R23, R12 ;  /* 0x000000174d0c7223 */ /* 0x000fe4000001000c */
[----:B------:R-:W-:Y:S02]  /*7d10*/  FADD.FTZ R23, R22, R23 ;  /* 0x0000001716177221 */ /* 0x000fe40000010000 */
[----:B------:R-:W-:Y:S01]  /*7d20*/  FFMA.FTZ R22, R25, R28, R12 ;  /* 0x0000001c19167223 */ /* 0x000fe2000001000c */
[----:B0-----:R-:W0:Y:S01]  /*7d30*/  S2R R2, SR_LANEID ;  /* 0x0000000000027919 */ /* 0x001e220000000000 */
        /* <DEDUP_REMOVED lines=19> */
[----:B------:R-:W-:-:S09]  /*7e70*/  FADD.FTZ R76, R76, R74 ;  /* 0x0000004a4c4c7221 */ /* 0x000fd20000010000 */
[----:B0-----:R-:W-:Y:S02]  /*7e80*/  @!P0 FADD.FTZ R22, R22, R12 ;  /* 0x0000000c16168221 */ /* 0x001fe40000010000 */
[----:B-1----:R-:W-:Y:S01]  /*7e90*/  @!P0 FADD.FTZ R23, R23, R28 ;  /* 0x0000001c17178221 */ /* 0x002fe20000010000 */
[----:B------:R-:W-:Y:S01]  /*7ea0*/  ISETP.GT.AND P0, PT, R2, 0xf, PT ;  /* 0x0000000f0200780c */ /* 0x000fe20003f04270 */
[----:B------:R-:W-:Y:S01]  /*7eb0*/  FADD.FTZ R75, R75, R73 ;  /* 0x000000494b4b7221 */ /* 0x000fe20000010000 */
[----:B------:R0:W5:Y:S04]  /*7ec0*/  LDL.LU R2, [R1+0x44] ;  /* 0x0000440001027983 */ /* 0x0001680000300800 */
[----:B------:R-:W2:Y:S04]  /*7ed0*/  LDL R74, [R1+0x40] ;  /* 0x00004000014a7983 */ /* 0x000ea80000100800 */
[----:B------:R-:W1:Y:S04]  /*7ee0*/  S2R R73, SR_LANEID ;  /* 0x0000000000497919 */ /* 0x000e680000000000 */
[----:B------:R-:W3:Y:S04]  /*7ef0*/  SHFL.DOWN PT, R12, R22, 0x10, 0x1f ;  /* 0x0a001f00160c7f89 */ /* 0x000ee800000e0000 */
[----:B------:R-:W4:Y:S01]  /*7f00*/  SHFL.DOWN PT, R28, R23, 0x10, 0x1f ;  /* 0x0a001f00171c7f89 */ /* 0x000f2200000e0000 */
[----:B------:R-:W-:Y:S01]  /*7f10*/  FFMA.FTZ R72, R31, R29, R72 ;  /* 0x0000001d1f487223 */ /* 0x000fe20000010048 */
[----:B------:R-:W-:Y:S01]  /*7f20*/  ISETP.NE.AND P2, PT, R0, RZ, PT ;  /* 0x000000ff0000720c */ /* 0x000fe20003f45270 */
[----:B------:R-:W-:-:S02]  /*7f30*/  FFMA.FTZ R71, R30, R24, R71 ;  /* 0x000000181e477223 */ /* 0x000fc40000010047 */
[----:B------:R-:W-:Y:S02]  /*7f40*/  FADD.FTZ R76, R76, R29 ;  /* 0x0000001d4c4c7221 */ /* 0x000fe40000010000 */
[----:B------:R-:W-:Y:S02]  /*7f50*/  FADD.FTZ R75, R75, R24 ;  /* 0x000000184b4b7221 */ /* 0x000fe40000010000 */
[----:B------:R-:W-:Y:S01]  /*7f60*/  FFMA.FTZ R24, R77, R26, R72 ;  /* 0x0000001a4d187223 */ /* 0x000fe20000010048 */
[----:B-1----:R-:W-:Y:S01]  /*7f70*/  ISETP.NE.AND P3, PT, R73, RZ, PT ;  /* 0x000000ff4900720c */ /* 0x002fe20003f65270 */
[----:B------:R-:W-:Y:S02]  /*7f80*/  FFMA.FTZ R25, R25, R27, R71 ;  /* 0x0000001b19197223 */ /* 0x000fe40000010047 */
[----:B------:R-:W-:Y:S02]  /*7f90*/  FADD.FTZ R26, R76, R26 ;  /* 0x0000001a4c1a7221 */ /* 0x000fe40000010000 */
[----:B------:R-:W-:-:S02]  /*7fa0*/  FADD.FTZ R27, R75, R27 ;  /* 0x0000001b4b1b7221 */ /* 0x000fc40000010000 */
[----:B---3--:R-:W-:Y:S02]  /*7fb0*/  @!P0 FADD.FTZ R22, R22, R12 ;  /* 0x0000000c16168221 */ /* 0x008fe40000010000 */
[----:B----4-:R-:W-:Y:S01]  /*7fc0*/  @!P0 FADD.FTZ R23, R23, R28 ;  /* 0x0000001c17178221 */ /* 0x010fe20000010000 */
[----:B------:R0:W-:Y:S01]  /*7fd0*/  STS.128 [R0.X16+0xf0], R24 ;  /* 0x0000f01800007388 */ /* 0x0001e2000000cc00 */
[----:B------:R-:W-:Y:S01]  /*7fe0*/  UMOV UR15, 0x4 ;  /* 0x00000004000f7882 */ /* 0x000fe20000000000 */
[----:B------:R-:W-:Y:S01]  /*7ff0*/  BSSY B0, `(.L_x_226) ;  /* 0x0000041000007945 */ /* 0x000fe20003800000 */
[----:B------:R-:W-:Y:S01]  /*8000*/  ULDC UR22, c[0x0][0xc] ;  /* 0x0000030000167ab9 */ /* 0x000fe20000000800 */
[C---:B------:R-:W-:Y:S02]  /*8010*/  ISETP.GT.U32.AND P0, PT, R0.reuse, 0x2f, PT ;  /* 0x0000002f0000780c */ /* 0x040fe40003f04070 */
[----:B------:R-:W-:Y:S01]  /*8020*/  SHF.L.U32 R12, R0, 0x4, RZ ;  /* 0x00000004000c7819 */ /* 0x000fe200000006ff */
[----:B--2---:R0:W-:Y:S04]  /*8030*/  @!P3 STS.64 [R74.X8+0x18], R22 ;  /* 0x000018164a00b388 */ /* 0x0041e80000008a00 */
[----:B------:R-:W-:Y:S06]  /*8040*/  BAR.SYNC.DEFER_BLOCKING 0x0 ;  /* 0x0000000000007b1d */ /* 0x000fec0000010000 */
[----:B------:R-:W-:Y:S05]  /*8050*/  @P2 BRA `(.L_x_227) ;  /* 0x000003a000002947 */ /* 0x000fea0003800000 */
[----:B------:R-:W1:Y:S02]  /*8060*/  LDS.128 R28, [0x20] ;  /* 0x00002000ff1c7984 */ /* 0x000e640000000c00 */
[----:B01----:R-:W-:-:S02]  /*8070*/  FADD.FTZ R22, R22, R28 ;  /* 0x0000001c16167221 */ /* 0x003fc40000010000 */
        /* <DEDUP_REMOVED lines=56> */
.L_x_227:
[----:B------:R-:W-:Y:S05]  /*8400*/  BSYNC B0 ;  /* 0x0000000000007941 */ /* 0x000fea0003800000 */
.L_x_226:
[----:B------:R-:W-:Y:S06]  /*8410*/  BAR.SYNC.DEFER_BLOCKING 0x0 ;  /* 0x0000000000007b1d */ /* 0x000fec0000010000 */
[----:B------:R-:W-:Y:S01]  /*8420*/  BSSY B0, `(.L_x_228) ;  /* 0x000004d000007945 */ /* 0x000fe20003800000 */
[----:B------:R-:W-:Y:S05]  /*8430*/  @P0 BRA `(.L_x_229) ;  /* 0x000004b000000947 */ /* 0x000fea0003800000 */
[----:B------:R-:W1:Y:S02]  /*8440*/  LDS.128 R28, [R12+0x3f0] ;  /* 0x0003f0000c1c7984 */ /* 0x000e640000000c00 */
[----:B-1----:R-:W-:-:S02]  /*8450*/  FADD.FTZ R28, R24, R28 ;  /* 0x0000001c181c7221 */ /* 0x002fc40000010000 */
[----:B------:R-:W-:Y:S02]  /*8460*/  FADD.FTZ R29, R25, R29 ;  /* 0x0000001d191d7221 */ /* 0x000fe40000010000 */
[----:B------:R-:W-:Y:S02]  /*8470*/  FADD.FTZ R30, R26, R30 ;  /* 0x0000001e1a1e7221 */ /* 0x000fe40000010000 */
[----:B------:R-:W-:Y:S02]  /*8480*/  FADD.FTZ R31, R27, R31 ;  /* 0x0000001f1b1f7221 */ /* 0x000fe40000010000 */
[----:B0-----:R-:W0:Y:S02]  /*8490*/  LDS.128 R24, [R12+0x6f0] ;  /* 0x0006f0000c187984 */ /* 0x001e240000000c00 */
        /* <DEDUP_REMOVED lines=69> */
.L_x_229:
[----:B------:R-:W-:Y:S05]  /*88f0*/  BSYNC B0 ;  /* 0x0000000000007941 */ /* 0x000fea0003800000 */
.L_x_228:
[----:B------:R-:W-:Y:S01]  /*8900*/  BSSY B0, `(.L_x_230) ;  /* 0x0000014000007945 */ /* 0x000fe20003800000 */
[----:B------:R-:W-:Y:S05]  /*8910*/  @P0 BRA `(.L_x_231) ;  /* 0x0000012000000947 */ /* 0x000fea0003800000 */
[----:B------:R-:W-:Y:S02]  /*8920*/  MOV R28, UR14 ;  /* 0x0000000e001c7c02 */ /* 0x000fe40008000f00 */
[----:B------:R-:W-:-:S02]  /*8930*/  MOV R29, UR15 ;  /* 0x0000000f001d7c02 */ /* 0x000fc40008000f00 */
        /* <DEDUP_REMOVED lines=8> */
[----:B01----:R-:W-:Y:S02]  /*89c0*/  MOV R25, c[0x0][0x1d8] ;  /* 0x0000760000197a02 */ /* 0x003fe40000000f00 */
[----:B------:R-:W-:Y:S02]  /*89d0*/  MOV R30, c[0x0][0x1dc] ;  /* 0x00007700001e7a02 */ /* 0x000fe40000000f00 */
[CC--:B------:R-:W-:Y:S02]  /*89e0*/  LEA R24, P0, R25.reuse, R28.reuse, 0x2 ;  /* 0x0000001c19187211 */ /* 0x0c0fe400078010ff */
[----:B------:R-:W-:Y:S02]  /*89f0*/  LEA R28, P3, R12, R28, 0x2 ;  /* 0x0000001c0c1c7211 */ /* 0x000fe400078610ff */
[----:B------:R-:W-:-:S02]  /*8a00*/  LEA.HI.X R25, R25, R29, R30, 0x2, P0 ;  /* 0x0000001d19197211 */ /* 0x000fc400000f141e */
[----:B------:R-:W-:-:S03]  /*8a10*/  IADD3.X R29, R29, UR13, RZ, P3, !PT ;  /* 0x0000000d1d1d7c10 */ /* 0x000fc60009ffe4ff */
[----:B------:R0:W-:Y:S04]  /*8a20*/  RED.E.ADD.F32.FTZ.RN.STRONG.GPU [R24.64], R26 ;  /* 0x0000001a1800798e */ /* 0x0001e8000c10e792 */
[----:B------:R0:W-:Y:S02]  /*8a30*/  RED.E.ADD.F32.FTZ.RN.STRONG.GPU [R28.64], R27 ;  /* 0x0000001b1c00798e */ /* 0x0001e4000c10e792 */
.L_x_231:
[----:B------:R-:W-:Y:S05]  /*8a40*/  BSYNC B0 ;  /* 0x0000000000007941 */ /* 0x000fea0003800000 */
.L_x_230:
[----:B------:R-:W-:-:S06]  /*8a50*/  UISETP.GE.U32.AND UP0, UPT, UR22, 0x2, UPT ;  /* 0x000000021600788c */ /* 0x000fcc000bf06070 */
[----:B------:R-:W-:-:S13]  /*8a60*/  PLOP3.LUT P0, PT, PT, PT, UP0, 0x80, 0x0 ;  /* 0x000000000000781c */ /* 0x000fda0003f0f008 */
[----:B------:R-:W-:Y:S05]  /*8a70*/  @!P0 BRA `(.L_x_232) ;  /* 0x0000189000008947 */ /* 0x000fea0003800000 */
[----:B------:R-:W1:Y:S01]  /*8a80*/  S2UR UR23, SR_CTAID.Y ;  /* 0x00000000001779c3 */ /* 0x000e620000002600 */
        /* <DEDUP_REMOVED lines=9> */
[----:B-1----:R-:W-:-:S04]  /*8b20*/  UIADD3 UR5, UR5, UR23, URZ ;  /* 0x0000001705057290 */ /* 0x002fc8000fffe03f */
[----:B------:R-:W-:Y:S01]  /*8b30*/  UIMAD.WIDE.U32 UR16, UR5, UR15, UR16 ;  /* 0x0000000f051072a5 */ /* 0x000fe2000f8e0010 */
[----:B------:R-:W-:Y:S05]  /*8b40*/  @P2 BRA `(.L_x_233) ;  /* 0x0000020000002947 */ /* 0x000fea0003800000 */
[----:B------:R-:W-:Y:S01]  /*8b50*/  ULDC UR14, c[0x0][0x10] ;  /* 0x00000400000e7ab9 */ /* 0x000fe20000000800 */
[----:B------:R-:W1:Y:S01]  /*8b60*/  S2R R12, SR_LANEID ;  /* 0x00000000000c7919 */ /* 0x000e620000000000 */
[----:B------:R-:W-:-:S04]  /*8b70*/  UIMAD UR14, UR20, UR14, UR23 ;  /* 0x0000000e140e72a4 */ /* 0x000fc8000f8e0217 */
[----:B------:R-:W-:-:S06]  /*8b80*/  UIMAD.WIDE.U32 UR14, UR14, 0x8, UR6 ;  /* 0x000000080e0e78a5 */ /* 0x000fcc000f8e0006 */
[----:B0-----:R-:W-:Y:S02]  /*8b90*/  MOV R24, UR14 ;  /* 0x0000000e00187c02 */ /* 0x001fe40008000f00 */
        /* <DEDUP_REMOVED lines=11> */
[----:B-1----:R-:W-:Y:S01]  /*8c50*/  ISETP.EQ.U32.AND P0, PT, R12, UR15, PT ;  /* 0x0000000f0c007c0c */ /* 0x002fe2000bf02070 */
        /* <DEDUP_REMOVED lines=8> */
.L_x_234:
[----:B------:R-:W-:Y:S02]  /*8ce0*/  MOV R24, UR16 ;  /* 0x0000001000187c02 */ /* 0x000fe40008000f00 */
[----:B------:R-:W-:-:S05]  /*8cf0*/  MOV R25, UR17 ;  /* 0x0000001100197c02 */ /* 0x000fca0008000f00 */
[----:B------:R-:W2:Y:S01]  /*8d00*/  LDG.E.STRONG.GPU R24, [R24.64] ;  /* 0x0000001218187981 */ /* 0x000ea2000c1ef900 */
[----:B------:R-:W-:Y:S01]  /*8d10*/  YIELD ;  /* 0x0000000000007946 */ /* 0x000fe20003800000 */
[----:B--2---:R-:W-:Y:S01]  /*8d20*/  ISETP.NE.AND P0, PT, R24, R12, PT ;  /* 0x0000000c1800720c */ /* 0x004fe20003f05270 */
[----:B------:R-:W-:-:S12]  /*8d30*/  CCTL.IVALL ;  /* 0x00000000ff00798f */ /* 0x000fd80002000000 */
[----:B------:R-:W-:Y:S05]  /*8d40*/  @P0 BRA `(.L_x_234) ;  /* 0xffffff9000000947 */ /* 0x000fea000383ffff */
.L_x_233:
        /* <DEDUP_REMOVED lines=20> */
.L_x_238:
[----:B------:R-:W-:Y:S01]  /*8e90*/  MOV R12, UR5 ;  /* 0x00000005000c7c02 */ /* 0x000fe20008000f00 */
[----:B0-----:R-:W-:Y:S01]  /*8ea0*/  HFMA2.MMA R25, -RZ, RZ, 0, 4.76837158203125e-07 ;  /* 0x00000008ff197435 */ /* 0x001fe200000001ff */
[----:B------:R-:W-:Y:S02]  /*8eb0*/  MOV R24, c[0x0][0x10] ;  /* 0x0000040000187a02 */ /* 0x000fe40000000f00 */
[----:B------:R-:W-:-:S13]  /*8ec0*/  ISETP.EQ.OR P5, PT, R12, UR20, P2 ;  /* 0x000000140c007c0c */ /* 0x000fda00097a2670 */
[----:B------:R-:W-:-:S04]  /*8ed0*/  @!P5 IMAD R24, R12, R24, UR23 ;  /* 0x000000170c18de24 */ /* 0x000fc8000f8e0218 */
[----:B------:R-:W-:-:S06]  /*8ee0*/  @!P5 IMAD.WIDE.U32 R24, R24, R25, UR6 ;  /* 0x000000061818de25 */ /* 0x000fcc000f8e0019 */
[----:B------:R-:W2:Y:S01]  /*8ef0*/  @!P5 LDG.E.64 R24, [R24.64] ;  /* 0x000000121818d981 */ /* 0x000ea2000c1e1b00 */
[----:B------:R-:W-:Y:S01]  /*8f00*/  MOV R26, UR5 ;  /* 0x00000005001a7c02 */ /* 0x000fe20008000f00 */
[----:B------:R-:W-:Y:S01]  /*8f10*/  HFMA2.MMA R27, -RZ, RZ, 0, 4.76837158203125e-07 ;  /* 0x00000008ff1b7435 */ /* 0x000fe200000001ff */
[----:B------:R-:W-:Y:S02]  /*8f20*/  MOV R28, UR5 ;  /* 0x00000005001c7c02 */ /* 0x000fe40008000f00 */
[----:B------:R-:W-:Y:S02]  /*8f30*/  IADD3 R26, R26, 0x1, RZ ;  /* 0x000000011a1a7810 */ /* 0x000fe40007ffe0ff */
[----:B------:R-:W-:Y:S02]  /*8f40*/  IADD3 R28, R28, 0x3, RZ ;  /* 0x000000031c1c7810 */ /* 0x000fe40007ffe0ff */
[----:B------:R-:W-:Y:S02]  /*8f50*/  ISETP.EQ.OR P3, PT, R26, UR20, P2 ;  /* 0x000000141a007c0c */ /* 0x000fe40009762670 */
[----:B------:R-:W-:-:S02]  /*8f60*/  MOV R12, c[0x0][0x10] ;  /* 0x00000400000c7a02 */ /* 0x000fc40000000f00 */
[----:B------:R-:W-:Y:S01]  /*8f70*/  ISETP.EQ.OR P6, PT, R28, UR20, P2 ;  /* 0x000000141c007c0c */ /* 0x000fe200097c2670 */
[----:B------:R-:W-:-:S08]  /*8f80*/  HFMA2.MMA R29, -RZ, RZ, 0, 4.76837158203125e-07 ;  /* 0x00000008ff1d7435 */ /* 0x000fd000000001ff */
[----:B------:R-:W-:-:S04]  /*8f90*/  @!P3 IMAD R26, R26, R12, UR23 ;  /* 0x000000171a1abe24 */ /* 0x000fc8000f8e020c */
[----:B------:R-:W-:-:S04]  /*8fa0*/  @!P3 IMAD.WIDE.U32 R26, R26, R27, UR6 ;  /* 0x000000061a1abe25 */ /* 0x000fc8000f8e001b */
[----:B------:R-:W-:Y:S02]  /*8fb0*/  @!P6 IMAD R28, R28, R12, UR23 ;  /* 0x000000171c1cee24 */ /* 0x000fe4000f8e020c */
[----:B------:R-:W3:Y:S02]  /*8fc0*/  @!P3 LDG.E.64 R26, [R26.64] ;  /* 0x000000121a1ab981 */ /* 0x000ee4000c1e1b00 */
[----:B------:R-:W-:-:S06]  /*8fd0*/  @!P6 IMAD.WIDE.U32 R28, R28, R29, UR6 ;  /* 0x000000061c1cee25 */ /* 0x000fcc000f8e001d */
[----:B------:R-:W4:Y:S01]  /*8fe0*/  @!P6 LDG.E.64 R28, [R28.64] ;  /* 0x000000121c1ce981 */ /* 0x000f22000c1e1b00 */
[----:B--2---:R-:W-:Y:S01]  /*8ff0*/  @!P5 FADD.FTZ R22, R22, R24 ;  /* 0x000000181616d221 */ /* 0x004fe20000010000 */
[----:B------:R-:W-:Y:S01]  /*9000*/  MOV R24, UR5 ;  /* 0x0000000500187c02 */ /* 0x000fe20008000f00 */
[----:B------:R-:W-:-:S03]  /*9010*/  @!P5 FADD.FTZ R23, R23, R25 ;  /* 0x000000191717d221 */ /* 0x000fc60000010000 */
[----:B------:R-:W-:-:S04]  /*9020*/  IADD3 R24, R24, 0x2, RZ ;  /* 0x0000000218187810 */ /* 0x000fc80007ffe0ff */
[----:B------:R-:W-:Y:S02]  /*9030*/  ISETP.EQ.OR P5, PT, R24, UR20, P2 ;  /* 0x0000001418007c0c */ /* 0x000fe400097a2670 */
[----:B------:R-:W-:-:S11]  /*9040*/  MOV R25, 0x8 ;  /* 0x0000000800197802 */ /* 0x000fd60000000f00 */
[----:B------:R-:W-:-:S04]  /*9050*/  @!P5 IMAD R24, R24, R12, UR23 ;  /* 0x000000171818de24 */ /* 0x000fc8000f8e020c */
[----:B------:R-:W-:-:S06]  /*9060*/  @!P5 IMAD.WIDE.U32 R24, R24, R25, UR6 ;  /* 0x000000061818de25 */ /* 0x000fcc000f8e0019 */
[----:B------:R-:W2:Y:S01]  /*9070*/  @!P5 LDG.E.64 R24, [R24.64] ;  /* 0x000000121818d981 */ /* 0x000ea2000c1e1b00 */
[----:B------:R-:W-:Y:S01]  /*9080*/  MOV R12, UR5 ;  /* 0x00000005000c7c02 */ /* 0x000fe20008000f00 */
[----:B---3--:R-:W-:-:S03]  /*9090*/  @!P3 FADD.FTZ R22, R22, R26 ;  /* 0x0000001a1616b221 */ /* 0x008fc60000010000 */
[----:B------:R-:W-:Y:S01]  /*90a0*/  IADD3 R12, R12, 0x4, RZ ;  /* 0x000000040c0c7810 */ /* 0x000fe20007ffe0ff */
[----:B------:R-:W-:-:S03]  /*90b0*/  @!P3 FADD.FTZ R23, R23, R27 ;  /* 0x0000001b1717b221 */ /* 0x000fc60000010000 */
[----:B------:R-:W-:Y:S01]  /*90c0*/  ISETP.EQ.OR P3, PT, R12, UR20, P2 ;  /* 0x000000140c007c0c */ /* 0x000fe20009762670 */
[----:B------:R-:W-:Y:S01]  /*90d0*/  HFMA2.MMA R27, -RZ, RZ, 0, 4.76837158203125e-07 ;  /* 0x00000008ff1b7435 */ /* 0x000fe200000001ff */
[----:B------:R-:W-:-:S11]  /*90e0*/  MOV R26, c[0x0][0x10] ;  /* 0x00000400001a7a02 */ /* 0x000fd60000000f00 */
[----:B------:R-:W-:Y:S01]  /*90f0*/  @!P3 IMAD R26, R12, R26, UR23 ;  /* 0x000000170c1abe24 */ /* 0x000fe2000f8e021a */
[----:B------:R-:W-:-:S03]  /*9100*/  MOV R12, c[0x0][0x10] ;  /* 0x00000400000c7a02 */ /* 0x000fc60000000f00 */
[----:B------:R-:W-:-:S06]  /*9110*/  @!P3 IMAD.WIDE.U32 R26, R26, R27, UR6 ;  /* 0x000000061a1abe25 */ /* 0x000fcc000f8e001b */
[----:B------:R-:W3:Y:S01]  /*9120*/  @!P3 LDG.E.64 R26, [R26.64] ;  /* 0x000000121a1ab981 */ /* 0x000ee2000c1e1b00 */
[----:B--2---:R-:W-:Y:S01]  /*9130*/  @!P5 FADD.FTZ R22, R22, R24 ;  /* 0x000000181616d221 */ /* 0x004fe20000010000 */
[----:B------:R-:W-:-:S03]  /*9140*/  MOV R24, UR5 ;  /* 0x0000000500187c02 */ /* 0x000fc60008000f00 */
[----:B----4-:R-:W-:Y:S01]  /*9150*/  @!P6 FADD.FTZ R22, R22, R28 ;  /* 0x0000001c1616e221 */ /* 0x010fe20000010000 */
[----:B------:R-:W-:Y:S02]  /*9160*/  IADD3 R24, R24, 0x5, RZ ;  /* 0x0000000518187810 */ /* 0x000fe40007ffe0ff */
[----:B------:R-:W-:Y:S01]  /*9170*/  MOV R28, UR5 ;  /* 0x00000005001c7c02 */ /* 0x000fe20008000f00 */
[----:B------:R-:W-:Y:S01]  /*9180*/  @!P5 FADD.FTZ R23, R23, R25 ;  /* 0x000000191717d221 */ /* 0x000fe20000010000 */
[----:B------:R-:W-:Y:S02]  /*9190*/  ISETP.EQ.OR P5, PT, R24, UR20, P2 ;  /* 0x0000001418007c0c */ /* 0x000fe400097a2670 */
[----:B------:R-:W-:Y:S01]  /*91a0*/  IADD3 R28, R28, 0x6, RZ ;  /* 0x000000061c1c7810 */ /* 0x000fe20007ffe0ff */
[----:B------:R-:W-:-:S03]  /*91b0*/  @!P6 FADD.FTZ R23, R23, R29 ;  /* 0x0000001d1717e221 */ /* 0x000fc60000010000 */
[----:B------:R-:W-:Y:S01]  /*91c0*/  ISETP.EQ.OR P6, PT, R28, UR20, P2 ;  /* 0x000000141c007c0c */ /* 0x000fe200097c2670 */
[----:B------:R-:W-:Y:S01]  /*91d0*/  HFMA2.MMA R25, -RZ, RZ, 0, 4.76837158203125e-07 ;  /* 0x00000008ff197435 */ /* 0x000fe200000001ff */
[----:B------:R-:W-:-:S05]  /*91e0*/  MOV R29, 0x8 ;  /* 0x00000008001d7802 */ /* 0x000fca0000000f00 */
[----:B------:R-:W-:-:S04]  /*91f0*/  @!P5 IMAD R24, R24, R12, UR23 ;  /* 0x000000171818de24 */ /* 0x000fc8000f8e020c */
[----:B------:R-:W-:-:S04]  /*9200*/  @!P5 IMAD.WIDE.U32 R24, R24, R25, UR6 ;  /* 0x000000061818de25 */ /* 0x000fc8000f8e0019 */
[----:B------:R-:W-:Y:S02]  /*9210*/  @!P6 IMAD R28, R28, R12, UR23 ;  /* 0x000000171c1cee24 */ /* 0x000fe4000f8e020c */
[----:B------:R-:W2:Y:S02]  /*9220*/  @!P5 LDG.E.64 R24, [R24.64] ;  /* 0x000000121818d981 */ /* 0x000ea4000c1e1b00 */
[----:B------:R-:W-:-:S06]  /*9230*/  @!P6 IMAD.WIDE.U32 R28, R28, R29, UR6 ;  /* 0x000000061c1cee25 */ /* 0x000fcc000f8e001d */
[----:B------:R-:W4:Y:S01]  /*9240*/  @!P6 LDG.E.64 R28, [R28.64] ;  /* 0x000000121c1ce981 */ /* 0x000f22000c1e1b00 */
[----:B------:R-:W-:Y:S01]  /*9250*/  MOV R12, UR5 ;  /* 0x00000005000c7c02 */ /* 0x000fe20008000f00 */
[----:B---3--:R-:W-:Y:S02]  /*9260*/  @!P3 FADD.FTZ R22, R22, R26 ;  /* 0x0000001a1616b221 */ /* 0x008fe40000010000 */
[----:B------:R-:W-:Y:S01]  /*9270*/  @!P3 FADD.FTZ R23, R23, R27 ;  /* 0x0000001b1717b221 */ /* 0x000fe20000010000 */
[----:B------:R-:W-:-:S04]  /*9280*/  IADD3 R12, R12, 0x7, RZ ;  /* 0x000000070c0c7810 */ /* 0x000fc80007ffe0ff */
        /* <DEDUP_REMOVED lines=8> */
[----:B------:R-:W-:Y:S01]  /*9310*/  MOV R24, UR5 ;  /* 0x0000000500187c02 */ /* 0x000fe20008000f00 */
[----:B------:R-:W-:-:S03]  /*9320*/  @!P5 FADD.FTZ R23, R23, R25 ;  /* 0x000000191717d221 */ /* 0x000fc60000010000 */
[----:B------:R-:W-:Y:S01]  /*9330*/  IADD3 R24, R24, 0x8, RZ ;  /* 0x0000000818187810 */ /* 0x000fe20007ffe0ff */
[----:B----4-:R-:W-:Y:S01]  /*9340*/  @!P6 FADD.FTZ R22, R22, R28 ;  /* 0x0000001c1616e221 */ /* 0x010fe20000010000 */
[----:B------:R-:W-:Y:S01]  /*9350*/  MOV R28, UR5 ;  /* 0x00000005001c7c02 */ /* 0x000fe20008000f00 */
[----:B------:R-:W-:Y:S01]  /*9360*/  @!P6 FADD.FTZ R23, R23, R29 ;  /* 0x0000001d1717e221 */ /* 0x000fe20000010000 */
[----:B------:R-:W-:Y:S02]  /*9370*/  ISETP.EQ.OR P6, PT, R24, UR20, P2 ;  /* 0x0000001418007c0c */ /* 0x000fe400097c2670 */
[----:B------:R-:W-:Y:S01]  /*9380*/  IADD3 R28, R28, 0x9, RZ ;  /* 0x000000091c1c7810 */ /* 0x000fe20007ffe0ff */
[----:B------:R-:W-:-:S03]  /*9390*/  HFMA2.MMA R25, -RZ, RZ, 0, 4.76837158203125e-07 ;  /* 0x00000008ff197435 */ /* 0x000fc600000001ff */
[----:B------:R-:W-:Y:S02]  /*93a0*/  ISETP.EQ.OR P5, PT, R28, UR20, P2 ;  /* 0x000000141c007c0c */ /* 0x000fe400097a2670 */
        /* <DEDUP_REMOVED lines=23> */
[----:B------:R-:W-:Y:S02]  /*9520*/  MOV R28, UR5 ;  /* 0x00000005001c7c02 */ /* 0x000fe40008000f00 */
        /* <DEDUP_REMOVED lines=41> */
[----:B------:R-:W-:-:S04]  /*97c0*/  UIADD3 UR14, UR14, -0x10, URZ ;  /* 0xfffffff00e0e7890 */ /* 0x000fc8000fffe03f */
[----:B------:R-:W-:Y:S01]  /*97d0*/  UISETP.GT.AND UP0, UPT, UR14, 0xc, UPT ;  /* 0x0000000c0e00788c */ /* 0x000fe2000bf04270 */
[----:B---3--:R-:W-:Y:S02]  /*97e0*/  @!P3 FADD.FTZ R22, R22, R26 ;  /* 0x0000001a1616b221 */ /* 0x008fe40000010000 */
[----:B------:R-:W-:-:S03]  /*97f0*/  @!P3 FADD.FTZ R23, R23, R27 ;  /* 0x0000001b1717b221 */ /* 0x000fc60000010000 */
[----:B------:R-:W-:Y:S01]  /*9800*/  PLOP3.LUT P3, PT, PT, PT, UP0, 0x80, 0x0 ;  /* 0x000000000000781c */ /* 0x000fe20003f6f008 */
[----:B------:R-:W-:Y:S01]  /*9810*/  UIADD3 UR5, UR5, 0x10, URZ ;  /* 0x0000001005057890 */ /* 0x000fe2000fffe03f */
[----:B--2---:R-:W-:Y:S02]  /*9820*/  @!P6 FADD.FTZ R22, R22, R24 ;  /* 0x000000181616e221 */ /* 0x004fe40000010000 */
[----:B------:R-:W-:Y:S02]  /*9830*/  @!P6 FADD.FTZ R23, R23, R25 ;  /* 0x000000191717e221 */ /* 0x000fe40000010000 */
[----:B----4-:R-:W-:Y:S02]  /*9840*/  @!P5 FADD.FTZ R22, R22, R28 ;  /* 0x0000001c1616d221 */ /* 0x010fe40000010000 */
[----:B------:R-:W-:-:S05]  /*9850*/  @!P5 FADD.FTZ R23, R23, R29 ;  /* 0x0000001d1717d221 */ /* 0x000fca0000010000 */
[----:B------:R-:W-:Y:S05]  /*9860*/  @P3 BRA `(.L_x_238) ;  /* 0xfffff62000003947 */ /* 0x000fea000383ffff */
.L_x_237:
[----:B------:R-:W-:-:S06]  /*9870*/  UISETP.GT.AND UP0, UPT, UR14, 0x4, UPT ;  /* 0x000000040e00788c */ /* 0x000fcc000bf04270 */
[----:B------:R-:W-:-:S13]  /*9880*/  PLOP3.LUT P3, PT, PT, PT, UP0, 0x80, 0x0 ;  /* 0x000000000000781c */ /* 0x000fda0003f6f008 */
[----:B------:R-:W-:Y:S05]  /*9890*/  @!P3 BRA `(.L_x_239) ;  /* 0x000005200000b947 */ /* 0x000fea0003800000 */
[----:B------:R-:W-:Y:S01]  /*98a0*/  MOV R12, UR5 ;  /* 0x00000005000c7c02 */ /* 0x000fe20008000f00 */
[----:B0-----:R-:W-:Y:S01]  /*98b0*/  HFMA2.MMA R27, -RZ, RZ, 0, 4.76837158203125e-07 ;  /* 0x00000008ff1b7435 */ /* 0x001fe200000001ff */
[----:B------:R-:W-:Y:S02]  /*98c0*/  MOV R26, UR5 ;  /* 0x00000005001a7c02 */ /* 0x000fe40008000f00 */
[----:B------:R-:W-:Y:S02]  /*98d0*/  ISETP.EQ.OR P0, PT, R12, UR20, P2 ;  /* 0x000000140c007c0c */ /* 0x000fe40009702670 */
[----:B------:R-:W-:-:S11]  /*98e0*/  MOV R12, c[0x0][0x10] ;  /* 0x00000400000c7a02 */ /* 0x000fd60000000f00 */
[----:B------:R-:W-:Y:S01]  /*98f0*/  @!P0 IMAD R26, R26, R12, UR23 ;  /* 0x000000171a1a8e24 */ /* 0x000fe2000f8e020c */
[----:B------:R-:W-:-:S03]  /*9900*/  MOV R12, UR5 ;  /* 0x00000005000c7c02 */ /* 0x000fc60008000f00 */
[----:B------:R-:W-:Y:S01]  /*9910*/  @!P0 IMAD.WIDE.U32 R26, R26, R27, UR6 ;  /* 0x000000061a1a8e25 */ /* 0x000fe2000f8e001b */
[----:B------:R-:W-:-:S04]  /*9920*/  IADD3 R12, R12, 0x1, RZ ;  /* 0x000000010c0c7810 */ /* 0x000fc80007ffe0ff */
[----:B------:R-:W-:Y:S01]  /*9930*/  ISETP.EQ.OR P5, PT, R12, UR20, P2 ;  /* 0x000000140c007c0c */ /* 0x000fe200097a2670 */
[----:B------:R-:W2:Y:S01]  /*9940*/  @!P0 LDG.E.64 R26, [R26.64] ;  /* 0x000000121a1a8981 */ /* 0x000ea2000c1e1b00 */
[----:B------:R-:W-:Y:S01]  /*9950*/  HFMA2.MMA R25, -RZ, RZ, 0, 4.76837158203125e-07 ;  /* 0x00000008ff197435 */ /* 0x000fe200000001ff */
[----:B------:R-:W-:-:S10]  /*9960*/  MOV R24, c[0x0][0x10] ;  /* 0x0000040000187a02 */ /* 0x000fd40000000f00 */
[----:B------:R-:W-:-:S04]  /*9970*/  @!P5 IMAD R24, R12, R24, UR23 ;  /* 0x000000170c18de24 */ /* 0x000fc8000f8e0218 */
[----:B------:R-:W-:-:S06]  /*9980*/  @!P5 IMAD.WIDE.U32 R24, R24, R25, UR6 ;  /* 0x000000061818de25 */ /* 0x000fcc000f8e0019 */
[----:B------:R-:W3:Y:S01]  /*9990*/  @!P5 LDG.E.64 R24, [R24.64] ;  /* 0x000000121818d981 */ /* 0x000ee2000c1e1b00 */
[----:B------:R-:W-:Y:S01]  /*99a0*/  MOV R12, UR5 ;  /* 0x00000005000c7c02 */ /* 0x000fe20008000f00 */
[----:B------:R-:W-:Y:S01]  /*99b0*/  HFMA2.MMA R29, -RZ, RZ, 0, 4.76837158203125e-07 ;  /* 0x00000008ff1d7435 */ /* 0x000fe200000001ff */
[----:B------:R-:W-:Y:S02]  /*99c0*/  MOV R28, c[0x0][0x10] ;  /* 0x00000400001c7a02 */ /* 0x000fe40000000f00 */
[----:B------:R-:W-:-:S04]  /*99d0*/  IADD3 R12, R12, 0x2, RZ ;  /* 0x000000020c0c7810 */ /* 0x000fc80007ffe0ff */
[----:B------:R-:W-:-:S13]  /*99e0*/  ISETP.EQ.OR P6, PT, R12, UR20, P2 ;  /* 0x000000140c007c0c */ /* 0x000fda00097c2670 */
[----:B------:R-:W-:Y:S01]  /*99f0*/  @!P6 IMAD R28, R12, R28, UR23 ;  /* 0x000000170c1cee24 */ /* 0x000fe2000f8e021c */
[----:B------:R-:W-:-:S03]  /*9a00*/  MOV R12, UR5 ;  /* 0x00000005000c7c02 */ /* 0x000fc60008000f00 */
[----:B------:R-:W-:Y:S01]  /*9a10*/  @!P6 IMAD.WIDE.U32 R28, R28, R29, UR6 ;  /* 0x000000061c1cee25 */ /* 0x000fe2000f8e001d */
[----:B------:R-:W-:-:S05]  /*9a20*/  IADD3 R12, R12, 0x4, RZ ;  /* 0x000000040c0c7810 */ /* 0x000fca0007ffe0ff */
[----:B------:R-:W4:Y:S01]  /*9a30*/  @!P6 LDG.E.64 R28, [R28.64] ;  /* 0x000000121c1ce981 */ /* 0x000f22000c1e1b00 */
        /* <DEDUP_REMOVED lines=9> */
[----:B------:R-:W-:-:S04]  /*9ad0*/  @!P3 IMAD R26, R26, R24, UR23 ;  /* 0x000000171a1abe24 */ /* 0x000fc8000f8e0218 */
[----:B------:R-:W-:-:S06]  /*9ae0*/  @!P3 IMAD.WIDE.U32 R26, R26, R27, UR6 ;  /* 0x000000061a1abe25 */ /* 0x000fcc000f8e001b */
[----:B------:R-:W2:Y:S01]  /*9af0*/  @!P3 LDG.E.64 R26, [R26.64] ;  /* 0x000000121a1ab981 */ /* 0x000ea2000c1e1b00 */
[----:B------:R-:W-:Y:S01]  /*9b00*/  @!P5 FADD.FTZ R23, R23, R25 ;  /* 0x000000191717d221 */ /* 0x000fe20000010000 */
[C---:B------:R-:W-:Y:S02]  /*9b10*/  IADD3 R24, R12.reuse, 0x2, RZ ;  /* 0x000000020c187810 */ /* 0x040fe40007ffe0ff */
[----:B------:R-:W-:Y:S01]  /*9b20*/  IADD3 R25, R12, 0x1, RZ ;  /* 0x000000010c197810 */ /* 0x000fe20007ffe0ff */
[----:B------:R-:W-:-:S03]  /*9b30*/  HFMA2.MMA R31, -RZ, RZ, 0, 4.76837158203125e-07 ;  /* 0x00000008ff1f7435 */ /* 0x000fc600000001ff */
[----:B------:R-:W-:Y:S01]  /*9b40*/  ISETP.EQ.OR P5, PT, R25, UR20, P2 ;  /* 0x0000001419007c0c */ /* 0x000fe200097a2670 */
[----:B----4-:R-:W-:Y:S02]  /*9b50*/  @!P6 FADD.FTZ R22, R22, R28 ;  /* 0x0000001c1616e221 */ /* 0x010fe40000010000 */
[----:B------:R-:W-:Y:S01]  /*9b60*/  @!P6 FADD.FTZ R23, R23, R29 ;  /* 0x0000001d1717e221 */ /* 0x000fe20000010000 */
[----:B------:R-:W-:Y:S02]  /*9b70*/  ISETP.EQ.OR P6, PT, R24, UR20, P2 ;  /* 0x0000001418007c0c */ /* 0x000fe400097c2670 */
[----:B------:R-:W-:Y:S02]  /*9b80*/  IADD3 R28, R12, 0x3, RZ ;  /* 0x000000030c1c7810 */ /* 0x000fe40007ffe0ff */
[----:B------:R-:W-:Y:S02]  /*9b90*/  MOV R30, c[0x0][0x10] ;  /* 0x00000400001e7a02 */ /* 0x000fe40000000f00 */
[----:B------:R-:W-:-:S03]  /*9ba0*/  MOV R29, c[0x0][0x10] ;  /* 0x00000400001d7a02 */ /* 0x000fc60000000f00 */
[----:B------:R-:W-:-:S04]  /*9bb0*/  @!P0 IMAD R30, R12, R30, UR23 ;  /* 0x000000170c1e8e24 */ /* 0x000fc8000f8e021e */
[----:B------:R-:W-:-:S06]  /*9bc0*/  @!P0 IMAD.WIDE.U32 R30, R30, R31, UR6 ;  /* 0x000000061e1e8e25 */ /* 0x000fcc000f8e001f */
[----:B------:R-:W3:Y:S01]  /*9bd0*/  @!P0 LDG.E.64 R30, [R30.64] ;  /* 0x000000121e1e8981 */ /* 0x000ee2000c1e1b00 */
[----:B--2---:R-:W-:Y:S02]  /*9be0*/  @!P3 FADD.FTZ R22, R22, R26 ;  /* 0x0000001a1616b221 */ /* 0x004fe40000010000 */
[----:B------:R-:W-:Y:S01]  /*9bf0*/  @!P3 FADD.FTZ R23, R23, R27 ;  /* 0x0000001b1717b221 */ /* 0x000fe20000010000 */
[----:B------:R-:W-:Y:S02]  /*9c00*/  MOV R27, c[0x0][0x10] ;  /* 0x00000400001b7a02 */ /* 0x000fe40000000f00 */
[----:B------:R-:W-:-:S03]  /*9c10*/  ISETP.EQ.OR P3, PT, R28, UR20, P2 ;  /* 0x000000141c007c0c */ /* 0x000fc60009762670 */
[----:B------:R-:W-:Y:S01]  /*9c20*/  @!P6 IMAD R24, R24, R27, UR23 ;  /* 0x000000171818ee24 */ /* 0x000fe2000f8e021b */
[----:B------:R-:W-:Y:S01]  /*9c30*/  HFMA2.MMA R27, -RZ, RZ, 0, 4.76837158203125e-07 ;  /* 0x00000008ff1b7435 */ /* 0x000fe200000001ff */
[----:B------:R-:W-:-:S05]  /*9c40*/  MOV R26, c[0x0][0x10] ;  /* 0x00000400001a7a02 */ /* 0x000fca0000000f00 */
[----:B------:R-:W-:Y:S01]  /*9c50*/  @!P5 IMAD R26, R25, R26, UR23 ;  /* 0x00000017191ade24 */ /* 0x000fe2000f8e021a */
[----:B------:R-:W-:Y:S02]  /*9c60*/  MOV R25, 0x8 ;  /* 0x0000000800197802 */ /* 0x000fe40000000f00 */
[----:B------:R-:W-:Y:S01]  /*9c70*/  @!P3 IMAD R28, R28, R29, UR23 ;  /* 0x000000171c1cbe24 */ /* 0x000fe2000f8e021d */
[----:B------:R-:W-:Y:S01]  /*9c80*/  HFMA2.MMA R29, -RZ, RZ, 0, 4.76837158203125e-07 ;  /* 0x00000008ff1d7435 */ /* 0x000fe200000001ff */
[----:B------:R-:W-:-:S04]  /*9c90*/  @!P5 IMAD.WIDE.U32 R26, R26, R27, UR6 ;  /* 0x000000061a1ade25 */ /* 0x000fc8000f8e001b */
[----:B------:R-:W-:Y:S02]  /*9ca0*/  @!P6 IMAD.WIDE.U32 R24, R24, R25, UR6 ;  /* 0x000000061818ee25 */ /* 0x000fe4000f8e0019 */
[----:B------:R-:W2:Y:S03]  /*9cb0*/  @!P5 LDG.E.64 R26, [R26.64] ;  /* 0x000000121a1ad981 */ /* 0x000ea6000c1e1b00 */
[----:B------:R-:W-:Y:S01]  /*9cc0*/  @!P3 IMAD.WIDE.U32 R28, R28, R29, UR6 ;  /* 0x000000061c1cbe25 */ /* 0x000fe2000f8e001d */
[----:B------:R-:W4:Y:S05]  /*9cd0*/  @!P6 LDG.E.64 R24, [R24.64] ;  /* 0x000000121818e981 */ /* 0x000f2a000c1e1b00 */
[----:B------:R-:W4:Y:S01]  /*9ce0*/  @!P3 LDG.E.64 R28, [R28.64] ;  /* 0x000000121c1cb981 */ /* 0x000f22000c1e1b00 */
[----:B------:R-:W-:-:S04]  /*9cf0*/  IADD3 R12, R12, 0x4, RZ ;  /* 0x000000040c0c7810 */ /* 0x000fc80007ffe0ff */
[----:B------:R0:W1:Y:S01]  /*9d00*/  R2UR UR5, R12 ;  /* 0x000000000c0573c2 */ /* 0x00006200000e0000 */
[----:B---3--:R-:W-:Y:S02]  /*9d10*/  @!P0 FADD.FTZ R22, R22, R30 ;  /* 0x0000001e16168221 */ /* 0x008fe40000010000 */
[----:B------:R-:W-:Y:S01]  /*9d20*/  @!P0 FADD.FTZ R23, R23, R31 ;  /* 0x0000001f17178221 */ /* 0x000fe20000010000 */
[----:B------:R-:W-:Y:S01]  /*9d30*/  UIADD3 UR14, UR14, -0x4, URZ ;  /* 0xfffffffc0e0e7890 */ /* 0x000fe2000fffe03f */
[----:B------:R-:W-:-:S03]  /*9d40*/  PLOP3.LUT P0, PT, PT, PT, PT, 0x8, 0x0 ;  /* 0x000000000000781c */ /* 0x000fc60003f0e170 */
[----:B------:R-:W-:Y:S01]  /*9d50*/  UIADD3 UR14, UR14, -0x4, URZ ;  /* 0xfffffffc0e0e7890 */ /* 0x000fe2000fffe03f */
[----:B--2---:R-:W-:Y:S02]  /*9d60*/  @!P5 FADD.FTZ R22, R22, R26 ;  /* 0x0000001a1616d221 */ /* 0x004fe40000010000 */
[----:B------:R-:W-:Y:S02]  /*9d70*/  @!P5 FADD.FTZ R23, R23, R27 ;  /* 0x0000001b1717d221 */ /* 0x000fe40000010000 */
[----:B----4-:R-:W-:Y:S02]  /*9d80*/  @!P6 FADD.FTZ R22, R22, R24 ;  /* 0x000000181616e221 */ /* 0x010fe40000010000 */
[----:B------:R-:W-:Y:S02]  /*9d90*/  @!P6 FADD.FTZ R23, R23, R25 ;  /* 0x000000191717e221 */ /* 0x000fe40000010000 */
[----:B------:R-:W-:Y:S02]  /*9da0*/  @!P3 FADD.FTZ R22, R22, R28 ;  /* 0x0000001c1616b221 */ /* 0x000fe40000010000 */
[----:B------:R-:W-:-:S02]  /*9db0*/  @!P3 FADD.FTZ R23, R23, R29 ;  /* 0x0000001d1717b221 */ /* 0x000fc40000010000 */
.L_x_239:
[----:B01----:R-:W-:-:S13]  /*9dc0*/  ISETP.NE.OR P0, PT, RZ, UR14, P0 ;  /* 0x0000000eff007c0c */ /* 0x003fda0008705670 */
[----:B------:R-:W-:Y:S05]  /*9dd0*/  @!P0 BRA `(.L_x_235) ;  /* 0x000002a000008947 */ /* 0x000fea0003800000 */
.L_x_236:
[----:B------:R-:W-:Y:S01]  /*9de0*/  MOV R12, UR5 ;  /* 0x00000005000c7c02 */ /* 0x000fe20008000f00 */
[----:B0-----:R-:W-:Y:S01]  /*9df0*/  HFMA2.MMA R26, -RZ, RZ, 0, 4.76837158203125e-07 ;  /* 0x00000008ff1a7435 */ /* 0x001fe200000001ff */
        /* <DEDUP_REMOVED lines=40> */
.L_x_235:
[----:B------:R-:W-:-:S04]  /*a080*/  MOV R12, c[0x0][0xc] ;  /* 0x00000300000c7a02 */ /* 0x000fc80000000f00 */
[----:B------:R-:W-:-:S13]  /*a090*/  LOP3.LUT P0, R12, R12, 0x3, RZ, 0xc0, !PT ;  /* 0x000000030c0c7812 */ /* 0x000fda000780c0ff */
[----:B------:R-:W-:Y:S05]  /*a0a0*/  @!P0 BRA `(.L_x_232) ;  /* 0x0000026000008947 */ /* 0x000fea0003800000 */
[----:B0-----:R-:W-:Y:S01]  /*a0b0*/  MOV R24, UR5 ;  /* 0x0000000500187c02 */ /* 0x001fe20008000f00 */
        /* <DEDUP_REMOVED lines=12> */
.L_x_241:
[----:B------:R-:W-:Y:S05]  /*a180*/  BSYNC B0 ;  /* 0x0000000000007941 */ /* 0x000fea0003800000 */
.L_x_240:
        /* <DEDUP_REMOVED lines=24> */
.L_x_232:
[----:B------:R-:W-:Y:S01]  /*a310*/  @!P2 STS.64 [0xe0], R22 ;  /* 0x0000e016ff00a388 */ /* 0x000fe20000000a00 */
[--C-:B------:R-:W-:Y:S02]  /*a320*/  PRMT R12, RZ, 0x5410, R53.reuse ;  /* 0x00005410ff0c7816 */ /* 0x100fe40000000035 */
[----:B------:R-:W-:Y:S01]  /*a330*/  PRMT R53, RZ, 0x7610, R53 ;  /* 0x00007610ff357816 */ /* 0x000fe20000000035 */
[----:B------:R-:W-:Y:S06]  /*a340*/  BAR.SYNC.DEFER_BLOCKING 0x0 ;  /* 0x0000000000007b1d */ /* 0x000fec0000010000 */
[----:B0-----:R-:W0:Y:S02]  /*a350*/  LDS.64 R22, [0xe0] ;  /* 0x0000e000ff167984 */ /* 0x001e240000000a00 */
[----:B0-----:R-:W-:-:S02]  /*a360*/  FMUL.FTZ R22, R22, c[0x0][0x20c] ;  /* 0x0000830016167a20 */ /* 0x001fc40000410000 */
[----:B------:R-:W-:Y:S02]  /*a370*/  FMUL.FTZ R23, R23, c[0x0][0x20c] ;  /* 0x0000830017177a20 */ /* 0x000fe40000410000 */
[----:B------:R0:W1:Y:S08]  /*a380*/  R2UR UR5, R22 ;  /* 0x00000000160573c2 */ /* 0x00007000000e0000 */
[----:B------:R2:W3:Y:S01]  /*a390*/  R2UR UR6, R23 ;  /* 0x00000000170673c2 */ /* 0x0004e200000e0000 */
[----:B0-----:R-:W-:-:S05]  /*a3a0*/  PRMT R22, RZ, 0x7610, R49 ;  /* 0x00007610ff167816 */ /* 0x001fca0000000031 */
[----:B------:R-:W-:Y:S01]  /*a3b0*/  FADD.FTZ R22, R22, -UR24 ;  /* 0x8000001816167e21 */ /* 0x000fe20008010000 */
[----:B--2---:R-:W-:-:S03]  /*a3c0*/  PRMT R23, RZ, 0x5410, R49 ;  /* 0x00005410ff177816 */ /* 0x004fc60000000031 */
[----:B------:R-:W-:Y:S02]  /*a3d0*/  FMUL.FTZ R22, R22, UR25 ;  /* 0x0000001916167c20 */ /* 0x000fe40008410000 */
[----:B------:R-:W-:-:S04]  /*a3e0*/  FADD.FTZ R23, R23, -UR24 ;  /* 0x8000001817177e21 */ /* 0x000fc80008010000 */
[----:B------:R-:W-:Y:S01]  /*a3f0*/  FMUL.FTZ R23, R23, UR25 ;  /* 0x0000001917177c20 */ /* 0x000fe20008410000 */
[----:B------:R-:W-:Y:S05]  /*a400*/  @!P4 BRA `(.L_x_242) ;  /* 0x000001200000c947 */ /* 0x000fea0003800000 */
[----:B-1----:R-:W-:-:S04]  /*a410*/  FFMA.FTZ R24, R23, R18, R20 ;  /* 0x0000001217187223 */ /* 0x002fc80000010014 */
        /* <DEDUP_REMOVED lines=17> */
.L_x_242:
[----:B-1----:R-:W-:Y:S01]  /*a530*/  BSSY B0, `(.L_x_243) ;  /* 0x0000015000007945 */ /* 0x002fe20003800000 */
[----:B------:R-:W-:Y:S05]  /*a540*/  @!P1 BRA `(.L_x_244) ;  /* 0x0000013000009947 */ /* 0x000fea0003800000 */
[----:B------:R-:W-:Y:S02]  /*a550*/  MOV R24, UR5 ;  /* 0x0000000500187c02 */ /* 0x000fe40008000f00 */
[----:B-----5:R-:W-:-:S03]  /*a560*/  SHF.R.S32.HI R25, RZ, 0x1f, R2 ;  /* 0x0000001fff197819 */ /* 0x020fc60000011402 */
[----:B---3--:R-:W-:Y:S01]  /*a570*/  FFMA.FTZ R24, R23, R24, UR6 ;  /* 0x0000000617187e23 */ /* 0x008fe20008010018 */
[----:B------:R-:W-:-:S03]  /*a580*/  MOV R23, R17 ;  /* 0x0000001100177202 */ /* 0x000fc60000000f00 */
[----:B------:R-:W-:Y:S01]  /*a590*/  FFMA.FTZ R24, R12, R18, -R24 ;  /* 0x000000120c187223 */ /* 0x000fe20000010818 */
[----:B------:R-:W-:-:S03]  /*a5a0*/  MOV R12, UR5 ;  /* 0x00000005000c7c02 */ /* 0x000fc60008000f00 */
[----:B------:R-:W-:Y:S02]  /*a5b0*/  FMUL.FTZ R24, R24, UR25 ;  /* 0x0000001918187c20 */ /* 0x000fe40008410000 */
[----:B------:R-:W-:Y:S01]  /*a5c0*/  FFMA.FTZ R12, R22, R12, UR6 ;  /* 0x00000006160c7e23 */ /* 0x000fe2000801000c */
[----:B------:R-:W-:-:S03]  /*a5d0*/  MOV R22, R14 ;  /* 0x0000000e00167202 */ /* 0x000fc60000000f00 */
[----:B------:R-:W-:Y:S02]  /*a5e0*/  FFMA.FTZ R12, R53, R19, -R12 ;  /* 0x00000013350c7223 */ /* 0x000fe4000001080c */
[----:B------:R-:W-:-:S04]  /*a5f0*/  IMAD.WIDE.U32 R22, R2, c[0x0][0x1d8], R22 ;  /* 0x0000760002167a25 */ /* 0x000fc800078e0016 */
[----:B------:R-:W-:-:S05]  /*a600*/  FMUL.FTZ R12, R12, UR25 ;  /* 0x000000190c0c7c20 */ /* 0x000fca0008410000 */
[----:B------:R-:W-:Y:S01]  /*a610*/  F2FP.BF16.PACK_AB R12, R12, R24 ;  /* 0x000000180c0c723e */ /* 0x000fe200000010ff */
[----:B------:R-:W-:-:S04]  /*a620*/  IMAD R24, R25, c[0x0][0x1d8], RZ ;  /* 0x0000760019187a24 */ /* 0x000fc800078e02ff */
[----:B------:R-:W-:-:S05]  /*a630*/  IMAD R24, R2, c[0x0][0x1dc], R24 ;  /* 0x0000770002187a24 */ /* 0x000fca00078e0218 */
[----:B------:R-:W-:Y:S02]  /*a640*/  IADD3 R23, R23, R24, RZ ;  /* 0x0000001817177210 */ /* 0x000fe40007ffe0ff */
[----:B------:R-:W-:-:S04]  /*a650*/  LEA R24, P0, R22, c[0x0][0x160], 0x1 ;  /* 0x0000580016187a11 */ /* 0x000fc800078008ff */
[----:B------:R-:W-:-:S05]  /*a660*/  LEA.HI.X R25, R22, c[0x0][0x164], R23, 0x1, P0 ;  /* 0x0000590016197a11 */ /* 0x000fca00000f0c17 */
[----:B------:R0:W-:Y:S04]  /*a670*/  STG.E [R24.64], R12 ;  /* 0x0000000c18007986 */ /* 0x0001e8000c101912 */
.L_x_244:
[----:B------:R-:W-:Y:S05]  /*a680*/  BSYNC B0 ;  /* 0x0000000000007941 */ /* 0x000fea0003800000 */
.L_x_243:
[C---:B-----5:R-:W-:Y:S02]  /*a690*/  IADD3 R27, R2.reuse, 0x10, RZ ;  /* 0x00000010021b7810 */ /* 0x060fe40007ffe0ff */
[----:B------:R-:W-:Y:S02]  /*a6a0*/  IADD3 R26, R2, 0x10, RZ ;  /* 0x00000010021a7810 */ /* 0x000fe40007ffe0ff */
[--C-:B------:R-:W-:Y:S02]  /*a6b0*/  PRMT R23, RZ, 0x5410, R50.reuse ;  /* 0x00005410ff177816 */ /* 0x100fe40000000032 */
[----:B------:R-:W-:Y:S02]  /*a6c0*/  PRMT R22, RZ, 0x7610, R50 ;  /* 0x00007610ff167816 */ /* 0x000fe40000000032 */
[----:B------:R-:W-:Y:S01]  /*a6d0*/  SHF.R.S32.HI R27, RZ, 0x1f, R27 ;  /* 0x0000001fff1b7819 */ /* 0x000fe2000001141b */
[----:B------:R-:W-:Y:S01]  /*a6e0*/  FADD.FTZ R23, R23, -UR24 ;  /* 0x8000001817177e21 */ /* 0x000fe20008010000 */
[----:B------:R-:W-:Y:S01]  /*a6f0*/  ISETP.GE.U32.AND P0, PT, R26, c[0x0][0x1e0], PT ;  /* 0x000078001a007a0c */ /* 0x000fe20003f06070 */
[----:B------:R-:W-:Y:S01]  /*a700*/  FADD.FTZ R22, R22, -UR24 ;  /* 0x8000001816167e21 */ /* 0x000fe20008010000 */
[--C-:B0-----:R-:W-:Y:S01]  /*a710*/  PRMT R12, RZ, 0x5410, R55.reuse ;  /* 0x00005410ff0c7816 */ /* 0x101fe20000000037 */
        /* <DEDUP_REMOVED lines=24> */
.L_x_245:
[----:B------:R-:W-:Y:S01]  /*a8a0*/  BSSY B0, `(.L_x_246) ;  /* 0x0000014000007945 */ /* 0x000fe20003800000 */
[----:B------:R-:W-:Y:S05]  /*a8b0*/  @P0 BRA `(.L_x_247) ;  /* 0x0000012000000947 */ /* 0x000fea0003800000 */
[----:B------:R-:W-:-:S05]  /*a8c0*/  MOV R24, UR5 ;  /* 0x0000000500187c02 */ /* 0x000fca0008000f00 */
[----:B---3--:R-:W-:Y:S01]  /*a8d0*/  FFMA.FTZ R24, R23, R24, UR6 ;  /* 0x0000000617187e23 */ /* 0x008fe20008010018 */
[----:B------:R-:W-:-:S03]  /*a8e0*/  MOV R23, R17 ;  /* 0x0000001100177202 */ /* 0x000fc60000000f00 */
[----:B------:R-:W-:Y:S01]  /*a8f0*/  FFMA.FTZ R24, R12, R18, -R24 ;  /* 0x000000120c187223 */ /* 0x000fe20000010818 */
[----:B------:R-:W-:-:S05]  /*a900*/  MOV R12, UR5 ;  /* 0x00000005000c7c02 */ /* 0x000fca0008000f00 */
[----:B------:R-:W-:Y:S01]  /*a910*/  FFMA.FTZ R12, R22, R12, UR6 ;  /* 0x00000006160c7e23 */ /* 0x000fe2000801000c */
[----:B------:R-:W-:-:S03]  /*a920*/  MOV R22, R14 ;  /* 0x0000000e00167202 */ /* 0x000fc60000000f00 */
[----:B------:R-:W-:Y:S02]  /*a930*/  FFMA.FTZ R55, R55, R19, -R12 ;  /* 0x0000001337377223 */ /* 0x000fe4000001080c */
[----:B------:R-:W-:Y:S02]  /*a940*/  FMUL.FTZ R12, R24, UR25 ;  /* 0x00000019180c7c20 */ /* 0x000fe40008410000 */
[----:B------:R-:W-:Y:S02]  /*a950*/  IMAD R24, R27, c[0x0][0x1d8], RZ ;  /* 0x000076001b187a24 */ /* 0x000fe400078e02ff */
[----:B------:R-:W-:-:S04]  /*a960*/  IMAD.WIDE.U32 R22, R26, c[0x0][0x1d8], R22 ;  /* 0x000076001a167a25 */ /* 0x000fc800078e0016 */
[----:B------:R-:W-:Y:S02]  /*a970*/  IMAD R24, R26, c[0x0][0x1dc], R24 ;  /* 0x000077001a187a24 */ /* 0x000fe400078e0218 */
[----:B------:R-:W-:-:S03]  /*a980*/  FMUL.FTZ R55, R55, UR25 ;  /* 0x0000001937377c20 */ /* 0x000fc60008410000 */
[----:B------:R-:W-:Y:S02]  /*a990*/  IADD3 R23, R23, R24, RZ ;  /* 0x0000001817177210 */ /* 0x000fe40007ffe0ff */
[C---:B------:R-:W-:Y:S02]  /*a9a0*/  LEA R24, P0, R22.reuse, c[0x0][0x160], 0x1 ;  /* 0x0000580016187a11 */ /* 0x040fe400078008ff */
[----:B------:R-:W-:Y:S02]  /*a9b0*/  F2FP.BF16.PACK_AB R12, R55, R12 ;  /* 0x0000000c370c723e */ /* 0x000fe400000010ff */
[----:B------:R-:W-:-:S05]  /*a9c0*/  LEA.HI.X R25, R22, c[0x0][0x164], R23, 0x1, P0 ;  /* 0x0000590016197a11 */ /* 0x000fca00000f0c17 */
[----:B------:R0:W-:Y:S04]  /*a9d0*/  STG.E [R24.64], R12 ;  /* 0x0000000c18007986 */ /* 0x0001e8000c101912 */
.L_x_247:
[----:B------:R-:W-:Y:S05]  /*a9e0*/  BSYNC B0 ;  /* 0x0000000000007941 */ /* 0x000fea0003800000 */
.L_x_246:
[C---:B------:R-:W-:Y:S02]  /*a9f0*/  IADD3 R27, R2.reuse, 0x20, RZ ;  /* 0x00000020021b7810 */ /* 0x040fe40007ffe0ff */
        /* <DEDUP_REMOVED lines=32> */
.L_x_248:
        /* <DEDUP_REMOVED lines=20> */
.L_x_250:
[----:B------:R-:W-:Y:S05]  /*ad40*/  BSYNC B0 ;  /* 0x0000000000007941 */ /* 0x000fea0003800000 */
.L_x_249:
        /* <DEDUP_REMOVED lines=33> */
.L_x_251:
        /* <DEDUP_REMOVED lines=20> */
.L_x_253:
[----:B------:R-:W-:Y:S05]  /*b0a0*/  BSYNC B0 ;  /* 0x0000000000007941 */ /* 0x000fea0003800000 */
.L_x_252:
[C---:B------:R-:W-:Y:S02]  /*b0b0*/  IADD3 R28, R2.reuse, 0x40, RZ ;  /* 0x00000040021c7810 */ /* 0x040fe40007ffe0ff */
[C---:B------:R-:W-:Y:S02]  /*b0c0*/  IADD3 R29, R2.reuse, 0x40, RZ ;  /* 0x00000040021d7810 */ /* 0x040fe40007ffe0ff */
[--C-:B------:R-:W-:Y:S02]  /*b0d0*/  PRMT R23, RZ, 0x5410, R46.reuse ;  /* 0x00005410ff177816 */ /* 0x100fe4000000002e */
[----:B------:R-:W-:Y:S02]  /*b0e0*/  PRMT R22, RZ, 0x7610, R46 ;  /* 0x00007610ff167816 */ /* 0x000fe4000000002e */
[----:B------:R-:W-:Y:S01]  /*b0f0*/  IADD3 R26, R2, 0x50, RZ ;  /* 0x00000050021a7810 */ /* 0x000fe20007ffe0ff */
[----:B------:R-:W-:Y:S01]  /*b100*/  FADD.FTZ R23, R23, -UR24 ;  /* 0x8000001817177e21 */ /* 0x000fe20008010000 */
[----:B------:R-:W-:Y:S01]  /*b110*/  ISETP.GE.U32.AND P0, PT, R28, c[0x0][0x1e0], PT ;  /* 0x000078001c007a0c */ /* 0x000fe20003f06070 */
[----:B------:R-:W-:Y:S01]  /*b120*/  FADD.FTZ R22, R22, -UR24 ;  /* 0x8000001816167e21 */ /* 0x000fe20008010000 */
[----:B------:R-:W-:Y:S01]  /*b130*/  SHF.R.S32.HI R29, RZ, 0x1f, R29 ;  /* 0x0000001fff1d7819 */ /* 0x000fe2000001141d */
[----:B------:R-:W-:Y:S01]  /*b140*/  FMUL.FTZ R23, R23, UR25 ;  /* 0x0000001917177c20 */ /* 0x000fe20008410000 */
[----:B------:R-:W-:Y:S01]  /*b150*/  IADD3 R30, R2, 0x50, RZ ;  /* 0x00000050021e7810 */ /* 0x000fe20007ffe0ff */
[----:B------:R-:W-:Y:S01]  /*b160*/  FMUL.FTZ R22, R22, UR25 ;  /* 0x0000001916167c20 */ /* 0x000fe20008410000 */
[----:B------:R-:W-:-:S02]  /*b170*/  IADD3 R27, R2, 0x60, RZ ;  /* 0x00000060021b7810 */ /* 0x000fc40007ffe0ff */
[----:B------:R-:W-:Y:S02]  /*b180*/  ISETP.GE.U32.AND P5, PT, R26, c[0x0][0x1e0], PT ;  /* 0x000078001a007a0c */ /* 0x000fe40003fa6070 */
[----:B------:R-:W-:Y:S02]  /*b190*/  SHF.R.S32.HI R30, RZ, 0x1f, R30 ;  /* 0x0000001fff1e7819 */ /* 0x000fe4000001141e */
[----:B------:R-:W-:Y:S02]  /*b1a0*/  ISETP.GE.AND.EX P3, PT, R29, c[0x0][0x1e4], PT, P0 ;  /* 0x000079001d007a0c */ /* 0x000fe40003f66300 */
[----:B0-----:R-:W-:Y:S02]  /*b1b0*/  PRMT R12, RZ, 0x5410, R62 ;  /* 0x00005410ff0c7816 */ /* 0x001fe4000000003e */
[----:B------:R-:W-:Y:S02]  /*b1c0*/  ISETP.GE.U32.AND P2, PT, R27, c[0x0][0x1e0], PT ;  /* 0x000078001b007a0c */ /* 0x000fe40003f46070 */
[----:B------:R-:W-:-:S02]  /*b1d0*/  ISETP.GE.AND.EX P0, PT, R30, c[0x0][0x1e4], PT, P5 ;  /* 0x000079001e007a0c */ /* 0x000fc40003f06350 */
[----:B------:R-:W-:Y:S02]  /*b1e0*/  ISETP.GT.U32.OR P3, PT, R0, 0x2ff, P3 ;  /* 0x000002ff0000780c */ /* 0x000fe40001f64470 */
[----:B------:R-:W-:Y:S01]  /*b1f0*/  PRMT R62, RZ, 0x7610, R62 ;  /* 0x00007610ff3e7816 */ /* 0x000fe2000000003e */
[----:B------:R-:W-:Y:S09]  /*b200*/  @!P4 BRA `(.L_x_254) ;  /* 0x000001200000c947 */ /* 0x000ff20003800000 */
        /* <DEDUP_REMOVED lines=18> */
.L_x_254:
        /* <DEDUP_REMOVED lines=16> */
[----:B------:R-:W-:Y:S02]  /*b430*/  LEA R24, P3, R22, c[0x0][0x160], 0x1 ;  /* 0x0000580016187a11 */ /* 0x000fe400078608ff */
[----:B------:R-:W-:Y:S02]  /*b440*/  F2FP.BF16.PACK_AB R12, R62, R12 ;  /* 0x0000000c3e0c723e */ /* 0x000fe400000010ff */
[----:B------:R-:W-:-:S05]  /*b450*/  LEA.HI.X R25, R22, c[0x0][0x164], R23, 0x1, P3 ;  /* 0x0000590016197a11 */ /* 0x000fca00018f0c17 */
[----:B------:R0:W-:Y:S04]  /*b460*/  STG.E [R24.64], R12 ;  /* 0x0000000c18007986 */ /* 0x0001e8000c101912 */
.L_x_256:
[----:B------:R-:W-:Y:S05]  /*b470*/  BSYNC B0 ;  /* 0x0000000000007941 */ /* 0x000fea0003800000 */
.L_x_255:
[--C-:B------:R-:W-:Y:S02]  /*b480*/  PRMT R23, RZ, 0x5410, R61.reuse ;  /* 0x00005410ff177816 */ /* 0x100fe4000000003d */
[----:B------:R-:W-:Y:S02]  /*b490*/  PRMT R22, RZ, 0x7610, R61 ;  /* 0x00007610ff167816 */ /* 0x000fe4000000003d */
[C---:B------:R-:W-:Y:S01]  /*b4a0*/  IADD3 R28, R2.reuse, 0x60, RZ ;  /* 0x00000060021c7810 */ /* 0x040fe20007ffe0ff */
[----:B------:R-:W-:Y:S01]  /*b4b0*/  FADD.FTZ R23, R23, -UR24 ;  /* 0x8000001817177e21 */ /* 0x000fe20008010000 */
[----:B------:R-:W-:Y:S01]  /*b4c0*/  IADD3 R29, R2, 0x70, RZ ;  /* 0x00000070021d7810 */ /* 0x000fe20007ffe0ff */
[----:B------:R-:W-:Y:S01]  /*b4d0*/  FADD.FTZ R22, R22, -UR24 ;  /* 0x8000001816167e21 */ /* 0x000fe20008010000 */
[----:B------:R-:W-:Y:S01]  /*b4e0*/  SHF.R.S32.HI R28, RZ, 0x1f, R28 ;  /* 0x0000001fff1c7819 */ /* 0x000fe2000001141c */
[----:B------:R-:W-:Y:S01]  /*b4f0*/  FMUL.FTZ R23, R23, UR25 ;  /* 0x0000001917177c20 */ /* 0x000fe20008410000 */
[----:B0-----:R-:W-:Y:S01]  /*b500*/  PRMT R12, RZ, 0x5410, R64 ;  /* 0x00005410ff0c7816 */ /* 0x001fe20000000040 */
[----:B------:R-:W-:Y:S01]  /*b510*/  FMUL.FTZ R22, R22, UR25 ;  /* 0x0000001916167c20 */ /* 0x000fe20008410000 */
[----:B------:R-:W-:-:S02]  /*b520*/  ISETP.GE.U32.AND P3, PT, R29, c[0x0][0x1e0], PT ;  /* 0x000078001d007a0c */ /* 0x000fc40003f66070 */
[----:B------:R-:W-:Y:S02]  /*b530*/  ISETP.GE.AND.EX P2, PT, R28, c[0x0][0x1e4], PT, P2 ;  /* 0x000079001c007a0c */ /* 0x000fe40003f46320 */
        /* <DEDUP_REMOVED lines=21> */
.L_x_257:
        /* <DEDUP_REMOVED lines=20> */
.L_x_259:
[----:B------:R-:W-:Y:S05]  /*b7d0*/  BSYNC B0 ;  /* 0x0000000000007941 */ /* 0x000fea0003800000 */
.L_x_258:
        /* <DEDUP_REMOVED lines=33> */
.L_x_260:
        /* <DEDUP_REMOVED lines=20> */
.L_x_262:
[----:B------:R-:W-:Y:S05]  /*bb30*/  BSYNC B0 ;  /* 0x0000000000007941 */ /* 0x000fea0003800000 */
.L_x_261:
        /* <DEDUP_REMOVED lines=33> */
.L_x_263:
        /* <DEDUP_REMOVED lines=20> */
.L_x_265:
[----:B------:R-:W-:Y:S05]  /*be90*/  BSYNC B0 ;  /* 0x0000000000007941 */ /* 0x000fea0003800000 */
.L_x_264:
        /* <DEDUP_REMOVED lines=33> */
.L_x_266:
        /* <DEDUP_REMOVED lines=20> */
.L_x_268:
[----:B------:R-:W-:Y:S05]  /*c1f0*/  BSYNC B0 ;  /* 0x0000000000007941 */ /* 0x000fea0003800000 */
.L_x_267:
[----:B0-----:R-:W2:Y:S01]  /*c200*/  LDL.LU R24, [R1+0x8] ;  /* 0x0000080001187983 */ /* 0x001ea20000300800 */
        /* <DEDUP_REMOVED lines=8> */
[----:B------:R-:W-:Y:S01]  /*c290*/  ISETP.GE.U32.AND P0, PT, R27, c[0x0][0x1e0], PT ;  /* 0x000078001b007a0c */ /* 0x000fe20003f06070 */
[----:B------:R-:W-:Y:S01]  /*c2a0*/  FMUL.FTZ R22, R22, UR25 ;  /* 0x0000001916167c20 */ /* 0x000fe20008410000 */
[----:B------:R-:W-:-:S02]  /*c2b0*/  ISETP.GE.AND.EX P3, PT, R31, c[0x0][0x1e4], PT, P3 ;  /* 0x000079001f007a0c */ /* 0x000fc40003f66330 */
[----:B------:R-:W-:Y:S02]  /*c2c0*/  ISETP.GT.U32.OR P2, PT, R0, 0x2ff, P2 ;  /* 0x000002ff0000780c */ /* 0x000fe40001744470 */
[--C-:B--2---:R-:W-:Y:S02]  /*c2d0*/  PRMT R12, RZ, 0x5410, R24.reuse ;  /* 0x00005410ff0c7816 */ /* 0x104fe40000000018 */
[----:B------:R-:W-:Y:S01]  /*c2e0*/  PRMT R24, RZ, 0x7610, R24 ;  /* 0x00007610ff187816 */ /* 0x000fe20000000018 */
[----:B------:R-:W-:Y:S07]  /*c2f0*/  @!P4 BRA `(.L_x_269) ;  /* 0x000001200000c947 */ /* 0x000fee0003800000 */
        /* <DEDUP_REMOVED lines=18> */
.L_x_269:
[----:B------:R-:W-:Y:S01]  /*c420*/  BSSY B0, `(.L_x_270) ;  /* 0x0000014000007945 */ /* 0x000fe20003800000 */
[----:B------:R-:W-:Y:S05]  /*c430*/  @P2 BRA `(.L_x_271) ;  /* 0x0000012000002947 */ /* 0x000fea0003800000 */
[----:B------:R-:W-:-:S05]  /*c440*/  MOV R25, UR5 ;  /* 0x0000000500197c02 */ /* 0x000fca0008000f00 */
[----:B---3--:R-:W-:Y:S01]  /*c450*/  FFMA.FTZ R25, R23, R25, UR6 ;  /* 0x0000000617197e23 */ /* 0x008fe20008010019 */
[----:B------:R-:W-:-:S03]  /*c460*/  MOV R23, R17 ;  /* 0x0000001100177202 */ /* 0x000fc60000000f00 */
[----:B------:R-:W-:Y:S01]  /*c470*/  FFMA.FTZ R25, R12, R18, -R25 ;  /* 0x000000120c197223 */ /* 0x000fe20000010819 */
[----:B------:R-:W-:-:S05]  /*c480*/  MOV R12, UR5 ;  /* 0x00000005000c7c02 */ /* 0x000fca0008000f00 */
[----:B------:R-:W-:-:S04]  /*c490*/  FFMA.FTZ R12, R22, R12, UR6 ;  /* 0x00000006160c7e23 */ /* 0x000fc8000801000c */
[----:B------:R-:W-:Y:S02]  /*c4a0*/  FFMA.FTZ R24, R24, R19, -R12 ;  /* 0x0000001318187223 */ /* 0x000fe4000001080c */
[----:B------:R-:W-:Y:S02]  /*c4b0*/  FMUL.FTZ R12, R25, UR25 ;  /* 0x00000019190c7c20 */ /* 0x000fe40008410000 */
[----:B------:R-:W-:Y:S02]  /*c4c0*/  FMUL.FTZ R22, R24, UR25 ;  /* 0x0000001918167c20 */ /* 0x000fe40008410000 */
[----:B------:R-:W-:-:S03]  /*c4d0*/  IMAD R24, R30, c[0x0][0x1d8], RZ ;  /* 0x000076001e187a24 */ /* 0x000fc600078e02ff */
[----:B------:R-:W-:Y:S01]  /*c4e0*/  F2FP.BF16.PACK_AB R12, R22, R12 ;  /* 0x0000000c160c723e */ /* 0x000fe200000010ff */
[----:B------:R-:W-:Y:S01]  /*c4f0*/  IMAD R24, R28, c[0x0][0x1dc], R24 ;  /* 0x000077001c187a24 */ /* 0x000fe200078e0218 */
[----:B------:R-:W-:-:S05]  /*c500*/  MOV R22, R14 ;  /* 0x0000000e00167202 */ /* 0x000fca0000000f00 */
[----:B------:R-:W-:-:S05]  /*c510*/  IMAD.WIDE.U32 R22, R28, c[0x0][0x1d8], R22 ;  /* 0x000076001c167a25 */ /* 0x000fca00078e0016 */
[----:B------:R-:W-:Y:S02]  /*c520*/  IADD3 R23, R23, R24, RZ ;  /* 0x0000001817177210 */ /* 0x000fe40007ffe0ff */
[----:B------:R-:W-:-:S04]  /*c530*/  LEA R24, P2, R22, c[0x0][0x160], 0x1 ;  /* 0x0000580016187a11 */ /* 0x000fc800078408ff */
[----:B------:R-:W-:-:S05]  /*c540*/  LEA.HI.X R25, R22, c[0x0][0x164], R23, 0x1, P2 ;  /* 0x0000590016197a11 */ /* 0x000fca00010f0c17 */
[----:B------:R0:W-:Y:S04]  /*c550*/  STG.E [R24.64], R12 ;  /* 0x0000000c18007986 */ /* 0x0001e8000c101912 */
.L_x_271:
[----:B------:R-:W-:Y:S05]  /*c560*/  BSYNC B0 ;  /* 0x0000000000007941 */ /* 0x000fea0003800000 */
.L_x_270:
        /* <DEDUP_REMOVED lines=34> */
.L_x_272:
        /* <DEDUP_REMOVED lines=20> */
.L_x_274:
[----:B------:R-:W-:Y:S05]  /*c8d0*/  BSYNC B0 ;  /* 0x0000000000007941 */ /* 0x000fea0003800000 */
.L_x_273:
        /* <DEDUP_REMOVED lines=34> */
.L_x_275:
        /* <DEDUP_REMOVED lines=20> */
.L_x_277:
[----:B------:R-:W-:Y:S05]  /*cc40*/  BSYNC B0 ;  /* 0x0000000000007941 */ /* 0x000fea0003800000 */
.L_x_276:
        /* <DEDUP_REMOVED lines=34> */
.L_x_278:
        /* <DEDUP_REMOVED lines=20> */
.L_x_280:
[----:B------:R-:W-:Y:S05]  /*cfb0*/  BSYNC B0 ;  /* 0x0000000000007941 */ /* 0x000fea0003800000 */
.L_x_279:
[----:B0-----:R-:W2:Y:S04]  /*cfc0*/  LDL.LU R12, [R1+0xc] ;  /* 0x00000c00010c7983 */ /* 0x001ea80000300800 */
[----:B------:R-:W4:Y:S01]  /*cfd0*/  LDL.LU R24, [R1+0x24] ;  /* 0x0000240001187983 */ /* 0x000f220000300800 */
[C---:B------:R-:W-:Y:S02]  /*cfe0*/  IADD3 R31, R2.reuse, 0xe0, RZ ;  /* 0x000000e0021f7810 */ /* 0x040fe40007ffe0ff */
[----:B------:R-:W-:Y:S02]  /*cff0*/  IADD3 R28, R2, 0xf0, RZ ;  /* 0x000000f0021c7810 */ /* 0x000fe40007ffe0ff */
[----:B------:R-:W-:Y:S02]  /*d000*/  SHF.R.S32.HI R31, RZ, 0x1f, R31 ;  /* 0x0000001fff1f7819 */ /* 0x000fe4000001141f */
[----:B------:R-:W-:-:S02]  /*d010*/  ISETP.GE.U32.AND P2, PT, R28, c[0x0][0x1e0], PT ;  /* 0x000078001c007a0c */ /* 0x000fc40003f46070 */
[----:B------:R-:W-:Y:S02]  /*d020*/  ISETP.GE.AND.EX P0, PT, R31, c[0x0][0x1e4], PT, P0 ;  /* 0x000079001f007a0c */ /* 0x000fe40003f06300 */
[----:B------:R-:W-:Y:S02]  /*d030*/  ISETP.GT.U32.OR P3, PT, R0, 0x2ff, P3 ;  /* 0x000002ff0000780c */ /* 0x000fe40001f64470 */
[--C-:B--2---:R-:W-:Y:S02]  /*d040*/  PRMT R23, RZ, 0x5410, R12.reuse ;  /* 0x00005410ff177816 */ /* 0x104fe4000000000c */
[----:B------:R-:W-:Y:S02]  /*d050*/  PRMT R22, RZ, 0x7610, R12 ;  /* 0x00007610ff167816 */ /* 0x000fe4000000000c */
[--C-:B----4-:R-:W-:Y:S01]  /*d060*/  PRMT R12, RZ, 0x5410, R24.reuse ;  /* 0x00005410ff0c7816 */ /* 0x110fe20000000018 */
[----:B------:R-:W-:Y:S01]  /*d070*/  FADD.FTZ R23, R23, -UR24 ;  /* 0x8000001817177e21 */ /* 0x000fe20008010000 */
        /* <DEDUP_REMOVED lines=23> */
.L_x_281:
        /* <DEDUP_REMOVED lines=20> */
.L_x_283:
[----:B------:R-:W-:Y:S05]  /*d330*/  BSYNC B0 ;  /* 0x0000000000007941 */ /* 0x000fea0003800000 */
.L_x_282:
        /* <DEDUP_REMOVED lines=34> */
.L_x_284:
        /* <DEDUP_REMOVED lines=20> */
.L_x_286:
[----:B------:R-:W-:Y:S05]  /*d6a0*/  BSYNC B0 ;  /* 0x0000000000007941 */ /* 0x000fea0003800000 */
.L_x_285:
        /* <DEDUP_REMOVED lines=34> */
.L_x_287:
        /* <DEDUP_REMOVED lines=20> */
.L_x_289:
[----:B------:R-:W-:Y:S05]  /*da10*/  BSYNC B0 ;  /* 0x0000000000007941 */ /* 0x000fea0003800000 */
.L_x_288:
        /* <DEDUP_REMOVED lines=34> */
.L_x_290:
        /* <DEDUP_REMOVED lines=20> */
.L_x_292:
[----:B------:R-:W-:Y:S05]  /*dd80*/  BSYNC B0 ;  /* 0x0000000000007941 */ /* 0x000fea0003800000 */
.L_x_291:
        /* <DEDUP_REMOVED lines=34> */
.L_x_293:
        /* <DEDUP_REMOVED lines=20> */
.L_x_295:
[----:B------:R-:W-:Y:S05]  /*e0f0*/  BSYNC B0 ;  /* 0x0000000000007941 */ /* 0x000fea0003800000 */
.L_x_294:
        /* <DEDUP_REMOVED lines=34> */
.L_x_296:
        /* <DEDUP_REMOVED lines=20> */
.L_x_298:
[----:B------:R-:W-:Y:S05]  /*e460*/  BSYNC B0 ;  /* 0x0000000000007941 */ /* 0x000fea0003800000 */
.L_x_297:
        /* <DEDUP_REMOVED lines=34> */
.L_x_299:
        /* <DEDUP_REMOVED lines=20> */
.L_x_301:
[----:B------:R-:W-:Y:S05]  /*e7d0*/  BSYNC B0 ;  /* 0x0000000000007941 */ /* 0x000fea0003800000 */
.L_x_300:
        /* <DEDUP_REMOVED lines=34> */
.L_x_302:
        /* <DEDUP_REMOVED lines=20> */
.L_x_304:
[----:B------:R-:W-:Y:S05]  /*eb40*/  BSYNC B0 ;  /* 0x0000000000007941 */ /* 0x000fea0003800000 */
.L_x_303:
        /* <DEDUP_REMOVED lines=34> */
.L_x_305:
[----:B------:R-:W-:Y:S01]  /*ed70*/  BSSY B0, `(.L_x_306) ;  /* 0x0000014000007945 */ /* 0x000fe20003800000 */
[----:B------:R-:W-:Y:S05]  /*ed80*/  @P2 BRA `(.L_x_307) ;  /* 0x0000012000002947 */ /* 0x000fea0003800000 */
[----:B------:R-:W-:-:S05]  /*ed90*/  MOV R25, UR5 ;  /* 0x0000000500197c02 */ /* 0x000fca0008000f00 */
        /* <DEDUP_REMOVED lines=17> */
.L_x_307:
[----:B------:R-:W-:Y:S05]  /*eeb0*/  BSYNC B0 ;  /* 0x0000000000007941 */ /* 0x000fea0003800000 */
.L_x_306:
[----:B------:R-:W2:Y:S01]  /*eec0*/  LDL.LU R23, [R1] ;  /* 0x0000000001177983 */ /* 0x000ea20000300800 */
[--C-:B------:R-:W-:Y:S02]  /*eed0*/  PRMT R22, RZ, 0x5410, R3.reuse ;  /* 0x00005410ff167816 */ /* 0x100fe40000000003 */
[----:B0-----:R-:W-:Y:S02]  /*eee0*/  PRMT R12, RZ, 0x7610, R3 ;  /* 0x00007610ff0c7816 */ /* 0x001fe40000000003 */
[----:B------:R-:W-:Y:S01]  /*eef0*/  IADD3 R30, R2, 0x170, RZ ;  /* 0x00000170021e7810 */ /* 0x000fe20007ffe0ff */
        /* <DEDUP_REMOVED lines=30> */
.L_x_308:
[----:B------:R-:W-:Y:S01]  /*f0e0*/  BSSY B0, `(.L_x_309) ;  /* 0x0000014000007945 */ /* 0x000fe20003800000 */
[----:B------:R-:W-:Y:S05]  /*f0f0*/  @P3 BRA `(.L_x_310) ;  /* 0x0000012000003947 */ /* 0x000fea0003800000 */
[----:B------:R-:W-:Y:S02]  /*f100*/  MOV R24, UR5 ;  /* 0x0000000500187c02 */ /* 0x000fe40008000f00 */
[----:B------:R-:W-:-:S03]  /*f110*/  MOV R25, UR5 ;  /* 0x0000000500197c02 */ /* 0x000fc60008000f00 */
[----:B---3--:R-:W-:Y:S02]  /*f120*/  FFMA.FTZ R24, R22, R24, UR6 ;  /* 0x0000000616187e23 */ /* 0x008fe40008010018 */
[----:B------:R-:W-:Y:S02]  /*f130*/  FFMA.FTZ R12, R12, R25, UR6 ;  /* 0x000000060c0c7e23 */ /* 0x000fe40008010019 */
[----:B------:R-:W-:Y:S02]  /*f140*/  FFMA.FTZ R3, R3, R18, -R24 ;  /* 0x0000001203037223 */ /* 0x000fe40000010818 */
[----:B------:R-:W-:Y:S02]  /*f150*/  FFMA.FTZ R23, R23, R19, -R12 ;  /* 0x0000001317177223 */ /* 0x000fe4000001080c */
[----:B------:R-:W-:Y:S02]  /*f160*/  FMUL.FTZ R12, R3, UR25 ;  /* 0x00000019030c7c20 */ /* 0x000fe40008410000 */
[----:B------:R-:W-:Y:S01]  /*f170*/  FMUL.FTZ R3, R23, UR25 ;  /* 0x0000001917037c20 */ /* 0x000fe20008410000 */
[----:B------:R-:W-:Y:S01]  /*f180*/  MOV R23, R17 ;  /* 0x0000001100177202 */ /* 0x000fe20000000f00 */
        /* <DEDUP_REMOVED lines=9> */
.L_x_310:
[----:B------:R-:W-:Y:S05]  /*f220*/  BSYNC B0 ;  /* 0x0000000000007941 */ /* 0x000fea0003800000 */
.L_x_309:
[--C-:B0-----:R-:W-:Y:S02]  /*f230*/  PRMT R3, RZ, 0x5410, R13.reuse ;  /* 0x00005410ff037816 */ /* 0x101fe4000000000d */
[----:B------:R-:W-:Y:S02]  /*f240*/  PRMT R13, RZ, 0x7610, R13 ;  /* 0x00007610ff0d7816 */ /* 0x000fe4000000000d */
[C---:B------:R-:W-:Y:S01]  /*f250*/  IADD3 R29, R2.reuse, 0x180, RZ ;  /* 0x00000180021d7810 */ /* 0x040fe20007ffe0ff */
[----:B------:R-:W-:Y:S01]  /*f260*/  FADD.FTZ R12, R3, -UR24 ;  /* 0x80000018030c7e21 */ /* 0x000fe20008010000 */
[----:B------:R-:W-:Y:S01]  /*f270*/  IADD3 R31, R2, 0x190, RZ ;  /* 0x00000190021f7810 */ /* 0x000fe20007ffe0ff */
[----:B------:R-:W-:Y:S01]  /*f280*/  FADD.FTZ R22, R13, -UR24 ;  /* 0x800000180d167e21 */ /* 0x000fe20008010000 */
[----:B------:R-:W-:Y:S01]  /*f290*/  SHF.R.S32.HI R29, RZ, 0x1f, R29 ;  /* 0x0000001fff1d7819 */ /* 0x000fe2000001141d */
[----:B------:R-:W-:Y:S01]  /*f2a0*/  FMUL.FTZ R13, R12, UR25 ;  /* 0x000000190c0d7c20 */ /* 0x000fe20008410000 */
[----:B------:R-:W-:Y:S01]  /*f2b0*/  PRMT R3, RZ, 0x5410, R70 ;  /* 0x00005410ff037816 */ /* 0x000fe20000000046 */
        /* <DEDUP_REMOVED lines=24> */
.L_x_311:
[----:B------:R-:W-:Y:S01]  /*f440*/  BSSY B0, `(.L_x_312) ;  /* 0x0000014000007945 */ /* 0x000fe20003800000 */
[----:B------:R-:W-:Y:S05]  /*f450*/  @P0 BRA `(.L_x_313) ;  /* 0x0000012000000947 */ /* 0x000fea0003800000 */
[----:B------:R-:W-:Y:S01]  /*f460*/  MOV R22, UR5 ;  /* 0x0000000500167c02 */ /* 0x000fe20008000f00 */
[----:B------:R-:W-:-:S04]  /*f470*/  IMAD R23, R30, c[0x0][0x1d8], RZ ;  /* 0x000076001e177a24 */ /* 0x000fc800078e02ff */
[----:B---3--:R-:W-:Y:S02]  /*f480*/  FFMA.FTZ R13, R13, R22, UR6 ;  /* 0x000000060d0d7e23 */ /* 0x008fe40008010016 */
[----:B------:R-:W-:Y:S02]  /*f490*/  IMAD R23, R27, c[0x0][0x1dc], R23 ;  /* 0x000077001b177a24 */ /* 0x000fe400078e0217 */
[----:B------:R-:W-:Y:S01]  /*f4a0*/  FFMA.FTZ R3, R3, R18, -R13 ;  /* 0x0000001203037223 */ /* 0x000fe2000001080d */
[----:B------:R-:W-:-:S03]  /*f4b0*/  MOV R13, UR5 ;  /* 0x00000005000d7c02 */ /* 0x000fc60008000f00 */
[----:B------:R-:W-:Y:S02]  /*f4c0*/  FMUL.FTZ R3, R3, UR25 ;  /* 0x0000001903037c20 */ /* 0x000fe40008410000 */
[----:B------:R-:W-:Y:S01]  /*f4d0*/  FFMA.FTZ R22, R12, R13, UR6 ;  /* 0x000000060c167e23 */ /* 0x000fe2000801000d */
[----:B------:R-:W-:Y:S02]  /*f4e0*/  MOV R12, R14 ;  /* 0x0000000e000c7202 */ /* 0x000fe40000000f00 */
[----:B------:R-:W-:Y:S01]  /*f4f0*/  MOV R13, R17 ;  /* 0x00000011000d7202 */ /* 0x000fe20000000f00 */
[----:B------:R-:W-:-:S04]  /*f500*/  FFMA.FTZ R70, R70, R19, -R22 ;  /* 0x0000001346467223 */ /* 0x000fc80000010816 */
[----:B------:R-:W-:-:S04]  /*f510*/  IMAD.WIDE.U32 R12, R27, c[0x0][0x1d8], R12 ;  /* 0x000076001b0c7a25 */ /* 0x000fc800078e000c */
[----:B------:R-:W-:Y:S01]  /*f520*/  FMUL.FTZ R70, R70, UR25 ;  /* 0x0000001946467c20 */ /* 0x000fe20008410000 */
[----:B------:R-:W-:Y:S02]  /*f530*/  IADD3 R23, R13, R23, RZ ;  /* 0x000000170d177210 */ /* 0x000fe40007ffe0ff */
[----:B------:R-:W-:Y:S02]  /*f540*/  LEA R22, P0, R12, c[0x0][0x160], 0x1 ;  /* 0x000058000c167a11 */ /* 0x000fe400078008ff */
[----:B------:R-:W-:Y:S02]  /*f550*/  F2FP.BF16.PACK_AB R3, R70, R3 ;  /* 0x000000034603723e */ /* 0x000fe400000010ff */
[----:B------:R-:W-:-:S05]  /*f560*/  LEA.HI.X R23, R12, c[0x0][0x164], R23, 0x1, P0 ;  /* 0x000059000c177a11 */ /* 0x000fca00000f0c17 */
[----:B------:R0:W-:Y:S04]  /*f570*/  STG.E [R22.64], R3 ;  /* 0x0000000316007986 */ /* 0x0001e8000c101912 */
.L_x_313:
[----:B------:R-:W-:Y:S05]  /*f580*/  BSYNC B0 ;  /* 0x0000000000007941 */ /* 0x000fea0003800000 */
.L_x_312:
        /* <DEDUP_REMOVED lines=33> */
.L_x_314:
[----:B------:R-:W-:Y:S01]  /*f7a0*/  BSSY B0, `(.L_x_315) ;  /* 0x0000014000007945 */ /* 0x000fe20003800000 */
[----:B------:R-:W-:Y:S05]  /*f7b0*/  @P2 BRA `(.L_x_316) ;  /* 0x0000012000002947 */ /* 0x000fea0003800000 */
[----:B------:R-:W-:-:S05]  /*f7c0*/  MOV R12, UR5 ;  /* 0x00000005000c7c02 */ /* 0x000fca0008000f00 */
[----:B---3--:R-:W-:Y:S02]  /*f7d0*/  FFMA.FTZ R3, R3, R12, UR6 ;  /* 0x0000000603037e23 */ /* 0x008fe4000801000c */
[----:B------:R-:W-:Y:S02]  /*f7e0*/  IMAD R12, R29, c[0x0][0x1d8], RZ ;  /* 0x000076001d0c7a24 */ /* 0x000fe400078e02ff */
[----:B------:R-:W-:Y:S01]  /*f7f0*/  FFMA.FTZ R3, R13, R18, -R3 ;  /* 0x000000120d037223 */ /* 0x000fe20000010803 */
[----:B------:R-:W-:Y:S01]  /*f800*/  MOV R13, UR5 ;  /* 0x00000005000d7c02 */ /* 0x000fe20008000f00 */
[----:B------:R-:W-:Y:S01]  /*f810*/  IMAD R23, R28, c[0x0][0x1dc], R12 ;  /* 0x000077001c177a24 */ /* 0x000fe200078e020c */
[----:B------:R-:W-:-:S03]  /*f820*/  MOV R12, R14 ;  /* 0x0000000e000c7202 */ /* 0x000fc60000000f00 */
[----:B------:R-:W-:Y:S01]  /*f830*/  FFMA.FTZ R4, R4, R13, UR6 ;  /* 0x0000000604047e23 */ /* 0x000fe2000801000d */
[----:B------:R-:W-:-:S03]  /*f840*/  MOV R13, R17 ;  /* 0x00000011000d7202 */ /* 0x000fc60000000f00 */
[----:B------:R-:W-:Y:S02]  /*f850*/  FFMA.FTZ R68, R68, R19, -R4 ;  /* 0x0000001344447223 */ /* 0x000fe40000010804 */
        /* <DEDUP_REMOVED lines=8> */
.L_x_316:
[----:B------:R-:W-:Y:S05]  /*f8e0*/  BSYNC B0 ;  /* 0x0000000000007941 */ /* 0x000fea0003800000 */
.L_x_315:
        /* <DEDUP_REMOVED lines=33> */
.L_x_317:
[----:B------:R-:W-:Y:S01]  /*fb00*/  BSSY B0, `(.L_x_318) ;  /* 0x0000014000007945 */ /* 0x000fe20003800000 */
[----:B------:R-:W-:Y:S05]  /*fb10*/  @P3 BRA `(.L_x_319) ;  /* 0x0000012000003947 */ /* 0x000fea0003800000 */
[----:B------:R-:W-:Y:S01]  /*fb20*/  MOV R12, UR5 ;  /* 0x00000005000c7c02 */ /* 0x000fe20008000f00 */
        /* <DEDUP_REMOVED lines=17> */
.L_x_319:
[----:B------:R-:W-:Y:S05]  /*fc40*/  BSYNC B0 ;  /* 0x0000000000007941 */ /* 0x000fea0003800000 */
.L_x_318:
        /* <DEDUP_REMOVED lines=33> */
.L_x_320:
        /* <DEDUP_REMOVED lines=20> */
.L_x_322:
[----:B------:R-:W-:Y:S05]  /*ffa0*/  BSYNC B0 ;  /* 0x0000000000007941 */ /* 0x000fea0003800000 */
.L_x_321:
        /* <DEDUP_REMOVED lines=33> */
.L_x_323:
        /* <DEDUP_REMOVED lines=20> */
.L_x_325:
[----:B------:R-:W-:Y:S05]  /*10300*/  BSYNC B0 ;  /* 0x0000000000007941 */ /* 0x000fea0003800000 */
.L_x_324:
[--C-:B0-----:R-:W-:Y:S02]  /*10310*/  PRMT R3, RZ, 0x5410, R8.reuse ;  /* 0x00005410ff037816 */ /* 0x101fe40000000008 */
[----:B------:R-:W-:Y:S02]  /*10320*/  PRMT R8, RZ, 0x7610, R8 ;  /* 0x00007610ff087816 */ /* 0x000fe40000000008 */
[----:B------:R-:W-:Y:S01]  /*10330*/  IADD3 R28, R2, 0x1e0, RZ ;  /* 0x000001e0021c7810 */ /* 0x000fe20007ffe0ff */
[----:B------:R-:W-:Y:S01]  /*10340*/  FADD.FTZ R5, R3, -UR24 ;  /* 0x8000001803057e21 */ /* 0x000fe20008010000 */
[--C-:B------:R-:W-:Y:S01]  /*10350*/  PRMT R3, RZ, 0x5410, R56.reuse ;  /* 0x00005410ff037816 */ /* 0x100fe20000000038 */
[----:B------:R-:W-:Y:S01]  /*10360*/  FADD.FTZ R4, R8, -UR24 ;  /* 0x8000001808047e21 */ /* 0x000fe20008010000 */
[----:B------:R-:W-:Y:S01]  /*10370*/  ISETP.GE.U32.AND P2, PT, R28, c[0x0][0x1e0], PT ;  /* 0x000078001c007a0c */ /* 0x000fe20003f46070 */
[----:B------:R-:W-:Y:S01]  /*10380*/  FMUL.FTZ R5, R5, UR25 ;  /* 0x0000001905057c20 */ /* 0x000fe20008410000 */
[----:B------:R-:W-:Y:S01]  /*10390*/  ISETP.GT.U32.OR P3, PT, R0, 0x2ff, P3 ;  /* 0x000002ff0000780c */ /* 0x000fe20001f64470 */
[----:B------:R-:W-:Y:S01]  /*103a0*/  FMUL.FTZ R4, R4, UR25 ;  /* 0x0000001904047c20 */ /* 0x000fe20008410000 */
        /* <DEDUP_REMOVED lines=20> */
.L_x_326:
        /* <DEDUP_REMOVED lines=20> */
.L_x_328:
[----:B------:R-:W-:Y:S05]  /*10630*/  BSYNC B0 ;  /* 0x0000000000007941 */ /* 0x000fea0003800000 */
.L_x_327:
[C---:B------:R-:W-:Y:S02]  /*10640*/  IADD3 R31, R2.reuse, 0x1d0, RZ ;  /* 0x000001d0021f7810 */ /* 0x040fe40007ffe0ff */
        /* <DEDUP_REMOVED lines=8> */
[----:B------:R-:W-:Y:S01]  /*106d0*/  IADD3 R29, R2, 0x1e0, RZ ;  /* 0x000001e0021d7810 */ /* 0x000fe20007ffe0ff */
[----:B------:R-:W-:Y:S01]  /*106e0*/  FMUL.FTZ R24, R9, UR25 ;  /* 0x0000001909187c20 */ /* 0x000fe20008410000 */
[----:B------:R-:W-:-:S02]  /*106f0*/  ISETP.GE.U32.AND P5, PT, R26, c[0x0][0x1e0], PT ;  /* 0x000078001a007a0c */ /* 0x000fc40003fa6070 */
[----:B------:R-:W-:Y:S02]  /*10700*/  SHF.R.S32.HI R29, RZ, 0x1f, R29 ;  /* 0x0000001fff1d7819 */ /* 0x000fe4000001141d */
[----:B------:R-:W-:Y:S02]  /*10710*/  SHF.R.S32.HI R27, RZ, 0x1f, R27 ;  /* 0x0000001fff1b7819 */ /* 0x000fe4000001141b */
[----:B------:R-:W-:Y:S02]  /*10720*/  ISETP.GE.AND.EX P3, PT, R31, c[0x0][0x1e4], PT, P0 ;  /* 0x000079001f007a0c */ /* 0x000fe40003f66300 */
[----:B------:R-:W-:Y:S02]  /*10730*/  PRMT R3, RZ, 0x5410, R54 ;  /* 0x00005410ff037816 */ /* 0x000fe40000000036 */
[----:B------:R-:W-:Y:S02]  /*10740*/  ISETP.GE.AND.EX P2, PT, R29, c[0x0][0x1e4], PT, P2 ;  /* 0x000079001d007a0c */ /* 0x000fe40003f46320 */
[----:B------:R-:W-:-:S02]  /*10750*/  ISETP.GE.AND.EX P0, PT, R27, c[0x0][0x1e4], PT, P5 ;  /* 0x000079001b007a0c */ /* 0x000fc40003f06350 */
        /* <DEDUP_REMOVED lines=21> */
.L_x_329:
[----:B------:R-:W-:Y:S01]  /*108b0*/  BSSY B0, `(.L_x_330) ;  /* 0x0000014000007945 */ /* 0x000fe20003800000 */
[----:B------:R-:W-:Y:S05]  /*108c0*/  @P3 BRA `(.L_x_331) ;  /* 0x0000012000003947 */ /* 0x000fea0003800000 */
[----:B------:R-:W-:Y:S01]  /*108d0*/  MOV R6, UR5 ;  /* 0x0000000500067c02 */ /* 0x000fe20008000f00 */
        /* <DEDUP_REMOVED lines=17> */
.L_x_331:
[----:B------:R-:W-:Y:S05]  /*109f0*/  BSYNC B0 ;  /* 0x0000000000007941 */ /* 0x000fea0003800000 */
.L_x_330:
[--C-:B0-----:R-:W-:Y:S02]  /*10a00*/  PRMT R3, RZ, 0x5410, R10.reuse ;  /* 0x00005410ff037816 */ /* 0x101fe4000000000a */
[----:B------:R-:W-:Y:S02]  /*10a10*/  PRMT R10, RZ, 0x7610, R10 ;  /* 0x00007610ff0a7816 */ /* 0x000fe4000000000a */
[--C-:B------:R-:W-:Y:S01]  /*10a20*/  PRMT R7, RZ, 0x5410, R52.reuse ;  /* 0x00005410ff077816 */ /* 0x100fe20000000034 */
[----:B------:R-:W-:Y:S01]  /*10a30*/  FADD.FTZ R4, R3, -UR24 ;  /* 0x8000001803047e21 */ /* 0x000fe20008010000 */
[----:B------:R-:W-:Y:S01]  /*10a40*/  ISETP.GT.U32.OR P2, PT, R0, 0x2ff, P2 ;  /* 0x000002ff0000780c */ /* 0x000fe20001744470 */
[----:B------:R-:W-:Y:S01]  /*10a50*/  FADD.FTZ R10, R10, -UR24 ;  /* 0x800000180a0a7e21 */ /* 0x000fe20008010000 */
[----:B------:R-:W-:Y:S01]  /*10a60*/  ISETP.GT.U32.OR P0, PT, R0, 0x2ff, P0 ;  /* 0x000002ff0000780c */ /* 0x000fe20000704470 */
        /* <DEDUP_REMOVED lines=23> */
.L_x_332:
        /* <DEDUP_REMOVED lines=20> */
.L_x_334:
[----:B------:R-:W-:Y:S05]  /*10d20*/  BSYNC B0 ;  /* 0x0000000000007941 */ /* 0x000fea0003800000 */
.L_x_333:
[----:B------:R-:W-:Y:S01]  /*10d30*/  PRMT R11, RZ, 0x7610, R11 ;  /* 0x00007610ff0b7816 */ /* 0x000fe2000000000b */
[----:B0-----:R-:W-:Y:S01]  /*10d40*/  FADD.FTZ R5, R3, -UR24 ;  /* 0x8000001803057e21 */ /* 0x001fe20008010000 */
[--C-:B------:R-:W-:Y:S02]  /*10d50*/  PRMT R3, RZ, 0x5410, R51.reuse ;  /* 0x00005410ff037816 */ /* 0x100fe40000000033 */
        /* <DEDUP_REMOVED lines=23> */
.L_x_335:
[----:B------:R-:W-:Y:S01]  /*10ed0*/  BSSY B0, `(.L_x_336) ;  /* 0x0000013000007945 */ /* 0x000fe20003800000 */
[----:B------:R-:W-:Y:S05]  /*10ee0*/  @P0 BRA `(.L_x_337) ;  /* 0x0000011000000947 */ /* 0x000fea0003800000 */
[----:B------:R-:W-:Y:S01]  /*10ef0*/  MOV R6, UR5 ;  /* 0x0000000500067c02 */ /* 0x000fe20008000f00 */
[----:B------:R-:W-:Y:S01]  /*10f00*/  IMAD R7, R27, c[0x0][0x1d8], RZ ;  /* 0x000076001b077a24 */ /* 0x000fe200078e02ff */
[----:B------:R-:W-:Y:S02]  /*10f10*/  MOV R9, UR5 ;  /* 0x0000000500097c02 */ /* 0x000fe40008000f00 */
[----:B------:R-:W-:Y:S01]  /*10f20*/  MOV R15, R17 ;  /* 0x00000011000f7202 */ /* 0x000fe20000000f00 */
[----:B---3--:R-:W-:Y:S02]  /*10f30*/  FFMA.FTZ R5, R13, R6, UR6 ;  /* 0x000000060d057e23 */ /* 0x008fe40008010006 */
[----:B------:R-:W-:-:S02]  /*10f40*/  FFMA.FTZ R6, R12, R9, UR6 ;  /* 0x000000060c067e23 */ /* 0x000fc40008010009 */
[----:B------:R-:W-:-:S04]  /*10f50*/  IMAD.WIDE.U32 R14, R26, c[0x0][0x1d8], R14 ;  /* 0x000076001a0e7a25 */ /* 0x000fc800078e000e */
[----:B------:R-:W-:Y:S02]  /*10f60*/  IMAD R7, R26, c[0x0][0x1dc], R7 ;  /* 0x000077001a077a24 */ /* 0x000fe400078e0207 */
[----:B------:R-:W-:Y:S02]  /*10f70*/  FFMA.FTZ R5, R3, R18, -R5 ;  /* 0x0000001203057223 */ /* 0x000fe40000010805 */
        /* <DEDUP_REMOVED lines=8> */
.L_x_337:
[----:B------:R-:W-:Y:S05]  /*11000*/  BSYNC B0 ;  /* 0x0000000000007941 */ /* 0x000fea0003800000 */
.L_x_336:
[----:B------:R-:W-:Y:S02]  /*11010*/  ULDC UR5, c[0x0][0x10] ;  /* 0x0000040000057ab9 */ /* 0x000fe40000000800 */
[----:B------:R-:W-:Y:S02]  /*11020*/  UIADD3 UR9, UR9, UR5, URZ ;  /* 0x0000000509097290 */ /* 0x000fe4000fffe03f */
[----:B------:R-:W-:Y:S02]  /*11030*/  UIADD3 UR4, UR4, 0x1, URZ ;  /* 0x0000000104047890 */ /* 0x000fe4000fffe03f */
[----:B------:R-:W-:-:S06]  /*11040*/  UISETP.GE.AND UP0, UPT, UR9, UR8, UPT ;  /* 0x000000080900728c */ /* 0x000fcc000bf06270 */
[----:B------:R-:W-:-:S13]  /*11050*/  PLOP3.LUT P0, PT, PT, PT, UP0, 0x80, 0x0 ;  /* 0x000000000000781c */ /* 0x000fda0003f0f008 */
[----:B------:R-:W-:Y:S01]  /*11060*/  @P0 CALL.REL.NOINC `(.L_x_191) ;  /* 0x0000001000000944 */ /* 0x000fe20003c00000 */
[----:B------:R-:W-:Y:S05]  /*11070*/  BRA `(.L_x_338) ;  /* 0xfffef43000007947 */ /* 0x000fea000383ffff */
.L_x_191:
[----:B-1----:R-:W-:Y:S01]  /*11080*/  ISETP.NE.AND P1, PT, R0, RZ, PT ;  /* 0x000000ff0000720c */ /* 0x002fe20003f25270 */
[----:B------:R-:W-:Y:S01]  /*11090*/  HFMA2.MMA R25, -RZ, RZ, 0, 2.384185791015625e-07 ;  /* 0x00000004ff197435 */ /* 0x000fe200000001ff */
[----:B------:R-:W-:Y:S01]  /*110a0*/  MOV R6, c[0x0][0xc] ;  /* 0x0000030000067a02 */ /* 0x000fe20000000f00 */
[----:B------:R-:W-:Y:S01]  /*110b0*/  BSSY B0, `(.L_x_339) ;  /* 0x000000f000007945 */ /* 0x000fe20003800000 */
[----:B0-----:R-:W-:Y:S02]  /*110c0*/  MOV R4, c[0x0][0x10] ;  /* 0x0000040000047a02 */ /* 0x001fe40000000f00 */
        /* <DEDUP_REMOVED lines=13> */
.L_x_340:
[----:B------:R-:W-:Y:S05]  /*111a0*/  BSYNC B0 ;  /* 0x0000000000007941 */ /* 0x000fea0003800000 */
.L_x_339:
        /* <DEDUP_REMOVED lines=11> */
.L_x_342:
[----:B------:R-:W2:Y:S01]  /*11260*/  LDG.E.STRONG.GPU R5, [R2.64] ;  /* 0x0000001202057981 */ /* 0x000ea2000c1ef900 */
[----:B------:R-:W-:Y:S01]  /*11270*/  YIELD ;  /* 0x0000000000007946 */ /* 0x000fe20003800000 */
[----:B--2---:R-:W-:Y:S01]  /*11280*/  ISETP.NE.AND P0, PT, R5, R4, PT ;  /* 0x000000040500720c */ /* 0x004fe20003f05270 */
[----:B------:R-:W-:-:S12]  /*11290*/  CCTL.IVALL ;  /* 0x00000000ff00798f */ /* 0x000fd80002000000 */
[----:B------:R-:W-:Y:S05]  /*112a0*/  @P0 BRA `(.L_x_342) ;  /* 0xffffffb000000947 */ /* 0x000fea000383ffff */
.L_x_341:
        /* <DEDUP_REMOVED lines=25> */
.L_x_343:
        /* <DEDUP_REMOVED lines=23> */
.L_x_344:
        /* <DEDUP_REMOVED lines=13> */
.L_x_5153:


//--------------------- .text._Z35group_norm_nhwc_bwd_one_pass_kernelI11Bf16IOBf16WLi64ELi96ELi768EEv26Group_norm_nhwc_bwd_params --------------------------
	.section	.text._Z35group_norm_nhwc_bwd_one_pass_kernelI11Bf16IOBf16WLi64ELi96ELi768EEv26Group_norm_nhwc_bwd_params,"ax",@progbits
	.sectioninfo	@"SHI_REGISTERS=59"
	.align	128
        .global         _Z35group_norm_nhwc_bwd_one_pass_kernelI11Bf16IOBf16WLi64ELi96ELi768EEv26Group_norm_nhwc_bwd_params
        .type           _Z35group_norm_nhwc_bwd_one_pass_kernelI11Bf16IOBf16WLi64ELi96ELi768EEv26Group_norm_nhwc_bwd_params,@function
        .size           _Z35group_norm_nhwc_bwd_one_pass_kernelI11Bf16IOBf16WLi64ELi96ELi768EEv26Group_norm_nhwc_bwd_params,(.L_x_5154 - _Z35group_norm_nhwc_bwd_one_pass_kernelI11Bf16IOBf16WLi64ELi96ELi768EEv26Group_norm_nhwc_bwd_params)
        .other          _Z35group_norm_nhwc_bwd_one_pass_kernelI11Bf16IOBf16WLi64ELi96ELi768EEv26Group_norm_nhwc_bwd_params,@"STO_CUDA_ENTRY STV_DEFAULT"
_Z35group_norm_nhwc_bwd_one_pass_kernelI11Bf16IOBf16WLi64ELi96ELi768EEv26Group_norm_nhwc_bwd_params:
.text._Z35group_norm_nhwc_bwd_one_pass_kernelI11Bf16IOBf16WLi64ELi96ELi768EEv26Group_norm_nhwc_bwd_params:
        /* <DEDUP_REMOVED lines=43> */
.L_x_380:
        /* <DEDUP_REMOVED lines=36> */
[----:B------:R-:W-:Y:S02]  /*04f0*/  ISETP.GE.U32.AND P2, PT, R40, c[0x0][0x1e0], PT ;  /* 0x0000780028007a0c */ /* 0x000fe40003f46070 */
[----:B------:R-:W-:-:S02]  /*0500*/  ISETP.GE.AND.EX P3, PT, R11, c[0x0][0x1e4], PT, P3 ;  /* 0x000079000b007a0c */ /* 0x000fc40003f66330 */
[----:B------:R-:W-:Y:S02]  /*0510*/  SHF.R.S32.HI R10, RZ, 0x1f, R40 ;  /* 0x0000001fff0a7819 */ /* 0x000fe40000011428 */
[----:B------:R-:W-:Y:S02]  /*0520*/  IADD3 R50, P4, R43, R18, RZ ;  /* 0x000000122b327210 */ /* 0x000fe40007f9e0ff */
[----:B------:R-:W-:Y:S02]  /*0530*/  SHF.R.S32.HI R12, RZ, 0x1f, R13 ;  /* 0x0000001fff0c7819 */ /* 0x000fe4000001140d */
[----:B------:R-:W-:Y:S02]  /*0540*/  ISETP.GT.U32.OR P3, PT, R44, 0x2ff, P3 ;  /* 0x000002ff2c00780c */ /* 0x000fe40001f64470 */
[----:B------:R-:W-:Y:S01]  /*0550*/  ISETP.GE.AND.EX P2, PT, R10, c[0x0][0x1e4], PT, P2 ;  /* 0x000079000a007a0c */ /* 0x000fe20003f46320 */
[----:B------:R-:W-:Y:S01]  /*0560*/  IMAD R14, R12, c[0x0][0x1e8], RZ ;  /* 0x00007a000c0e7a24 */ /* 0x000fe200078e02ff */
[----:B------:R-:W-:-:S02]  /*0570*/  LEA.HI.X.SX32 R51, R18, R15, 0x1, P4 ;  /* 0x0000000f12337211 */ /* 0x000fc400020f0eff */
[----:B------:R-:W-:Y:S01]  /*0580*/  ISETP.GT.U32.OR P2, PT, R44, 0x2ff, P2 ;  /* 0x000002ff2c00780c */ /* 0x000fe20001744470 */
[C---:B------:R-:W-:Y:S01]  /*0590*/  IMAD R53, R13.reuse, c[0x0][0x1ec], R14 ;  /* 0x00007b000d357a24 */ /* 0x040fe200078e020e */
[----:B------:R-:W-:Y:S01]  /*05a0*/  ISETP.GE.U32.AND P0, PT, R38, c[0x0][0x1e0], PT ;  /* 0x0000780026007a0c */ /* 0x000fe20003f06070 */
[----:B------:R-:W-:Y:S01]  /*05b0*/  IMAD.WIDE.U32 R50, R13, c[0x0][0x1e8], R50 ;  /* 0x00007a000d327a25 */ /* 0x000fe200078e0032 */
[----:B------:R-:W-:-:S03]  /*05c0*/  SHF.R.S32.HI R12, RZ, 0x1f, R38 ;  /* 0x0000001fff0c7819 */ /* 0x000fc60000011426 */
[----:B------:R-:W-:Y:S01]  /*05d0*/  @!P3 IMAD R16, R11, c[0x0][0x1d8], RZ ;  /* 0x000076000b10ba24 */ /* 0x000fe200078e02ff */
[----:B------:R-:W-:Y:S01]  /*05e0*/  IADD3 R53, R51, R53, RZ ;  /* 0x0000003533357210 */ /* 0x000fe20007ffe0ff */
[----:B------:R-:W-:Y:S01]  /*05f0*/  @P1 IMAD R14, R3, c[0x0][0x1d8], RZ ;  /* 0x00007600030e1a24 */ /* 0x000fe200078e02ff */
[----:B------:R-:W-:Y:S01]  /*0600*/  ISETP.GE.AND.EX P0, PT, R12, c[0x0][0x1e4], PT, P0 ;  /* 0x000079000c007a0c */ /* 0x000fe20003f06300 */
[----:B------:R-:W-:Y:S01]  /*0610*/  @!P3 IMAD R31, R39, c[0x0][0x1dc], R16 ;  /* 0x00007700271fba24 */ /* 0x000fe200078e0210 */
[-C--:B------:R-:W-:Y:S01]  /*0620*/  @!P3 MOV R20, R50.reuse ;  /* 0x000000320014b202 */ /* 0x080fe20000000f00 */
[----:B------:R-:W-:Y:S01]  /*0630*/  @!P2 IMAD R13, R10, c[0x0][0x1d8], RZ ;  /* 0x000076000a0daa24 */ /* 0x000fe200078e02ff */
[----:B------:R-:W-:Y:S01]  /*0640*/  @!P2 MOV R16, R50 ;  /* 0x000000320010a202 */ /* 0x000fe20000000f00 */
[----:B------:R-:W-:Y:S01]  /*0650*/  @P1 IMAD R23, R41, c[0x0][0x1dc], R14 ;  /* 0x0000770029171a24 */ /* 0x000fe200078e020e */
[-C--:B------:R-:W-:Y:S01]  /*0660*/  @!P2 MOV R17, R53.reuse ;  /* 0x000000350011a202 */ /* 0x080fe20000000f00 */
[----:B------:R-:W-:Y:S01]  /*0670*/  @!P2 IMAD R13, R40, c[0x0][0x1dc], R13 ;  /* 0x00007700280daa24 */ /* 0x000fe200078e020d */
[----:B------:R-:W-:-:S02]  /*0680*/  @!P3 MOV R21, R53 ;  /* 0x000000350015b202 */ /* 0x000fc40000000f00 */
[----:B------:R-:W-:Y:S01]  /*0690*/  ISETP.GT.U32.OR P0, PT, R44, 0x2ff, P0 ;  /* 0x000002ff2c00780c */ /* 0x000fe20000704470 */
[----:B------:R-:W-:Y:S01]  /*06a0*/  @!P2 IMAD.WIDE.U32 R16, R40, c[0x0][0x1d8], R16 ;  /* 0x000076002810aa25 */ /* 0x000fe200078e0010 */
[----:B------:R-:W-:-:S03]  /*06b0*/  @P1 MOV R52, R50 ;  /* 0x0000003200341202 */ /* 0x000fc60000000f00 */
[----:B------:R-:W-:Y:S01]  /*06c0*/  @!P3 IMAD.WIDE.U32 R20, R39, c[0x0][0x1d8], R20 ;  /* 0x000076002714ba25 */ /* 0x000fe200078e0014 */
[----:B------:R-:W-:Y:S02]  /*06d0*/  @!P2 IADD3 R27, R17, R13, RZ ;  /* 0x0000000d111ba210 */ /* 0x000fe40007ffe0ff */
[----:B------:R-:W-:Y:S01]  /*06e0*/  MOV R17, 0x8 ;  /* 0x0000000800117802 */ /* 0x000fe20000000f00 */
[----:B------:R-:W-:Y:S01]  /*06f0*/  @P1 IMAD.WIDE.U32 R14, R41, c[0x0][0x1d8], R52 ;  /* 0x00007600290e1a25 */ /* 0x000fe200078e0034 */
[C---:B------:R-:W-:Y:S02]  /*0700*/  @!P2 SHF.L.U32 R26, R16.reuse, 0x1, RZ ;  /* 0x00000001101aa819 */ /* 0x040fe400000006ff */
[----:B------:R-:W-:Y:S01]  /*0710*/  @!P2 SHF.L.U64.HI R27, R16, 0x1, R27 ;  /* 0x00000001101ba819 */ /* 0x000fe2000001021b */
[----:B------:R-:W-:Y:S01]  /*0720*/  IMAD.WIDE R16, R42, R17, c[0x0][0x198] ;  /* 0x000066002a107625 */ /* 0x000fe200078e0211 */
[----:B------:R-:W-:Y:S02]  /*0730*/  @!P3 IADD3 R31, R21, R31, RZ ;  /* 0x0000001f151fb210 */ /* 0x000fe40007ffe0ff */
[----:B------:R-:W-:Y:S01]  /*0740*/  @P1 IADD3 R23, R15, R23, RZ ;  /* 0x000000170f171210 */ /* 0x000fe20007ffe0ff */
[----:B------:R-:W-:Y:S01]  /*0750*/  @!P0 IMAD R15, R12, c[0x0][0x1d8], RZ ;  /* 0x000076000c0f8a24 */ /* 0x000fe200078e02ff */
[----:B------:R-:W-:Y:S01]  /*0760*/  @P1 SHF.L.U32 R22, R14, 0x1, RZ ;  /* 0x000000010e161819 */ /* 0x000fe200000006ff */
[----:B------:R-:W2:Y:S01]  /*0770*/  LDG.E.64 R16, [R16.64] ;  /* 0x0000000810107981 */ /* 0x000ea2000c1e1b00 */
[----:B------:R-:W-:Y:S01]  /*0780*/  @!P3 SHF.L.U32 R13, R20, 0x1, RZ ;  /* 0x00000001140db819 */ /* 0x000fe200000006ff */
[----:B------:R-:W-:Y:S01]  /*0790*/  @!P0 IMAD R19, R38, c[0x0][0x1dc], R15 ;  /* 0x0000770026138a24 */ /* 0x000fe200078e020f */
[----:B------:R-:W-:-:S02]  /*07a0*/  @!P3 SHF.L.U64.HI R31, R20, 0x1, R31 ;  /* 0x00000001141fb819 */ /* 0x000fc4000001021f */
[----:B------:R-:W-:Y:S02]  /*07b0*/  @P1 SHF.L.U64.HI R23, R14, 0x1, R23 ;  /* 0x000000010e171819 */ /* 0x000fe40000010217 */
[C---:B------:R-:W-:Y:S02]  /*07c0*/  @P1 IADD3 R20, P4, R22.reuse, c[0x0][0x180], RZ ;  /* 0x0000600016141a10 */ /* 0x040fe40007f9e0ff */
[----:B------:R-:W-:Y:S02]  /*07d0*/  @P1 IADD3 R22, P5, R22, c[0x0][0x178], RZ ;  /* 0x00005e0016161a10 */ /* 0x000fe40007fbe0ff */
[----:B------:R-:W-:Y:S02]  /*07e0*/  @!P0 MOV R14, R50 ;  /* 0x00000032000e8202 */ /* 0x000fe40000000f00 */
[----:B------:R-:W-:Y:S02]  /*07f0*/  @!P0 MOV R15, R53 ;  /* 0x00000035000f8202 */ /* 0x000fe40000000f00 */
[----:B------:R-:W-:-:S02]  /*0800*/  @P1 IADD3.X R21, R23, c[0x0][0x184], RZ, P4, !PT ;  /* 0x0000610017151a10 */ /* 0x000fc400027fe4ff */
[----:B------:R-:W-:Y:S01]  /*0810*/  @P1 IADD3.X R23, R23, c[0x0][0x17c], RZ, P5, !PT ;  /* 0x00005f0017171a10 */ /* 0x000fe20002ffe4ff */
[----:B------:R-:W-:Y:S01]  /*0820*/  @!P0 IMAD.WIDE.U32 R14, R38, c[0x0][0x1d8], R14 ;  /* 0x00007600260e8a25 */ /* 0x000fe200078e000e */
[C---:B------:R-:W-:Y:S01]  /*0830*/  @!P2 IADD3 R24, P4, R26.reuse, c[0x0][0x180], RZ ;  /* 0x000060001a18aa10 */ /* 0x040fe20007f9e0ff */
[----:B------:R-:W-:Y:S01]  /*0840*/  CS2R R32, SRZ ;  /* 0x0000000000207805 */ /* 0x000fe2000001ff00 */
[----:B------:R-:W-:Y:S01]  /*0850*/  @!P2 IADD3 R26, P5, R26, c[0x0][0x178], RZ ;  /* 0x00005e001a1aaa10 */ /* 0x000fe20007fbe0ff */
[----:B------:R0:W5:Y:S01]  /*0860*/  @P1 LDG.E R35, [R20.64] ;  /* 0x0000000814231981 */ /* 0x000162000c1e1900 */
[----:B------:R-:W-:Y:S02]  /*0870*/  MOV R36, RZ ;  /* 0x000000ff00247202 */ /* 0x000fe40000000f00 */
[C---:B------:R-:W-:Y:S01]  /*0880*/  @!P2 IADD3.X R25, R27.reuse, c[0x0][0x184], RZ, P4, !PT ;  /* 0x000061001b19aa10 */ /* 0x040fe200027fe4ff */
[----:B------:R1:W5:Y:S01]  /*0890*/  @P1 LDG.E R34, [R22.64] ;  /* 0x0000000816221981 */ /* 0x000362000c1e1900 */
[----:B------:R-:W-:-:S02]  /*08a0*/  @!P2 IADD3.X R27, R27, c[0x0][0x17c], RZ, P5, !PT ;  /* 0x00005f001b1baa10 */ /* 0x000fc40002ffe4ff */
[----:B------:R-:W-:Y:S01]  /*08b0*/  @!P0 IADD3 R19, R15, R19, RZ ;  /* 0x000000130f138210 */ /* 0x000fe20007ffe0ff */
[----:B------:R3:W5:Y:S01]  /*08c0*/  @!P2 LDG.E R36, [R24.64] ;  /* 0x000000081824a981 */ /* 0x000762000c1e1900 */
[----:B------:R-:W-:-:S03]  /*08d0*/  @!P3 IADD3 R28, P6, R13, c[0x0][0x180], RZ ;  /* 0x000060000d1cba10 */ /* 0x000fc60007fde0ff */
[----:B------:R3:W5:Y:S01]  /*08e0*/  @!P2 LDG.E R33, [R26.64] ;  /* 0x000000081a21a981 */ /* 0x000762000c1e1900 */
[----:B0-----:R-:W-:Y:S02]  /*08f0*/  @!P3 IADD3 R20, P2, R13, c[0x0][0x178], RZ ;  /* 0x00005e000d14ba10 */ /* 0x001fe40007f5e0ff */
[C---:B------:R-:W-:Y:S02]  /*0900*/  @!P0 SHF.L.U32 R30, R14.reuse, 0x1, RZ ;  /* 0x000000010e1e8819 */ /* 0x040fe400000006ff */
[----:B------:R-:W-:Y:S02]  /*0910*/  @!P0 SHF.L.U64.HI R19, R14, 0x1, R19 ;  /* 0x000000010e138819 */ /* 0x000fe40000010213 */
[----:B------:R-:W-:Y:S01]  /*0920*/  CS2R R14, SRZ ;  /* 0x00000000000e7805 */ /* 0x000fe2000001ff00 */
[----:B------:R-:W-:Y:S02]  /*0930*/  MOV R13, RZ ;  /* 0x000000ff000d7202 */ /* 0x000fe40000000f00 */
[----:B------:R-:W-:-:S02]  /*0940*/  @!P3 IADD3.X R29, R31, c[0x0][0x184], RZ, P6, !PT ;  /* 0x000061001f1dba10 */ /* 0x000fc400037fe4ff */
[----:B------:R-:W-:-:S03]  /*0950*/  @!P3 IADD3.X R21, R31, c[0x0][0x17c], RZ, P2, !PT ;  /* 0x00005f001f15ba10 */ /* 0x000fc600017fe4ff */
[----:B------:R3:W5:Y:S04]  /*0960*/  @!P3 LDG.E R15, [R28.64] ;  /* 0x000000081c0fb981 */ /* 0x000768000c1e1900 */
[----:B------:R3:W5:Y:S01]  /*0970*/  @!P3 LDG.E R13, [R20.64] ;  /* 0x00000008140db981 */ /* 0x000762000c1e1900 */
[C---:B-1----:R-:W-:Y:S02]  /*0980*/  @!P0 IADD3 R22, P4, R30.reuse, c[0x0][0x180], RZ ;  /* 0x000060001e168a10 */ /* 0x042fe40007f9e0ff */
[----:B------:R-:W-:Y:S02]  /*0990*/  @!P0 IADD3 R30, P5, R30, c[0x0][0x178], RZ ;  /* 0x00005e001e1e8a10 */ /* 0x000fe40007fbe0ff */
[C---:B------:R-:W-:Y:S02]  /*09a0*/  @!P0 IADD3.X R23, R19.reuse, c[0x0][0x184], RZ, P4, !PT ;  /* 0x0000610013178a10 */ /* 0x040fe400027fe4ff */
[----:B------:R-:W-:-:S03]  /*09b0*/  @!P0 IADD3.X R31, R19, c[0x0][0x17c], RZ, P5, !PT ;  /* 0x00005f00131f8a10 */ /* 0x000fc60002ffe4ff */
[----:B------:R3:W5:Y:S04]  /*09c0*/  @!P0 LDG.E R32, [R22.64] ;  /* 0x0000000816208981 */ /* 0x000768000c1e1900 */
[----:B------:R3:W5:Y:S01]  /*09d0*/  @!P0 LDG.E R14, [R30.64] ;  /* 0x000000081e0e8981 */ /* 0x000762000c1e1900 */
[----:B------:R-:W-:Y:S01]  /*09e0*/  MOV R47, 0x3f800000 ;  /* 0x3f800000002f7802 */ /* 0x000fe20000000f00 */
[----:B------:R-:W-:Y:S01]  /*09f0*/  BSSY B0, `(.L_x_346) ;  /* 0x000001a000007945 */ /* 0x000fe20003800000 */
[----:B------:R-:W-:Y:S02]  /*0a00*/  MOV R48, RZ ;  /* 0x000000ff00307202 */ /* 0x000fe40000000f00 */
[----:B------:R-:W-:Y:S02]  /*0a10*/  MOV R45, RZ ;  /* 0x000000ff002d7202 */ /* 0x000fe40000000f00 */
[----:B------:R-:W-:Y:S01]  /*0a20*/  MOV R46, RZ ;  /* 0x000000ff002e7202 */ /* 0x000fe20000000f00 */
[----:B--2---:R-:W-:-:S05]  /*0a30*/  FFMA.FTZ R17, -R16, R16, R17 ;  /* 0x0000001010117223 */ /* 0x004fca0000010111 */
[----:B------:R-:W-:-:S13]  /*0a40*/  FSETP.GTU.FTZ.AND P0, PT, R17, RZ, PT ;  /* 0x000000ff1100720b */ /* 0x000fda0003f1c000 */
[----:B------:R-:W-:-:S04]  /*0a50*/  @P0 FADD.FTZ R19, R17, c[0x0][0x1a0] ;  /* 0x0000680011130621 */ /* 0x000fc80000010000 */
[----:B------:R3:W0:Y:S01]  /*0a60*/  @P0 MUFU.RSQ R47, R19 ;  /* 0x00000013002f0308 */ /* 0x0006220000001400 */
[----:B------:R-:W-:Y:S02]  /*0a70*/  ISETP.GT.U32.AND P0, PT, R44, 0x2ff, PT ;  /* 0x000002ff2c00780c */ /* 0x000fe40003f04070 */
[----:B------:R-:W-:-:S11]  /*0a80*/  MOV R17, RZ ;  /* 0x000000ff00117202 */ /* 0x000fd60000000f00 */
[----:B------:R-:W-:Y:S05]  /*0a90*/  @P0 BRA `(.L_x_347) ;  /* 0x000000f000000947 */ /* 0x000fea0003800000 */
[----:B---3--:R-:W-:Y:S01]  /*0aa0*/  ISETP.NE.AND P0, PT, RZ, UR7, PT ;  /* 0x00000007ff007c0c */ /* 0x008fe2000bf05270 */
[----:B------:R-:W-:Y:S01]  /*0ab0*/  HFMA2.MMA R20, -RZ, RZ, 0, 1.1920928955078125e-07 ;  /* 0x00000002ff147435 */ /* 0x000fe200000001ff */
[----:B------:R-:W-:-:S04]  /*0ac0*/  IADD3 R21, R43, R18, RZ ;  /* 0x000000122b157210 */ /* 0x000fc80007ffe0ff */
[----:B------:R-:W-:-:S07]  /*0ad0*/  SHF.R.S32.HI R22, RZ, 0x1f, R21 ;  /* 0x0000001fff167819 */ /* 0x000fce0000011415 */
[----:B------:R-:W-:-:S04]  /*0ae0*/  @P0 LEA R18, P2, R21, c[0x0][0x190], 0x1 ;  /* 0x0000640015120a11 */ /* 0x000fc800078408ff */
[C---:B------:R-:W-:Y:S01]  /*0af0*/  @P0 LEA.HI.X R19, R21.reuse, c[0x0][0x194], R22, 0x1, P2 ;  /* 0x0000650015130a11 */ /* 0x040fe200010f0c16 */
[----:B------:R-:W-:-:S04]  /*0b00*/  IMAD.WIDE R20, R21, R20, c[0x0][0x188] ;  /* 0x0000620015147625 */ /* 0x000fc800078e0214 */
[----:B------:R-:W2:Y:S04]  /*0b10*/  @P0 LDG.E.U16 R23, [R18.64] ;  /* 0x0000000812170981 */ /* 0x000ea8000c1e1500 */
[----:B------:R-:W3:Y:S04]  /*0b20*/  @P0 LDG.E.U16 R22, [R18.64+0x2] ;  /* 0x0000020812160981 */ /* 0x000ee8000c1e1500 */
[----:B------:R-:W4:Y:S04]  /*0b30*/  LDG.E.U16 R48, [R20.64] ;  /* 0x0000000814307981 */ /* 0x000f28000c1e1500 */
[----:B------:R-:W4:Y:S01]  /*0b40*/  LDG.E.U16 R17, [R20.64+0x2] ;  /* 0x0000020814117981 */ /* 0x000f22000c1e1500 */
[----:B--2---:R-:W-:-:S02]  /*0b50*/  @P0 PRMT R45, RZ, 0x5410, R23 ;  /* 0x00005410ff2d0816 */ /* 0x004fc40000000017 */
[----:B---3--:R-:W-:Y:S02]  /*0b60*/  @P0 PRMT R46, RZ, 0x5410, R22 ;  /* 0x00005410ff2e0816 */ /* 0x008fe40000000016 */
[----:B----4-:R-:W-:Y:S02]  /*0b70*/  PRMT R48, RZ, 0x5410, R48 ;  /* 0x00005410ff307816 */ /* 0x010fe40000000030 */
[----:B------:R-:W-:Y:S02]  /*0b80*/  PRMT R17, RZ, 0x5410, R17 ;  /* 0x00005410ff117816 */ /* 0x000fe40000000011 */
.L_x_347:
[----:B---3--:R-:W-:Y:S05]  /*0b90*/  BSYNC B0 ;  /* 0x0000000000007941 */ /* 0x008fea0003800000 */
.L_x_346:
[----:B------:R-:W-:Y:S02]  /*0ba0*/  ISETP.NE.AND P4, PT, RZ, UR7, PT ;  /* 0x00000007ff007c0c */ /* 0x000fe4000bf85270 */
[--C-:B-----5:R-:W-:Y:S02]  /*0bb0*/  PRMT R19, RZ, 0x5410, R35.reuse ;  /* 0x00005410ff137816 */ /* 0x120fe40000000023 */
        /* <DEDUP_REMOVED lines=26> */
.L_x_348:
[----:B------:R-:W-:Y:S01]  /*0d60*/  FMUL.FTZ R20, R21, R48 ;  /* 0x0000003015147220 */ /* 0x000fe20000410000 */
[--C-:B------:R-:W-:Y:S01]  /*0d70*/  PRMT R27, RZ, 0x5410, R36.reuse ;  /* 0x00005410ff1b7816 */ /* 0x100fe20000000024 */
[----:B------:R-:W-:Y:S01]  /*0d80*/  FMUL.FTZ R22, R19, R17 ;  /* 0x0000001113167220 */ /* 0x000fe20000410000 */
[----:B------:R-:W-:Y:S01]  /*0d90*/  PRMT R29, RZ, 0x7610, R36 ;  /* 0x00007610ff1d7816 */ /* 0x000fe20000000024 */
[----:B------:R-:W-:Y:S01]  /*0da0*/  FFMA.FTZ R23, R28, R20, RZ ;  /* 0x000000141c177223 */ /* 0x000fe200000100ff */
[----:B------:R-:W-:Y:S01]  /*0db0*/  PRMT R26, RZ, 0x7610, R33 ;  /* 0x00007610ff1a7816 */ /* 0x000fe20000000021 */
[----:B------:R-:W-:Y:S02]  /*0dc0*/  FADD.FTZ R25, RZ, R20 ;  /* 0x00000014ff197221 */ /* 0x000fe40000010000 */
[----:B------:R-:W-:-:S02]  /*0dd0*/  FADD.FTZ R20, -R16, R27 ;  /* 0x0000001b10147221 */ /* 0x000fc40000010100 */
[----:B------:R-:W-:Y:S02]  /*0de0*/  FADD.FTZ R24, -R16, R29 ;  /* 0x0000001d10187221 */ /* 0x000fe40000010100 */
[----:B------:R-:W-:Y:S01]  /*0df0*/  FFMA.FTZ R54, R18, R22, R23 ;  /* 0x0000001612367223 */ /* 0x000fe20000010017 */
[----:B------:R-:W-:Y:S01]  /*0e00*/  PRMT R23, RZ, 0x5410, R33 ;  /* 0x00005410ff177816 */ /* 0x000fe20000000021 */
[----:B------:R-:W-:Y:S02]  /*0e10*/  FADD.FTZ R56, R22, R25 ;  /* 0x0000001916387221 */ /* 0x000fe40000010000 */
[-C--:B------:R-:W-:Y:S02]  /*0e20*/  FMUL.FTZ R31, R20, R47.reuse ;  /* 0x0000002f141f7220 */ /* 0x080fe40000410000 */
        /* <DEDUP_REMOVED lines=21> */
.L_x_349:
        /* <DEDUP_REMOVED lines=15> */
[----:B------:R-:W-:Y:S01]  /*1070*/  PRMT R19, RZ, 0x7610, R13 ;  /* 0x00007610ff137816 */ /* 0x000fe2000000000d */
[----:B------:R-:W-:Y:S02]  /*1080*/  FADD.FTZ R30, -R16, R23 ;  /* 0x00000017101e7221 */ /* 0x000fe40000010100 */
[----:B------:R-:W-:Y:S01]  /*1090*/  FADD.FTZ R56, R28, R21 ;  /* 0x000000151c387221 */ /* 0x000fe20000010000 */
[----:B------:R-:W-:Y:S01]  /*10a0*/  PRMT R21, RZ, 0x5410, R13 ;  /* 0x00005410ff157816 */ /* 0x000fe2000000000d */
        /* <DEDUP_REMOVED lines=21> */
.L_x_350:
[----:B------:R-:W-:Y:S02]  /*1200*/  FMUL.FTZ R23, R21, R48 ;  /* 0x0000003015177220 */ /* 0x000fe40000410000 */
[----:B------:R-:W-:Y:S02]  /*1210*/  FMUL.FTZ R26, R19, R17 ;  /* 0x00000011131a7220 */ /* 0x000fe40000410000 */
[----:B------:R-:W-:Y:S02]  /*1220*/  FFMA.FTZ R25, R31, R23, R54 ;  /* 0x000000171f197223 */ /* 0x000fe40000010036 */
[----:B------:R-:W-:-:S02]  /*1230*/  FADD.FTZ R22, R22, R21 ;  /* 0x0000001516167221 */ /* 0x000fc40000010000 */
[----:B------:R-:W-:Y:S02]  /*1240*/  FFMA.FTZ R20, R31, R21, R20 ;  /* 0x000000151f147223 */ /* 0x000fe40000010014 */
[C---:B------:R-:W-:Y:S02]  /*1250*/  FFMA.FTZ R21, R49.reuse, R19, R24 ;  /* 0x0000001331157223 */ /* 0x040fe40000010018 */
[----:B------:R-:W-:Y:S01]  /*1260*/  FFMA.FTZ R49, R49, R26, R25 ;  /* 0x0000001a31317223 */ /* 0x000fe20000010019 */
[----:B------:R-:W-:Y:S01]  /*1270*/  PRMT R25, RZ, 0x5410, R32 ;  /* 0x00005410ff197816 */ /* 0x000fe20000000020 */
[----:B------:R-:W-:-:S04]  /*1280*/  FADD.FTZ R23, R56, R23 ;  /* 0x0000001738177221 */ /* 0x000fc80000010000 */
[----:B------:R-:W-:Y:S01]  /*1290*/  FADD.FTZ R24, -R16, R25 ;  /* 0x0000001910187221 */ /* 0x000fe20000010100 */
[----:B------:R-:W-:Y:S01]  /*12a0*/  PRMT R25, RZ, 0x7610, R32 ;  /* 0x00007610ff197816 */ /* 0x000fe20000000020 */
[----:B------:R-:W-:Y:S01]  /*12b0*/  FADD.FTZ R55, R26, R23 ;  /* 0x000000171a377221 */ /* 0x000fe20000010000 */
[--C-:B------:R-:W-:Y:S01]  /*12c0*/  PRMT R26, RZ, 0x7610, R14.reuse ;  /* 0x00007610ff1a7816 */ /* 0x100fe2000000000e */
[----:B------:R-:W-:Y:S02]  /*12d0*/  FMUL.FTZ R23, R24, R47 ;  /* 0x0000002f18177220 */ /* 0x000fe40000410000 */
[----:B------:R-:W-:Y:S01]  /*12e0*/  FADD.FTZ R28, -R16, R25 ;  /* 0x00000019101c7221 */ /* 0x000fe20000010100 */
[----:B------:R-:W-:-:S03]  /*12f0*/  PRMT R25, RZ, 0x5410, R14 ;  /* 0x00005410ff197816 */ /* 0x000fc6000000000e */
[----:B------:R-:W-:Y:S01]  /*1300*/  FMUL.FTZ R24, R28, R47 ;  /* 0x0000002f1c187220 */ /* 0x000fe20000410000 */
        /* <DEDUP_REMOVED lines=19> */
.L_x_351:
[----:B------:R-:W-:Y:S01]  /*1440*/  FMUL.FTZ R28, R25, R48 ;  /* 0x00000030191c7220 */ /* 0x000fe20000410000 */
[----:B------:R-:W-:Y:S01]  /*1450*/  ISETP.GT.AND P0, PT, R2, 0x1e, PT ;  /* 0x0000001e0200780c */ /* 0x000fe20003f04270 */
[----:B------:R-:W-:Y:S01]  /*1460*/  FADD.FTZ R19, R18, R19 ;  /* 0x0000001312137221 */ /* 0x000fe20000010000 */
[C---:B------:R-:W-:Y:S01]  /*1470*/  ISETP.GT.AND P2, PT, R2.reuse, 0xf, PT ;  /* 0x0000000f0200780c */ /* 0x040fe20003f44270 */
[----:B------:R-:W-:Y:S01]  /*1480*/  FFMA.FTZ R27, R23, R28, R49 ;  /* 0x0000001c171b7223 */ /* 0x000fe20000010031 */
[----:B------:R-:W-:Y:S01]  /*1490*/  ISETP.NE.AND P3, PT, R2, RZ, PT ;  /* 0x000000ff0200720c */ /* 0x000fe20003f65270 */
[----:B------:R-:W-:Y:S01]  /*14a0*/  FADD.FTZ R29, R55, R28 ;  /* 0x0000001c371d7221 */ /* 0x000fe20000010000 */
[----:B------:R-:W-:Y:S01]  /*14b0*/  MOV R18, 0x2 ;  /* 0x0000000200127802 */ /* 0x000fe20000000f00 */
[----:B------:R-:W-:Y:S01]  /*14c0*/  FMUL.FTZ R28, R26, R17 ;  /* 0x000000111a1c7220 */ /* 0x000fe20000410000 */
[----:B------:R-:W-:Y:S01]  /*14d0*/  BSSY B0, `(.L_x_352) ;  /* 0x0000061000007945 */ /* 0x000fe20003800000 */
[----:B------:R-:W-:Y:S01]  /*14e0*/  FFMA.FTZ R20, R23, R25, R20 ;  /* 0x0000001917147223 */ /* 0x000fe20000010014 */
[----:B------:R-:W-:Y:S01]  /*14f0*/  ISETP.GT.U32.AND P5, PT, R44, 0x2f, PT ;  /* 0x0000002f2c00780c */ /* 0x000fe20003fa4070 */
        /* <DEDUP_REMOVED lines=26> */
[----:B------:R-:W-:-:S03]  /*16a0*/  ISETP.LE.U32.AND P0, PT, R18, c[0x0][0xc], PT ;  /* 0x0000030012007a0c */ /* 0x000fc60003f03070 */
[----:B------:R-:W1:Y:S01]  /*16b0*/  SHFL.DOWN PT, R29, R28, 0x10, 0x1f ;  /* 0x0a001f001c1d7f89 */ /* 0x000e6200000e0000 */
[----:B0-----:R-:W-:Y:S02]  /*16c0*/  @!P2 FADD.FTZ R27, R27, R30 ;  /* 0x0000001e1b1ba221 */ /* 0x001fe40000010000 */
[----:B-1----:R-:W-:Y:S01]  /*16d0*/  @!P2 FADD.FTZ R28, R28, R29 ;  /* 0x0000001d1c1ca221 */ /* 0x002fe20000010000 */
[----:B------:R-:W-:Y:S02]  /*16e0*/  ISETP.NE.AND P2, PT, R44, RZ, PT ;  /* 0x000000ff2c00720c */ /* 0x000fe40003f45270 */
[----:B------:R-:W-:Y:S02]  /*16f0*/  MOV R18, R27 ;  /* 0x0000001b00127202 */ /* 0x000fe40000000f00 */
[----:B------:R-:W-:-:S05]  /*1700*/  MOV R19, R28 ;  /* 0x0000001c00137202 */ /* 0x000fca0000000f00 */
[----:B------:R0:W-:Y:S04]  /*1710*/  @!P3 STS.64 [R4.X8+0x18], R18 ;  /* 0x000018120400b388 */ /* 0x0001e80000008a00 */
[----:B------:R-:W-:Y:S06]  /*1720*/  BAR.SYNC.DEFER_BLOCKING 0x0 ;  /* 0x0000000000007b1d */ /* 0x000fec0000010000 */
[----:B------:R-:W-:Y:S05]  /*1730*/  @P2 BRA `(.L_x_353) ;  /* 0x000003a000002947 */ /* 0x000fea0003800000 */
[----:B------:R-:W1:Y:S04]  /*1740*/  LDS.128 R28, [0x20] ;  /* 0x00002000ff1c7984 */ /* 0x000e680000000c00 */
[----:B------:R-:W2:Y:S01]  /*1750*/  LDS.128 R24, [0x30] ;  /* 0x00003000ff187984 */ /* 0x000ea20000000c00 */
[----:B-1----:R-:W-:-:S02]  /*1760*/  FADD.FTZ R49, R18, R28 ;  /* 0x0000001c12317221 */ /* 0x002fc40000010000 */
[----:B0-----:R-:W-:Y:S02]  /*1770*/  FADD.FTZ R18, R19, R29 ;  /* 0x0000001d13127221 */ /* 0x001fe40000010000 */
[----:B------:R-:W-:Y:S02]  /*1780*/  FADD.FTZ R49, R49, R30 ;  /* 0x0000001e31317221 */ /* 0x000fe40000010000 */
[----:B------:R-:W-:Y:S02]  /*1790*/  FADD.FTZ R18, R18, R31 ;  /* 0x0000001f12127221 */ /* 0x000fe40000010000 */
[----:B------:R-:W0:Y:S01]  /*17a0*/  LDS.128 R28, [0x40] ;  /* 0x00004000ff1c7984 */ /* 0x000e220000000c00 */
[----:B--2---:R-:W-:Y:S02]  /*17b0*/  FADD.FTZ R49, R49, R24 ;  /* 0x0000001831317221 */ /* 0x004fe40000010000 */
[----:B------:R-:W-:Y:S02]  /*17c0*/  FADD.FTZ R18, R18, R25 ;  /* 0x0000001912127221 */ /* 0x000fe40000010000 */
[----:B------:R-:W-:-:S02]  /*17d0*/  FADD.FTZ R49, R49, R26 ;  /* 0x0000001a31317221 */ /* 0x000fc40000010000 */
[----:B------:R-:W-:Y:S02]  /*17e0*/  FADD.FTZ R18, R18, R27 ;  /* 0x0000001b12127221 */ /* 0x000fe40000010000 */
[----:B------:R-:W1:Y:S01]  /*17f0*/  LDS.128 R24, [0x50] ;  /* 0x00005000ff187984 */ /* 0x000e620000000c00 */
[----:B0-----:R-:W-:Y:S02]  /*1800*/  FADD.FTZ R49, R49, R28 ;  /* 0x0000001c31317221 */ /* 0x001fe40000010000 */
[----:B------:R-:W-:Y:S02]  /*1810*/  FADD.FTZ R18, R18, R29 ;  /* 0x0000001d12127221 */ /* 0x000fe40000010000 */
[----:B------:R-:W-:Y:S02]  /*1820*/  FADD.FTZ R49, R49, R30 ;  /* 0x0000001e31317221 */ /* 0x000fe40000010000 */
[----:B------:R-:W-:Y:S02]  /*1830*/  FADD.FTZ R18, R18, R31 ;  /* 0x0000001f12127221 */ /* 0x000fe40000010000 */
[----:B------:R-:W0:Y:S01]  /*1840*/  LDS.128 R28, [0x60] ;  /* 0x00006000ff1c7984 */ /* 0x000e220000000c00 */
[----:B-1----:R-:W-:-:S02]  /*1850*/  FADD.FTZ R49, R49, R24 ;  /* 0x0000001831317221 */ /* 0x002fc40000010000 */
[----:B------:R-:W-:Y:S02]  /*1860*/  FADD.FTZ R18, R18, R25 ;  /* 0x0000001912127221 */ /* 0x000fe40000010000 */
[----:B------:R-:W-:Y:S02]  /*1870*/  FADD.FTZ R49, R49, R26 ;  /* 0x0000001a31317221 */ /* 0x000fe40000010000 */
[----:B------:R-:W-:Y:S02]  /*1880*/  FADD.FTZ R18, R18, R27 ;  /* 0x0000001b12127221 */ /* 0x000fe40000010000 */
[----:B------:R-:W1:Y:S01]  /*1890*/  LDS.128 R24, [0x70] ;  /* 0x00007000ff187984 */ /* 0x000e620000000c00 */
[----:B0-----:R-:W-:Y:S02]  /*18a0*/  FADD.FTZ R49, R49, R28 ;  /* 0x0000001c31317221 */ /* 0x001fe40000010000 */
[----:B------:R-:W-:Y:S02]  /*18b0*/  FADD.FTZ R18, R18, R29 ;  /* 0x0000001d12127221 */ /* 0x000fe40000010000 */
[----:B------:R-:W-:-:S02]  /*18c0*/  FADD.FTZ R49, R49, R30 ;  /* 0x0000001e31317221 */ /* 0x000fc40000010000 */
[----:B------:R-:W-:Y:S02]  /*18d0*/  FADD.FTZ R18, R18, R31 ;  /* 0x0000001f12127221 */ /* 0x000fe40000010000 */
[----:B------:R-:W0:Y:S01]  /*18e0*/  LDS.128 R28, [0x80] ;  /* 0x00008000ff1c7984 */ /* 0x000e220000000c00 */
        /* <DEDUP_REMOVED lines=9> */
[----:B------:R-:W0:Y:S01]  /*1980*/  LDS.128 R28, [0xa0] ;  /* 0x0000a000ff1c7984 */ /* 0x000e220000000c00 */
[----:B-1----:R-:W-:Y:S02]  /*1990*/  FADD.FTZ R49, R49, R24 ;  /* 0x0000001831317221 */ /* 0x002fe40000010000 */
        /* <DEDUP_REMOVED lines=11> */
[----:B------:R-:W1:Y:S01]  /*1a50*/  LDS.64 R18, [0xd0] ;  /* 0x0000d000ff127984 */ /* 0x000e620000000a00 */
[----:B------:R-:W-:Y:S02]  /*1a60*/  FADD.FTZ R49, R49, R26 ;  /* 0x0000001a31317221 */ /* 0x000fe40000010000 */
[----:B------:R-:W-:Y:S02]  /*1a70*/  FADD.FTZ R24, R24, R27 ;  /* 0x0000001b18187221 */ /* 0x000fe40000010000 */
[----:B0-----:R-:W-:Y:S02]  /*1a80*/  FADD.FTZ R49, R49, R28 ;  /* 0x0000001c31317221 */ /* 0x001fe40000010000 */
[----:B------:R-:W-:Y:S02]  /*1a90*/  FADD.FTZ R24, R24, R29 ;  /* 0x0000001d18187221 */ /* 0x000fe40000010000 */
[----:B------:R-:W-:-:S02]  /*1aa0*/  FADD.FTZ R49, R49, R30 ;  /* 0x0000001e31317221 */ /* 0x000fc40000010000 */
[----:B------:R-:W-:Y:S02]  /*1ab0*/  FADD.FTZ R24, R24, R31 ;  /* 0x0000001f18187221 */ /* 0x000fe40000010000 */
[----:B-1----:R-:W-:Y:S02]  /*1ac0*/  FADD.FTZ R18, R49, R18 ;  /* 0x0000001231127221 */ /* 0x002fe40000010000 */
[----:B------:R-:W-:Y:S02]  /*1ad0*/  FADD.FTZ R19, R24, R19 ;  /* 0x0000001318137221 */ /* 0x000fe40000010000 */
.L_x_353:
[----:B------:R-:W-:Y:S05]  /*1ae0*/  BSYNC B0 ;  /* 0x0000000000007941 */ /* 0x000fea0003800000 */
.L_x_352:
[----:B------:R-:W-:Y:S01]  /*1af0*/  BAR.SYNC.DEFER_BLOCKING 0x0 ;  /* 0x0000000000007b1d */ /* 0x000fe20000010000 */
[----:B------:R-:W-:-:S05]  /*1b00*/  SHF.L.U32 R49, R44, 0x4, RZ ;  /* 0x000000042c317819 */ /* 0x000fca00000006ff */
[----:B------:R-:W-:Y:S01]  /*1b10*/  BSSY B0, `(.L_x_354) ;  /* 0x000004d000007945 */ /* 0x000fe20003800000 */
[----:B------:R-:W-:Y:S05]  /*1b20*/  @P5 BRA `(.L_x_355) ;  /* 0x000004b000005947 */ /* 0x000fea0003800000 */
[----:B------:R-:W1:Y:S04]  /*1b30*/  LDS.128 R24, [R49+0x3f0] ;  /* 0x0003f00031187984 */ /* 0x000e680000000c00 */
[----:B------:R-:W2:Y:S01]  /*1b40*/  LDS.128 R28, [R49+0x6f0] ;  /* 0x0006f000311c7984 */ /* 0x000ea20000000c00 */
[----:B-1----:R-:W-:Y:S02]  /*1b50*/  FADD.FTZ R55, R20, R24 ;  /* 0x0000001814377221 */ /* 0x002fe40000010000 */
[----:B------:R-:W-:Y:S02]  /*1b60*/  FADD.FTZ R20, R21, R25 ;  /* 0x0000001915147221 */ /* 0x000fe40000010000 */
[----:B------:R-:W-:-:S02]  /*1b70*/  FADD.FTZ R25, R22, R26 ;  /* 0x0000001a16197221 */ /* 0x000fc40000010000 */
[----:B------:R-:W-:Y:S02]  /*1b80*/  FADD.FTZ R24, R23, R27 ;  /* 0x0000001b17187221 */ /* 0x000fe40000010000 */
[----:B--2---:R-:W-:Y:S02]  /*1b90*/  FADD.FTZ R26, R20, R29 ;  /* 0x0000001d141a7221 */ /* 0x004fe40000010000 */
[----:B------:R-:W1:Y:S01]  /*1ba0*/  LDS.128 R20, [R49+0x9f0] ;  /* 0x0009f00031147984 */ /* 0x000e620000000c00 */
[----:B------:R-:W-:Y:S02]  /*1bb0*/  FADD.FTZ R55, R55, R28 ;  /* 0x0000001c37377221 */ /* 0x000fe40000010000 */
        /* <DEDUP_REMOVED lines=53> */
[----:B------:R-:W1:Y:S01]  /*1f10*/  LDS.128 R24, [R49+0x2af0] ;  /* 0x002af00031187984 */ /* 0x000e620000000c00 */
[----:B------:R-:W-:-:S02]  /*1f20*/  FADD.FTZ R55, R55, R20 ;  /* 0x0000001437377221 */ /* 0x000fc40000010000 */
[----:B------:R-:W-:Y:S02]  /*1f30*/  FADD.FTZ R29, R29, R22 ;  /* 0x000000161d1d7221 */ /* 0x000fe40000010000 */
[----:B------:R-:W-:Y:S02]  /*1f40*/  FADD.FTZ R28, R28, R23 ;  /* 0x000000171c1c7221 */ /* 0x000fe40000010000 */
[----:B------:R-:W2:Y:S01]  /*1f50*/  LDS.128 R20, [R49+0x2df0] ;  /* 0x002df00031147984 */ /* 0x000ea20000000c00 */
[----:B-1----:R-:W-:Y:S02]  /*1f60*/  FADD.FTZ R55, R55, R24 ;  /* 0x0000001837377221 */ /* 0x002fe40000010000 */
[----:B------:R-:W-:Y:S02]  /*1f70*/  FADD.FTZ R30, R30, R25 ;  /* 0x000000191e1e7221 */ /* 0x000fe40000010000 */
[----:B------:R-:W-:Y:S02]  /*1f80*/  FADD.FTZ R29, R29, R26 ;  /* 0x0000001a1d1d7221 */ /* 0x000fe40000010000 */
[----:B------:R-:W-:-:S02]  /*1f90*/  FADD.FTZ R28, R28, R27 ;  /* 0x0000001b1c1c7221 */ /* 0x000fc40000010000 */
[----:B--2---:R-:W-:Y:S02]  /*1fa0*/  FADD.FTZ R20, R55, R20 ;  /* 0x0000001437147221 */ /* 0x004fe40000010000 */
[----:B------:R-:W-:Y:S02]  /*1fb0*/  FADD.FTZ R21, R30, R21 ;  /* 0x000000151e157221 */ /* 0x000fe40000010000 */
[----:B------:R-:W-:Y:S02]  /*1fc0*/  FADD.FTZ R22, R29, R22 ;  /* 0x000000161d167221 */ /* 0x000fe40000010000 */
[----:B------:R-:W-:Y:S02]  /*1fd0*/  FADD.FTZ R23, R28, R23 ;  /* 0x000000171c177221 */ /* 0x000fe40000010000 */
.L_x_355:
[----:B------:R-:W-:Y:S05]  /*1fe0*/  BSYNC B0 ;  /* 0x0000000000007941 */ /* 0x000fea0003800000 */
.L_x_354:
[----:B------:R-:W-:Y:S01]  /*1ff0*/  BSSY B0, `(.L_x_356) ;  /* 0x0000011000007945 */ /* 0x000fe20003800000 */
[----:B------:R-:W-:Y:S01]  /*2000*/  HFMA2.MMA R49, -RZ, RZ, 0, 2.384185791015625e-07 ;  /* 0x00000004ff317435 */ /* 0x000fe200000001ff */
[----:B------:R-:W-:Y:S05]  /*2010*/  @P5 BRA `(.L_x_357) ;  /* 0x000000e000005947 */ /* 0x000fea0003800000 */
        /* <DEDUP_REMOVED lines=14> */
.L_x_357:
[----:B------:R-:W-:Y:S05]  /*2100*/  BSYNC B0 ;  /* 0x0000000000007941 */ /* 0x000fea0003800000 */
.L_x_356:
        /* <DEDUP_REMOVED lines=28> */
.L_x_360:
[----:B------:R-:W2:Y:S01]  /*22d0*/  LDG.E.STRONG.GPU R22, [R20.64] ;  /* 0x0000000814167981 */ /* 0x000ea2000c1ef900 */
[----:B------:R-:W-:Y:S01]  /*22e0*/  YIELD ;  /* 0x0000000000007946 */ /* 0x000fe20003800000 */
[----:B--2---:R-:W-:Y:S01]  /*22f0*/  ISETP.NE.AND P0, PT, R22, R25, PT ;  /* 0x000000191600720c */ /* 0x004fe20003f05270 */
[----:B------:R-:W-:-:S12]  /*2300*/  CCTL.IVALL ;  /* 0x00000000ff00798f */ /* 0x000fd80002000000 */
[----:B------:R-:W-:Y:S05]  /*2310*/  @P0 BRA `(.L_x_360) ;  /* 0xffffffb000000947 */ /* 0x000fea000383ffff */
.L_x_359:
[----:B------:R-:W-:Y:S01]  /*2320*/  ISETP.NE.AND P0, PT, RZ, c[0x0][0xc], PT ;  /* 0x00000300ff007a0c */ /* 0x000fe20003f05270 */
[----:B------:R-:W-:Y:S01]  /*2330*/  WARPSYNC 0xffffffff ;  /* 0xffffffff00007948 */ /* 0x000fe20003800000 */
[----:B------:R-:W-:Y:S11]  /*2340*/  BAR.SYNC.DEFER_BLOCKING 0x0 ;  /* 0x0000000000007b1d */ /* 0x000ff60000010000 */
[----:B------:R-:W-:Y:S05]  /*2350*/  @!P0 BRA `(.L_x_358) ;  /* 0x00000fe000008947 */ /* 0x000fea0003800000 */
[----:B-1----:R-:W-:Y:S01]  /*2360*/  HFMA2.MMA R20, -RZ, RZ, 0, 5.9604644775390625e-08 ;  /* 0x00000001ff147435 */ /* 0x002fe200000001ff */
[----:B------:R-:W-:-:S09]  /*2370*/  MOV R29, RZ ;  /* 0x000000ff001d7202 */ /* 0x000fd20000000f00 */
[----:B------:R-:W-:-:S04]  /*2380*/  IADD3 R20, -R20, c[0x0][0xc], RZ ;  /* 0x0000030014147a10 */ /* 0x000fc80007ffe1ff */
[----:B------:R-:W-:-:S13]  /*2390*/  ISETP.GE.U32.AND P0, PT, R20, 0x3, PT ;  /* 0x000000031400780c */ /* 0x000fda0003f06070 */
[----:B------:R-:W-:Y:S05]  /*23a0*/  @!P0 BRA `(.L_x_361) ;  /* 0x00000dc000008947 */ /* 0x000fea0003800000 */
[----:B------:R-:W-:Y:S01]  /*23b0*/  ULDC UR6, c[0x0][0xc] ;  /* 0x0000030000067ab9 */ /* 0x000fe20000000800 */
[----:B------:R-:W-:Y:S01]  /*23c0*/  MOV R29, RZ ;  /* 0x000000ff001d7202 */ /* 0x000fe20000000f00 */
[----:B------:R-:W-:-:S04]  /*23d0*/  ULOP3.LUT UR5, UR6, 0x3, URZ, 0xc0, !UPT ;  /* 0x0000000306057892 */ /* 0x000fc8000f8ec03f */
[----:B------:R-:W-:-:S06]  /*23e0*/  UIADD3 UR5, -UR5, UR6, URZ ;  /* 0x0000000605057290 */ /* 0x000fcc000fffe13f */
[----:B------:R-:W-:Y:S02]  /*23f0*/  ISETP.LT.AND P0, PT, RZ, UR5, PT ;  /* 0x00000005ff007c0c */ /* 0x000fe4000bf01270 */
[----:B------:R-:W-:-:S11]  /*2400*/  MOV R28, UR5 ;  /* 0x00000005001c7c02 */ /* 0x000fd60008000f00 */
[----:B------:R-:W-:Y:S05]  /*2410*/  @!P0 BRA `(.L_x_362) ;  /* 0x00000b6000008947 */ /* 0x000fea0003800000 */
[----:B------:R-:W-:Y:S02]  /*2420*/  ISETP.GT.AND P3, PT, R28, 0xc, PT ;  /* 0x0000000c1c00780c */ /* 0x000fe40003f64270 */
[----:B------:R-:W-:-:S11]  /*2430*/  PLOP3.LUT P0, PT, PT, PT, PT, 0x80, 0x0 ;  /* 0x000000000000781c */ /* 0x000fd60003f0f070 */
[----:B------:R-:W-:Y:S05]  /*2440*/  @!P3 BRA `(.L_x_363) ;  /* 0x000007400000b947 */ /* 0x000fea0003800000 */
[----:B------:R-:W-:Y:S02]  /*2450*/  PLOP3.LUT P0, PT, PT, PT, PT, 0x8, 0x0 ;  /* 0x000000000000781c */ /* 0x000fe40003f0e170 */
.L_x_364:
        /* <DEDUP_REMOVED lines=115> */
.L_x_363:
        /* <DEDUP_REMOVED lines=61> */
.L_x_365:
[----:B------:R-:W-:-:S13]  /*2f60*/  ISETP.NE.OR P0, PT, R28, RZ, P0 ;  /* 0x000000ff1c00720c */ /* 0x000fda0000705670 */
[----:B------:R-:W-:Y:S05]  /*2f70*/  @!P0 BRA `(.L_x_361) ;  /* 0x000001f000008947 */ /* 0x000fea0003800000 */
.L_x_362:
        /* <DEDUP_REMOVED lines=31> */
.L_x_361:
        /* <DEDUP_REMOVED lines=12> */
.L_x_367:
[----:B------:R-:W-:Y:S05]  /*3230*/  BSYNC B0 ;  /* 0x0000000000007941 */ /* 0x000fea0003800000 */
.L_x_366:
        /* <DEDUP_REMOVED lines=16> */
.L_x_358:
[----:B------:R2:W-:Y:S01]  /*3340*/  @!P2 STS.64 [0xe0], R18 ;  /* 0x0000e012ff00a388 */ /* 0x0005e20000000a00 */
[--C-:B------:R-:W-:Y:S02]  /*3350*/  PRMT R9, RZ, 0x5410, R35.reuse ;  /* 0x00005410ff097816 */ /* 0x100fe40000000023 */
[----:B------:R-:W-:Y:S01]  /*3360*/  PRMT R35, RZ, 0x7610, R35 ;  /* 0x00007610ff237816 */ /* 0x000fe20000000023 */
[----:B------:R-:W-:Y:S01]  /*3370*/  BAR.SYNC.DEFER_BLOCKING 0x0 ;  /* 0x0000000000007b1d */ /* 0x000fe20000010000 */
[----:B------:R-:W-:Y:S02]  /*3380*/  ISETP.GE.U32.AND P0, PT, R40, c[0x0][0x1e0], PT ;  /* 0x0000780028007a0c */ /* 0x000fe40003f06070 */
[----:B-1----:R-:W-:Y:S02]  /*3390*/  PRMT R25, RZ, 0x5410, R15 ;  /* 0x00005410ff197816 */ /* 0x002fe4000000000f */
[----:B------:R-:W-:Y:S01]  /*33a0*/  ISETP.GE.U32.AND P2, PT, R39, c[0x0][0x1e0], PT ;  /* 0x0000780027007a0c */ /* 0x000fe20003f46070 */
[----:B0-2---:R-:W-:Y:S01]  /*33b0*/  FADD.FTZ R18, -R16, R9 ;  /* 0x0000000910127221 */ /* 0x005fe20000010100 */
[----:B------:R-:W-:Y:S01]  /*33c0*/  ISETP.GE.U32.AND P3, PT, R38, c[0x0][0x1e0], PT ;  /* 0x0000780026007a0c */ /* 0x000fe20003f66070 */
[----:B------:R-:W-:Y:S01]  /*33d0*/  FADD.FTZ R28, -R16, R25 ;  /* 0x00000019101c7221 */ /* 0x000fe20000010100 */
[----:B------:R-:W-:-:S02]  /*33e0*/  PRMT R19, RZ, 0x5410, R36 ;  /* 0x00005410ff137816 */ /* 0x000fc40000000024 */
[----:B------:R-:W-:Y:S01]  /*33f0*/  PRMT R23, RZ, 0x7610, R36 ;  /* 0x00007610ff177816 */ /* 0x000fe20000000024 */
[C---:B------:R-:W-:Y:S01]  /*3400*/  FADD.FTZ R36, -R16.reuse, R35 ;  /* 0x0000002310247221 */ /* 0x040fe20000010100 */
[----:B------:R-:W-:Y:S02]  /*3410*/  PRMT R15, RZ, 0x7610, R15 ;  /* 0x00007610ff0f7816 */ /* 0x000fe4000000000f */
[--C-:B------:R-:W-:Y:S01]  /*3420*/  PRMT R27, RZ, 0x5410, R32.reuse ;  /* 0x00005410ff1b7816 */ /* 0x100fe20000000020 */
        /* <DEDUP_REMOVED lines=9> */
[----:B------:R-:W-:Y:S01]  /*34c0*/  FADD.FTZ R16, -R16, R29 ;  /* 0x0000001d10107221 */ /* 0x000fe20000010100 */
[----:B------:R-:W-:Y:S01]  /*34d0*/  PRMT R15, RZ, 0x5410, R34 ;  /* 0x00005410ff0f7816 */ /* 0x000fe20000000022 */
[-C--:B------:R-:W-:Y:S01]  /*34e0*/  FMUL.FTZ R29, R18, R47.reuse ;  /* 0x0000002f121d7220 */ /* 0x080fe20000410000 */
        /* <DEDUP_REMOVED lines=19> */
[----:B-1----:R-:W-:Y:S02]  /*3620*/  FMUL.FTZ R15, R15, R36 ;  /* 0x000000240f0f7220 */ /* 0x002fe40000410000 */
[----:B------:R-:W-:Y:S02]  /*3630*/  FADD.FTZ R27, -R36, 1 ;  /* 0x3f800000241b7421 */ /* 0x000fe40000010100 */
[----:B------:R-:W-:Y:S02]  /*3640*/  FADD.FTZ R36, -R25, 1 ;  /* 0x3f80000019247421 */ /* 0x000fe40000010100 */
[----:B------:R-:W-:Y:S02]  /*3650*/  FFMA.FTZ R18, R18, R27, 1 ;  /* 0x3f80000012127423 */ /* 0x000fe4000001001b */
[----:B------:R-:W-:-:S02]  /*3660*/  FFMA.FTZ R19, R19, R36, 1 ;  /* 0x3f80000013137423 */ /* 0x000fc40000010024 */
[----:B------:R-:W-:Y:S02]  /*3670*/  FMUL.FTZ R15, R15, R18 ;  /* 0x000000120f0f7220 */ /* 0x000fe40000410000 */
[----:B------:R-:W-:Y:S02]  /*3680*/  FMUL.FTZ R34, R34, R19 ;  /* 0x0000001322227220 */ /* 0x000fe40000410000 */
.L_x_368:
        /* <DEDUP_REMOVED lines=11> */
[----:B------:R-:W-:Y:S01]  /*3740*/  IMAD R21, R41, c[0x0][0x1dc], R54 ;  /* 0x0000770029157a24 */ /* 0x000fe200078e0236 */
[----:B------:R-:W-:Y:S01]  /*3750*/  LEA R20, P5, R18, c[0x0][0x160], 0x1 ;  /* 0x0000580012147a11 */ /* 0x000fe200078a08ff */
[----:B------:R-:W-:-:S03]  /*3760*/  FMUL.FTZ R15, R36, R47 ;  /* 0x0000002f240f7220 */ /* 0x000fc60000410000 */
[----:B------:R-:W-:Y:S02]  /*3770*/  IADD3 R21, R19, R21, RZ ;  /* 0x0000001513157210 */ /* 0x000fe40007ffe0ff */
[----:B------:R-:W-:Y:S02]  /*3780*/  F2FP.BF16.PACK_AB R15, R15, R34 ;  /* 0x000000220f0f723e */ /* 0x000fe400000010ff */
[----:B------:R-:W-:-:S05]  /*3790*/  LEA.HI.X R21, R18, c[0x0][0x164], R21, 0x1, P5 ;  /* 0x0000590012157a11 */ /* 0x000fca00028f0c15 */
[----:B------:R0:W-:Y:S02]  /*37a0*/  STG.E [R20.64], R15 ;  /* 0x0000000f14007986 */ /* 0x0001e4000c101908 */
.L_x_370:
[----:B------:R-:W-:Y:S05]  /*37b0*/  BSYNC B0 ;  /* 0x0000000000007941 */ /* 0x000fea0003800000 */
.L_x_369:
        /* <DEDUP_REMOVED lines=23> */
.L_x_371:
        /* <DEDUP_REMOVED lines=18> */
.L_x_373:
[----:B------:R-:W-:Y:S05]  /*3a50*/  BSYNC B0 ;  /* 0x0000000000007941 */ /* 0x000fea0003800000 */
.L_x_372:
        /* <DEDUP_REMOVED lines=23> */
.L_x_374:
        /* <DEDUP_REMOVED lines=18> */
.L_x_376:
[----:B------:R-:W-:Y:S05]  /*3cf0*/  BSYNC B0 ;  /* 0x0000000000007941 */ /* 0x000fea0003800000 */
.L_x_375:
        /* <DEDUP_REMOVED lines=23> */
.L_x_377:
        /* <DEDUP_REMOVED lines=17> */
.L_x_379:
[----:B------:R-:W-:Y:S05]  /*3f80*/  BSYNC B0 ;  /* 0x0000000000007941 */ /* 0x000fea0003800000 */
.L_x_378:
[----:B------:R-:W-:Y:S02]  /*3f90*/  IADD3 R42, R42, c[0x0][0x10], RZ ;  /* 0x000004002a2a7a10 */ /* 0x000fe40007ffe0ff */
[----:B------:R-:W-:Y:S02]  /*3fa0*/  IADD3 R37, R37, 0x1, RZ ;  /* 0x0000000125257810 */ /* 0x000fe40007ffe0ff */
[----:B------:R-:W-:-:S13]  /*3fb0*/  ISETP.GE.AND P0, PT, R42, UR4, PT ;  /* 0x000000042a007c0c */ /* 0x000fda000bf06270 */
[----:B------:R-:W-:Y:S01]  /*3fc0*/  @P0 CALL.REL.NOINC `(.L_x_345) ;  /* 0x0000001000000944 */ /* 0x000fe20003c00000 */
[----:B------:R-:W-:Y:S05]  /*3fd0*/  BRA `(.L_x_380) ;  /* 0xffffc2d000007947 */ /* 0x000fea000383ffff */
.L_x_345:
        /* <DEDUP_REMOVED lines=18> */
.L_x_382:
[----:B------:R-:W-:Y:S05]  /*4100*/  BSYNC B0 ;  /* 0x0000000000007941 */ /* 0x000fea0003800000 */
.L_x_381:
        /* <DEDUP_REMOVED lines=11> */
.L_x_384:
[----:B------:R-:W2:Y:S01]  /*41c0*/  LDG.E.STRONG.GPU R5, [R2.64] ;  /* 0x0000000802057981 */ /* 0x000ea2000c1ef900 */
[----:B------:R-:W-:Y:S01]  /*41d0*/  YIELD ;  /* 0x0000000000007946 */ /* 0x000fe20003800000 */
[----:B--2---:R-:W-:Y:S01]  /*41e0*/  ISETP.NE.AND P0, PT, R5, R0, PT ;  /* 0x000000000500720c */ /* 0x004fe20003f05270 */
[----:B------:R-:W-:-:S12]  /*41f0*/  CCTL.IVALL ;  /* 0x00000000ff00798f */ /* 0x000fd80002000000 */
[----:B------:R-:W-:Y:S05]  /*4200*/  @P0 BRA `(.L_x_384) ;  /* 0xffffffb000000947 */ /* 0x000fea000383ffff */
.L_x_383:
        /* <DEDUP_REMOVED lines=25> */
.L_x_385:
[----:B------:R-:W-:-:S04]  /*43a0*/  LEA R6, P0, R44, c[0x0][0x1b8], 0x2 ;  /* 0x00006e002c067a11 */ /* 0x000fc800078010ff */
[----:B------:R-:W-:Y:S02]  /*43b0*/  LEA.HI.X R7, R44, c[0x0][0x1bc], R7, 0x2, P0 ;  /* 0x00006f002c077a11 */ /* 0x000fe400000f1407 */
[-C--:B------:R-:W-:Y:S02]  /*43c0*/  LEA R8, P0, R25, R6.reuse, 0x2 ;  /* 0x0000000619087211 */ /* 0x080fe400078010ff */
[-C--:B------:R-:W-:Y:S01]  /*43d0*/  LEA R12, P2, R23, R6.reuse, 0x2 ;  /* 0x00000006170c7211 */ /* 0x080fe200078410ff */
[----:B------:R1:W2:Y:S01]  /*43e0*/  LDG.E R0, [R6.64] ;  /* 0x0000000806007981 */ /* 0x0002a2000c1e1900 */
[----:B0-----:R-:W-:Y:S02]  /*43f0*/  LEA R10, P1, R16, R6, 0x2 ;  /* 0x00000006100a7211 */ /* 0x001fe400078210ff */
[C---:B------:R-:W-:Y:S02]  /*4400*/  IADD3.X R9, R7.reuse, R27, RZ, P0, !PT ;  /* 0x0000001b07097210 */ /* 0x040fe400007fe4ff */
[----:B------:R-:W-:-:S02]  /*4410*/  IADD3.X R13, R7, R21, RZ, P2, !PT ;  /* 0x00000015070d7210 */ /* 0x000fc400017fe4ff */
[----:B------:R-:W-:Y:S02]  /*4420*/  IADD3.X R11, R19, R7, RZ, P1, !PT ;  /* 0x00000007130b7210 */ /* 0x000fe40000ffe4ff */
[----:B------:R-:W2:Y:S04]  /*4430*/  LDG.E R9, [R8.64] ;  /* 0x0000000808097981 */ /* 0x000ea8000c1e1900 */
[----:B------:R-:W3:Y:S04]  /*4440*/  LDG.E R10, [R10.64] ;  /* 0x000000080a0a7981 */ /* 0x000ee8000c1e1900 */
[----:B------:R-:W3:Y:S01]  /*4450*/  LDG.E R13, [R12.64] ;  /* 0x000000080c0d7981 */ /* 0x000ee2000c1e1900 */
[----:B------:R-:W-:Y:S01]  /*4460*/  HFMA2.MMA R5, -RZ, RZ, 0, 1.1920928955078125e-07 ;  /* 0x00000002ff057435 */ /* 0x000fe200000001ff */
[----:B------:R-:W-:-:S02]  /*4470*/  SHF.L.U32 R4, R44, 0x1, RZ ;  /* 0x000000012c047819 */ /* 0x000fc400000006ff */
[----:B------:R-:W-:-:S07]  /*4480*/  IADD3 R44, R44, 0x300, RZ ;  /* 0x000003002c2c7810 */ /* 0x000fce0007ffe0ff */
[----:B------:R-:W-:-:S04]  /*4490*/  IMAD.WIDE R2, R4, R5, c[0x0][0x168] ;  /* 0x00005a0004027625 */ /* 0x000fc800078e0205 */
[----:B------:R-:W-:Y:S01]  /*44a0*/  IMAD.WIDE R4, R4, R5, c[0x0][0x170] ;  /* 0x00005c0004047625 */ /* 0x000fe200078e0205 */
[----:B------:R-:W-:Y:S02]  /*44b0*/  ISETP.GT.U32.AND P0, PT, R25, R44, PT ;  /* 0x0000002c1900720c */ /* 0x000fe40003f04070 */
[----:B-1----:R-:W-:-:S04]  /*44c0*/  SHF.R.S32.HI R7, RZ, 0x1f, R44 ;  /* 0x0000001fff077819 */ /* 0x002fc8000001142c */
[----:B------:R-:W-:Y:S02]  /*44d0*/  ISETP.GT.AND.EX P0, PT, R14, R7, PT, P0 ;  /* 0x000000070e00720c */ /* 0x000fe40003f04300 */
[----:B--2---:R-:W-:Y:S02]  /*44e0*/  F2FP.BF16.PACK_AB R15, R9, R0 ;  /* 0x00000000090f723e */ /* 0x004fe400000010ff */
[----:B---3--:R-:W-:-:S03]  /*44f0*/  F2FP.BF16.PACK_AB R17, R13, R10 ;  /* 0x0000000a0d11723e */ /* 0x008fc600000010ff */
[----:B------:R0:W-:Y:S04]  /*4500*/  STG.E [R2.64], R15 ;  /* 0x0000000f02007986 */ /* 0x0001e8000c101908 */
[----:B------:R0:W-:Y:S02]  /*4510*/  STG.E [R4.64], R17 ;  /* 0x0000001104007986 */ /* 0x0001e4000c101908 */
[----:B------:R-:W-:Y:S05]  /*4520*/  @P0 BRA `(.L_x_385) ;  /* 0xfffffe7000000947 */ /* 0x000fea000383ffff */
[----:B------:R-:W-:Y:S05]  /*4530*/  EXIT ;  /* 0x000000000000794d */ /* 0x000fea0003800000 */
.L_x_386:
        /* <DEDUP_REMOVED lines=12> */
.L_x_5154:


//--------------------- .text._Z35group_norm_nhwc_bwd_one_pass_kernelI11Bf16IOBf16WLi128ELi96ELi768EEv26Group_norm_nhwc_bwd_params --------------------------
	.section	.text._Z35group_norm_nhwc_bwd_one_pass_kernelI11Bf16IOBf16WLi128ELi96ELi768EEv26Group_norm_nhwc_bwd_params,"ax",@progbits
	.sectioninfo	@"SHI_REGISTERS=80"
	.align	128
        .global         _Z35group_norm_nhwc_bwd_one_pass_kernelI11Bf16IOBf16WLi128ELi96ELi768EEv26Group_norm_nhwc_bwd_params
        .type           _Z35group_norm_nhwc_bwd_one_pass_kernelI11Bf16IOBf16WLi128ELi96ELi768EEv26Group_norm_nhwc_bwd_params,@function
        .size           _Z35group_norm_nhwc_bwd_one_pass_kernelI11Bf16IOBf16WLi128ELi96ELi768EEv26Group_norm_nhwc_bwd_params,(.L_x_5155 - _Z35group_norm_nhwc_bwd_one_pass_kernelI11Bf16IOBf16WLi128ELi96ELi768EEv26Group_norm_nhwc_bwd_params)
        .other          _Z35group_norm_nhwc_bwd_one_pass_kernelI11Bf16IOBf16WLi128ELi96ELi768EEv26Group_norm_nhwc_bwd_params,@"STO_CUDA_ENTRY STV_DEFAULT"
_Z35group_norm_nhwc_bwd_one_pass_kernelI11Bf16IOBf16WLi128ELi96ELi768EEv26Group_norm_nhwc_bwd_params:
.text._Z35group_norm_nhwc_bwd_one_pass_kernelI11Bf16IOBf16WLi128ELi96ELi768EEv26Group_norm_nhwc_bwd_params:
        /* <DEDUP_REMOVED lines=47> */
.L_x_438:
[----:B0-----:R-:W-:Y:S01]  /*02f0*/  IABS R9, c[0x0][0x1f0] ;  /* 0x00007c0000097a13 */ /* 0x001fe20000000000 */
[----:B------:R-:W-:Y:S01]  /*0300*/  CS2R R52, SRZ ;  /* 0x0000000000347805 */ /* 0x000fe2000001ff00 */
[----:B------:R-:W-:Y:S01]  /*0310*/  ISETP.GE.AND P4, PT, R63, RZ, PT ;  /* 0x000000ff3f00720c */ /* 0x000fe20003f86270 */
[----:B------:R-:W-:Y:S01]  /*0320*/  CS2R R50, SRZ ;  /* 0x0000000000327805 */ /* 0x000fe2000001ff00 */
[----:B------:R-:W0:Y:S08]  /*0330*/  I2F.RP R8, R9 ;  /* 0x0000000900087306 */ /* 0x000e300000209400 */
        /* <DEDUP_REMOVED lines=11> */
[----:B------:R-:W-:Y:S01]  /*03f0*/  IMAD.HI.U32 R7, R7, R10, RZ ;  /* 0x0000000a07077227 */ /* 0x000fe200078e00ff */
[----:B------:R-:W-:-:S04]  /*0400*/  SHF.R.S32.HI R6, RZ, 0x1f, R61 ;  /* 0x0000001fff067819 */ /* 0x000fc8000001143d */
        /* <DEDUP_REMOVED lines=18> */
[----:B------:R-:W-:Y:S02]  /*0530*/  ISETP.GE.AND.EX P0, PT, R6, c[0x0][0x1e4], PT, P0 ;  /* 0x0000790006007a0c */ /* 0x000fe40003f06300 */
[----:B------:R-:W-:Y:S02]  /*0540*/  IADD3 R72, P2, R65, R28, RZ ;  /* 0x0000001c41487210 */ /* 0x000fe40007f5e0ff */
[----:B------:R-:W-:Y:S02]  /*0550*/  SHF.R.S32.HI R8, RZ, 0x1f, R9 ;  /* 0x0000001fff087819 */ /* 0x000fe40000011409 */
[----:B------:R-:W-:-:S02]  /*0560*/  LEA.HI.X.SX32 R73, R28, R11, 0x1, P2 ;  /* 0x0000000b1c497211 */ /* 0x000fc400010f0eff */
[----:B------:R-:W-:Y:S01]  /*0570*/  ISETP.GT.U32.OR P2, PT, R64, 0x2ff, P0 ;  /* 0x000002ff4000780c */ /* 0x000fe20000744470 */
[----:B------:R-:W-:Y:S01]  /*0580*/  IMAD R8, R8, c[0x0][0x1e8], RZ ;  /* 0x00007a0008087a24 */ /* 0x000fe200078e02ff */
[----:B------:R-:W-:Y:S01]  /*0590*/  ISETP.GE.U32.AND P3, PT, R60, c[0x0][0x1e0], PT ;  /* 0x000078003c007a0c */ /* 0x000fe20003f66070 */
[----:B------:R-:W-:Y:S01]  /*05a0*/  IMAD.WIDE.U32 R72, R9, c[0x0][0x1e8], R72 ;  /* 0x00007a0009487a25 */ /* 0x000fe200078e0048 */
[----:B------:R-:W-:-:S03]  /*05b0*/  SHF.R.S32.HI R7, RZ, 0x1f, R60 ;  /* 0x0000001fff077819 */ /* 0x000fc6000001143c */
[----:B------:R-:W-:Y:S01]  /*05c0*/  IMAD R75, R9, c[0x0][0x1ec], R8 ;  /* 0x00007b00094b7a24 */ /* 0x000fe200078e0208 */
[----:B------:R-:W-:Y:S01]  /*05d0*/  ISETP.GE.AND.EX P3, PT, R7, c[0x0][0x1e4], PT, P3 ;  /* 0x0000790007007a0c */ /* 0x000fe20003f66330 */
[----:B------:R-:W-:Y:S01]  /*05e0*/  @P1 IMAD R9, R13, c[0x0][0x1d8], RZ ;  /* 0x000076000d091a24 */ /* 0x000fe200078e02ff */
[----:B------:R-:W-:Y:S02]  /*05f0*/  @P1 MOV R74, R72 ;  /* 0x00000048004a1202 */ /* 0x000fe40000000f00 */
[----:B------:R-:W-:Y:S01]  /*0600*/  IADD3 R75, R73, R75, RZ ;  /* 0x0000004b494b7210 */ /* 0x000fe20007ffe0ff */
        /* <DEDUP_REMOVED lines=29> */
[----:B------:R-:W-:-:S02]  /*07e0*/  SHF.R.S32.HI R8, RZ, 0x1f, R59 ;  /* 0x0000001fff087819 */ /* 0x000fc4000001143b */
[----:B------:R-:W-:Y:S02]  /*07f0*/  @P1 IADD3 R16, P2, R24, c[0x0][0x180], RZ ;  /* 0x0000600018101a10 */ /* 0x000fe40007f5e0ff */
[----:B------:R-:W-:Y:S02]  /*0800*/  ISETP.GE.AND.EX P4, PT, R8, c[0x0][0x1e4], PT, P4 ;  /* 0x0000790008007a0c */ /* 0x000fe40003f86340 */
[----:B------:R-:W-:Y:S02]  /*0810*/  @P1 IADD3 R24, P3, R24, c[0x0][0x178], RZ ;  /* 0x00005e0018181a10 */ /* 0x000fe40007f7e0ff */
[----:B------:R-:W-:Y:S02]  /*0820*/  ISETP.GT.U32.OR P4, PT, R64, 0x2ff, P4 ;  /* 0x000002ff4000780c */ /* 0x000fe40002784470 */
[----:B------:R-:W-:Y:S02]  /*0830*/  @P1 IADD3.X R17, R19, c[0x0][0x184], RZ, P2, !PT ;  /* 0x0000610013111a10 */ /* 0x000fe400017fe4ff */
[----:B------:R-:W-:-:S02]  /*0840*/  @!P0 IADD3 R18, P2, R9, c[0x0][0x180], RZ ;  /* 0x0000600009128a10 */ /* 0x000fc40007f5e0ff */
[----:B-1----:R-:W-:Y:S01]  /*0850*/  @!P0 IADD3 R14, P6, R9, c[0x0][0x178], RZ ;  /* 0x00005e00090e8a10 */ /* 0x002fe20007fde0ff */
[----:B------:R-:W-:Y:S01]  /*0860*/  CS2R R46, SRZ ;  /* 0x00000000002e7805 */ /* 0x000fe2000001ff00 */
[----:B------:R-:W-:Y:S01]  /*0870*/  @P1 IADD3.X R25, R19, c[0x0][0x17c], RZ, P3, !PT ;  /* 0x00005f0013191a10 */ /* 0x000fe20001ffe4ff */
[----:B------:R-:W-:Y:S01]  /*0880*/  CS2R R48, SRZ ;  /* 0x0000000000307805 */ /* 0x000fe2000001ff00 */
[C---:B------:R-:W-:Y:S01]  /*0890*/  @!P0 IADD3.X R19, R12.reuse, c[0x0][0x184], RZ, P2, !PT ;  /* 0x000061000c138a10 */ /* 0x040fe200017fe4ff */
[----:B------:R1:W5:Y:S01]  /*08a0*/  @P1 LDG.E R52, [R16.64] ;  /* 0x0000000810341981 */ /* 0x000362000c1e1900 */
[----:B------:R-:W-:Y:S02]  /*08b0*/  @!P0 IADD3.X R15, R12, c[0x0][0x17c], RZ, P6, !PT ;  /* 0x00005f000c0f8a10 */ /* 0x000fe400037fe4ff */
[----:B------:R-:W-:Y:S02]  /*08c0*/  ISETP.GE.U32.AND P2, PT, R56, c[0x0][0x1e0], PT ;  /* 0x0000780038007a0c */ /* 0x000fe40003f46070 */
[----:B0-----:R-:W-:Y:S01]  /*08d0*/  SHF.R.S32.HI R11, RZ, 0x1f, R56 ;  /* 0x0000001fff0b7819 */ /* 0x001fe20000011438 */
[----:B------:R-:W-:Y:S01]  /*08e0*/  @!P4 IMAD R20, R8, c[0x0][0x1d8], RZ ;  /* 0x000076000814ca24 */ /* 0x000fe200078e02ff */
[----:B------:R-:W-:Y:S01]  /*08f0*/  ISETP.GE.U32.AND P6, PT, R55, c[0x0][0x1e0], PT ;  /* 0x0000780037007a0c */ /* 0x000fe20003fc6070 */
[----:B------:R0:W5:Y:S01]  /*0900*/  @!P0 LDG.E R47, [R14.64] ;  /* 0x000000080e2f8981 */ /* 0x000162000c1e1900 */
[----:B------:R-:W-:-:S02]  /*0910*/  SHF.R.S32.HI R12, RZ, 0x1f, R55 ;  /* 0x0000001fff0c7819 */ /* 0x000fc40000011437 */
[----:B------:R-:W-:Y:S01]  /*0920*/  ISETP.GE.U32.AND P5, PT, R58, c[0x0][0x1e0], PT ;  /* 0x000078003a007a0c */ /* 0x000fe20003fa6070 */
[----:B------:R2:W5:Y:S01]  /*0930*/  @!P0 LDG.E R48, [R18.64] ;  /* 0x0000000812308981 */ /* 0x000562000c1e1900 */
[----:B------:R-:W-:Y:S02]  /*0940*/  SHF.R.S32.HI R9, RZ, 0x1f, R58 ;  /* 0x0000001fff097819 */ /* 0x000fe4000001143a */
[----:B------:R-:W-:Y:S01]  /*0950*/  ISETP.GE.AND.EX P2, PT, R11, c[0x0][0x1e4], PT, P2 ;  /* 0x000079000b007a0c */ /* 0x000fe20003f46320 */
[----:B------:R3:W5:Y:S01]  /*0960*/  @P1 LDG.E R51, [R24.64] ;  /* 0x0000000818331981 */ /* 0x000762000c1e1900 */
[----:B------:R-:W-:Y:S02]  /*0970*/  ISETP.GE.AND.EX P6, PT, R12, c[0x0][0x1e4], PT, P6 ;  /* 0x000079000c007a0c */ /* 0x000fe40003fc6360 */
[----:B------:R-:W-:Y:S02]  /*0980*/  ISETP.GE.U32.AND P3, PT, R57, c[0x0][0x1e0], PT ;  /* 0x0000780039007a0c */ /* 0x000fe40003f66070 */
[----:B------:R-:W-:Y:S01]  /*0990*/  SHF.R.S32.HI R10, RZ, 0x1f, R57 ;  /* 0x0000001fff0a7819 */ /* 0x000fe20000011439 */
[----:B------:R-:W-:Y:S01]  /*09a0*/  @!P4 IMAD R23, R59, c[0x0][0x1dc], R20 ;  /* 0x000077003b17ca24 */ /* 0x000fe200078e0214 */
[----:B------:R-:W-:-:S02]  /*09b0*/  ISETP.GE.AND.EX P5, PT, R9, c[0x0][0x1e4], PT, P5 ;  /* 0x0000790009007a0c */ /* 0x000fc40003fa6350 */
[C---:B------:R-:W-:Y:S02]  /*09c0*/  ISETP.GT.U32.OR P2, PT, R64.reuse, 0x2ff, P2 ;  /* 0x000002ff4000780c */ /* 0x040fe40001744470 */
[----:B------:R-:W-:Y:S02]  /*09d0*/  ISETP.GT.U32.OR P6, PT, R64, 0x2ff, P6 ;  /* 0x000002ff4000780c */ /* 0x000fe400037c4470 */
[----:B------:R-:W-:Y:S02]  /*09e0*/  ISETP.GE.AND.EX P3, PT, R10, c[0x0][0x1e4], PT, P3 ;  /* 0x000079000a007a0c */ /* 0x000fe40003f66330 */
[----:B------:R-:W-:Y:S02]  /*09f0*/  @!P4 MOV R20, R72 ;  /* 0x000000480014c202 */ /* 0x000fe40000000f00 */
[----:B------:R-:W-:Y:S02]  /*0a00*/  @!P4 MOV R21, R75 ;  /* 0x0000004b0015c202 */ /* 0x000fe40000000f00 */
[----:B------:R-:W-:-:S02]  /*0a10*/  ISETP.GT.U32.OR P5, PT, R64, 0x2ff, P5 ;  /* 0x000002ff4000780c */ /* 0x000fc40002fa4470 */
[----:B------:R-:W-:Y:S01]  /*0a20*/  ISETP.GT.U32.OR P3, PT, R64, 0x2ff, P3 ;  /* 0x000002ff4000780c */ /* 0x000fe20001f64470 */
[----:B------:R-:W-:-:S04]  /*0a30*/  @!P4 IMAD.WIDE.U32 R20, R59, c[0x0][0x1d8], R20 ;  /* 0x000076003b14ca25 */ /* 0x000fc800078e0014 */
[----:B------:R-:W-:Y:S01]  /*0a40*/  @!P6 IMAD R22, R12, c[0x0][0x1d8], RZ ;  /* 0x000076000c16ea24 */ /* 0x000fe200078e02ff */
[----:B------:R-:W-:Y:S01]  /*0a50*/  @!P4 IADD3 R21, R21, R23, RZ ;  /* 0x000000171515c210 */ /* 0x000fe20007ffe0ff */
[----:B------:R-:W-:Y:S01]  /*0a60*/  @!P2 IMAD R23, R11, c[0x0][0x1d8], RZ ;  /* 0x000076000b17aa24 */ /* 0x000fe200078e02ff */
[C---:B------:R-:W-:Y:S01]  /*0a70*/  @!P4 SHF.L.U32 R35, R20.reuse, 0x1, RZ ;  /* 0x000000011423c819 */ /* 0x040fe200000006ff */
[----:B------:R-:W-:Y:S01]  /*0a80*/  @!P6 IMAD R41, R55, c[0x0][0x1dc], R22 ;  /* 0x000077003729ea24 */ /* 0x000fe200078e0216 */
[----:B------:R-:W-:Y:S01]  /*0a90*/  @!P4 SHF.L.U64.HI R34, R20, 0x1, R21 ;  /* 0x000000011422c819 */ /* 0x000fe20000010215 */
[----:B------:R-:W-:Y:S01]  /*0aa0*/  @!P2 IMAD R39, R56, c[0x0][0x1dc], R23 ;  /* 0x000077003827aa24 */ /* 0x000fe200078e0217 */
[-C--:B------:R-:W-:Y:S01]  /*0ab0*/  @!P5 MOV R26, R72.reuse ;  /* 0x00000048001ad202 */ /* 0x080fe20000000f00 */
[----:B------:R-:W-:Y:S01]  /*0ac0*/  @!P5 IMAD R21, R9, c[0x0][0x1d8], RZ ;  /* 0x000076000915da24 */ /* 0x000fe200078e02ff */
[----:B------:R-:W-:Y:S01]  /*0ad0*/  @!P5 MOV R27, R75 ;  /* 0x0000004b001bd202 */ /* 0x000fe20000000f00 */
[----:B------:R-:W-:Y:S01]  /*0ae0*/  @!P3 IMAD R20, R10, c[0x0][0x1d8], RZ ;  /* 0x000076000a14ba24 */ /* 0x000fe200078e02ff */
[----:B------:R-:W-:-:S02]  /*0af0*/  @!P3 MOV R22, R72 ;  /* 0x000000480016b202 */ /* 0x000fc40000000f00 */
[-C--:B------:R-:W-:Y:S02]  /*0b00*/  @!P3 MOV R23, R75.reuse ;  /* 0x0000004b0017b202 */ /* 0x080fe40000000f00 */
[----:B------:R-:W-:Y:S01]  /*0b10*/  MOV R40, 0x8 ;  /* 0x0000000800287802 */ /* 0x000fe20000000f00 */
[C---:B------:R-:W-:Y:S01]  /*0b20*/  @!P5 IMAD R29, R58.reuse, c[0x0][0x1dc], R21 ;  /* 0x000077003a1dda24 */ /* 0x040fe200078e0215 */
[-C--:B------:R-:W-:Y:S01]  /*0b30*/  @!P2 MOV R30, R72.reuse ;  /* 0x00000048001ea202 */ /* 0x080fe20000000f00 */
[C---:B------:R-:W-:Y:S01]  /*0b40*/  @!P3 IMAD R33, R57.reuse, c[0x0][0x1dc], R20 ;  /* 0x000077003921ba24 */ /* 0x040fe200078e0214 */
[-C--:B------:R-:W-:Y:S01]  /*0b50*/  @!P2 MOV R31, R75.reuse ;  /* 0x0000004b001fa202 */ /* 0x080fe20000000f00 */
[----:B------:R-:W-:Y:S01]  /*0b60*/  @!P5 IMAD.WIDE.U32 R26, R58, c[0x0][0x1d8], R26 ;  /* 0x000076003a1ada25 */ /* 0x000fe200078e001a */
[----:B------:R-:W-:Y:S02]  /*0b70*/  @!P6 MOV R20, R72 ;  /* 0x000000480014e202 */ /* 0x000fe40000000f00 */
[----:B------:R-:W-:Y:S01]  /*0b80*/  @!P6 MOV R21, R75 ;  /* 0x0000004b0015e202 */ /* 0x000fe20000000f00 */
[----:B------:R-:W-:Y:S01]  /*0b90*/  @!P3 IMAD.WIDE.U32 R22, R57, c[0x0][0x1d8], R22 ;  /* 0x000076003916ba25 */ /* 0x000fe200078e0016 */
[----:B------:R-:W-:-:S03]  /*0ba0*/  @!P5 IADD3 R27, R27, R29, RZ ;  /* 0x0000001d1b1bd210 */ /* 0x000fc60007ffe0ff */
[----:B0-----:R-:W-:Y:S01]  /*0bb0*/  IMAD.WIDE R14, R63, R40, c[0x0][0x198] ;  /* 0x000066003f0e7625 */ /* 0x001fe200078e0228 */
[----:B------:R-:W-:-:S03]  /*0bc0*/  @!P3 IADD3 R33, R23, R33, RZ ;  /* 0x000000211721b210 */ /* 0x000fc60007ffe0ff */
[----:B------:R-:W-:Y:S01]  /*0bd0*/  @!P2 IMAD.WIDE.U32 R30, R56, c[0x0][0x1d8], R30 ;  /* 0x00007600381eaa25 */ /* 0x000fe200078e001e */
[C---:B------:R-:W-:Y:S01]  /*0be0*/  @!P5 SHF.L.U32 R38, R26.reuse, 0x1, RZ ;  /* 0x000000011a26d819 */ /* 0x040fe200000006ff */
[----:B------:R-:W4:Y:S02]  /*0bf0*/  LDG.E.64 R14, [R14.64] ;  /* 0x000000080e0e7981 */ /* 0x000f24000c1e1b00 */
[----:B------:R-:W-:Y:S01]  /*0c00*/  @!P6 IMAD.WIDE.U32 R20, R55, c[0x0][0x1d8], R20 ;  /* 0x000076003714ea25 */ /* 0x000fe200078e0014 */
[----:B------:R-:W-:Y:S02]  /*0c10*/  @!P5 SHF.L.U64.HI R26, R26, 0x1, R27 ;  /* 0x000000011a1ad819 */ /* 0x000fe4000001021b */
[----:B------:R-:W-:Y:S02]  /*0c20*/  @!P2 IADD3 R23, R31, R39, RZ ;  /* 0x000000271f17a210 */ /* 0x000fe40007ffe0ff */
[C---:B------:R-:W-:Y:S02]  /*0c30*/  @!P3 SHF.L.U32 R27, R22.reuse, 0x1, RZ ;  /* 0x00000001161bb819 */ /* 0x040fe400000006ff */
[----:B------:R-:W-:-:S02]  /*0c40*/  @!P3 SHF.L.U64.HI R33, R22, 0x1, R33 ;  /* 0x000000011621b819 */ /* 0x000fc40000010221 */
[----:B------:R-:W-:Y:S02]  /*0c50*/  @!P6 IADD3 R29, R21, R41, RZ ;  /* 0x00000029151de210 */ /* 0x000fe40007ffe0ff */
[----:B------:R-:W-:Y:S02]  /*0c60*/  @!P4 IADD3 R22, P0, R35, c[0x0][0x180], RZ ;  /* 0x000060002316ca10 */ /* 0x000fe40007f1e0ff */
[C---:B------:R-:W-:Y:S02]  /*0c70*/  @!P2 SHF.L.U32 R32, R30.reuse, 0x1, RZ ;  /* 0x000000011e20a819 */ /* 0x040fe400000006ff */
[----:B------:R-:W-:Y:S02]  /*0c80*/  @!P2 SHF.L.U64.HI R30, R30, 0x1, R23 ;  /* 0x000000011e1ea819 */ /* 0x000fe40000010217 */
[C---:B------:R-:W-:Y:S02]  /*0c90*/  @!P6 SHF.L.U32 R31, R20.reuse, 0x1, RZ ;  /* 0x00000001141fe819 */ /* 0x040fe400000006ff */
[----:B------:R-:W-:-:S02]  /*0ca0*/  @!P6 SHF.L.U64.HI R29, R20, 0x1, R29 ;  /* 0x00000001141de819 */ /* 0x000fc4000001021d */
[----:B------:R-:W-:Y:S02]  /*0cb0*/  @!P4 IADD3.X R23, R34, c[0x0][0x184], RZ, P0, !PT ;  /* 0x000061002217ca10 */ /* 0x000fe400007fe4ff */
[----:B------:R-:W-:-:S03]  /*0cc0*/  @!P4 IADD3 R20, P0, R35, c[0x0][0x178], RZ ;  /* 0x00005e002314ca10 */ /* 0x000fc60007f1e0ff */
[----:B------:R0:W5:Y:S01]  /*0cd0*/  @!P4 LDG.E R49, [R22.64] ;  /* 0x000000081631c981 */ /* 0x000162000c1e1900 */
[----:B------:R-:W-:Y:S02]  /*0ce0*/  @!P4 IADD3.X R21, R34, c[0x0][0x17c], RZ, P0, !PT ;  /* 0x00005f002215ca10 */ /* 0x000fe400007fe4ff */
[----:B--2---:R-:W-:-:S03]  /*0cf0*/  @!P5 IADD3 R18, P0, R38, c[0x0][0x180], RZ ;  /* 0x000060002612da10 */ /* 0x004fc60007f1e0ff */
[----:B------:R2:W5:Y:S01]  /*0d00*/  @!P4 LDG.E R46, [R20.64] ;  /* 0x00000008142ec981 */ /* 0x000562000c1e1900 */
[----:B------:R-:W-:Y:S02]  /*0d10*/  @!P5 IADD3.X R19, R26, c[0x0][0x184], RZ, P0, !PT ;  /* 0x000061001a13da10 */ /* 0x000fe400007fe4ff */
[----:B-1----:R-:W-:Y:S02]  /*0d20*/  @!P5 IADD3 R16, P0, R38, c[0x0][0x178], RZ ;  /* 0x00005e002610da10 */ /* 0x002fe40007f1e0ff */
[C---:B---3--:R-:W-:Y:S02]  /*0d30*/  @!P3 IADD3 R24, P4, R27.reuse, c[0x0][0x178], RZ ;  /* 0x00005e001b18ba10 */ /* 0x048fe40007f9e0ff */
[----:B------:R-:W-:Y:S02]  /*0d40*/  @!P5 IADD3.X R17, R26, c[0x0][0x17c], RZ, P0, !PT ;  /* 0x00005f001a11da10 */ /* 0x000fe400007fe4ff */
[----:B------:R-:W-:Y:S01]  /*0d50*/  @!P3 IADD3 R26, P0, R27, c[0x0][0x180], RZ ;  /* 0x000060001b1aba10 */ /* 0x000fe20007f1e0ff */
[----:B------:R-:W-:Y:S01]  /*0d60*/  CS2R R44, SRZ ;  /* 0x00000000002c7805 */ /* 0x000fe2000001ff00 */
[----:B------:R-:W-:Y:S01]  /*0d70*/  CS2R R42, SRZ ;  /* 0x00000000002a7805 */ /* 0x000fe2000001ff00 */
[----:B------:R-:W-:-:S02]  /*0d80*/  @!P3 IADD3.X R25, R33, c[0x0][0x17c], RZ, P4, !PT ;  /* 0x00005f002119ba10 */ /* 0x000fc400027fe4ff */
[----:B------:R-:W-:Y:S02]  /*0d90*/  @!P3 IADD3.X R27, R33, c[0x0][0x184], RZ, P0, !PT ;  /* 0x00006100211bba10 */ /* 0x000fe400007fe4ff */
[----:B------:R1:W5:Y:S01]  /*0da0*/  @!P5 LDG.E R44, [R18.64] ;  /* 0x00000008122cd981 */ /* 0x000362000c1e1900 */
[----:B--2---:R-:W-:-:S03]  /*0db0*/  @!P2 IADD3 R20, P0, R32, c[0x0][0x178], RZ ;  /* 0x00005e002014aa10 */ /* 0x004fc60007f1e0ff */
[----:B------:R2:W5:Y:S04]  /*0dc0*/  @!P5 LDG.E R43, [R16.64] ;  /* 0x00000008102bd981 */ /* 0x000568000c1e1900 */
[----:B------:R3:W5:Y:S04]  /*0dd0*/  @!P3 LDG.E R45, [R26.64] ;  /* 0x000000081a2db981 */ /* 0x000768000c1e1900 */
[----:B------:R3:W5:Y:S01]  /*0de0*/  @!P3 LDG.E R42, [R24.64] ;  /* 0x00000008182ab981 */ /* 0x000762000c1e1900 */
[C---:B-1----:R-:W-:Y:S02]  /*0df0*/  @!P6 IADD3 R18, P3, R31.reuse, c[0x0][0x180], RZ ;  /* 0x000060001f12ea10 */ /* 0x042fe40007f7e0ff */
[----:B--2---:R-:W-:Y:S01]  /*0e00*/  @!P6 IADD3 R16, P4, R31, c[0x0][0x178], RZ ;  /* 0x00005e001f10ea10 */ /* 0x004fe20007f9e0ff */
        /* <DEDUP_REMOVED lines=8> */
[----:B0-----:R-:W-:-:S04]  /*0e90*/  @!P2 IADD3 R22, P5, R32, c[0x0][0x180], RZ ;  /* 0x000060002016aa10 */ /* 0x001fc80007fbe0ff */
[----:B------:R-:W-:Y:S02]  /*0ea0*/  @!P2 IADD3.X R23, R30, c[0x0][0x184], RZ, P5, !PT ;  /* 0x000061001e17aa10 */ /* 0x000fe40002ffe4ff */
[----:B------:R-:W-:-:S03]  /*0eb0*/  MOV R69, 0x3f800000 ;  /* 0x3f80000000457802 */ /* 0x000fc60000000f00 */
[----:B------:R0:W5:Y:S01]  /*0ec0*/  @!P2 LDG.E R40, [R22.64] ;  /* 0x000000081628a981 */ /* 0x000162000c1e1900 */
[----:B------:R-:W-:Y:S01]  /*0ed0*/  BSSY B0, `(.L_x_388) ;  /* 0x0000019000007945 */ /* 0x000fe20003800000 */
[----:B------:R-:W-:Y:S01]  /*0ee0*/  MOV R68, RZ ;  /* 0x000000ff00447202 */ /* 0x000fe20000000f00 */
[----:B------:R-:W-:Y:S01]  /*0ef0*/  CS2R R66, SRZ ;  /* 0x0000000000427805 */ /* 0x000fe2000001ff00 */
[----:B----4-:R-:W-:-:S05]  /*0f00*/  FFMA.FTZ R15, -R14, R14, R15 ;  /* 0x0000000e0e0f7223 */ /* 0x010fca000001010f */
[----:B------:R-:W-:-:S13]  /*0f10*/  FSETP.GTU.FTZ.AND P0, PT, R15, RZ, PT ;  /* 0x000000ff0f00720b */ /* 0x000fda0003f1c000 */
[----:B0-----:R-:W-:-:S04]  /*0f20*/  @P0 FADD.FTZ R22, R15, c[0x0][0x1a0] ;  /* 0x000068000f160621 */ /* 0x001fc80000010000 */
        /* <DEDUP_REMOVED lines=19> */
.L_x_389:
[----:B---3--:R-:W-:Y:S05]  /*1060*/  BSYNC B0 ;  /* 0x0000000000007941 */ /* 0x008fea0003800000 */
.L_x_388:
[----:B------:R-:W-:Y:S02]  /*1070*/  ISETP.NE.AND P5, PT, RZ, UR7, PT ;  /* 0x00000007ff007c0c */ /* 0x000fe4000bfa5270 */
[--C-:B-----5:R-:W-:Y:S02]  /*1080*/  PRMT R21, RZ, 0x5410, R52.reuse ;  /* 0x00005410ff157816 */ /* 0x120fe40000000034 */
[----:B------:R-:W-:Y:S02]  /*1090*/  PRMT R23, RZ, 0x7610, R52 ;  /* 0x00007610ff177816 */ /* 0x000fe40000000034 */
[----:B------:R-:W-:Y:S01]  /*10a0*/  PRMT R25, RZ, 0x5410, R53 ;  /* 0x00005410ff197816 */ /* 0x000fe20000000035 */
[C---:B------:R-:W-:Y:S01]  /*10b0*/  FADD.FTZ R22, -R14.reuse, R21 ;  /* 0x000000150e167221 */ /* 0x040fe20000010100 */
[----:B------:R-:W-:Y:S01]  /*10c0*/  PRMT R27, RZ, 0x7610, R53 ;  /* 0x00007610ff1b7816 */ /* 0x000fe20000000035 */
[C---:B------:R-:W-:Y:S01]  /*10d0*/  FADD.FTZ R26, -R14.reuse, R23 ;  /* 0x000000170e1a7221 */ /* 0x040fe20000010100 */
[----:B------:R-:W-:Y:S01]  /*10e0*/  PRMT R19, RZ, 0x5410, R51 ;  /* 0x00005410ff137816 */ /* 0x000fe20000000033 */
[C---:B------:R-:W-:Y:S01]  /*10f0*/  FADD.FTZ R24, -R14.reuse, R25 ;  /* 0x000000190e187221 */ /* 0x040fe20000010100 */
[----:B------:R-:W-:Y:S01]  /*1100*/  PRMT R18, RZ, 0x7610, R51 ;  /* 0x00007610ff127816 */ /* 0x000fe20000000033 */
[----:B------:R-:W-:Y:S01]  /*1110*/  FADD.FTZ R20, -R14, R27 ;  /* 0x0000001b0e147221 */ /* 0x000fe20000010100 */
[--C-:B------:R-:W-:Y:S01]  /*1120*/  PRMT R17, RZ, 0x5410, R50.reuse ;  /* 0x00005410ff117816 */ /* 0x100fe20000000032 */
[-C--:B0-----:R-:W-:Y:S01]  /*1130*/  FMUL.FTZ R22, R22, R69.reuse ;  /* 0x0000004516167220 */ /* 0x081fe20000410000 */
        /* <DEDUP_REMOVED lines=21> */
.L_x_390:
[----:B------:R-:W-:Y:S02]  /*1290*/  FMUL.FTZ R27, R19, R68 ;  /* 0x00000044131b7220 */ /* 0x000fe40000410000 */
[C---:B------:R-:W-:Y:S02]  /*12a0*/  FFMA.FTZ R25, R22.reuse, R19, RZ ;  /* 0x0000001316197223 */ /* 0x040fe400000100ff */
[----:B------:R-:W-:Y:S02]  /*12b0*/  FFMA.FTZ R22, R22, R27, RZ ;  /* 0x0000001b16167223 */ /* 0x000fe400000100ff */
[----:B------:R-:W-:Y:S02]  /*12c0*/  FMUL.FTZ R24, R24, R69 ;  /* 0x0000004518187220 */ /* 0x000fe40000410000 */
        /* <DEDUP_REMOVED lines=22> */
.L_x_391:
[----:B------:R-:W-:Y:S02]  /*1430*/  FFMA.FTZ R22, R21, R26, R22 ;  /* 0x0000001a15167223 */ /* 0x000fe40000010016 */
[----:B------:R-:W-:Y:S02]  /*1440*/  FMUL.FTZ R29, R17, R68 ;  /* 0x00000044111d7220 */ /* 0x000fe40000410000 */
[----:B------:R-:W-:Y:S01]  /*1450*/  FADD.FTZ R28, R26, R27 ;  /* 0x0000001b1a1c7221 */ /* 0x000fe20000010000 */
[----:B------:R-:W-:Y:S01]  /*1460*/  PRMT R27, RZ, 0x5410, R48 ;  /* 0x00005410ff1b7816 */ /* 0x000fe20000000030 */
[----:B------:R-:W-:Y:S02]  /*1470*/  FFMA.FTZ R25, R24, R17, R25 ;  /* 0x0000001118197223 */ /* 0x000fe40000010019 */
[----:B------:R-:W-:-:S02]  /*1480*/  FFMA.FTZ R26, R21, R18, RZ ;  /* 0x00000012151a7223 */ /* 0x000fc400000100ff */
[----:B------:R-:W-:Y:S02]  /*1490*/  FADD.FTZ R20, RZ, R19 ;  /* 0x00000013ff147221 */ /* 0x000fe40000010000 */
[----:B------:R-:W-:Y:S02]  /*14a0*/  FFMA.FTZ R24, R24, R29, R22 ;  /* 0x0000001d18187223 */ /* 0x000fe40000010016 */
[----:B------:R-:W-:Y:S01]  /*14b0*/  FADD.FTZ R21, R28, R29 ;  /* 0x0000001d1c157221 */ /* 0x000fe20000010000 */
[----:B------:R-:W-:Y:S01]  /*14c0*/  PRMT R29, RZ, 0x7610, R48 ;  /* 0x00007610ff1d7816 */ /* 0x000fe20000000030 */
[----:B------:R-:W-:Y:S01]  /*14d0*/  FADD.FTZ R19, R20, R17 ;  /* 0x0000001114137221 */ /* 0x000fe20000010000 */
[----:B------:R-:W-:Y:S01]  /*14e0*/  PRMT R20, RZ, 0x7610, R47 ;  /* 0x00007610ff147816 */ /* 0x000fe2000000002f */
[----:B------:R-:W-:Y:S02]  /*14f0*/  FMUL.FTZ R22, R16, R15 ;  /* 0x0000000f10167220 */ /* 0x000fe40000410000 */
[----:B------:R-:W-:-:S02]  /*1500*/  FFMA.FTZ R17, R23, R16, R26 ;  /* 0x0000001017117223 */ /* 0x000fc4000001001a */
[C---:B------:R-:W-:Y:S02]  /*1510*/  FADD.FTZ R26, -R14.reuse, R27 ;  /* 0x0000001b0e1a7221 */ /* 0x040fe40000010100 */
[----:B------:R-:W-:Y:S02]  /*1520*/  FADD.FTZ R28, -R14, R29 ;  /* 0x0000001d0e1c7221 */ /* 0x000fe40000010100 */
[----:B------:R-:W-:Y:S01]  /*1530*/  FFMA.FTZ R23, R23, R22, R24 ;  /* 0x0000001617177223 */ /* 0x000fe20000010018 */
        /* <DEDUP_REMOVED lines=23> */
.L_x_392:
[----:B------:R-:W-:Y:S02]  /*16b0*/  FMUL.FTZ R28, R24, R68 ;  /* 0x00000044181c7220 */ /* 0x000fe40000410000 */
[----:B------:R-:W-:Y:S02]  /*16c0*/  FADD.FTZ R21, R22, R21 ;  /* 0x0000001516157221 */ /* 0x000fe40000010000 */
[----:B------:R-:W-:Y:S02]  /*16d0*/  FADD.FTZ R27, R27, R16 ;  /* 0x000000101b1b7221 */ /* 0x000fe40000010000 */
[C---:B------:R-:W-:Y:S02]  /*16e0*/  FFMA.FTZ R22, R26.reuse, R24, R25 ;  /* 0x000000181a167223 */ /* 0x040fe40000010019 */
[----:B------:R-:W-:Y:S01]  /*16f0*/  FADD.FTZ R16, R19, R24 ;  /* 0x0000001813107221 */ /* 0x000fe20000010000 */
[--C-:B------:R-:W-:Y:S01]  /*1700*/  PRMT R19, RZ, 0x5410, R49.reuse ;  /* 0x00005410ff137816 */ /* 0x100fe20000000031 */
[----:B------:R-:W-:Y:S01]  /*1710*/  FADD.FTZ R24, R21, R28 ;  /* 0x0000001c15187221 */ /* 0x000fe20000010000 */
[----:B------:R-:W-:Y:S01]  /*1720*/  PRMT R21, RZ, 0x7610, R49 ;  /* 0x00007610ff157816 */ /* 0x000fe20000000031 */
[----:B------:R-:W-:-:S02]  /*1730*/  FFMA.FTZ R25, R26, R28, R23 ;  /* 0x0000001c1a197223 */ /* 0x000fc40000010017 */
[----:B------:R-:W-:Y:S02]  /*1740*/  FMUL.FTZ R23, R20, R15 ;  /* 0x0000000f14177220 */ /* 0x000fe40000410000 */
[C---:B------:R-:W-:Y:S01]  /*1750*/  FADD.FTZ R26, -R14.reuse, R19 ;  /* 0x000000130e1a7221 */ /* 0x040fe20000010100 */
[--C-:B------:R-:W-:Y:S01]  /*1760*/  PRMT R19, RZ, 0x5410, R46.reuse ;  /* 0x00005410ff137816 */ /* 0x100fe2000000002e */
[----:B------:R-:W-:Y:S02]  /*1770*/  FADD.FTZ R28, -R14, R21 ;  /* 0x000000150e1c7221 */ /* 0x000fe40000010100 */
[C---:B------:R-:W-:Y:S02]  /*1780*/  FFMA.FTZ R17, R18.reuse, R20, R17 ;  /* 0x0000001412117223 */ /* 0x040fe40000010011 */
        /* <DEDUP_REMOVED lines=23> */
.L_x_393:
[----:B------:R-:W-:Y:S01]  /*1900*/  FMUL.FTZ R28, R19, R68 ;  /* 0x00000044131c7220 */ /* 0x000fe20000410000 */
[----:B------:R-:W-:Y:S01]  /*1910*/  PRMT R29, RZ, 0x7610, R44 ;  /* 0x00007610ff1d7816 */ /* 0x000fe2000000002c */
[----:B------:R-:W-:Y:S02]  /*1920*/  FADD.FTZ R23, R23, R24 ;  /* 0x0000001817177221 */ /* 0x000fe40000010000 */
[C---:B------:R-:W-:Y:S02]  /*1930*/  FFMA.FTZ R22, R26.reuse, R19, R22 ;  /* 0x000000131a167223 */ /* 0x040fe40000010016 */
[----:B------:R-:W-:Y:S01]  /*1940*/  FFMA.FTZ R26, R26, R28, R25 ;  /* 0x0000001c1a1a7223 */ /* 0x000fe20000010019 */
[----:B------:R-:W-:Y:S01]  /*1950*/  PRMT R25, RZ, 0x5410, R43 ;  /* 0x00005410ff197816 */ /* 0x000fe2000000002b */
[----:B------:R-:W-:Y:S01]  /*1960*/  FADD.FTZ R28, R23, R28 ;  /* 0x0000001c171c7221 */ /* 0x000fe20000010000 */
[----:B------:R-:W-:Y:S01]  /*1970*/  PRMT R23, RZ, 0x5410, R44 ;  /* 0x00005410ff177816 */ /* 0x000fe2000000002c */
[----:B------:R-:W-:-:S02]  /*1980*/  FADD.FTZ R30, -R14, R29 ;  /* 0x0000001d0e1e7221 */ /* 0x000fc40000010100 */
[----:B------:R-:W-:Y:S01]  /*1990*/  FADD.FTZ R27, R27, R20 ;  /* 0x000000141b1b7221 */ /* 0x000fe20000010000 */
[----:B------:R-:W-:Y:S01]  /*19a0*/  PRMT R20, RZ, 0x7610, R43 ;  /* 0x00007610ff147816 */ /* 0x000fe2000000002b */
[----:B------:R-:W-:Y:S02]  /*19b0*/  FADD.FTZ R24, -R14, R23 ;  /* 0x000000170e187221 */ /* 0x000fe40000010100 */
[----:B------:R-:W-:Y:S02]  /*19c0*/  FMUL.FTZ R29, R18, R15 ;  /* 0x0000000f121d7220 */ /* 0x000fe40000410000 */
        /* <DEDUP_REMOVED lines=21> */
.L_x_394:
[----:B------:R-:W-:Y:S02]  /*1b20*/  FFMA.FTZ R30, R21, R29, R26 ;  /* 0x0000001d151e7223 */ /* 0x000fe4000001001a */
[----:B------:R-:W-:-:S02]  /*1b30*/  FMUL.FTZ R31, R25, R68 ;  /* 0x00000044191f7220 */ /* 0x000fc40000410000 */
[----:B------:R-:W-:Y:S02]  /*1b40*/  FADD.FTZ R28, R29, R28 ;  /* 0x0000001c1d1c7221 */ /* 0x000fe40000010000 */
[----:B------:R-:W-:Y:S02]  /*1b50*/  FFMA.FTZ R30, R24, R31, R30 ;  /* 0x0000001f181e7223 */ /* 0x000fe4000001001e */
[----:B------:R-:W-:Y:S02]  /*1b60*/  FADD.FTZ R31, R28, R31 ;  /* 0x0000001f1c1f7221 */ /* 0x000fe40000010000 */
[----:B------:R-:W-:Y:S01]  /*1b70*/  FADD.FTZ R26, R16, R19 ;  /* 0x00000013101a7221 */ /* 0x000fe20000010000 */
[----:B------:R-:W-:Y:S01]  /*1b80*/  PRMT R19, RZ, 0x7610, R45 ;  /* 0x00007610ff137816 */ /* 0x000fe2000000002d */
[----:B------:R-:W-:Y:S01]  /*1b90*/  FFMA.FTZ R28, R21, R18, R17 ;  /* 0x00000012151c7223 */ /* 0x000fe20000010011 */
[----:B------:R-:W-:Y:S01]  /*1ba0*/  PRMT R17, RZ, 0x5410, R45 ;  /* 0x00005410ff117816 */ /* 0x000fe2000000002d */
[----:B------:R-:W-:-:S02]  /*1bb0*/  FMUL.FTZ R16, R20, R15 ;  /* 0x0000000f14107220 */ /* 0x000fc40000410000 */
[----:B------:R-:W-:Y:S01]  /*1bc0*/  FADD.FTZ R21, R27, R18 ;  /* 0x000000121b157221 */ /* 0x000fe20000010000 */
[----:B------:R-:W-:Y:S01]  /*1bd0*/  PRMT R18, RZ, 0x7610, R42 ;  /* 0x00007610ff127816 */ /* 0x000fe2000000002a */
[----:B------:R-:W-:Y:S02]  /*1be0*/  FFMA.FTZ R30, R23, R16, R30 ;  /* 0x00000010171e7223 */ /* 0x000fe4000001001e */
[----:B------:R-:W-:Y:S02]  /*1bf0*/  FADD.FTZ R27, R16, R31 ;  /* 0x0000001f101b7221 */ /* 0x000fe40000010000 */
[C---:B------:R-:W-:Y:S02]  /*1c00*/  FADD.FTZ R16, -R14.reuse, R17 ;  /* 0x000000110e107221 */ /* 0x040fe40000010100 */
[----:B------:R-:W-:Y:S01]  /*1c10*/  FADD.FTZ R32, -R14, R19 ;  /* 0x000000130e207221 */ /* 0x000fe20000010100 */
        /* <DEDUP_REMOVED lines=22> */
.L_x_395:
[----:B------:R-:W-:Y:S02]  /*1d80*/  FMUL.FTZ R32, R19, R68 ;  /* 0x0000004413207220 */ /* 0x000fe40000410000 */
[----:B------:R-:W-:-:S02]  /*1d90*/  FFMA.FTZ R22, R24, R25, R22 ;  /* 0x0000001918167223 */ /* 0x000fc40000010016 */
[----:B------:R-:W-:Y:S02]  /*1da0*/  FFMA.FTZ R29, R17, R32, R30 ;  /* 0x00000020111d7223 */ /* 0x000fe4000001001e */
[----:B------:R-:W-:Y:S02]  /*1db0*/  FMUL.FTZ R31, R18, R15 ;  /* 0x0000000f121f7220 */ /* 0x000fe40000410000 */
[----:B------:R-:W-:Y:S01]  /*1dc0*/  FADD.FTZ R32, R27, R32 ;  /* 0x000000201b207221 */ /* 0x000fe20000010000 */
[--C-:B------:R-:W-:Y:S01]  /*1dd0*/  PRMT R27, RZ, 0x7610, R40.reuse ;  /* 0x00007610ff1b7816 */ /* 0x100fe20000000028 */
[----:B------:R-:W-:Y:S01]  /*1de0*/  FADD.FTZ R24, R26, R25 ;  /* 0x000000191a187221 */ /* 0x000fe20000010000 */
[----:B------:R-:W-:Y:S01]  /*1df0*/  PRMT R25, RZ, 0x5410, R40 ;  /* 0x00005410ff197816 */ /* 0x000fe20000000028 */
[----:B------:R-:W-:Y:S01]  /*1e00*/  FFMA.FTZ R30, R16, R31, R29 ;  /* 0x0000001f101e7223 */ /* 0x000fe2000001001d */
[----:B------:R-:W-:Y:S01]  /*1e10*/  PRMT R26, RZ, 0x7610, R39 ;  /* 0x00007610ff1a7816 */ /* 0x000fe20000000027 */
[----:B------:R-:W-:-:S02]  /*1e20*/  FADD.FTZ R29, R31, R32 ;  /* 0x000000201f1d7221 */ /* 0x000fc40000010000 */
[C---:B------:R-:W-:Y:S02]  /*1e30*/  FADD.FTZ R32, -R14.reuse, R25 ;  /* 0x000000190e207221 */ /* 0x040fe40000010100 */
[----:B------:R-:W-:Y:S02]  /*1e40*/  FADD.FTZ R34, -R14, R27 ;  /* 0x0000001b0e227221 */ /* 0x000fe40000010100 */
[----:B------:R-:W-:Y:S01]  /*1e50*/  FFMA.FTZ R23, R23, R20, R28 ;  /* 0x0000001417177223 */ /* 0x000fe2000001001c */
[----:B------:R-:W-:Y:S01]  /*1e60*/  PRMT R28, RZ, 0x5410, R39 ;  /* 0x00005410ff1c7816 */ /* 0x000fe20000000027 */
        /* <DEDUP_REMOVED lines=21> */
.L_x_396:
[----:B------:R-:W-:Y:S02]  /*1fc0*/  FMUL.FTZ R32, R28, R68 ;  /* 0x000000441c207220 */ /* 0x000fe40000410000 */
[----:B------:R-:W-:Y:S02]  /*1fd0*/  FMUL.FTZ R31, R26, R15 ;  /* 0x0000000f1a1f7220 */ /* 0x000fe40000410000 */
[----:B------:R-:W-:Y:S02]  /*1fe0*/  FFMA.FTZ R30, R27, R32, R30 ;  /* 0x000000201b1e7223 */ /* 0x000fe4000001001e */
[----:B------:R-:W-:Y:S01]  /*1ff0*/  FADD.FTZ R33, R21, R20 ;  /* 0x0000001415217221 */ /* 0x000fe20000010000 */
[----:B------:R-:W-:Y:S01]  /*2000*/  PRMT R21, RZ, 0x5410, R41 ;  /* 0x00005410ff157816 */ /* 0x000fe20000000029 */
[----:B------:R-:W-:Y:S02]  /*2010*/  FADD.FTZ R32, R29, R32 ;  /* 0x000000201d207221 */ /* 0x000fe40000010000 */
[----:B------:R-:W-:-:S02]  /*2020*/  FFMA.FTZ R29, R25, R31, R30 ;  /* 0x0000001f191d7223 */ /* 0x000fc4000001001e */
[----:B------:R-:W-:Y:S02]  /*2030*/  FADD.FTZ R30, R31, R32 ;  /* 0x000000201f1e7221 */ /* 0x000fe40000010000 */
[----:B------:R-:W-:Y:S01]  /*2040*/  FADD.FTZ R32, -R14, R21 ;  /* 0x000000150e207221 */ /* 0x000fe20000010100 */
[----:B------:R-:W-:-:S03]  /*2050*/  PRMT R21, RZ, 0x7610, R41 ;  /* 0x00007610ff157816 */ /* 0x000fc60000000029 */
[----:B------:R-:W-:Y:S02]  /*2060*/  FMUL.FTZ R32, R32, R69 ;  /* 0x0000004520207220 */ /* 0x000fe40000410000 */
[----:B------:R-:W-:Y:S01]  /*2070*/  FADD.FTZ R20, -R14, R21 ;  /* 0x000000150e147221 */ /* 0x000fe20000010100 */
[----:B------:R-:W-:-:S03]  /*2080*/  PRMT R21, RZ, 0x5410, R38 ;  /* 0x00005410ff157816 */ /* 0x000fc60000000026 */
[----:B------:R-:W-:Y:S01]  /*2090*/  FMUL.FTZ R31, R20, R69 ;  /* 0x00000045141f7220 */ /* 0x000fe20000410000 */
[----:B------:R-:W-:Y:S01]  /*20a0*/  PRMT R20, RZ, 0x7610, R38 ;  /* 0x00007610ff147816 */ /* 0x000fe20000000026 */
        /* <DEDUP_REMOVED lines=19> */
.L_x_397:
[----:B------:R-:W-:Y:S01]  /*21e0*/  FMUL.FTZ R35, R21, R68 ;  /* 0x0000004415237220 */ /* 0x000fe20000410000 */
[C---:B------:R-:W-:Y:S01]  /*21f0*/  ISETP.GT.AND P0, PT, R36.reuse, 0x1e, PT ;  /* 0x0000001e2400780c */ /* 0x040fe20003f04270 */
[----:B------:R-:W-:Y:S01]  /*2200*/  FFMA.FTZ R22, R17, R19, R22 ;  /* 0x0000001311167223 */ /* 0x000fe20000010016 */
[----:B------:R-:W-:Y:S01]  /*2210*/  ISETP.GT.AND P2, PT, R36, 0xf, PT ;  /* 0x0000000f2400780c */ /* 0x000fe20003f44270 */
[----:B------:R-:W-:Y:S01]  /*2220*/  FFMA.FTZ R34, R32, R35, R29 ;  /* 0x0000002320227223 */ /* 0x000fe2000001001d */
[----:B------:R-:W-:Y:S01]  /*2230*/  ISETP.NE.AND P3, PT, R36, RZ, PT ;  /* 0x000000ff2400720c */ /* 0x000fe20003f65270 */
[----:B------:R-:W-:Y:S01]  /*2240*/  FMUL.FTZ R29, R20, R15 ;  /* 0x0000000f141d7220 */ /* 0x000fe20000410000 */
[----:B------:R-:W-:Y:S01]  /*2250*/  BSSY B0, `(.L_x_398) ;  /* 0x000006a000007945 */ /* 0x000fe20003800000 */
[----:B------:R-:W-:Y:S01]  /*2260*/  FADD.FTZ R70, R30, R35 ;  /* 0x000000231e467221 */ /* 0x000fe20000010000 */
[----:B------:R-:W-:Y:S01]  /*2270*/  ISETP.GT.U32.AND P4, PT, R64, 0x2f, PT ;  /* 0x0000002f4000780c */ /* 0x000fe20003f84070 */
[----:B------:R-:W-:-:S02]  /*2280*/  FFMA.FTZ R30, R31, R29, R34 ;  /* 0x0000001d1f1e7223 */ /* 0x000fc40000010022 */
[----:B------:R-:W-:Y:S02]  /*2290*/  FADD.FTZ R29, R29, R70 ;  /* 0x000000461d1d7221 */ /* 0x000fe40000010000 */
[----:B------:R-:W-:Y:S01]  /*22a0*/  FADD.FTZ R19, R24, R19 ;  /* 0x0000001318137221 */ /* 0x000fe20000010000 */
[----:B------:R-:W0:Y:S01]  /*22b0*/  SHFL.DOWN PT, R35, R30, 0x1, 0x1f ;  /* 0x08201f001e237f89 */ /* 0x000e2200000e0000 */
[----:B------:R-:W-:Y:S01]  /*22c0*/  FFMA.FTZ R23, R16, R18, R23 ;  /* 0x0000001210177223 */ /* 0x000fe20000010017 */
[----:B------:R-:W-:Y:S01]  /*22d0*/  MOV R16, 0x2 ;  /* 0x0000000200107802 */ /* 0x000fe20000000f00 */
[----:B------:R-:W-:Y:S01]  /*22e0*/  FADD.FTZ R33, R33, R18 ;  /* 0x0000001221217221 */ /* 0x000fe20000010000 */
[----:B------:R-:W1:Y:S01]  /*22f0*/  SHFL.DOWN PT, R34, R29, 0x1, 0x1f ;  /* 0x08201f001d227f89 */ /* 0x000e6200000e0000 */
[----:B------:R-:W-:Y:S02]  /*2300*/  FFMA.FTZ R22, R27, R28, R22 ;  /* 0x0000001c1b167223 */ /* 0x000fe40000010016 */
[----:B------:R-:W-:-:S02]  /*2310*/  FADD.FTZ R28, R19, R28 ;  /* 0x0000001c131c7221 */ /* 0x000fc40000010000 */
[----:B------:R-:W-:Y:S02]  /*2320*/  FFMA.FTZ R23, R25, R26, R23 ;  /* 0x0000001a19177223 */ /* 0x000fe40000010017 */
[----:B------:R-:W-:Y:S02]  /*2330*/  FADD.FTZ R33, R33, R26 ;  /* 0x0000001a21217221 */ /* 0x000fe40000010000 */
[----:B------:R-:W-:Y:S02]  /*2340*/  FFMA.FTZ R24, R32, R21, R22 ;  /* 0x0000001520187223 */ /* 0x000fe40000010016 */
[----:B------:R-:W-:Y:S02]  /*2350*/  FFMA.FTZ R25, R31, R20, R23 ;  /* 0x000000141f197223 */ /* 0x000fe40000010017 */
[----:B------:R-:W-:Y:S02]  /*2360*/  FADD.FTZ R26, R28, R21 ;  /* 0x000000151c1a7221 */ /* 0x000fe40000010000 */
[----:B------:R-:W-:-:S02]  /*2370*/  FADD.FTZ R27, R33, R20 ;  /* 0x00000014211b7221 */ /* 0x000fc40000010000 */
[----:B0-----:R-:W-:-:S03]  /*2380*/  @!P0 FADD.FTZ R30, R30, R35 ;  /* 0x000000231e1e8221 */ /* 0x001fc60000010000 */
[----:B------:R-:W-:Y:S01]  /*2390*/  STS.128 [R64.X16+0xf0], R24 ;  /* 0x0000f01840007388 */ /* 0x000fe2000000cc00 */
        /* <DEDUP_REMOVED lines=28> */
[----:B------:R-:W2:Y:S04]  /*2560*/  LDS.128 R32, [0x30] ;  /* 0x00003000ff207984 */ /* 0x000ea80000000c00 */
[----:B------:R-:W3:Y:S01]  /*2570*/  LDS.128 R28, [0x40] ;  /* 0x00004000ff1c7984 */ /* 0x000ee20000000c00 */
[----:B-1----:R-:W-:-:S02]  /*2580*/  FADD.FTZ R77, R16, R20 ;  /* 0x00000014104d7221 */ /* 0x002fc40000010000 */
[----:B------:R-:W-:Y:S02]  /*2590*/  FADD.FTZ R20, R17, R21 ;  /* 0x0000001511147221 */ /* 0x000fe40000010000 */
[----:B0-----:R-:W0:Y:S01]  /*25a0*/  LDS.128 R16, [0x50] ;  /* 0x00005000ff107984 */ /* 0x001e220000000c00 */
[----:B------:R-:W-:Y:S02]  /*25b0*/  FADD.FTZ R77, R77, R22 ;  /* 0x000000164d4d7221 */ /* 0x000fe40000010000 */
[----:B------:R-:W-:Y:S02]  /*25c0*/  FADD.FTZ R20, R20, R23 ;  /* 0x0000001714147221 */ /* 0x000fe40000010000 */
[----:B--2---:R-:W-:Y:S02]  /*25d0*/  FADD.FTZ R77, R77, R32 ;  /* 0x000000204d4d7221 */ /* 0x004fe40000010000 */
[----:B------:R-:W-:Y:S02]  /*25e0*/  FADD.FTZ R32, R20, R33 ;  /* 0x0000002114207221 */ /* 0x000fe40000010000 */
[----:B------:R-:W1:Y:S01]  /*25f0*/  LDS.128 R20, [0x60] ;  /* 0x00006000ff147984 */ /* 0x000e620000000c00 */
[----:B------:R-:W-:-:S02]  /*2600*/  FADD.FTZ R77, R77, R34 ;  /* 0x000000224d4d7221 */ /* 0x000fc40000010000 */
[----:B------:R-:W-:Y:S02]  /*2610*/  FADD.FTZ R32, R32, R35 ;  /* 0x0000002320207221 */ /* 0x000fe40000010000 */
[----:B---3--:R-:W-:Y:S02]  /*2620*/  FADD.FTZ R77, R77, R28 ;  /* 0x0000001c4d4d7221 */ /* 0x008fe40000010000 */
[----:B------:R-:W-:Y:S02]  /*2630*/  FADD.FTZ R32, R32, R29 ;  /* 0x0000001d20207221 */ /* 0x000fe40000010000 */
[----:B------:R-:W-:Y:S02]  /*2640*/  FADD.FTZ R77, R77, R30 ;  /* 0x0000001e4d4d7221 */ /* 0x000fe40000010000 */
[----:B------:R-:W-:Y:S02]  /*2650*/  FADD.FTZ R32, R32, R31 ;  /* 0x0000001f20207221 */ /* 0x000fe40000010000 */
[----:B------:R-:W2:Y:S01]  /*2660*/  LDS.128 R28, [0x70] ;  /* 0x00007000ff1c7984 */ /* 0x000ea20000000c00 */
[----:B0-----:R-:W-:-:S02]  /*2670*/  FADD.FTZ R77, R77, R16 ;  /* 0x000000104d4d7221 */ /* 0x001fc40000010000 */
[----:B------:R-:W-:Y:S02]  /*2680*/  FADD.FTZ R32, R32, R17 ;  /* 0x0000001120207221 */ /* 0x000fe40000010000 */
[----:B------:R-:W-:Y:S02]  /*2690*/  FADD.FTZ R77, R77, R18 ;  /* 0x000000124d4d7221 */ /* 0x000fe40000010000 */
[----:B------:R-:W-:Y:S02]  /*26a0*/  FADD.FTZ R32, R32, R19 ;  /* 0x0000001320207221 */ /* 0x000fe40000010000 */
[----:B------:R-:W0:Y:S01]  /*26b0*/  LDS.128 R16, [0x80] ;  /* 0x00008000ff107984 */ /* 0x000e220000000c00 */
[----:B-1----:R-:W-:Y:S02]  /*26c0*/  FADD.FTZ R77, R77, R20 ;  /* 0x000000144d4d7221 */ /* 0x002fe40000010000 */
[----:B------:R-:W-:Y:S02]  /*26d0*/  FADD.FTZ R20, R32, R21 ;  /* 0x0000001520147221 */ /* 0x000fe40000010000 */
[----:B------:R-:W1:Y:S01]  /*26e0*/  LDS.128 R32, [0x90] ;  /* 0x00009000ff207984 */ /* 0x000e620000000c00 */
[----:B------:R-:W-:-:S02]  /*26f0*/  FADD.FTZ R77, R77, R22 ;  /* 0x000000164d4d7221 */ /* 0x000fc40000010000 */
[----:B------:R-:W-:Y:S02]  /*2700*/  FADD.FTZ R20, R20, R23 ;  /* 0x0000001714147221 */ /* 0x000fe40000010000 */
[----:B--2---:R-:W-:Y:S02]  /*2710*/  FADD.FTZ R77, R77, R28 ;  /* 0x0000001c4d4d7221 */ /* 0x004fe40000010000 */
[----:B------:R-:W-:Y:S02]  /*2720*/  FADD.FTZ R20, R20, R29 ;  /* 0x0000001d14147221 */ /* 0x000fe40000010000 */
[----:B------:R-:W-:Y:S02]  /*2730*/  FADD.FTZ R77, R77, R30 ;  /* 0x0000001e4d4d7221 */ /* 0x000fe40000010000 */
[----:B------:R-:W-:Y:S02]  /*2740*/  FADD.FTZ R20, R20, R31 ;  /* 0x0000001f14147221 */ /* 0x000fe40000010000 */
[----:B0-----:R-:W-:-:S02]  /*2750*/  FADD.FTZ R77, R77, R16 ;  /* 0x000000104d4d7221 */ /* 0x001fc40000010000 */
[----:B------:R-:W-:Y:S02]  /*2760*/  FADD.FTZ R16, R20, R17 ;  /* 0x0000001114107221 */ /* 0x000fe40000010000 */
[----:B------:R-:W0:Y:S01]  /*2770*/  LDS.128 R20, [0xa0] ;  /* 0x0000a000ff147984 */ /* 0x000e220000000c00 */
[----:B------:R-:W-:Y:S02]  /*2780*/  FADD.FTZ R77, R77, R18 ;  /* 0x000000124d4d7221 */ /* 0x000fe40000010000 */
[----:B------:R-:W-:Y:S02]  /*2790*/  FADD.FTZ R16, R16, R19 ;  /* 0x0000001310107221 */ /* 0x000fe40000010000 */
[----:B-1----:R-:W-:Y:S02]  /*27a0*/  FADD.FTZ R77, R77, R32 ;  /* 0x000000204d4d7221 */ /* 0x002fe40000010000 */
[----:B------:R-:W-:Y:S02]  /*27b0*/  FADD.FTZ R28, R16, R33 ;  /* 0x00000021101c7221 */ /* 0x000fe40000010000 */
[----:B------:R-:W1:Y:S01]  /*27c0*/  LDS.128 R16, [0xb0] ;  /* 0x0000b000ff107984 */ /* 0x000e620000000c00 */
[----:B------:R-:W-:-:S02]  /*27d0*/  FADD.FTZ R77, R77, R34 ;  /* 0x000000224d4d7221 */ /* 0x000fc40000010000 */
[----:B------:R-:W-:Y:S01]  /*27e0*/  FADD.FTZ R34, R28, R35 ;  /* 0x000000231c227221 */ /* 0x000fe20000010000 */
[----:B------:R-:W-:Y:S04]  /*27f0*/  LDS.64 R32, [0xd0] ;  /* 0x0000d000ff207984 */ /* 0x000fe80000000a00 */
[----:B------:R-:W2:Y:S01]  /*2800*/  LDS.128 R28, [0xc0] ;  /* 0x0000c000ff1c7984 */ /* 0x000ea20000000c00 */
[----:B0-----:R-:W-:Y:S02]  /*2810*/  FADD.FTZ R77, R77, R20 ;  /* 0x000000144d4d7221 */ /* 0x001fe40000010000 */
[----:B------:R-:W-:Y:S02]  /*2820*/  FADD.FTZ R34, R34, R21 ;  /* 0x0000001522227221 */ /* 0x000fe40000010000 */
[----:B------:R-:W-:-:S02]  /*2830*/  FADD.FTZ R77, R77, R22 ;  /* 0x000000164d4d7221 */ /* 0x000fc40000010000 */
[----:B------:R-:W-:Y:S02]  /*2840*/  FADD.FTZ R34, R34, R23 ;  /* 0x0000001722227221 */ /* 0x000fe40000010000 */
[----:B-1----:R-:W-:Y:S02]  /*2850*/  FADD.FTZ R77, R77, R16 ;  /* 0x000000104d4d7221 */ /* 0x002fe40000010000 */
[----:B------:R-:W-:Y:S02]  /*2860*/  FADD.FTZ R34, R34, R17 ;  /* 0x0000001122227221 */ /* 0x000fe40000010000 */
[----:B------:R-:W-:Y:S02]  /*2870*/  FADD.FTZ R77, R77, R18 ;  /* 0x000000124d4d7221 */ /* 0x000fe40000010000 */
[----:B------:R-:W-:Y:S02]  /*2880*/  FADD.FTZ R34, R34, R19 ;  /* 0x0000001322227221 */ /* 0x000fe40000010000 */
[----:B--2---:R-:W-:-:S02]  /*2890*/  FADD.FTZ R77, R77, R28 ;  /* 0x0000001c4d4d7221 */ /* 0x004fc40000010000 */
[----:B------:R-:W-:Y:S02]  /*28a0*/  FADD.FTZ R34, R34, R29 ;  /* 0x0000001d22227221 */ /* 0x000fe40000010000 */
[----:B------:R-:W-:Y:S02]  /*28b0*/  FADD.FTZ R77, R77, R30 ;  /* 0x0000001e4d4d7221 */ /* 0x000fe40000010000 */
[----:B------:R-:W-:Y:S02]  /*28c0*/  FADD.FTZ R34, R34, R31 ;  /* 0x0000001f22227221 */ /* 0x000fe40000010000 */
[----:B------:R-:W-:Y:S02]  /*28d0*/  FADD.FTZ R16, R77, R32 ;  /* 0x000000204d107221 */ /* 0x000fe40000010000 */
[----:B------:R-:W-:Y:S02]  /*28e0*/  FADD.FTZ R17, R34, R33 ;  /* 0x0000002122117221 */ /* 0x000fe40000010000 */
.L_x_399:
[----:B------:R-:W-:Y:S05]  /*28f0*/  BSYNC B0 ;  /* 0x0000000000007941 */ /* 0x000fea0003800000 */
.L_x_398:
[----:B------:R-:W-:Y:S01]  /*2900*/  BAR.SYNC.DEFER_BLOCKING 0x0 ;  /* 0x0000000000007b1d */ /* 0x000fe20000010000 */
[----:B------:R-:W-:-:S05]  /*2910*/  SHF.L.U32 R18, R64, 0x4, RZ ;  /* 0x0000000440127819 */ /* 0x000fca00000006ff */
        /* <DEDUP_REMOVED lines=77> */
.L_x_401:
[----:B------:R-:W-:Y:S05]  /*2df0*/  BSYNC B0 ;  /* 0x0000000000007941 */ /* 0x000fea0003800000 */
.L_x_400:
[----:B------:R-:W-:Y:S01]  /*2e00*/  BSSY B0, `(.L_x_402) ;  /* 0x0000011000007945 */ /* 0x000fe20003800000 */
[----:B------:R-:W-:Y:S01]  /*2e10*/  HFMA2.MMA R30, -RZ, RZ, 0, 2.384185791015625e-07 ;  /* 0x00000004ff1e7435 */ /* 0x000fe200000001ff */
[----:B------:R-:W-:Y:S05]  /*2e20*/  @P4 BRA `(.L_x_403) ;  /* 0x000000e000004947 */ /* 0x000fea0003800000 */
[----:B------:R-:W-:Y:S01]  /*2e30*/  IMAD R19, R71, 0x30, R64 ;  /* 0x0000003047137824 */ /* 0x000fe200078e0240 */
[----:B------:R-:W-:-:S02]  /*2e40*/  MOV R21, c[0x0][0x1d8] ;  /* 0x0000760000157a02 */ /* 0x000fc40000000f00 */
        /* <DEDUP_REMOVED lines=12> */
.L_x_403:
[----:B------:R-:W-:Y:S05]  /*2f10*/  BSYNC B0 ;  /* 0x0000000000007941 */ /* 0x000fea0003800000 */
.L_x_402:
        /* <DEDUP_REMOVED lines=28> */
.L_x_406:
[----:B------:R-:W2:Y:S01]  /*30e0*/  LDG.E.STRONG.GPU R20, [R18.64] ;  /* 0x0000000812147981 */ /* 0x000ea2000c1ef900 */
[----:B------:R-:W-:Y:S01]  /*30f0*/  YIELD ;  /* 0x0000000000007946 */ /* 0x000fe20003800000 */
[----:B--2---:R-:W-:Y:S01]  /*3100*/  ISETP.NE.AND P0, PT, R20, R23, PT ;  /* 0x000000171400720c */ /* 0x004fe20003f05270 */
[----:B------:R-:W-:-:S12]  /*3110*/  CCTL.IVALL ;  /* 0x00000000ff00798f */ /* 0x000fd80002000000 */
[----:B------:R-:W-:Y:S05]  /*3120*/  @P0 BRA `(.L_x_406) ;  /* 0xffffffb000000947 */ /* 0x000fea000383ffff */
.L_x_405:
        /* <DEDUP_REMOVED lines=20> */
.L_x_410:
        /* <DEDUP_REMOVED lines=115> */
.L_x_409:
        /* <DEDUP_REMOVED lines=61> */
.L_x_411:
[----:B------:R-:W-:-:S13]  /*3d70*/  ISETP.NE.OR P0, PT, R27, RZ, P0 ;  /* 0x000000ff1b00720c */ /* 0x000fda0000705670 */
[----:B------:R-:W-:Y:S05]  /*3d80*/  @!P0 BRA `(.L_x_407) ;  /* 0x000001f000008947 */ /* 0x000fea0003800000 */
.L_x_408:
        /* <DEDUP_REMOVED lines=31> */
.L_x_407:
        /* <DEDUP_REMOVED lines=12> */
.L_x_413:
[----:B------:R-:W-:Y:S05]  /*4040*/  BSYNC B0 ;  /* 0x0000000000007941 */ /* 0x000fea0003800000 */
.L_x_412:
        /* <DEDUP_REMOVED lines=16> */
.L_x_404:
        /* <DEDUP_REMOVED lines=35> */
.L_x_414:
        /* <DEDUP_REMOVED lines=18> */
.L_x_416:
[----:B------:R-:W-:Y:S05]  /*44a0*/  BSYNC B0 ;  /* 0x0000000000007941 */ /* 0x000fea0003800000 */
.L_x_415:
        /* <DEDUP_REMOVED lines=30> */
.L_x_417:
[----:B------:R-:W-:Y:S01]  /*4690*/  BSSY B0, `(.L_x_418) ;  /* 0x0000012000007945 */ /* 0x000fe20003800000 */
[----:B------:R-:W-:Y:S05]  /*46a0*/  @P0 BRA `(.L_x_419) ;  /* 0x0000010000000947 */ /* 0x000fea0003800000 */
[--C-:B------:R-:W-:Y:S02]  /*46b0*/  FFMA.FTZ R16, R20, R26, R21.reuse ;  /* 0x0000001a14107223 */ /* 0x100fe40000010015 */
[----:B------:R-:W-:Y:S02]  /*46c0*/  IMAD R22, R6, c[0x0][0x1d8], RZ ;  /* 0x0000760006167a24 */ /* 0x000fe400078e02ff */
        /* <DEDUP_REMOVED lines=14> */
.L_x_419:
[----:B------:R-:W-:Y:S05]  /*47b0*/  BSYNC B0 ;  /* 0x0000000000007941 */ /* 0x000fea0003800000 */
.L_x_418:
[----:B0-----:R-:W-:Y:S01]  /*47c0*/  PRMT R19, RZ, 0x7610, R48 ;  /* 0x00007610ff137816 */ /* 0x001fe20000000030 */
[----:B------:R-:W-:Y:S01]  /*47d0*/  FADD.FTZ R16, -R14, R23 ;  /* 0x000000170e107221 */ /* 0x000fe20000010100 */
[----:B------:R-:W-:Y:S02]  /*47e0*/  PRMT R17, RZ, 0x5410, R47 ;  /* 0x00005410ff117816 */ /* 0x000fe4000000002f */
[----:B------:R-:W-:Y:S01]  /*47f0*/  ISETP.GT.U32.OR P2, PT, R64, 0x2ff, P2 ;  /* 0x000002ff4000780c */ /* 0x000fe20001744470 */
[----:B------:R-:W-:Y:S01]  /*4800*/  FADD.FTZ R18, -R14, R19 ;  /* 0x000000130e127221 */ /* 0x000fe20000010100 */
[----:B------:R-:W-:Y:S01]  /*4810*/  PRMT R19, RZ, 0x5410, R49 ;  /* 0x00005410ff137816 */ /* 0x000fe20000000031 */
[-C--:B------:R-:W-:Y:S01]  /*4820*/  FMUL.FTZ R28, R16, R69.reuse ;  /* 0x00000045101c7220 */ /* 0x080fe20000410000 */
[----:B------:R-:W-:Y:S01]  /*4830*/  PRMT R6, RZ, 0x7610, R47 ;  /* 0x00007610ff067816 */ /* 0x000fe2000000002f */
[----:B------:R-:W-:Y:S01]  /*4840*/  FMUL.FTZ R30, R18, R69 ;  /* 0x00000045121e7220 */ /* 0x000fe20000410000 */
        /* <DEDUP_REMOVED lines=20> */
.L_x_420:
[----:B------:R-:W-:Y:S01]  /*4990*/  BSSY B0, `(.L_x_421) ;  /* 0x0000012000007945 */ /* 0x000fe20003800000 */
[----:B------:R-:W-:Y:S05]  /*49a0*/  @P2 BRA `(.L_x_422) ;  /* 0x0000010000002947 */ /* 0x000fea0003800000 */
[--C-:B------:R-:W-:Y:S02]  /*49b0*/  FFMA.FTZ R18, R20, R30, R21.reuse ;  /* 0x0000001e14127223 */ /* 0x100fe40000010015 */
[----:B------:R-:W-:Y:S01]  /*49c0*/  IMAD R23, R7, c[0x0][0x1d8], RZ ;  /* 0x0000760007177a24 */ /* 0x000fe200078e02ff */
[----:B------:R-:W-:Y:S01]  /*49d0*/  MOV R7, R75 ;  /* 0x0000004b00077202 */ /* 0x000fe20000000f00 */
[----:B------:R-:W-:Y:S01]  /*49e0*/  FFMA.FTZ R18, R6, R15, -R18 ;  /* 0x0000000f06127223 */ /* 0x000fe20000010812 */
[----:B------:R-:W-:Y:S01]  /*49f0*/  MOV R6, R72 ;  /* 0x0000004800067202 */ /* 0x000fe20000000f00 */
[----:B------:R-:W-:Y:S02]  /*4a00*/  FFMA.FTZ R16, R20, R28, R21 ;  /* 0x0000001c14107223 */ /* 0x000fe40000010015 */
[----:B------:R-:W-:-:S02]  /*4a10*/  FMUL.FTZ R18, R18, R69 ;  /* 0x0000004512127220 */ /* 0x000fc40000410000 */
[----:B------:R-:W-:Y:S02]  /*4a20*/  FFMA.FTZ R16, R17, R68, -R16 ;  /* 0x0000004411107223 */ /* 0x000fe40000010810 */
[C---:B------:R-:W-:Y:S02]  /*4a30*/  IMAD R17, R60.reuse, c[0x0][0x1dc], R23 ;  /* 0x000077003c117a24 */ /* 0x040fe400078e0217 */
[----:B------:R-:W-:-:S04]  /*4a40*/  IMAD.WIDE.U32 R6, R60, c[0x0][0x1d8], R6 ;  /* 0x000076003c067a25 */ /* 0x000fc800078e0006 */
[----:B------:R-:W-:Y:S01]  /*4a50*/  FMUL.FTZ R23, R16, R69 ;  /* 0x0000004510177220 */ /* 0x000fe20000410000 */
[----:B------:R-:W-:Y:S02]  /*4a60*/  IADD3 R17, R7, R17, RZ ;  /* 0x0000001107117210 */ /* 0x000fe40007ffe0ff */
[----:B------:R-:W-:Y:S02]  /*4a70*/  LEA R16, P0, R6, c[0x0][0x160], 0x1 ;  /* 0x0000580006107a11 */ /* 0x000fe400078008ff */
[----:B------:R-:W-:Y:S02]  /*4a80*/  F2FP.BF16.PACK_AB R7, R18, R23 ;  /* 0x000000171207723e */ /* 0x000fe400000010ff */
[----:B------:R-:W-:-:S05]  /*4a90*/  LEA.HI.X R17, R6, c[0x0][0x164], R17, 0x1, P0 ;  /* 0x0000590006117a11 */ /* 0x000fca00000f0c11 */
[----:B------:R0:W-:Y:S04]  /*4aa0*/  STG.E [R16.64], R7 ;  /* 0x0000000710007986 */ /* 0x0001e8000c101908 */
.L_x_422:
[----:B------:R-:W-:Y:S05]  /*4ab0*/  BSYNC B0 ;  /* 0x0000000000007941 */ /* 0x000fea0003800000 */
.L_x_421:
[----:B------:R-:W-:Y:S01]  /*4ac0*/  ISETP.GE.U32.AND P6, PT, R59, c[0x0][0x1e0], PT ;  /* 0x000078003b007a0c */ /* 0x000fe20003fc6070 */
[----:B------:R-:W-:Y:S01]  /*4ad0*/  FADD.FTZ R6, -R14, R19 ;  /* 0x000000130e067221 */ /* 0x000fe20000010100 */
[----:B------:R-:W-:Y:S01]  /*4ae0*/  ISETP.GE.U32.AND P0, PT, R58, c[0x0][0x1e0], PT ;  /* 0x000078003a007a0c */ /* 0x000fe20003f06070 */
[----:B0-----:R-:W-:Y:S01]  /*4af0*/  FADD.FTZ R16, -R14, R49 ;  /* 0x000000310e107221 */ /* 0x001fe20000010100 */
[----:B------:R-:W-:Y:S01]  /*4b00*/  ISETP.GE.U32.AND P2, PT, R57, c[0x0][0x1e0], PT ;  /* 0x0000780039007a0c */ /* 0x000fe20003f46070 */
[-C--:B------:R-:W-:Y:S01]  /*4b10*/  FMUL.FTZ R31, R6, R69.reuse ;  /* 0x00000045061f7220 */ /* 0x080fe20000410000 */
[----:B------:R-:W-:Y:S01]  /*4b20*/  ISETP.GE.U32.AND P3, PT, R56, c[0x0][0x1e0], PT ;  /* 0x0000780038007a0c */ /* 0x000fe20003f66070 */
[----:B------:R-:W-:Y:S01]  /*4b30*/  FMUL.FTZ R33, R16, R69 ;  /* 0x0000004510217220 */ /* 0x000fe20000410000 */
        /* <DEDUP_REMOVED lines=19> */
[----:B------:R-:W-:-:S02]  /*4c70*/  ISETP.GE.AND.EX P2, PT, R10, c[0x0][0x1e4], PT, P2 ;  /* 0x000079000a007a0c */ /* 0x000fc40003f46320 */
[----:B------:R-:W-:Y:S02]  /*4c80*/  ISETP.GE.AND.EX P3, PT, R11, c[0x0][0x1e4], PT, P3 ;  /* 0x000079000b007a0c */ /* 0x000fe40003f66330 */
[----:B------:R-:W-:Y:S02]  /*4c90*/  ISETP.GE.AND.EX P4, PT, R12, c[0x0][0x1e4], PT, P4 ;  /* 0x000079000c007a0c */ /* 0x000fe40003f86340 */
[----:B------:R-:W-:Y:S02]  /*4ca0*/  PRMT R7, RZ, 0x5410, R46 ;  /* 0x00005410ff077816 */ /* 0x000fe4000000002e */
[C---:B------:R-:W-:Y:S02]  /*4cb0*/  ISETP.GT.U32.OR P6, PT, R64.reuse, 0x2ff, P6 ;  /* 0x000002ff4000780c */ /* 0x040fe400037c4470 */
[C---:B------:R-:W-:Y:S02]  /*4cc0*/  ISETP.GT.U32.OR P0, PT, R64.reuse, 0x2ff, P0 ;  /* 0x000002ff4000780c */ /* 0x040fe40000704470 */
[----:B------:R-:W-:-:S02]  /*4cd0*/  ISETP.GT.U32.OR P2, PT, R64, 0x2ff, P2 ;  /* 0x000002ff4000780c */ /* 0x000fc40001744470 */
[C---:B------:R-:W-:Y:S02]  /*4ce0*/  ISETP.GT.U32.OR P3, PT, R64.reuse, 0x2ff, P3 ;  /* 0x000002ff4000780c */ /* 0x040fe40001f64470 */
[----:B------:R-:W-:Y:S02]  /*4cf0*/  ISETP.GT.U32.OR P4, PT, R64, 0x2ff, P4 ;  /* 0x000002ff4000780c */ /* 0x000fe40002784470 */
        /* <DEDUP_REMOVED lines=20> */
.L_x_423:
        /* <DEDUP_REMOVED lines=18> */
.L_x_425:
[----:B------:R-:W-:Y:S05]  /*4f60*/  BSYNC B0 ;  /* 0x0000000000007941 */ /* 0x000fea0003800000 */
.L_x_424:
        /* <DEDUP_REMOVED lines=23> */
.L_x_426:
        /* <DEDUP_REMOVED lines=18> */
.L_x_428:
[----:B------:R-:W-:Y:S05]  /*5200*/  BSYNC B0 ;  /* 0x0000000000007941 */ /* 0x000fea0003800000 */
.L_x_427:
        /* <DEDUP_REMOVED lines=23> */
.L_x_429:
        /* <DEDUP_REMOVED lines=18> */
.L_x_431:
[----:B------:R-:W-:Y:S05]  /*54a0*/  BSYNC B0 ;  /* 0x0000000000007941 */ /* 0x000fea0003800000 */
.L_x_430:
        /* <DEDUP_REMOVED lines=23> */
.L_x_432:
        /* <DEDUP_REMOVED lines=18> */
.L_x_434:
[----:B------:R-:W-:Y:S05]  /*5740*/  BSYNC B0 ;  /* 0x0000000000007941 */ /* 0x000fea0003800000 */
.L_x_433:
        /* <DEDUP_REMOVED lines=23> */
.L_x_435:
        /* <DEDUP_REMOVED lines=17> */
.L_x_437:
[----:B------:R-:W-:Y:S05]  /*59d0*/  BSYNC B0 ;  /* 0x0000000000007941 */ /* 0x000fea0003800000 */
.L_x_436:
[----:B------:R-:W-:Y:S02]  /*59e0*/  IADD3 R63, R63, c[0x0][0x10], RZ ;  /* 0x000004003f3f7a10 */ /* 0x000fe40007ffe0ff */
[----:B------:R-:W-:Y:S02]  /*59f0*/  IADD3 R54, R54, 0x1, RZ ;  /* 0x0000000136367810 */ /* 0x000fe40007ffe0ff */
[----:B------:R-:W-:-:S13]  /*5a00*/  ISETP.GE.AND P0, PT, R63, UR4, PT ;  /* 0x000000043f007c0c */ /* 0x000fda000bf06270 */
[----:B------:R-:W-:Y:S01]  /*5a10*/  @P0 CALL.REL.NOINC `(.L_x_387) ;  /* 0x0000001000000944 */ /* 0x000fe20003c00000 */
[----:B------:R-:W-:Y:S05]  /*5a20*/  BRA `(.L_x_438) ;  /* 0xffffa8c000007947 */ /* 0x000fea000383ffff */
.L_x_387:
        /* <DEDUP_REMOVED lines=18> */
.L_x_440:
[----:B------:R-:W-:Y:S05]  /*5b50*/  BSYNC B0 ;  /* 0x0000000000007941 */ /* 0x000fea0003800000 */
.L_x_439:
        /* <DEDUP_REMOVED lines=11> */
.L_x_442:
[----:B------:R-:W2:Y:S01]  /*5c10*/  LDG.E.STRONG.GPU R5, [R2.64] ;  /* 0x0000000802057981 */ /* 0x000ea2000c1ef900 */
[----:B------:R-:W-:Y:S01]  /*5c20*/  YIELD ;  /* 0x0000000000007946 */ /* 0x000fe20003800000 */
[----:B--2---:R-:W-:Y:S01]  /*5c30*/  ISETP.NE.AND P0, PT, R5, R0, PT ;  /* 0x000000000500720c */ /* 0x004fe20003f05270 */
[----:B------:R-:W-:-:S12]  /*5c40*/  CCTL.IVALL ;  /* 0x00000000ff00798f */ /* 0x000fd80002000000 */
[----:B------:R-:W-:Y:S05]  /*5c50*/  @P0 BRA `(.L_x_442) ;  /* 0xffffffb000000947 */ /* 0x000fea000383ffff */
.L_x_441:
        /* <DEDUP_REMOVED lines=25> */
.L_x_443:
[----:B------:R-:W-:-:S04]  /*5df0*/  LEA R6, P0, R64, c[0x0][0x1b8], 0x2 ;  /* 0x00006e0040067a11 */ /* 0x000fc800078010ff */
[----:B------:R-:W-:Y:S02]  /*5e00*/  LEA.HI.X R7, R64, c[0x0][0x1bc], R7, 0x2, P0 ;  /* 0x00006f0040077a11 */ /* 0x000fe400000f1407 */
[-C--:B------:R-:W-:Y:S02]  /*5e10*/  LEA R8, P0, R25, R6.reuse, 0x2 ;  /* 0x0000000619087211 */ /* 0x080fe400078010ff */
[-C--:B------:R-:W-:Y:S01]  /*5e20*/  LEA R12, P2, R23, R6.reuse, 0x2 ;  /* 0x00000006170c7211 */ /* 0x080fe200078410ff */
[----:B0-----:R0:W2:Y:S01]  /*5e30*/  LDG.E R0, [R6.64] ;  /* 0x0000000806007981 */ /* 0x0010a2000c1e1900 */
[----:B------:R-:W-:Y:S02]  /*5e40*/  LEA R10, P1, R16, R6, 0x2 ;  /* 0x00000006100a7211 */ /* 0x000fe400078210ff */
        /* <DEDUP_REMOVED lines=12> */
[----:B0-----:R-:W-:-:S04]  /*5f10*/  SHF.R.S32.HI R7, RZ, 0x1f, R64 ;  /* 0x0000001fff077819 */ /* 0x001fc80000011440 */
[----:B------:R-:W-:Y:S02]  /*5f20*/  ISETP.GT.AND.EX P0, PT, R14, R7, PT, P0 ;  /* 0x000000070e00720c */ /* 0x000fe40003f04300 */
[----:B--2---:R-:W-:Y:S02]  /*5f30*/  F2FP.BF16.PACK_AB R15, R9, R0 ;  /* 0x00000000090f723e */ /* 0x004fe400000010ff */
[----:B---3--:R-:W-:-:S03]  /*5f40*/  F2FP.BF16.PACK_AB R17, R13, R10 ;  /* 0x0000000a0d11723e */ /* 0x008fc600000010ff */
[----:B------:R0:W-:Y:S04]  /*5f50*/  STG.E [R2.64], R15 ;  /* 0x0000000f02007986 */ /* 0x0001e8000c101908 */
[----:B------:R0:W-:Y:S02]  /*5f60*/  STG.E [R4.64], R17 ;  /* 0x0000001104007986 */ /* 0x0001e4000c101908 */
[----:B------:R-:W-:Y:S05]  /*5f70*/  @P0 BRA `(.L_x_443) ;  /* 0xfffffe7000000947 */ /* 0x000fea000383ffff */
[----:B------:R-:W-:Y:S05]  /*5f80*/  EXIT ;  /* 0x000000000000794d */ /* 0x000fea0003800000 */
.L_x_444:
        /* <DEDUP_REMOVED lines=15> */
.L_x_5155:


//--------------------- .text._Z35group_norm_nhwc_bwd_one_pass_kernelI11Bf16IOBf16WLi256ELi96ELi768EEv26Group_norm_nhwc_bwd_params --------------------------
	.section	.text._Z35group_norm_nhwc_bwd_one_pass_kernelI11Bf16IOBf16WLi256ELi96ELi768EEv26Group_norm_nhwc_bwd_params,"ax",@progbits
	.sectioninfo	@"SHI_REGISTERS=80"
	.align	128
        .global         _Z35group_norm_nhwc_bwd_one_pass_kernelI11Bf16IOBf16WLi256ELi96ELi768EEv26Group_norm_nhwc_bwd_params
        .type           _Z35group_norm_nhwc_bwd_one_pass_kernelI11Bf16IOBf16WLi256ELi96ELi768EEv26Group_norm_nhwc_bwd_params,@function
        .size           _Z35group_norm_nhwc_bwd_one_pass_kernelI11Bf16IOBf16WLi256ELi96ELi768EEv26Group_norm_nhwc_bwd_params,(.L_x_5156 - _Z35group_norm_nhwc_bwd_one_pass_kernelI11Bf16IOBf16WLi256ELi96ELi768EEv26Group_norm_nhwc_bwd_params)
        .other          _Z35group_norm_nhwc_bwd_one_pass_kernelI11Bf16IOBf16WLi256ELi96ELi768EEv26Group_norm_nhwc_bwd_params,@"STO_CUDA_ENTRY STV_DEFAULT"
_Z35group_norm_nhwc_bwd_one_pass_kernelI11Bf16IOBf16WLi256ELi96ELi768EEv26Group_norm_nhwc_bwd_params:
.text._Z35group_norm_nhwc_bwd_one_pass_kernelI11Bf16IOBf16WLi256ELi96ELi768EEv26Group_norm_nhwc_bwd_params:
        /* <DEDUP_REMOVED lines=58> */
.L_x_528:
[----:B0-----:R-:W-:Y:S01]  /*03a0*/  IABS R5, c[0x0][0x1f0] ;  /* 0x00007c0000057a13 */ /* 0x001fe20000000000 */
[----:B-1----:R-:W-:Y:S01]  /*03b0*/  UMOV UR6, URZ ;  /* 0x0000003f00067c82 */ /* 0x002fe20008000000 */
        /* <DEDUP_REMOVED lines=45> */
[----:B------:R-:W-:-:S03]  /*0690*/  USEL UR5, UR6, UR5, !UP4 ;  /* 0x0000000506057287 */ /* 0x000fc6000e000000 */
[----:B------:R-:W-:Y:S02]  /*06a0*/  @UP2 UIADD3 UR7, UR7, 0x1, URZ ;  /* 0x0000000107072890 */ /* 0x000fe4000fffe03f */
[----:B------:R-:W-:-:S04]  /*06b0*/  @!UP1 UIADD3 UR5, -UR5, URZ, URZ ;  /* 0x0000003f05059290 */ /* 0x000fc8000fffe13f */
[----:B------:R-:W-:Y:S02]  /*06c0*/  USEL UR16, UR14, UR5, !UP0 ;  /* 0x000000050e107287 */ /* 0x000fe4000c000000 */
[----:B------:R-:W-:Y:S02]  /*06d0*/  @!UP3 UIADD3 UR7, -UR7, URZ, URZ ;  /* 0x0000003f0707b290 */ /* 0x000fe4000fffe13f */
[----:B------:R-:W-:Y:S02]  /*06e0*/  UIMAD UR17, UR16, 0x60, URZ ;  /* 0x00000060101178a4 */ /* 0x000fe4000f8e023f */
[----:B------:R-:W-:-:S03]  /*06f0*/  USEL UR7, UR14, UR7, !UP0 ;  /* 0x000000070e077287 */ /* 0x000fc6000c000000 */
[----:B------:R-:W-:Y:S01]  /*0700*/  ULDC.64 UR14, c[0x0][0x1e8] ;  /* 0x00007a00000e7ab9 */ /* 0x000fe20000000a00 */
        /* <DEDUP_REMOVED lines=56> */
[----:B------:R-:W-:Y:S01]  /*0a90*/  @!P3 IADD3 R10, P4, R12, c[0x0][0x180], RZ ;  /* 0x000060000c0aba10 */ /* 0x000fe20007f9e0ff */
[----:B------:R-:W-:Y:S01]  /*0aa0*/  CS2R R32, SRZ ;  /* 0x0000000000207805 */ /* 0x000fe2000001ff00 */
[----:B------:R-:W-:Y:S01]  /*0ab0*/  @!P2 SHF.L.U32 R3, R8, 0x1, RZ ;  /* 0x000000010803a819 */ /* 0x000fe200000006ff */
[----:B------:R1:W5:Y:S01]  /*0ac0*/  @!P0 LDG.E R53, [R6.64] ;  /* 0x0000001206358981 */ /* 0x000362000c1e1900 */
[----:B------:R-:W-:-:S02]  /*0ad0*/  @!P3 IADD3 R12, P0, R12, c[0x0][0x178], RZ ;  /* 0x00005e000c0cba10 */ /* 0x000fc40007f1e0ff */
[C---:B------:R-:W-:Y:S02]  /*0ae0*/  @!P3 IADD3.X R11, R13.reuse, c[0x0][0x184], RZ, P4, !PT ;  /* 0x000061000d0bba10 */ /* 0x040fe400027fe4ff */
[----:B------:R-:W-:Y:S02]  /*0af0*/  @!P3 IADD3.X R13, R13, c[0x0][0x17c], RZ, P0, !PT ;  /* 0x00005f000d0dba10 */ /* 0x000fe400007fe4ff */
[C---:B------:R-:W-:Y:S01]  /*0b00*/  @!P5 IADD3 R14, P4, R23.reuse, c[0x0][0x180], RZ ;  /* 0x00006000170eda10 */ /* 0x040fe20007f9e0ff */
[----:B------:R2:W5:Y:S01]  /*0b10*/  @!P3 LDG.E R33, [R10.64] ;  /* 0x000000120a21b981 */ /* 0x000562000c1e1900 */
[----:B0-----:R-:W-:Y:S02]  /*0b20*/  @!P5 IADD3 R4, P0, R23, c[0x0][0x178], RZ ;  /* 0x00005e001704da10 */ /* 0x001fe40007f1e0ff */
[----:B------:R-:W-:Y:S01]  /*0b30*/  @!P5 IADD3.X R15, R24, c[0x0][0x184], RZ, P4, !PT ;  /* 0x00006100180fda10 */ /* 0x000fe200027fe4ff */
[----:B------:R0:W5:Y:S01]  /*0b40*/  @!P3 LDG.E R52, [R12.64] ;  /* 0x000000120c34b981 */ /* 0x000162000c1e1900 */
[C---:B-1----:R-:W-:Y:S01]  /*0b50*/  @!P6 IADD3 R6, P3, R21.reuse, c[0x0][0x180], RZ ;  /* 0x000060001506ea10 */ /* 0x042fe20007f7e0ff */
[----:B------:R-:W-:Y:S01]  /*0b60*/  CS2R R50, SRZ ;  /* 0x0000000000327805 */ /* 0x000fe2000001ff00 */
[----:B------:R-:W-:-:S02]  /*0b70*/  @!P6 IADD3 R8, P4, R21, c[0x0][0x178], RZ ;  /* 0x00005e001508ea10 */ /* 0x000fc40007f9e0ff */
[----:B------:R-:W-:Y:S02]  /*0b80*/  MOV R34, RZ ;  /* 0x000000ff00227202 */ /* 0x000fe40000000f00 */
[----:B------:R-:W-:Y:S02]  /*0b90*/  @!P5 IADD3.X R5, R24, c[0x0][0x17c], RZ, P0, !PT ;  /* 0x00005f001805da10 */ /* 0x000fe400007fe4ff */
[C---:B------:R-:W-:Y:S02]  /*0ba0*/  @!P6 IADD3.X R7, R22.reuse, c[0x0][0x184], RZ, P3, !PT ;  /* 0x000061001607ea10 */ /* 0x040fe40001ffe4ff */
[----:B------:R-:W-:Y:S01]  /*0bb0*/  @!P6 IADD3.X R9, R22, c[0x0][0x17c], RZ, P4, !PT ;  /* 0x00005f001609ea10 */ /* 0x000fe200027fe4ff */
[----:B------:R1:W5:Y:S01]  /*0bc0*/  @!P5 LDG.E R34, [R14.64] ;  /* 0x000000120e22d981 */ /* 0x000362000c1e1900 */
[----:B------:R-:W-:Y:S02]  /*0bd0*/  ISETP.GE.U32.AND P4, PT, R63, c[0x0][0x1e0], PT ;  /* 0x000078003f007a0c */ /* 0x000fe40003f86070 */
[----:B------:R-:W-:Y:S01]  /*0be0*/  ISETP.GE.U32.AND P3, PT, R62, c[0x0][0x1e0], PT ;  /* 0x000078003e007a0c */ /* 0x000fe20003f66070 */
[----:B------:R3:W5:Y:S01]  /*0bf0*/  @!P5 LDG.E R50, [R4.64] ;  /* 0x000000120432d981 */ /* 0x000762000c1e1900 */
[----:B------:R-:W-:-:S02]  /*0c00*/  SHF.R.S32.HI R27, RZ, 0x1f, R63 ;  /* 0x0000001fff1b7819 */ /* 0x000fc4000001143f */
[----:B------:R-:W-:Y:S02]  /*0c10*/  SHF.R.S32.HI R26, RZ, 0x1f, R62 ;  /* 0x0000001fff1a7819 */ /* 0x000fe4000001143e */
[----:B------:R-:W-:Y:S02]  /*0c20*/  ISETP.GE.U32.AND P5, PT, R64, c[0x0][0x1e0], PT ;  /* 0x0000780040007a0c */ /* 0x000fe40003fa6070 */
[----:B------:R-:W-:Y:S02]  /*0c30*/  SHF.R.S32.HI R28, RZ, 0x1f, R64 ;  /* 0x0000001fff1c7819 */ /* 0x000fe40000011440 */
[----:B------:R-:W-:Y:S02]  /*0c40*/  ISETP.GE.AND.EX P4, PT, R27, c[0x0][0x1e4], PT, P4 ;  /* 0x000079001b007a0c */ /* 0x000fe40003f86340 */
[----:B------:R-:W-:Y:S02]  /*0c50*/  ISETP.GE.AND.EX P3, PT, R26, c[0x0][0x1e4], PT, P3 ;  /* 0x000079001a007a0c */ /* 0x000fe40003f66330 */
[----:B------:R-:W-:Y:S01]  /*0c60*/  SHF.R.S32.HI R29, RZ, 0x1f, R2 ;  /* 0x0000001fff1d7819 */ /* 0x000fe20000011402 */
[----:B------:R-:W-:Y:S01]  /*0c70*/  CS2R R30, SRZ ;  /* 0x00000000001e7805 */ /* 0x000fe2000001ff00 */
[----:B------:R-:W-:Y:S01]  /*0c80*/  ISETP.GE.AND.EX P5, PT, R28, c[0x0][0x1e4], PT, P5 ;  /* 0x000079001c007a0c */ /* 0x000fe20003fa6350 */
[----:B------:R-:W-:Y:S01]  /*0c90*/  CS2R R48, SRZ ;  /* 0x0000000000307805 */ /* 0x000fe2000001ff00 */
[----:B------:R-:W-:-:S02]  /*0ca0*/  ISETP.GT.U32.OR P4, PT, R0, 0x2ff, P4 ;  /* 0x000002ff0000780c */ /* 0x000fc40002784470 */
[C---:B------:R-:W-:Y:S01]  /*0cb0*/  ISETP.GT.U32.OR P3, PT, R0.reuse, 0x2ff, P3 ;  /* 0x000002ff0000780c */ /* 0x040fe20001f64470 */
[----:B--2---:R-:W-:Y:S01]  /*0cc0*/  @P1 IMAD R11, R29, c[0x0][0x1d8], RZ ;  /* 0x000076001d0b1a24 */ /* 0x004fe200078e02ff */
[----:B0-----:R-:W-:Y:S01]  /*0cd0*/  @P1 MOV R12, R16 ;  /* 0x00000010000c1202 */ /* 0x001fe20000000f00 */
[----:B------:R0:W5:Y:S01]  /*0ce0*/  @!P6 LDG.E R31, [R6.64] ;  /* 0x00000012061fe981 */ /* 0x000162000c1e1900 */
[----:B------:R-:W-:Y:S02]  /*0cf0*/  @P1 MOV R13, R19 ;  /* 0x00000013000d1202 */ /* 0x000fe40000000f00 */
[----:B------:R-:W-:Y:S01]  /*0d00*/  ISETP.GT.U32.OR P5, PT, R0, 0x2ff, P5 ;  /* 0x000002ff0000780c */ /* 0x000fe20002fa4470 */
[----:B------:R2:W5:Y:S01]  /*0d10*/  @!P6 LDG.E R49, [R8.64] ;  /* 0x000000120831e981 */ /* 0x000562000c1e1900 */
[C---:B------:R-:W-:Y:S01]  /*0d20*/  @P1 IMAD R11, R2.reuse, c[0x0][0x1dc], R11 ;  /* 0x00007700020b1a24 */ /* 0x040fe200078e020b */
[C---:B---3--:R-:W-:Y:S01]  /*0d30*/  @!P2 IADD3 R4, P6, R3.reuse, c[0x0][0x180], RZ ;  /* 0x000060000304aa10 */ /* 0x048fe20007fde0ff */
[----:B------:R-:W-:Y:S01]  /*0d40*/  @P1 IMAD.WIDE.U32 R12, R2, c[0x0][0x1d8], R12 ;  /* 0x00007600020c1a25 */ /* 0x000fe200078e000c */
[----:B0-----:R-:W-:-:S02]  /*0d50*/  @!P2 IADD3 R6, P0, R3, c[0x0][0x178], RZ ;  /* 0x00005e000306aa10 */ /* 0x001fc40007f1e0ff */
[C---:B------:R-:W-:Y:S02]  /*0d60*/  @!P2 IADD3.X R5, R20.reuse, c[0x0][0x184], RZ, P6, !PT ;  /* 0x000061001405aa10 */ /* 0x040fe400037fe4ff */
[----:B------:R-:W-:Y:S01]  /*0d70*/  @!P2 IADD3.X R7, R20, c[0x0][0x17c], RZ, P0, !PT ;  /* 0x00005f001407aa10 */ /* 0x000fe200007fe4ff */
[----:B--2---:R-:W-:Y:S01]  /*0d80*/  @!P4 IMAD R8, R27, c[0x0][0x1d8], RZ ;  /* 0x000076001b08ca24 */ /* 0x004fe200078e02ff */
[----:B------:R-:W-:Y:S01]  /*0d90*/  ISETP.GE.U32.AND P6, PT, R61, c[0x0][0x1e0], PT ;  /* 0x000078003d007a0c */ /* 0x000fe20003fc6070 */
[----:B------:R-:W-:Y:S01]  /*0da0*/  @!P3 IMAD R9, R26, c[0x0][0x1d8], RZ ;  /* 0x000076001a09ba24 */ /* 0x000fe200078e02ff */
[----:B------:R-:W-:Y:S01]  /*0db0*/  ISETP.GE.U32.AND P0, PT, R60, c[0x0][0x1e0], PT ;  /* 0x000078003c007a0c */ /* 0x000fe20003f06070 */
[----:B------:R0:W5:Y:S01]  /*0dc0*/  @!P2 LDG.E R32, [R4.64] ;  /* 0x000000120420a981 */ /* 0x000162000c1e1900 */
[----:B------:R-:W-:Y:S02]  /*0dd0*/  @P1 IADD3 R3, R13, R11, RZ ;  /* 0x0000000b0d031210 */ /* 0x000fe40007ffe0ff */
[----:B------:R-:W-:-:S02]  /*0de0*/  SHF.R.S32.HI R25, RZ, 0x1f, R61 ;  /* 0x0000001fff197819 */ /* 0x000fc4000001143d */
[----:B------:R-:W-:Y:S02]  /*0df0*/  SHF.R.S32.HI R22, RZ, 0x1f, R60 ;  /* 0x0000001fff167819 */ /* 0x000fe4000001143c */
[C---:B------:R-:W-:Y:S01]  /*0e00*/  @P1 SHF.L.U32 R20, R12.reuse, 0x1, RZ ;  /* 0x000000010c141819 */ /* 0x040fe200000006ff */
[----:B------:R-:W-:Y:S01]  /*0e10*/  @!P4 IMAD R13, R63, c[0x0][0x1dc], R8 ;  /* 0x000077003f0dca24 */ /* 0x000fe200078e0208 */
[----:B------:R-:W-:Y:S01]  /*0e20*/  @P1 SHF.L.U64.HI R12, R12, 0x1, R3 ;  /* 0x000000010c0c1819 */ /* 0x000fe20000010203 */
[----:B------:R-:W-:Y:S01]  /*0e30*/  @!P5 IMAD R3, R28, c[0x0][0x1d8], RZ ;  /* 0x000076001c03da24 */ /* 0x000fe200078e02ff */
[----:B------:R-:W-:Y:S01]  /*0e40*/  ISETP.GE.AND.EX P6, PT, R25, c[0x0][0x1e4], PT, P6 ;  /* 0x0000790019007a0c */ /* 0x000fe20003fc6360 */
[----:B------:R-:W-:Y:S01]  /*0e50*/  @!P3 IMAD R21, R62, c[0x0][0x1dc], R9 ;  /* 0x000077003e15ba24 */ /* 0x000fe200078e0209 */
[----:B------:R-:W-:Y:S01]  /*0e60*/  ISETP.GE.AND.EX P0, PT, R22, c[0x0][0x1e4], PT, P0 ;  /* 0x0000790016007a0c */ /* 0x000fe20003f06300 */
[----:B------:R2:W5:Y:S01]  /*0e70*/  @!P2 LDG.E R48, [R6.64] ;  /* 0x000000120630a981 */ /* 0x000562000c1e1900 */
[----:B-1----:R-:W-:-:S02]  /*0e80*/  @!P5 MOV R14, R16 ;  /* 0x00000010000ed202 */ /* 0x002fc40000000f00 */
[-C--:B------:R-:W-:Y:S02]  /*0e90*/  @!P5 MOV R15, R19.reuse ;  /* 0x00000013000fd202 */ /* 0x080fe40000000f00 */
[-C--:B------:R-:W-:Y:S02]  /*0ea0*/  @!P4 MOV R10, R16.reuse ;  /* 0x00000010000ac202 */ /* 0x080fe40000000f00 */
[-C--:B------:R-:W-:Y:S02]  /*0eb0*/  @!P4 MOV R11, R19.reuse ;  /* 0x00000013000bc202 */ /* 0x080fe40000000f00 */
[----:B------:R-:W-:Y:S02]  /*0ec0*/  @!P3 MOV R8, R16 ;  /* 0x000000100008b202 */ /* 0x000fe40000000f00 */
[----:B------:R-:W-:Y:S01]  /*0ed0*/  @!P3 MOV R9, R19 ;  /* 0x000000130009b202 */ /* 0x000fe20000000f00 */
[----:B------:R-:W-:Y:S01]  /*0ee0*/  @!P5 IMAD R3, R64, c[0x0][0x1dc], R3 ;  /* 0x000077004003da24 */ /* 0x000fe200078e0203 */
[----:B------:R-:W-:Y:S01]  /*0ef0*/  ISETP.GT.U32.OR P6, PT, R0, 0x2ff, P6 ;  /* 0x000002ff0000780c */ /* 0x000fe200037c4470 */
[----:B------:R-:W-:Y:S01]  /*0f00*/  @!P5 IMAD.WIDE.U32 R14, R64, c[0x0][0x1d8], R14 ;  /* 0x00007600400eda25 */ /* 0x000fe200078e000e */
[----:B------:R-:W-:-:S03]  /*0f10*/  ISETP.GT.U32.OR P0, PT, R0, 0x2ff, P0 ;  /* 0x000002ff0000780c */ /* 0x000fc60000704470 */
[----:B------:R-:W-:Y:S01]  /*0f20*/  @!P4 IMAD.WIDE.U32 R10, R63, c[0x0][0x1d8], R10 ;  /* 0x000076003f0aca25 */ /* 0x000fe200078e000a */
[----:B------:R-:W-:-:S03]  /*0f30*/  @!P5 IADD3 R15, R15, R3, RZ ;  /* 0x000000030f0fd210 */ /* 0x000fc60007ffe0ff */
[----:B------:R-:W-:Y:S01]  /*0f40*/  @!P3 IMAD.WIDE.U32 R8, R62, c[0x0][0x1d8], R8 ;  /* 0x000076003e08ba25 */ /* 0x000fe200078e0008 */
[----:B------:R-:W-:-:S04]  /*0f50*/  @!P4 IADD3 R3, R11, R13, RZ ;  /* 0x0000000d0b03c210 */ /* 0x000fc80007ffe0ff */
[----:B------:R-:W-:Y:S02]  /*0f60*/  @!P3 IADD3 R11, R9, R21, RZ ;  /* 0x00000015090bb210 */ /* 0x000fe40007ffe0ff */
[C---:B------:R-:W-:Y:S02]  /*0f70*/  @!P4 SHF.L.U32 R23, R10.reuse, 0x1, RZ ;  /* 0x000000010a17c819 */ /* 0x040fe400000006ff */
[----:B------:R-:W-:Y:S01]  /*0f80*/  @!P4 SHF.L.U64.HI R3, R10, 0x1, R3 ;  /* 0x000000010a03c819 */ /* 0x000fe20000010203 */
[----:B------:R-:W-:Y:S01]  /*0f90*/  @!P0 IMAD R9, R22, c[0x0][0x1d8], RZ ;  /* 0x0000760016098a24 */ /* 0x000fe200078e02ff */
[C---:B------:R-:W-:Y:S02]  /*0fa0*/  @!P3 SHF.L.U32 R10, R8.reuse, 0x1, RZ ;  /* 0x00000001080ab819 */ /* 0x040fe400000006ff */
[----:B------:R-:W-:Y:S01]  /*0fb0*/  @!P3 SHF.L.U64.HI R11, R8, 0x1, R11 ;  /* 0x00000001080bb819 */ /* 0x000fe2000001020b */
[----:B------:R-:W-:Y:S01]  /*0fc0*/  @!P6 IMAD R8, R25, c[0x0][0x1d8], RZ ;  /* 0x000076001908ea24 */ /* 0x000fe200078e02ff */
[----:B0-----:R-:W-:-:S02]  /*0fd0*/  @!P6 MOV R4, R16 ;  /* 0x000000100004e202 */ /* 0x001fc40000000f00 */
[-C--:B------:R-:W-:Y:S01]  /*0fe0*/  @!P6 MOV R5, R19.reuse ;  /* 0x000000130005e202 */ /* 0x080fe20000000f00 */
[----:B------:R-:W-:Y:S01]  /*0ff0*/  @!P0 IMAD R25, R60, c[0x0][0x1dc], R9 ;  /* 0x000077003c198a24 */ /* 0x000fe200078e0209 */
[C---:B------:R-:W-:Y:S01]  /*1000*/  @!P5 SHF.L.U64.HI R24, R14.reuse, 0x1, R15 ;  /* 0x000000010e18d819 */ /* 0x040fe2000001020f */
[C---:B------:R-:W-:Y:S01]  /*1010*/  @!P6 IMAD R15, R61.reuse, c[0x0][0x1dc], R8 ;  /* 0x000077003d0fea24 */ /* 0x040fe200078e0208 */
[----:B------:R-:W-:Y:S01]  /*1020*/  @!P0 MOV R8, R16 ;  /* 0x0000001000088202 */ /* 0x000fe20000000f00 */
[----:B------:R-:W-:Y:S01]  /*1030*/  @!P6 IMAD.WIDE.U32 R4, R61, c[0x0][0x1d8], R4 ;  /* 0x000076003d04ea25 */ /* 0x000fe200078e0004 */
[----:B------:R-:W-:Y:S02]  /*1040*/  @!P0 MOV R9, R19 ;  /* 0x0000001300098202 */ /* 0x000fe40000000f00 */
[----:B------:R-:W-:Y:S02]  /*1050*/  @!P5 SHF.L.U32 R13, R14, 0x1, RZ ;  /* 0x000000010e0dd819 */ /* 0x000fe400000006ff */
[----:B------:R-:W-:Y:S01]  /*1060*/  @!P6 IADD3 R15, R5, R15, RZ ;  /* 0x0000000f050fe210 */ /* 0x000fe20007ffe0ff */
[----:B------:R-:W-:Y:S01]  /*1070*/  @!P0 IMAD.WIDE.U32 R8, R60, c[0x0][0x1d8], R8 ;  /* 0x000076003c088a25 */ /* 0x000fe200078e0008 */
[----:B--2---:R-:W-:-:S02]  /*1080*/  @!P5 IADD3 R6, P2, R13, c[0x0][0x180], RZ ;  /* 0x000060000d06da10 */ /* 0x004fc40007f5e0ff */
[C---:B------:R-:W-:Y:S01]  /*1090*/  @!P6 SHF.L.U64.HI R22, R4.reuse, 0x1, R15 ;  /* 0x000000010416e819 */ /* 0x040fe2000001020f */
[----:B------:R-:W-:Y:S01]  /*10a0*/  HFMA2.MMA R15, -RZ, RZ, 0, 0 ;  /* 0x00000000ff0f7435 */ /* 0x000fe200000001ff */
[----:B------:R-:W-:Y:S02]  /*10b0*/  @!P6 SHF.L.U32 R21, R4, 0x1, RZ ;  /* 0x000000010415e819 */ /* 0x000fe400000006ff */
[----:B------:R-:W-:Y:S02]  /*10c0*/  @!P0 IADD3 R5, R9, R25, RZ ;  /* 0x0000001909058210 */ /* 0x000fe40007ffe0ff */
[----:B------:R-:W-:Y:S02]  /*10d0*/  @!P5 IADD3.X R7, R24, c[0x0][0x184], RZ, P2, !PT ;  /* 0x000061001807da10 */ /* 0x000fe400017fe4ff */
[----:B------:R-:W-:Y:S02]  /*10e0*/  @!P5 IADD3 R4, P2, R13, c[0x0][0x178], RZ ;  /* 0x00005e000d04da10 */ /* 0x000fe40007f5e0ff */
[----:B------:R-:W-:Y:S01]  /*10f0*/  @!P0 SHF.L.U64.HI R14, R8, 0x1, R5 ;  /* 0x00000001080e8819 */ /* 0x000fe20000010205 */
[----:B------:R0:W5:Y:S01]  /*1100*/  @!P5 LDG.E R15, [R6.64] ;  /* 0x00000012060fd981 */ /* 0x000162000c1e1900 */
[----:B------:R-:W-:-:S02]  /*1110*/  MOV R46, RZ ;  /* 0x000000ff002e7202 */ /* 0x000fc40000000f00 */
[----:B------:R-:W-:Y:S02]  /*1120*/  @!P5 IADD3.X R5, R24, c[0x0][0x17c], RZ, P2, !PT ;  /* 0x00005f001805da10 */ /* 0x000fe400017fe4ff */
[----:B------:R-:W-:Y:S02]  /*1130*/  @!P0 SHF.L.U32 R13, R8, 0x1, RZ ;  /* 0x00000001080d8819 */ /* 0x000fe400000006ff */
[C---:B------:R-:W-:Y:S01]  /*1140*/  @!P4 IADD3 R8, P2, R23.reuse, c[0x0][0x180], RZ ;  /* 0x000060001708ca10 */ /* 0x040fe20007f5e0ff */
[----:B------:R1:W5:Y:S01]  /*1150*/  @!P5 LDG.E R46, [R4.64] ;  /* 0x00000012042ed981 */ /* 0x000362000c1e1900 */
[----:B0-----:R-:W-:Y:S02]  /*1160*/  @!P4 IADD3 R6, P5, R23, c[0x0][0x178], RZ ;  /* 0x00005e001706ca10 */ /* 0x001fe40007fbe0ff */
[C---:B------:R-:W-:Y:S02]  /*1170*/  @!P4 IADD3.X R9, R3.reuse, c[0x0][0x184], RZ, P2, !PT ;  /* 0x000061000309ca10 */ /* 0x040fe400017fe4ff */
[----:B------:R-:W-:Y:S01]  /*1180*/  @!P4 IADD3.X R7, R3, c[0x0][0x17c], RZ, P5, !PT ;  /* 0x00005f000307ca10 */ /* 0x000fe20002ffe4ff */
[----:B------:R-:W-:Y:S01]  /*1190*/  HFMA2.MMA R3, -RZ, RZ, 0, 0 ;  /* 0x00000000ff037435 */ /* 0x000fe200000001ff */
[----:B------:R-:W-:Y:S01]  /*11a0*/  CS2R R44, SRZ ;  /* 0x00000000002c7805 */ /* 0x000fe2000001ff00 */
[----:B------:R0:W5:Y:S01]  /*11b0*/  @!P4 LDG.E R30, [R8.64] ;  /* 0x00000012081ec981 */ /* 0x000162000c1e1900 */
[----:B-1----:R-:W-:-:S04]  /*11c0*/  @!P3 IADD3 R4, P2, R10, c[0x0][0x180], RZ ;  /* 0x000060000a04ba10 */ /* 0x002fc80007f5e0ff */
[----:B------:R-:W-:Y:S01]  /*11d0*/  @!P3 IADD3.X R5, R11, c[0x0][0x184], RZ, P2, !PT ;  /* 0x000061000b05ba10 */ /* 0x000fe200017fe4ff */
[----:B------:R1:W5:Y:S01]  /*11e0*/  @!P4 LDG.E R45, [R6.64] ;  /* 0x00000012062dc981 */ /* 0x000362000c1e1900 */
[----:B------:R-:W-:-:S03]  /*11f0*/  @!P3 IADD3 R10, P2, R10, c[0x0][0x178], RZ ;  /* 0x00005e000a0aba10 */ /* 0x000fc60007f5e0ff */
[----:B------:R2:W5:Y:S01]  /*1200*/  @!P3 LDG.E R3, [R4.64] ;  /* 0x000000120403b981 */ /* 0x000562000c1e1900 */
[----:B------:R-:W-:Y:S02]  /*1210*/  @!P3 IADD3.X R11, R11, c[0x0][0x17c], RZ, P2, !PT ;  /* 0x00005f000b0bba10 */ /* 0x000fe400017fe4ff */
[C---:B-1----:R-:W-:Y:S01]  /*1220*/  @!P6 IADD3 R6, P4, R21.reuse, c[0x0][0x180], RZ ;  /* 0x000060001506ea10 */ /* 0x042fe20007f9e0ff */
[----:B------:R-:W-:Y:S01]  /*1230*/  UMOV UR5, 0x8 ;  /* 0x0000000800057882 */ /* 0x000fe20000000000 */
[----:B0-----:R-:W-:Y:S01]  /*1240*/  @!P6 IADD3 R8, P2, R21, c[0x0][0x178], RZ ;  /* 0x00005e001508ea10 */ /* 0x001fe20007f5e0ff */
[----:B------:R-:W-:Y:S01]  /*1250*/  ULDC.64 UR6, c[0x0][0x198] ;  /* 0x0000660000067ab9 */ /* 0x000fe20000000a00 */
[----:B--2---:R-:W-:Y:S01]  /*1260*/  MOV R4, RZ ;  /* 0x000000ff00047202 */ /* 0x004fe20000000f00 */
[----:B------:R0:W5:Y:S01]  /*1270*/  @!P3 LDG.E R44, [R10.64] ;  /* 0x000000120a2cb981 */ /* 0x000162000c1e1900 */
[C---:B------:R-:W-:Y:S01]  /*1280*/  @!P6 IADD3.X R7, R22.reuse, c[0x0][0x184], RZ, P4, !PT ;  /* 0x000061001607ea10 */ /* 0x040fe200027fe4ff */
[----:B------:R-:W-:Y:S01]  /*1290*/  UIMAD.WIDE UR6, UR9, UR5, UR6 ;  /* 0x00000005090672a5 */ /* 0x000fe2000f8e0206 */
[----:B------:R-:W-:-:S03]  /*12a0*/  @!P6 IADD3.X R9, R22, c[0x0][0x17c], RZ, P2, !PT ;  /* 0x00005f001609ea10 */ /* 0x000fc600017fe4ff */
[----:B------:R1:W5:Y:S01]  /*12b0*/  @!P6 LDG.E R4, [R6.64] ;  /* 0x000000120604e981 */ /* 0x000362000c1e1900 */
[C---:B------:R-:W-:Y:S02]  /*12c0*/  @!P0 IADD3 R22, P3, R13.reuse, c[0x0][0x180], RZ ;  /* 0x000060000d168a10 */ /* 0x040fe40007f7e0ff */
[C---:B-1----:R-:W-:Y:S02]  /*12d0*/  @P1 IADD3 R6, P2, R20.reuse, c[0x0][0x180], RZ ;  /* 0x0000600014061a10 */ /* 0x042fe40007f5e0ff */
[----:B------:R-:W-:Y:S02]  /*12e0*/  @P1 IADD3 R20, P4, R20, c[0x0][0x178], RZ ;  /* 0x00005e0014141a10 */ /* 0x000fe40007f9e0ff */
[C---:B------:R-:W-:Y:S02]  /*12f0*/  @P1 IADD3.X R7, R12.reuse, c[0x0][0x184], RZ, P2, !PT ;  /* 0x000061000c071a10 */ /* 0x040fe400017fe4ff */
[----:B------:R-:W-:Y:S02]  /*1300*/  @P1 IADD3.X R21, R12, c[0x0][0x17c], RZ, P4, !PT ;  /* 0x00005f000c151a10 */ /* 0x000fe400027fe4ff */
[----:B0-----:R-:W-:-:S02]  /*1310*/  @!P0 IADD3 R10, P2, R13, c[0x0][0x178], RZ ;  /* 0x00005e000d0a8a10 */ /* 0x001fc40007f5e0ff */
[----:B------:R-:W-:Y:S01]  /*1320*/  MOV R12, UR6 ;  /* 0x00000006000c7c02 */ /* 0x000fe20008000f00 */
[----:B------:R-:W-:Y:S01]  /*1330*/  CS2R R42, SRZ ;  /* 0x00000000002a7805 */ /* 0x000fe2000001ff00 */
[----:B------:R-:W-:Y:S01]  /*1340*/  MOV R13, UR7 ;  /* 0x00000007000d7c02 */ /* 0x000fe20008000f00 */
[----:B------:R0:W5:Y:S01]  /*1350*/  @P1 LDG.E R51, [R20.64] ;  /* 0x0000001214331981 */ /* 0x000162000c1e1900 */
[----:B------:R-:W-:-:S03]  /*1360*/  SHF.R.S32.HI R29, RZ, 0x1f, R59 ;  /* 0x0000001fff1d7819 */ /* 0x000fc6000001143b */
[----:B------:R1:W5:Y:S04]  /*1370*/  @!P6 LDG.E R43, [R8.64] ;  /* 0x00000012082be981 */ /* 0x000368000c1e1900 */
[----:B------:R-:W2:Y:S01]  /*1380*/  LDG.E.64 R12, [R12.64] ;  /* 0x000000120c0c7981 */ /* 0x000ea2000c1e1b00 */
[----:B------:R-:W-:Y:S02]  /*1390*/  ISETP.GE.U32.AND P6, PT, R59, c[0x0][0x1e0], PT ;  /* 0x000078003b007a0c */ /* 0x000fe40003fc6070 */
[----:B------:R-:W-:Y:S02]  /*13a0*/  ISETP.GE.U32.AND P5, PT, R58, c[0x0][0x1e0], PT ;  /* 0x000078003a007a0c */ /* 0x000fe40003fa6070 */
[----:B------:R-:W-:Y:S02]  /*13b0*/  @!P0 IADD3.X R23, R14, c[0x0][0x184], RZ, P3, !PT ;  /* 0x000061000e178a10 */ /* 0x000fe40001ffe4ff */
[----:B------:R-:W-:-:S02]  /*13c0*/  SHF.R.S32.HI R28, RZ, 0x1f, R58 ;  /* 0x0000001fff1c7819 */ /* 0x000fc4000001143a */
[----:B------:R-:W-:Y:S02]  /*13d0*/  ISETP.GE.U32.AND P4, PT, R57, c[0x0][0x1e0], PT ;  /* 0x0000780039007a0c */ /* 0x000fe40003f86070 */
[----:B------:R-:W-:Y:S02]  /*13e0*/  ISETP.GE.U32.AND P3, PT, R56, c[0x0][0x1e0], PT ;  /* 0x0000780038007a0c */ /* 0x000fe40003f66070 */
[----:B------:R-:W-:Y:S02]  /*13f0*/  SHF.R.S32.HI R27, RZ, 0x1f, R57 ;  /* 0x0000001fff1b7819 */ /* 0x000fe40000011439 */
[----:B------:R-:W-:Y:S02]  /*1400*/  SHF.R.S32.HI R26, RZ, 0x1f, R56 ;  /* 0x0000001fff1a7819 */ /* 0x000fe40000011438 */
[----:B------:R-:W-:Y:S02]  /*1410*/  ISETP.GE.AND.EX P6, PT, R29, c[0x0][0x1e4], PT, P6 ;  /* 0x000079001d007a0c */ /* 0x000fe40003fc6360 */
[----:B------:R-:W-:-:S02]  /*1420*/  ISETP.GE.AND.EX P5, PT, R28, c[0x0][0x1e4], PT, P5 ;  /* 0x000079001c007a0c */ /* 0x000fc40003fa6350 */
[----:B------:R-:W-:Y:S02]  /*1430*/  ISETP.GE.AND.EX P4, PT, R27, c[0x0][0x1e4], PT, P4 ;  /* 0x000079001b007a0c */ /* 0x000fe40003f86340 */
[----:B------:R-:W-:Y:S02]  /*1440*/  ISETP.GE.AND.EX P3, PT, R26, c[0x0][0x1e4], PT, P3 ;  /* 0x000079001a007a0c */ /* 0x000fe40003f66330 */
[C---:B------:R-:W-:Y:S02]  /*1450*/  ISETP.GT.U32.OR P6, PT, R0.reuse, 0x2ff, P6 ;  /* 0x000002ff0000780c */ /* 0x040fe400037c4470 */
[C---:B------:R-:W-:Y:S02]  /*1460*/  ISETP.GT.U32.OR P5, PT, R0.reuse, 0x2ff, P5 ;  /* 0x000002ff0000780c */ /* 0x040fe40002fa4470 */
[C---:B------:R-:W-:Y:S02]  /*1470*/  ISETP.GT.U32.OR P4, PT, R0.reuse, 0x2ff, P4 ;  /* 0x000002ff0000780c */ /* 0x040fe40002784470 */
[----:B------:R-:W-:-:S02]  /*1480*/  ISETP.GT.U32.OR P3, PT, R0, 0x2ff, P3 ;  /* 0x000002ff0000780c */ /* 0x000fc40001f64470 */
[----:B------:R-:W-:Y:S02]  /*1490*/  @!P0 IADD3.X R11, R14, c[0x0][0x17c], RZ, P2, !PT ;  /* 0x00005f000e0b8a10 */ /* 0x000fe400017fe4ff */
[----:B------:R-:W-:Y:S02]  /*14a0*/  ISETP.GE.U32.AND P2, PT, R55, c[0x0][0x1e0], PT ;  /* 0x0000780037007a0c */ /* 0x000fe40003f46070 */
[----:B------:R-:W-:Y:S01]  /*14b0*/  SHF.R.S32.HI R40, RZ, 0x1f, R55 ;  /* 0x0000001fff287819 */ /* 0x000fe20000011437 */
[----:B-1----:R-:W-:Y:S01]  /*14c0*/  @!P6 IMAD R8, R29, c[0x0][0x1d8], RZ ;  /* 0x000076001d08ea24 */ /* 0x002fe200078e02ff */
[-C--:B------:R-:W-:Y:S01]  /*14d0*/  @!P6 MOV R9, R19.reuse ;  /* 0x000000130009e202 */ /* 0x080fe20000000f00 */
[----:B------:R-:W-:Y:S01]  /*14e0*/  @!P5 IMAD R35, R28, c[0x0][0x1d8], RZ ;  /* 0x000076001c23da24 */ /* 0x000fe200078e02ff */
[----:B------:R-:W-:Y:S01]  /*14f0*/  ISETP.GE.AND.EX P2, PT, R40, c[0x0][0x1e4], PT, P2 ;  /* 0x0000790028007a0c */ /* 0x000fe20003f46320 */
[----:B------:R-:W-:Y:S01]  /*1500*/  @!P4 IMAD R14, R27, c[0x0][0x1d8], RZ ;  /* 0x000076001b0eca24 */ /* 0x000fe200078e02ff */
[-C--:B------:R-:W-:Y:S01]  /*1510*/  @!P4 MOV R28, R16.reuse ;  /* 0x00000010001cc202 */ /* 0x080fe20000000f00 */
[----:B------:R-:W-:Y:S01]  /*1520*/  @!P3 IMAD R5, R26, c[0x0][0x1d8], RZ ;  /* 0x000076001a05ba24 */ /* 0x000fe200078e02ff */
[-C--:B------:R-:W-:Y:S01]  /*1530*/  @!P4 MOV R29, R19.reuse ;  /* 0x00000013001dc202 */ /* 0x080fe20000000f00 */
[----:B------:R-:W-:Y:S01]  /*1540*/  @!P6 IMAD R37, R59, c[0x0][0x1dc], R8 ;  /* 0x000077003b25ea24 */ /* 0x000fe200078e0208 */
[----:B------:R-:W-:Y:S01]  /*1550*/  @!P3 MOV R26, R16 ;  /* 0x00000010001ab202 */ /* 0x000fe20000000f00 */
[----:B------:R1:W5:Y:S01]  /*1560*/  @!P0 LDG.E R42, [R10.64] ;  /* 0x000000120a2a8981 */ /* 0x000362000c1e1900 */
[----:B------:R-:W-:-:S02]  /*1570*/  @!P3 MOV R27, R19 ;  /* 0x00000013001bb202 */ /* 0x000fc40000000f00 */
[-C--:B------:R-:W-:Y:S01]  /*1580*/  @!P6 MOV R8, R16.reuse ;  /* 0x000000100008e202 */ /* 0x080fe20000000f00 */
[C---:B------:R-:W-:Y:S01]  /*1590*/  @!P4 IMAD R14, R57.reuse, c[0x0][0x1dc], R14 ;  /* 0x00007700390eca24 */ /* 0x040fe200078e020e */
[----:B------:R-:W-:Y:S01]  /*15a0*/  ISETP.GT.U32.OR P2, PT, R0, 0x2ff, P2 ;  /* 0x000002ff0000780c */ /* 0x000fe20001744470 */
[----:B------:R-:W-:Y:S01]  /*15b0*/  @!P4 IMAD.WIDE.U32 R28, R57, c[0x0][0x1d8], R28 ;  /* 0x00007600391cca25 */ /* 0x000fe200078e001c */
[----:B------:R-:W-:Y:S02]  /*15c0*/  @!P5 MOV R24, R16 ;  /* 0x000000100018d202 */ /* 0x000fe40000000f00 */
[----:B------:R-:W-:Y:S01]  /*15d0*/  @!P5 MOV R25, R19 ;  /* 0x000000130019d202 */ /* 0x000fe20000000f00 */
[C---:B------:R-:W-:Y:S02]  /*15e0*/  @!P3 IMAD R5, R56.reuse, c[0x0][0x1dc], R5 ;  /* 0x000077003805ba24 */ /* 0x040fe400078e0205 */
[----:B------:R-:W-:Y:S01]  /*15f0*/  @!P3 IMAD.WIDE.U32 R26, R56, c[0x0][0x1d8], R26 ;  /* 0x00007600381aba25 */ /* 0x000fe200078e001a */
[----:B------:R-:W-:-:S03]  /*1600*/  @!P4 IADD3 R14, R29, R14, RZ ;  /* 0x0000000e1d0ec210 */ /* 0x000fc60007ffe0ff */
[----:B------:R-:W-:Y:S01]  /*1610*/  @!P6 IMAD.WIDE.U32 R8, R59, c[0x0][0x1d8], R8 ;  /* 0x000076003b08ea25 */ /* 0x000fe200078e0008 */
[----:B------:R-:W-:Y:S02]  /*1620*/  @!P3 IADD3 R5, R27, R5, RZ ;  /* 0x000000051b05b210 */ /* 0x000fe40007ffe0ff */
[----:B------:R-:W-:Y:S01]  /*1630*/  @!P4 SHF.L.U32 R27, R28, 0x1, RZ ;  /* 0x000000011c1bc819 */ /* 0x000fe200000006ff */
[C---:B------:R-:W-:Y:S01]  /*1640*/  @!P5 IMAD R35, R58.reuse, c[0x0][0x1dc], R35 ;  /* 0x000077003a23da24 */ /* 0x040fe200078e0223 */
[----:B------:R-:W-:Y:S01]  /*1650*/  @!P6 IADD3 R37, R9, R37, RZ ;  /* 0x000000250925e210 */ /* 0x000fe20007ffe0ff */
[----:B------:R-:W-:Y:S01]  /*1660*/  @!P5 IMAD.WIDE.U32 R24, R58, c[0x0][0x1d8], R24 ;  /* 0x000076003a18da25 */ /* 0x000fe200078e0018 */
[----:B------:R-:W-:Y:S02]  /*1670*/  @!P4 SHF.L.U64.HI R28, R28, 0x1, R14 ;  /* 0x000000011c1cc819 */ /* 0x000fe4000001020e */
[----:B------:R-:W-:Y:S01]  /*1680*/  @!P3 SHF.L.U64.HI R14, R26, 0x1, R5 ;  /* 0x000000011a0eb819 */ /* 0x000fe20000010205 */
[----:B------:R-:W-:Y:S01]  /*1690*/  HFMA2.MMA R5, -RZ, RZ, 0, 0 ;  /* 0x00000000ff057435 */ /* 0x000fe200000001ff */
[----:B------:R-:W-:-:S02]  /*16a0*/  @!P6 SHF.L.U32 R39, R8, 0x1, RZ ;  /* 0x000000010827e819 */ /* 0x000fc400000006ff */
[----:B------:R-:W-:Y:S02]  /*16b0*/  @!P6 SHF.L.U64.HI R38, R8, 0x1, R37 ;  /* 0x000000010826e819 */ /* 0x000fe40000010225 */
[----:B------:R-:W-:Y:S01]  /*16c0*/  @!P5 IADD3 R35, R25, R35, RZ ;  /* 0x000000231923d210 */ /* 0x000fe20007ffe0ff */
[----:B------:R-:W-:Y:S01]  /*16d0*/  @!P2 IMAD R25, R40, c[0x0][0x1d8], RZ ;  /* 0x000076002819aa24 */ /* 0x000fe200078e02ff */
[----:B------:R-:W-:Y:S02]  /*16e0*/  @!P2 MOV R8, R16 ;  /* 0x000000100008a202 */ /* 0x000fe40000000f00 */
[----:B------:R-:W-:Y:S01]  /*16f0*/  @!P2 MOV R9, R19 ;  /* 0x000000130009a202 */ /* 0x000fe20000000f00 */
[C---:B------:R-:W-:Y:S01]  /*1700*/  @!P2 IMAD R25, R55.reuse, c[0x0][0x1dc], R25 ;  /* 0x000077003719aa24 */ /* 0x040fe200078e0219 */
[----:B------:R3:W5:Y:S03]  /*1710*/  @!P0 LDG.E R5, [R22.64] ;  /* 0x0000001216058981 */ /* 0x000766000c1e1900 */
[----:B------:R-:W-:Y:S01]  /*1720*/  @!P2 IMAD.WIDE.U32 R8, R55, c[0x0][0x1d8], R8 ;  /* 0x000076003708aa25 */ /* 0x000fe200078e0008 */
[----:B------:R-:W-:-:S02]  /*1730*/  @!P5 SHF.L.U32 R37, R24, 0x1, RZ ;  /* 0x000000011825d819 */ /* 0x000fc400000006ff */
[----:B------:R-:W-:Y:S02]  /*1740*/  @!P5 SHF.L.U64.HI R29, R24, 0x1, R35 ;  /* 0x00000001181dd819 */ /* 0x000fe40000010223 */
[----:B------:R-:W-:Y:S02]  /*1750*/  @!P2 IADD3 R25, R9, R25, RZ ;  /* 0x000000190919a210 */ /* 0x000fe40007ffe0ff */
[----:B---3--:R-:W-:Y:S02]  /*1760*/  @!P6 IADD3 R22, P0, R39, c[0x0][0x180], RZ ;  /* 0x000060002716ea10 */ /* 0x008fe40007f1e0ff */
[----:B------:R-:W-:Y:S02]  /*1770*/  @!P3 SHF.L.U32 R24, R26, 0x1, RZ ;  /* 0x000000011a18b819 */ /* 0x000fe400000006ff */
[C---:B------:R-:W-:Y:S02]  /*1780*/  @!P2 SHF.L.U32 R26, R8.reuse, 0x1, RZ ;  /* 0x00000001081aa819 */ /* 0x040fe400000006ff */
[----:B------:R-:W-:-:S02]  /*1790*/  @!P2 SHF.L.U64.HI R25, R8, 0x1, R25 ;  /* 0x000000010819a819 */ /* 0x000fc40000010219 */
[----:B------:R-:W-:Y:S02]  /*17a0*/  @!P6 IADD3.X R23, R38, c[0x0][0x184], RZ, P0, !PT ;  /* 0x000061002617ea10 */ /* 0x000fe400007fe4ff */
[----:B------:R-:W-:Y:S01]  /*17b0*/  @!P6 IADD3 R8, P0, R39, c[0x0][0x178], RZ ;  /* 0x00005e002708ea10 */ /* 0x000fe20007f1e0ff */
[----:B------:R-:W-:-:S03]  /*17c0*/  HFMA2.MMA R35, -RZ, RZ, 0, 0 ;  /* 0x00000000ff237435 */ /* 0x000fc600000001ff */
[----:B------:R-:W-:Y:S02]  /*17d0*/  @!P6 IADD3.X R9, R38, c[0x0][0x17c], RZ, P0, !PT ;  /* 0x00005f002609ea10 */ /* 0x000fe400007fe4ff */
[----:B-1----:R-:W-:-:S04]  /*17e0*/  @!P5 IADD3 R10, P0, R37, c[0x0][0x180], RZ ;  /* 0x00006000250ada10 */ /* 0x002fc80007f1e0ff */
[----:B------:R-:W-:Y:S01]  /*17f0*/  @!P5 IADD3.X R11, R29, c[0x0][0x184], RZ, P0, !PT ;  /* 0x000061001d0bda10 */ /* 0x000fe200007fe4ff */
[----:B------:R1:W5:Y:S01]  /*1800*/  @P1 LDG.E R35, [R6.64] ;  /* 0x0000001206231981 */ /* 0x000362000c1e1900 */
[----:B0-----:R-:W-:Y:S01]  /*1810*/  @!P5 IADD3 R20, P0, R37, c[0x0][0x178], RZ ;  /* 0x00005e002514da10 */ /* 0x001fe20007f1e0ff */
[----:B------:R-:W-:-:S03]  /*1820*/  CS2R R40, SRZ ;  /* 0x0000000000287805 */ /* 0x000fc6000001ff00 */
[----:B------:R-:W-:-:S03]  /*1830*/  @!P5 IADD3.X R21, R29, c[0x0][0x17c], RZ, P0, !PT ;  /* 0x00005f001d15da10 */ /* 0x000fc600007fe4ff */
[----:B------:R0:W5:Y:S01]  /*1840*/  @!P6 LDG.E R41, [R8.64] ;  /* 0x000000120829e981 */ /* 0x000162000c1e1900 */
[----:B-1----:R-:W-:-:S03]  /*1850*/  CS2R R6, SRZ ;  /* 0x0000000000067805 */ /* 0x002fc6000001ff00 */
[----:B------:R1:W5:Y:S04]  /*1860*/  @!P5 LDG.E R40, [R20.64] ;  /* 0x000000121428d981 */ /* 0x000368000c1e1900 */
[----:B------:R3:W5:Y:S04]  /*1870*/  @!P6 LDG.E R6, [R22.64] ;  /* 0x000000121606e981 */ /* 0x000768000c1e1900 */
[----:B------:R4:W5:Y:S01]  /*1880*/  @!P5 LDG.E R7, [R10.64] ;  /* 0x000000120a07d981 */ /* 0x000962000c1e1900 */
[C---:B-1----:R-:W-:Y:S01]  /*1890*/  @!P4 IADD3 R20, P5, R27.reuse, c[0x0][0x178], RZ ;  /* 0x00005e001b14ca10 */ /* 0x042fe20007fbe0ff */
[----:B0-----:R-:W-:Y:S01]  /*18a0*/  CS2R R8, SRZ ;  /* 0x0000000000087805 */ /* 0x001fe2000001ff00 */
[----:B---3--:R-:W-:Y:S01]  /*18b0*/  @!P3 IADD3 R22, P6, R24, c[0x0][0x180], RZ ;  /* 0x000060001816ba10 */ /* 0x008fe20007fde0ff */
[----:B------:R-:W-:Y:S01]  /*18c0*/  CS2R R38, SRZ ;  /* 0x0000000000267805 */ /* 0x000fe2000001ff00 */
[----:B----4-:R-:W-:-:S02]  /*18d0*/  @!P4 IADD3 R10, P0, R27, c[0x0][0x180], RZ ;  /* 0x000060001b0aca10 */ /* 0x010fc40007f1e0ff */
[C---:B------:R-:W-:Y:S02]  /*18e0*/  @!P4 IADD3.X R21, R28.reuse, c[0x0][0x17c], RZ, P5, !PT ;  /* 0x00005f001c15ca10 */ /* 0x040fe40002ffe4ff */
[----:B------:R-:W-:Y:S02]  /*18f0*/  @!P4 IADD3.X R11, R28, c[0x0][0x184], RZ, P0, !PT ;  /* 0x000061001c0bca10 */ /* 0x000fe400007fe4ff */
[----:B------:R-:W-:Y:S01]  /*1900*/  @!P3 IADD3.X R23, R14, c[0x0][0x184], RZ, P6, !PT ;  /* 0x000061000e17ba10 */ /* 0x000fe200037fe4ff */
[----:B------:R0:W5:Y:S04]  /*1910*/  @!P4 LDG.E R39, [R20.64] ;  /* 0x000000121427c981 */ /* 0x000168000c1e1900 */
[----:B------:R1:W5:Y:S04]  /*1920*/  @!P4 LDG.E R8, [R10.64] ;  /* 0x000000120a08c981 */ /* 0x000368000c1e1900 */
[----:B------:R3:W5:Y:S01]  /*1930*/  @!P3 LDG.E R9, [R22.64] ;  /* 0x000000121609b981 */ /* 0x000762000c1e1900 */
[----:B0-----:R-:W-:-:S02]  /*1940*/  @!P3 IADD3 R20, P0, R24, c[0x0][0x178], RZ ;  /* 0x00005e001814ba10 */ /* 0x001fc40007f1e0ff */
[C---:B------:R-:W-:Y:S01]  /*1950*/  @!P2 IADD3 R24, P5, R26.reuse, c[0x0][0x178], RZ ;  /* 0x00005e001a18aa10 */ /* 0x040fe20007fbe0ff */
[----:B-1----:R-:W-:Y:S01]  /*1960*/  CS2R R10, SRZ ;  /* 0x00000000000a7805 */ /* 0x002fe2000001ff00 */
[----:B---3--:R-:W-:Y:S02]  /*1970*/  @!P2 IADD3 R22, P4, R26, c[0x0][0x180], RZ ;  /* 0x000060001a16aa10 */ /* 0x008fe40007f9e0ff */
[----:B------:R-:W-:Y:S02]  /*1980*/  MOV R37, RZ ;  /* 0x000000ff00257202 */ /* 0x000fe40000000f00 */
[C---:B------:R-:W-:Y:S02]  /*1990*/  @!P2 IADD3.X R23, R25.reuse, c[0x0][0x184], RZ, P4, !PT ;  /* 0x000061001917aa10 */ /* 0x040fe400027fe4ff */
[----:B------:R-:W-:Y:S02]  /*19a0*/  @!P3 IADD3.X R21, R14, c[0x0][0x17c], RZ, P0, !PT ;  /* 0x00005f000e15ba10 */ /* 0x000fe400007fe4ff */
[----:B------:R-:W-:Y:S01]  /*19b0*/  @!P2 IADD3.X R25, R25, c[0x0][0x17c], RZ, P5, !PT ;  /* 0x00005f001919aa10 */ /* 0x000fe20002ffe4ff */
[----:B------:R0:W5:Y:S04]  /*19c0*/  @!P2 LDG.E R10, [R22.64] ;  /* 0x00000012160aa981 */ /* 0x000168000c1e1900 */
[----:B------:R0:W5:Y:S04]  /*19d0*/  @!P3 LDG.E R38, [R20.64] ;  /* 0x000000121426b981 */ /* 0x000168000c1e1900 */
[----:B------:R0:W5:Y:S01]  /*19e0*/  @!P2 LDG.E R37, [R24.64] ;  /* 0x000000121825a981 */ /* 0x000162000c1e1900 */
[----:B------:R-:W-:Y:S01]  /*19f0*/  UMOV UR23, 0x3f800000 ;  /* 0x3f80000000177882 */ /* 0x000fe20000000000 */
[----:B------:R-:W-:Y:S01]  /*1a00*/  BSSY B0, `(.L_x_446) ;  /* 0x000001f000007945 */ /* 0x000fe20003800000 */
[----:B--2---:R-:W1:Y:S02]  /*1a10*/  R2UR UR24, R12 ;  /* 0x000000000c1873c2 */ /* 0x004e6400000e0000 */
[----:B-1----:R-:W-:-:S05]  /*1a20*/  MOV R14, UR24 ;  /* 0x00000018000e7c02 */ /* 0x002fca0008000f00 */
[----:B------:R-:W-:-:S05]  /*1a30*/  FFMA.FTZ R13, -R14, UR24, R13 ;  /* 0x000000180e0d7c23 */ /* 0x000fca000801010d */
[----:B------:R-:W-:-:S13]  /*1a40*/  FSETP.GTU.FTZ.AND P0, PT, R13, RZ, PT ;  /* 0x000000ff0d00720b */ /* 0x000fda0003f1c000 */
[----:B------:R-:W-:Y:S01]  /*1a50*/  VOTEU.ANY UP0, P0 ;  /* 0x00000000003f7886 */ /* 0x000fe20000000100 */
[----:B------:R-:W-:-:S13]  /*1a60*/  PLOP3.LUT P0, PT, PT, PT, UP0, 0x80, 0x0 ;  /* 0x000000000000781c */ /* 0x000fda0003f0f008 */
[----:B------:R-:W-:-:S06]  /*1a70*/  @P0 FADD.FTZ R26, R13, c[0x0][0x1a0] ;  /* 0x000068000d1a0621 */ /* 0x000fcc0000010000 */
[----:B------:R-:W1:Y:S02]  /*1a80*/  @P0 MUFU.RSQ R26, R26 ;  /* 0x0000001a001a0308 */ /* 0x000e640000001400 */
[----:B-1----:R-:W1:Y:S01]  /*1a90*/  @P0 R2UR UR5, R26 ;  /* 0x000000001a0503c2 */ /* 0x002e6200000e0000 */
[----:B------:R-:W-:Y:S01]  /*1aa0*/  ISETP.GT.U32.AND P0, PT, R0, 0x2ff, PT ;  /* 0x000002ff0000780c */ /* 0x000fe20003f04070 */
[----:B------:R-:W-:Y:S01]  /*1ab0*/  HFMA2.MMA R14, -RZ, RZ, 0, 0 ;  /* 0x00000000ff0e7435 */ /* 0x000fe200000001ff */
[----:B------:R-:W-:Y:S01]  /*1ac0*/  ISETP.NE.AND P4, PT, RZ, UR21, PT ;  /* 0x00000015ff007c0c */ /* 0x000fe2000bf85270 */
[----:B------:R-:W-:Y:S01]  /*1ad0*/  CS2R R12, SRZ ;  /* 0x00000000000c7805 */ /* 0x000fe2000001ff00 */
[----:B-1----:R-:W-:-:S09]  /*1ae0*/  @UP0 UMOV UR23, UR5 ;  /* 0x0000000500170c82 */ /* 0x002fd20008000000 */
[----:B------:R-:W-:Y:S05]  /*1af0*/  @P0 BRA `(.L_x_447) ;  /* 0x000000f000000947 */ /* 0x000fea0003800000 */
[----:B0-----:R-:W-:Y:S02]  /*1b00*/  ISETP.NE.AND P0, PT, RZ, UR21, PT ;  /* 0x00000015ff007c0c */ /* 0x001fe4000bf05270 */
[----:B------:R-:W-:Y:S02]  /*1b10*/  IADD3 R22, R54, UR17, RZ ;  /* 0x0000001136167c10 */ /* 0x000fe4000fffe0ff */
[----:B------:R-:W-:Y:S02]  /*1b20*/  MOV R23, 0x2 ;  /* 0x0000000200177802 */ /* 0x000fe40000000f00 */
[----:B------:R-:W-:-:S07]  /*1b30*/  SHF.R.S32.HI R11, RZ, 0x1f, R22 ;  /* 0x0000001fff0b7819 */ /* 0x000fce0000011416 */
[----:B------:R-:W-:-:S04]  /*1b40*/  @P0 LEA R20, P2, R22, c[0x0][0x190], 0x1 ;  /* 0x0000640016140a11 */ /* 0x000fc800078408ff */
[C---:B------:R-:W-:Y:S01]  /*1b50*/  @P0 LEA.HI.X R21, R22.reuse, c[0x0][0x194], R11, 0x1, P2 ;  /* 0x0000650016150a11 */ /* 0x040fe200010f0c0b */
[----:B------:R-:W-:-:S04]  /*1b60*/  IMAD.WIDE R22, R22, R23, c[0x0][0x188] ;  /* 0x0000620016167625 */ /* 0x000fc800078e0217 */
[----:B------:R0:W2:Y:S04]  /*1b70*/  @P0 LDG.E.U16 R11, [R20.64] ;  /* 0x00000012140b0981 */ /* 0x0000a8000c1e1500 */
[----:B------:R1:W3:Y:S04]  /*1b80*/  LDG.E.U16 R14, [R22.64] ;  /* 0x00000012160e7981 */ /* 0x0002e8000c1e1500 */
[----:B0-----:R-:W4:Y:S04]  /*1b90*/  @P0 LDG.E.U16 R20, [R20.64+0x2] ;  /* 0x0000021214140981 */ /* 0x001f28000c1e1500 */
[----:B-1----:R-:W4:Y:S01]  /*1ba0*/  LDG.E.U16 R22, [R22.64+0x2] ;  /* 0x0000021216167981 */ /* 0x002f22000c1e1500 */
[----:B--2---:R-:W-:-:S02]  /*1bb0*/  @P0 PRMT R12, RZ, 0x5410, R11 ;  /* 0x00005410ff0c0816 */ /* 0x004fc4000000000b */
[----:B---3--:R-:W-:Y:S02]  /*1bc0*/  PRMT R11, RZ, 0x5410, R14 ;  /* 0x00005410ff0b7816 */ /* 0x008fe4000000000e */
[----:B----4-:R-:W-:Y:S02]  /*1bd0*/  @P0 PRMT R13, RZ, 0x5410, R20 ;  /* 0x00005410ff0d0816 */ /* 0x010fe40000000014 */
[----:B------:R-:W-:Y:S02]  /*1be0*/  PRMT R14, RZ, 0x5410, R22 ;  /* 0x00005410ff0e7816 */ /* 0x000fe40000000016 */
.L_x_447:
[----:B0-----:R-:W-:Y:S05]  /*1bf0*/  BSYNC B0 ;  /* 0x0000000000007941 */ /* 0x001fea0003800000 */
.L_x_446:
[--C-:B-----5:R-:W-:Y:S02]  /*1c00*/  PRMT R47, RZ, 0x5410, R35.reuse ;  /* 0x00005410ff2f7816 */ /* 0x120fe40000000023 */
[----:B------:R-:W-:Y:S02]  /*1c10*/  PRMT R22, RZ, 0x7610, R35 ;  /* 0x00007610ff167816 */ /* 0x000fe40000000023 */
[--C-:B------:R-:W-:Y:S01]  /*1c20*/  PRMT R28, RZ, 0x5410, R51.reuse ;  /* 0x00005410ff1c7816 */ /* 0x100fe20000000033 */
        /* <DEDUP_REMOVED lines=24> */
.L_x_448:
        /* <DEDUP_REMOVED lines=34> */
.L_x_449:
[----:B------:R-:W-:Y:S02]  /*1fd0*/  FADD.FTZ R29, RZ, R28 ;  /* 0x0000001cff1d7221 */ /* 0x000fe40000010000 */
[----:B------:R-:W-:Y:S02]  /*1fe0*/  FMUL.FTZ R28, R27, R11 ;  /* 0x0000000b1b1c7220 */ /* 0x000fe40000410000 */
[C---:B------:R-:W-:Y:S02]  /*1ff0*/  FFMA.FTZ R47, R26.reuse, R27, R47 ;  /* 0x0000001b1a2f7223 */ /* 0x040fe4000001002f */
[----:B------:R-:W-:Y:S02]  /*2000*/  FFMA.FTZ R26, R26, R28, R24 ;  /* 0x0000001c1a1a7223 */ /* 0x000fe40000010018 */
[----:B------:R-:W-:Y:S02]  /*2010*/  FFMA.FTZ R24, R22, R21, RZ ;  /* 0x0000001516187223 */ /* 0x000fe400000100ff */
[----:B------:R-:W-:-:S02]  /*2020*/  FADD.FTZ R22, RZ, R21 ;  /* 0x00000015ff167221 */ /* 0x000fc40000010000 */
[----:B------:R-:W-:Y:S02]  /*2030*/  FMUL.FTZ R21, R20, R14 ;  /* 0x0000000e14157220 */ /* 0x000fe40000410000 */
[C---:B------:R-:W-:Y:S02]  /*2040*/  FFMA.FTZ R24, R23.reuse, R20, R24 ;  /* 0x0000001417187223 */ /* 0x040fe40000010018 */
        /* <DEDUP_REMOVED lines=32> */
.L_x_450:
        /* <DEDUP_REMOVED lines=37> */
.L_x_451:
        /* <DEDUP_REMOVED lines=37> */
.L_x_452:
        /* <DEDUP_REMOVED lines=37> */
.L_x_453:
        /* <DEDUP_REMOVED lines=37> */
.L_x_454:
        /* <DEDUP_REMOVED lines=37> */
.L_x_455:
        /* <DEDUP_REMOVED lines=37> */
.L_x_456:
        /* <DEDUP_REMOVED lines=37> */
.L_x_457:
        /* <DEDUP_REMOVED lines=37> */
.L_x_458:
        /* <DEDUP_REMOVED lines=37> */
.L_x_459:
        /* <DEDUP_REMOVED lines=37> */
.L_x_460:
[----:B------:R-:W-:Y:S02]  /*3970*/  FMUL.FTZ R28, R29, R11 ;  /* 0x0000000b1d1c7220 */ /* 0x000fe40000410000 */
[C---:B------:R-:W-:Y:S02]  /*3980*/  FFMA.FTZ R47, R26.reuse, R29, R47 ;  /* 0x0000001d1a2f7223 */ /* 0x040fe4000001002f */
[----:B------:R-:W-:Y:S02]  /*3990*/  FFMA.FTZ R26, R26, R28, R23 ;  /* 0x0000001c1a1a7223 */ /* 0x000fe40000010017 */
[----:B------:R-:W-:Y:S02]  /*39a0*/  FMUL.FTZ R23, R22, R14 ;  /* 0x0000000e16177220 */ /* 0x000fe40000410000 */
[----:B------:R-:W-:Y:S02]  /*39b0*/  FADD.FTZ R25, R25, R28 ;  /* 0x0000001c19197221 */ /* 0x000fe40000010000 */
[----:B------:R-:W-:-:S02]  /*39c0*/  FADD.FTZ R20, R20, R22 ;  /* 0x0000001614147221 */ /* 0x000fc40000010000 */
[C---:B------:R-:W-:Y:S02]  /*39d0*/  FFMA.FTZ R24, R21.reuse, R22, R24 ;  /* 0x0000001615187223 */ /* 0x040fe40000010018 */
[----:B------:R-:W-:Y:S01]  /*39e0*/  FFMA.FTZ R21, R21, R23, R26 ;  /* 0x0000001715157223 */ /* 0x000fe2000001001a */
[--C-:B------:R-:W-:Y:S01]  /*39f0*/  PRMT R26, RZ, 0x7610, R8.reuse ;  /* 0x00007610ff1a7816 */ /* 0x100fe20000000008 */
[----:B------:R-:W-:Y:S01]  /*3a00*/  FADD.FTZ R22, R23, R25 ;  /* 0x0000001917167221 */ /* 0x000fe20000010000 */
[----:B------:R-:W-:Y:S01]  /*3a10*/  PRMT R23, RZ, 0x5410, R8 ;  /* 0x00005410ff177816 */ /* 0x000fe20000000008 */
[----:B------:R-:W-:Y:S01]  /*3a20*/  FADD.FTZ R27, R27, R29 ;  /* 0x0000001d1b1b7221 */ /* 0x000fe20000010000 */
        /* <DEDUP_REMOVED lines=25> */
.L_x_461:
[----:B------:R-:W-:Y:S01]  /*3bc0*/  FMUL.FTZ R28, R29, R11 ;  /* 0x0000000b1d1c7220 */ /* 0x000fe20000410000 */
[----:B------:R-:W-:Y:S01]  /*3bd0*/  PRMT R72, RZ, 0x5410, R9 ;  /* 0x00005410ff487816 */ /* 0x000fe20000000009 */
[C---:B------:R-:W-:Y:S01]  /*3be0*/  FFMA.FTZ R47, R23.reuse, R29, R47 ;  /* 0x0000001d172f7223 */ /* 0x040fe2000001002f */
        /* <DEDUP_REMOVED lines=32> */
.L_x_462:
[----:B------:R-:W-:Y:S01]  /*3df0*/  FMUL.FTZ R23, R71, R11 ;  /* 0x0000000b47177220 */ /* 0x000fe20000410000 */
[--C-:B------:R-:W-:Y:S01]  /*3e00*/  PRMT R75, RZ, 0x5410, R10.reuse ;  /* 0x00005410ff4b7816 */ /* 0x100fe2000000000a */
[----:B------:R-:W-:Y:S02]  /*3e10*/  FMUL.FTZ R29, R74, R14 ;  /* 0x0000000e4a1d7220 */ /* 0x000fe40000410000 */
[----:B------:R-:W-:Y:S02]  /*3e20*/  FFMA.FTZ R21, R72, R23, R21 ;  /* 0x0000001748157223 */ /* 0x000fe40000010015 */
[----:B------:R-:W-:Y:S01]  /*3e30*/  FADD.FTZ R22, R22, R23 ;  /* 0x0000001716167221 */ /* 0x000fe20000010000 */
[----:B------:R-:W-:Y:S01]  /*3e40*/  PRMT R23, RZ, 0x7610, R37 ;  /* 0x00007610ff177816 */ /* 0x000fe20000000025 */
[----:B------:R-:W-:Y:S01]  /*3e50*/  FFMA.FTZ R28, R73, R29, R21 ;  /* 0x0000001d491c7223 */ /* 0x000fe20000010015 */
[----:B------:R-:W-:Y:S01]  /*3e60*/  PRMT R21, RZ, 0x7610, R10 ;  /* 0x00007610ff157816 */ /* 0x000fe2000000000a */
[----:B------:R-:W-:-:S02]  /*3e70*/  FADD.FTZ R75, R75, -UR24 ;  /* 0x800000184b4b7e21 */ /* 0x000fc40008010000 */
[----:B------:R-:W-:Y:S01]  /*3e80*/  FADD.FTZ R29, R29, R22 ;  /* 0x000000161d1d7221 */ /* 0x000fe20000010000 */
        /* <DEDUP_REMOVED lines=23> */
.L_x_463:
[----:B------:R0:W-:Y:S01]  /*4000*/  STL [R1+0x4], R2 ;  /* 0x0000040201007387 */ /* 0x0001e20000100800 */
[----:B------:R-:W-:Y:S02]  /*4010*/  FMUL.FTZ R76, R22, R11 ;  /* 0x0000000b164c7220 */ /* 0x000fe40000410000 */
[----:B------:R-:W-:Y:S02]  /*4020*/  FFMA.FTZ R24, R26, R25, R24 ;  /* 0x000000191a187223 */ /* 0x000fe40000010018 */
[----:B------:R-:W-:Y:S01]  /*4030*/  FFMA.FTZ R28, R75, R76, R28 ;  /* 0x0000004c4b1c7223 */ /* 0x000fe2000001001c */
[----:B------:R-:W2:Y:S01]  /*4040*/  LDL R26, [R1] ;  /* 0x00000000011a7983 */ /* 0x000ea20000100800 */
[----:B------:R-:W-:Y:S02]  /*4050*/  FADD.FTZ R29, R29, R76 ;  /* 0x0000004c1d1d7221 */ /* 0x000fe40000010000 */
[----:B------:R-:W-:Y:S01]  /*4060*/  FMUL.FTZ R76, R23, R14 ;  /* 0x0000000e174c7220 */ /* 0x000fe20000410000 */
[----:B0-----:R-:W0:Y:S03]  /*4070*/  S2R R2, SR_LANEID ;  /* 0x0000000000027919 */ /* 0x001e260000000000 */
[----:B------:R-:W-:-:S02]  /*4080*/  FFMA.FTZ R28, R21, R76, R28 ;  /* 0x0000004c151c7223 */ /* 0x000fc4000001001c */
[----:B------:R-:W-:-:S03]  /*4090*/  FADD.FTZ R29, R76, R29 ;  /* 0x0000001d4c1d7221 */ /* 0x000fc60000010000 */
[----:B------:R-:W1:Y:S04]  /*40a0*/  SHFL.DOWN PT, R76, R28, 0x1, 0x1f ;  /* 0x08201f001c4c7f89 */ /* 0x000e6800000e0000 */
[----:B------:R-:W3:Y:S01]  /*40b0*/  SHFL.DOWN PT, R77, R29, 0x1, 0x1f ;  /* 0x08201f001d4d7f89 */ /* 0x000ee200000e0000 */
[----:B0-----:R-:W-:-:S13]  /*40c0*/  ISETP.GT.AND P0, PT, R2, 0x1e, PT ;  /* 0x0000001e0200780c */ /* 0x001fda0003f04270 */
[----:B-1----:R-:W-:Y:S02]  /*40d0*/  @!P0 FADD.FTZ R28, R28, R76 ;  /* 0x0000004c1c1c8221 */ /* 0x002fe40000010000 */
[----:B---3--:R-:W-:Y:S01]  /*40e0*/  @!P0 FADD.FTZ R29, R29, R77 ;  /* 0x0000004d1d1d8221 */ /* 0x008fe20000010000 */
[----:B------:R-:W-:Y:S02]  /*40f0*/  ISETP.GT.AND P0, PT, R2, 0x1d, PT ;  /* 0x0000001d0200780c */ /* 0x000fe40003f04270 */
[----:B------:R-:W0:Y:S04]  /*4100*/  SHFL.DOWN PT, R76, R28, 0x2, 0x1f ;  /* 0x08401f001c4c7f89 */ /* 0x000e2800000e0000 */
[----:B------:R-:W1:Y:S07]  /*4110*/  SHFL.DOWN PT, R77, R29, 0x2, 0x1f ;  /* 0x08401f001d4d7f89 */ /* 0x000e6e00000e0000 */
[----:B0-----:R-:W-:-:S02]  /*4120*/  @!P0 FADD.FTZ R28, R28, R76 ;  /* 0x0000004c1c1c8221 */ /* 0x001fc40000010000 */
[----:B-1----:R-:W-:-:S03]  /*4130*/  @!P0 FADD.FTZ R29, R29, R77 ;  /* 0x0000004d1d1d8221 */ /* 0x002fc60000010000 */
[----:B------:R-:W0:Y:S01]  /*4140*/  SHFL.DOWN PT, R76, R28, 0x4, 0x1f ;  /* 0x08801f001c4c7f89 */ /* 0x000e2200000e0000 */
[----:B------:R-:W-:-:S03]  /*4150*/  ISETP.GT.AND P0, PT, R2, 0x1b, PT ;  /* 0x0000001b0200780c */ /* 0x000fc60003f04270 */
[----:B------:R-:W1:Y:S01]  /*4160*/  SHFL.DOWN PT, R77, R29, 0x4, 0x1f ;  /* 0x08801f001d4d7f89 */ /* 0x000e6200000e0000 */
[----:B------:R-:W-:-:S09]  /*4170*/  ISETP.GT.AND P2, PT, R2, 0xf, PT ;  /* 0x0000000f0200780c */ /* 0x000fd20003f44270 */
[----:B0-----:R-:W-:Y:S02]  /*4180*/  @!P0 FADD.FTZ R28, R28, R76 ;  /* 0x0000004c1c1c8221 */ /* 0x001fe40000010000 */
[----:B-1----:R-:W-:Y:S01]  /*4190*/  @!P0 FADD.FTZ R29, R29, R77 ;  /* 0x0000004d1d1d8221 */ /* 0x002fe20000010000 */
[----:B------:R-:W-:Y:S02]  /*41a0*/  ISETP.GT.AND P0, PT, R2, 0x17, PT ;  /* 0x000000170200780c */ /* 0x000fe40003f04270 */
[----:B------:R-:W0:Y:S04]  /*41b0*/  SHFL.DOWN PT, R76, R28, 0x8, 0x1f ;  /* 0x09001f001c4c7f89 */ /* 0x000e2800000e0000 */
[----:B------:R1:W5:Y:S04]  /*41c0*/  LDL.LU R2, [R1+0x4] ;  /* 0x0000040001027983 */ /* 0x0003680000300800 */
[----:B------:R-:W3:Y:S01]  /*41d0*/  SHFL.DOWN PT, R77, R29, 0x8, 0x1f ;  /* 0x09001f001d4d7f89 */ /* 0x000ee200000e0000 */
[----:B------:R-:W-:-:S03]  /*41e0*/  FADD.FTZ R20, R20, R25 ;  /* 0x0000001914147221 */ /* 0x000fc60000010000 */
[----:B------:R-:W4:Y:S01]  /*41f0*/  S2R R25, SR_LANEID ;  /* 0x0000000000197919 */ /* 0x000f220000000000 */
[----:B0-----:R-:W-:-:S05]  /*4200*/  @!P0 FADD.FTZ R28, R28, R76 ;  /* 0x0000004c1c1c8221 */ /* 0x001fca0000010000 */
[----:B------:R-:W0:Y:S01]  /*4210*/  SHFL.DOWN PT, R76, R28, 0x10, 0x1f ;  /* 0x0a001f001c4c7f89 */ /* 0x000e2200000e0000 */
[----:B---3--:R-:W-:-:S05]  /*4220*/  @!P0 FADD.FTZ R29, R29, R77 ;  /* 0x0000004d1d1d8221 */ /* 0x008fca0000010000 */
[----:B------:R-:W3:Y:S01]  /*4230*/  SHFL.DOWN PT, R77, R29, 0x10, 0x1f ;  /* 0x0a001f001d4d7f89 */ /* 0x000ee200000e0000 */
[----:B------:R-:W-:Y:S02]  /*4240*/  FFMA.FTZ R24, R73, R74, R24 ;  /* 0x0000004a49187223 */ /* 0x000fe40000010018 */
[----:B------:R-:W-:Y:S01]  /*4250*/  FADD.FTZ R74, R20, R74 ;  /* 0x0000004a144a7221 */ /* 0x000fe20000010000 */
[----:B------:R-:W-:Y:S01]  /*4260*/  HFMA2.MMA R20, -RZ, RZ, 0, 1.1920928955078125e-07 ;  /* 0x00000002ff147435 */ /* 0x000fe200000001ff */
[----:B----4-:R-:W-:Y:S01]  /*4270*/  ISETP.NE.AND P3, PT, R25, RZ, PT ;  /* 0x000000ff1900720c */ /* 0x010fe20003f65270 */
[----:B------:R-:W-:Y:S02]  /*4280*/  FFMA.FTZ R47, R72, R71, R47 ;  /* 0x00000047482f7223 */ /* 0x000fe4000001002f */
[----:B------:R-:W-:Y:S02]  /*4290*/  FADD.FTZ R27, R27, R71 ;  /* 0x000000471b1b7221 */ /* 0x000fe40000010000 */
[----:B------:R-:W-:-:S02]  /*42a0*/  FFMA.FTZ R21, R21, R23, R24 ;  /* 0x0000001715157223 */ /* 0x000fc40000010018 */
[----:B0-----:R-:W-:Y:S02]  /*42b0*/  @!P2 FADD.FTZ R28, R28, R76 ;  /* 0x0000004c1c1ca221 */ /* 0x001fe40000010000 */
[----:B------:R-:W-:Y:S01]  /*42c0*/  ISETP.LE.U32.AND P0, PT, R20, c[0x0][0xc], PT ;  /* 0x0000030014007a0c */ /* 0x000fe20003f03070 */
[----:B------:R-:W-:Y:S02]  /*42d0*/  FFMA.FTZ R20, R75, R22, R47 ;  /* 0x000000164b147223 */ /* 0x000fe4000001002f */
[----:B---3--:R-:W-:Y:S01]  /*42e0*/  @!P2 FADD.FTZ R29, R29, R77 ;  /* 0x0000004d1d1da221 */ /* 0x008fe20000010000 */
[----:B------:R-:W-:Y:S01]  /*42f0*/  ISETP.NE.AND P2, PT, R0, RZ, PT ;  /* 0x000000ff0000720c */ /* 0x000fe20003f45270 */
[----:B------:R-:W-:Y:S02]  /*4300*/  FADD.FTZ R22, R27, R22 ;  /* 0x000000161b167221 */ /* 0x000fe40000010000 */
[----:B------:R-:W-:Y:S01]  /*4310*/  FADD.FTZ R23, R74, R23 ;  /* 0x000000174a177221 */ /* 0x000fe20000010000 */
[----:B------:R-:W-:Y:S04]  /*4320*/  BSSY B0, `(.L_x_464) ;  /* 0x0000040000007945 */ /* 0x000fe80003800000 */
[----:B------:R1:W-:Y:S01]  /*4330*/  STS.128 [R0.X16+0xf0], R20 ;  /* 0x0000f01400007388 */ /* 0x0003e2000000cc00 */
[----:B------:R-:W-:-:S03]  /*4340*/  ISETP.GT.U32.AND P5, PT, R0, 0x2f, PT ;  /* 0x0000002f0000780c */ /* 0x000fc60003fa4070 */
        /* <DEDUP_REMOVED lines=56> */
[----:B------:R-:W0:Y:S01]  /*46d0*/  LDS.64 R28, [0xd0] ;  /* 0x0000d000ff1c7984 */ /* 0x000e220000000a00 */
[----:B------:R-:W-:Y:S02]  /*46e0*/  FADD.FTZ R24, R24, R26 ;  /* 0x0000001a18187221 */ /* 0x000fe40000010000 */
[----:B------:R-:W-:Y:S02]  /*46f0*/  FADD.FTZ R25, R25, R27 ;  /* 0x0000001b19197221 */ /* 0x000fe40000010000 */
[----:B0-----:R-:W-:Y:S02]  /*4700*/  FADD.FTZ R28, R24, R28 ;  /* 0x0000001c181c7221 */ /* 0x001fe40000010000 */
[----:B------:R-:W-:Y:S02]  /*4710*/  FADD.FTZ R29, R25, R29 ;  /* 0x0000001d191d7221 */ /* 0x000fe40000010000 */
.L_x_465:
[----:B------:R-:W-:Y:S05]  /*4720*/  BSYNC B0 ;  /* 0x0000000000007941 */ /* 0x000fea0003800000 */
.L_x_464:
[----:B------:R-:W-:Y:S01]  /*4730*/  BAR.SYNC.DEFER_BLOCKING 0x0 ;  /* 0x0000000000007b1d */ /* 0x000fe20000010000 */
[----:B------:R-:W-:-:S05]  /*4740*/  SHF.L.U32 R47, R0, 0x4, RZ ;  /* 0x00000004002f7819 */ /* 0x000fca00000006ff */
[----:B------:R-:W-:Y:S01]  /*4750*/  UMOV UR15, 0x4 ;  /* 0x00000004000f7882 */ /* 0x000fe20000000000 */
[----:B------:R-:W-:Y:S01]  /*4760*/  BSSY B0, `(.L_x_466) ;  /* 0x000004d000007945 */ /* 0x000fe20003800000 */
[----:B------:R-:W-:Y:S05]  /*4770*/  @P5 BRA `(.L_x_467) ;  /* 0x000004b000005947 */ /* 0x000fea0003800000 */
[----:B-1----:R-:W0:Y:S02]  /*4780*/  LDS.128 R24, [R47+0x3f0] ;  /* 0x0003f0002f187984 */ /* 0x002e240000000c00 */
        /* <DEDUP_REMOVED lines=74> */
.L_x_467:
[----:B------:R-:W-:Y:S05]  /*4c30*/  BSYNC B0 ;  /* 0x0000000000007941 */ /* 0x000fea0003800000 */
.L_x_466:
[----:B------:R-:W-:Y:S01]  /*4c40*/  BSSY B0, `(.L_x_468) ;  /* 0x0000014000007945 */ /* 0x000fe20003800000 */
[----:B------:R-:W-:Y:S05]  /*4c50*/  @P5 BRA `(.L_x_469) ;  /* 0x0000012000005947 */ /* 0x000fea0003800000 */
[----:B------:R-:W-:Y:S02]  /*4c60*/  MOV R24, UR16 ;  /* 0x0000001000187c02 */ /* 0x000fe40008000f00 */
[----:B------:R-:W-:Y:S02]  /*4c70*/  MOV R25, UR15 ;  /* 0x0000000f00197c02 */ /* 0x000fe40008000f00 */
[----:B-1----:R-:W-:Y:S01]  /*4c80*/  MOV R26, UR10 ;  /* 0x0000000a001a7c02 */ /* 0x002fe20008000f00 */
[----:B------:R-:W-:-:S04]  /*4c90*/  IMAD R24, R24, 0x30, R0 ;  /* 0x0000003018187824 */ /* 0x000fc800078e0200 */
[----:B------:R-:W-:-:S05]  /*4ca0*/  IMAD.WIDE R24, R24, R25, c[0x0][0x1b8] ;  /* 0x00006e0018187625 */ /* 0x000fca00078e0219 */
[----:B------:R-:W-:Y:S01]  /*4cb0*/  LEA R26, P3, R26, R24, 0x2 ;  /* 0x000000181a1a7211 */ /* 0x000fe200078610ff */
[----:B------:R-:W-:Y:S03]  /*4cc0*/  RED.E.ADD.F32.FTZ.RN.STRONG.GPU [R24.64], R20 ;  /* 0x000000141800798e */ /* 0x000fe6000c10e792 */
[----:B------:R-:W-:-:S05]  /*4cd0*/  IADD3.X R27, R25, UR11, RZ, P3, !PT ;  /* 0x0000000b191b7c10 */ /* 0x000fca0009ffe4ff */
[----:B------:R0:W-:Y:S02]  /*4ce0*/  RED.E.ADD.F32.FTZ.RN.STRONG.GPU [R26.64], R21 ;  /* 0x000000151a00798e */ /* 0x0001e4000c10e792 */
[----:B0-----:R-:W-:Y:S02]  /*4cf0*/  MOV R26, c[0x0][0x1d8] ;  /* 0x00007600001a7a02 */ /* 0x001fe40000000f00 */
[----:B------:R-:W-:Y:S02]  /*4d00*/  MOV R21, UR12 ;  /* 0x0000000c00157c02 */ /* 0x000fe40008000f00 */
[----:B------:R-:W-:Y:S02]  /*4d10*/  MOV R27, c[0x0][0x1dc] ;  /* 0x00007700001b7a02 */ /* 0x000fe40000000f00 */
[-C--:B------:R-:W-:Y:S02]  /*4d20*/  LEA R20, P3, R26, R24.reuse, 0x2 ;  /* 0x000000181a147211 */ /* 0x080fe400078610ff */
[----:B------:R-:W-:-:S02]  /*4d30*/  LEA R24, P5, R21, R24, 0x2 ;  /* 0x0000001815187211 */ /* 0x000fc400078a10ff */
[----:B------:R-:W-:Y:S02]  /*4d40*/  LEA.HI.X R21, R26, R25, R27, 0x2, P3 ;  /* 0x000000191a157211 */ /* 0x000fe400018f141b */
[----:B------:R-:W-:-:S03]  /*4d50*/  IADD3.X R25, R25, UR13, RZ, P5, !PT ;  /* 0x0000000d19197c10 */ /* 0x000fc6000affe4ff */
[----:B------:R0:W-:Y:S04]  /*4d60*/  RED.E.ADD.F32.FTZ.RN.STRONG.GPU [R20.64], R22 ;  /* 0x000000161400798e */ /* 0x0001e8000c10e792 */
[----:B------:R0:W-:Y:S02]  /*4d70*/  RED.E.ADD.F32.FTZ.RN.STRONG.GPU [R24.64], R23 ;  /* 0x000000171800798e */ /* 0x0001e4000c10e792 */
.L_x_469:
[----:B------:R-:W-:Y:S05]  /*4d80*/  BSYNC B0 ;  /* 0x0000000000007941 */ /* 0x000fea0003800000 */
.L_x_468:
[----:B------:R-:W-:Y:S05]  /*4d90*/  @!P0 BRA `(.L_x_470) ;  /* 0x000018b000008947 */ /* 0x000fea0003800000 */
[----:B------:R-:W2:Y:S01]  /*4da0*/  S2UR UR22, SR_CTAID.Y ;  /* 0x00000000001679c3 */ /* 0x000ea20000002600 */
[----:B------:R-:W-:Y:S02]  /*4db0*/  ULOP3.LUT UR5, UR4, 0x1, URZ, 0xc0, !UPT ;  /* 0x0000000104057892 */ /* 0x000fe4000f8ec03f */
[----:B------:R-:W-:Y:S02]  /*4dc0*/  ULDC UR6, c[0x0][0x10] ;  /* 0x0000040000067ab9 */ /* 0x000fe40000000800 */
[----:B------:R-:W-:Y:S02]  /*4dd0*/  UIMAD UR5, UR5, UR6, URZ ;  /* 0x00000006050572a4 */ /* 0x000fe4000f8e023f */
[----:B------:R-:W-:-:S02]  /*4de0*/  ULDC.64 UR16, c[0x0][0x1a8] ;  /* 0x00006a0000107ab9 */ /* 0x000fc40000000a00 */
        /* <DEDUP_REMOVED lines=9> */
[----:B01----:R-:W0:Y:S01]  /*4e80*/  S2R R22, SR_LANEID ;  /* 0x0000000000167919 */ /* 0x003e220000000000 */
[----:B------:R-:W-:-:S04]  /*4e90*/  UIMAD UR14, UR20, UR14, UR22 ;  /* 0x0000000e140e72a4 */ /* 0x000fc8000f8e0216 */
[----:B------:R-:W-:-:S06]  /*4ea0*/  UIMAD.WIDE.U32 UR14, UR14, 0x8, UR6 ;  /* 0x000000080e0e78a5 */ /* 0x000fcc000f8e0006 */
[----:B------:R-:W-:Y:S02]  /*4eb0*/  MOV R20, UR14 ;  /* 0x0000000e00147c02 */ /* 0x000fe40008000f00 */
[----:B------:R-:W-:-:S05]  /*4ec0*/  MOV R21, UR15 ;  /* 0x0000000f00157c02 */ /* 0x000fca0008000f00 */
[----:B------:R1:W-:Y:S01]  /*4ed0*/  STG.E.64 [R20.64], R28 ;  /* 0x0000001c14007986 */ /* 0x0003e2000c101b12 */
[----:B------:R-:W-:Y:S06]  /*4ee0*/  MEMBAR.ALL.GPU ;  /* 0x0000000000007992 */ /* 0x000fec000000a000 */
[----:B------:R-:W-:Y:S01]  /*4ef0*/  VOTEU.ANY UR5, UPT, PT ;  /* 0x0000000000057886 */ /* 0x000fe200038e0100 */
[----:B-1----:R-:W-:Y:S01]  /*4f00*/  MOV R20, UR16 ;  /* 0x0000001000147c02 */ /* 0x002fe20008000f00 */
[----:B------:R-:W-:Y:S01]  /*4f10*/  UFLO.U32 UR15, UR5 ;  /* 0x00000005000f72bd */ /* 0x000fe200080e0000 */
[----:B------:R-:W-:Y:S01]  /*4f20*/  MOV R21, UR17 ;  /* 0x0000001100157c02 */ /* 0x000fe20008000f00 */
[----:B------:R-:W-:Y:S01]  /*4f30*/  UPOPC UR5, UR5 ;  /* 0x00000005000572bf */ /* 0x000fe20008000000 */
[----:B------:R-:W-:-:S00]  /*4f40*/  ERRBAR ;  /* 0x00000000000079ab */ /* 0x000fc00000000000 */
[----:B------:R-:W-:Y:S02]  /*4f50*/  ULOP3.LUT UP0, URZ, UR4, 0x2, URZ, 0xc0, !UPT ;  /* 0x00000002043f7892 */ /* 0x000fe4000f80c03f */
[----:B------:R-:W-:Y:S01]  /*4f60*/  UMOV UR14, 0x1 ;  /* 0x00000001000e7882 */ /* 0x000fe20000000000 */
[----:B0-----:R-:W-:Y:S01]  /*4f70*/  ISETP.EQ.U32.AND P0, PT, R22, UR15, PT ;  /* 0x0000000f16007c0c */ /* 0x001fe2000bf02070 */
        /* <DEDUP_REMOVED lines=8> */
.L_x_472:
[----:B------:R-:W-:Y:S02]  /*5000*/  MOV R20, UR16 ;  /* 0x0000001000147c02 */ /* 0x000fe40008000f00 */
[----:B------:R-:W-:-:S05]  /*5010*/  MOV R21, UR17 ;  /* 0x0000001100157c02 */ /* 0x000fca0008000f00 */
[----:B------:R-:W2:Y:S01]  /*5020*/  LDG.E.STRONG.GPU R20, [R20.64] ;  /* 0x0000001214147981 */ /* 0x000ea2000c1ef900 */
[----:B------:R-:W-:Y:S01]  /*5030*/  YIELD ;  /* 0x0000000000007946 */ /* 0x000fe20003800000 */
[----:B--2---:R-:W-:Y:S01]  /*5040*/  ISETP.NE.AND P0, PT, R20, R22, PT ;  /* 0x000000161400720c */ /* 0x004fe20003f05270 */
[----:B------:R-:W-:-:S12]  /*5050*/  CCTL.IVALL ;  /* 0x00000000ff00798f */ /* 0x000fd80002000000 */
[----:B------:R-:W-:Y:S05]  /*5060*/  @P0 BRA `(.L_x_472) ;  /* 0xffffff9000000947 */ /* 0x000fea000383ffff */
.L_x_471:
[----:B------:R-:W-:Y:S01]  /*5070*/  ISETP.NE.AND P0, PT, RZ, c[0x0][0xc], PT ;  /* 0x00000300ff007a0c */ /* 0x000fe20003f05270 */
[----:B------:R-:W-:Y:S01]  /*5080*/  WARPSYNC 0xffffffff ;  /* 0xffffffff00007948 */ /* 0x000fe20003800000 */
[----:B------:R-:W-:Y:S11]  /*5090*/  BAR.SYNC.DEFER_BLOCKING 0x0 ;  /* 0x0000000000007b1d */ /* 0x000ff60000010000 */
[----:B------:R-:W-:Y:S05]  /*50a0*/  @!P0 BRA `(.L_x_470) ;  /* 0x000015a000008947 */ /* 0x000fea0003800000 */
[----:B01----:R-:W-:Y:S01]  /*50b0*/  HFMA2.MMA R20, -RZ, RZ, 0, 5.9604644775390625e-08 ;  /* 0x00000001ff147435 */ /* 0x003fe200000001ff */
[----:B------:R-:W-:-:S09]  /*50c0*/  UMOV UR5, URZ ;  /* 0x0000003f00057c82 */ /* 0x000fd20008000000 */
[----:B------:R-:W-:-:S04]  /*50d0*/  IADD3 R20, -R20, c[0x0][0xc], RZ ;  /* 0x0000030014147a10 */ /* 0x000fc80007ffe1ff */
[----:B------:R-:W-:-:S13]  /*50e0*/  ISETP.GE.U32.AND P0, PT, R20, 0x3, PT ;  /* 0x000000031400780c */ /* 0x000fda0003f06070 */
[----:B------:R-:W-:Y:S05]  /*50f0*/  @!P0 BRA `(.L_x_473) ;  /* 0x000012c000008947 */ /* 0x000fea0003800000 */
[----:B------:R-:W-:Y:S02]  /*5100*/  ULDC UR14, c[0x0][0xc] ;  /* 0x00000300000e7ab9 */ /* 0x000fe40000000800 */
[----:B------:R-:W-:-:S04]  /*5110*/  ULOP3.LUT UR5, UR14, 0x3, URZ, 0xc0, !UPT ;  /* 0x000000030e057892 */ /* 0x000fc8000f8ec03f */
        /* <DEDUP_REMOVED lines=9> */
.L_x_476:
[----:B------:R-:W-:Y:S01]  /*51b0*/  MOV R20, UR5 ;  /* 0x0000000500147c02 */ /* 0x000fe20008000f00 */
[----:B------:R-:W-:Y:S01]  /*51c0*/  HFMA2.MMA R22, -RZ, RZ, 0, 4.76837158203125e-07 ;  /* 0x00000008ff167435 */ /* 0x000fe200000001ff */
        /* <DEDUP_REMOVED lines=11> */
[----:B------:R-:W-:Y:S02]  /*5280*/  MOV R22, UR5 ;  /* 0x0000000500167c02 */ /* 0x000fe40008000f00 */
[----:B------:R-:W-:Y:S02]  /*5290*/  ISETP.EQ.OR P3, PT, R23, UR20, P2 ;  /* 0x0000001417007c0c */ /* 0x000fe40009762670 */
[----:B------:R-:W-:-:S05]  /*52a0*/  IADD3 R22, R22, 0x3, RZ ;  /* 0x0000000316167810 */ /* 0x000fca0007ffe0ff */
[----:B------:R-:W-:Y:S01]  /*52b0*/  @!P5 IMAD R25, R24, R25, UR22 ;  /* 0x000000161819de24 */ /* 0x000fe2000f8e0219 */
[----:B------:R-:W-:Y:S01]  /*52c0*/  HFMA2.MMA R24, -RZ, RZ, 0, 4.76837158203125e-07 ;  /* 0x00000008ff187435 */ /* 0x000fe200000001ff */
[----:B------:R-:W-:Y:S01]  /*52d0*/  MOV R26, 0x8 ;  /* 0x00000008001a7802 */ /* 0x000fe20000000f00 */
[----:B--2---:R-:W-:Y:S02]  /*52e0*/  @!P6 FADD.FTZ R28, R28, R20 ;  /* 0x000000141c1ce221 */ /* 0x004fe40000010000 */
[----:B------:R-:W-:Y:S01]  /*52f0*/  @!P6 FADD.FTZ R29, R29, R21 ;  /* 0x000000151d1de221 */ /* 0x000fe20000010000 */
[----:B------:R-:W-:-:S05]  /*5300*/  ISETP.EQ.OR P6, PT, R22, UR20, P2 ;  /* 0x0000001416007c0c */ /* 0x000fca00097c2670 */
[----:B------:R-:W-:Y:S01]  /*5310*/  @!P5 IMAD.WIDE.U32 R20, R25, R24, UR6 ;  /* 0x000000061914de25 */ /* 0x000fe2000f8e0018 */
[----:B------:R-:W-:-:S05]  /*5320*/  MOV R24, c[0x0][0x10] ;  /* 0x0000040000187a02 */ /* 0x000fca0000000f00 */
[----:B------:R-:W-:Y:S01]  /*5330*/  @!P3 IMAD R24, R23, R24, UR22 ;  /* 0x000000161718be24 */ /* 0x000fe2000f8e0218 */
[----:B------:R-:W-:Y:S01]  /*5340*/  HFMA2.MMA R23, -RZ, RZ, 0, 4.76837158203125e-07 ;  /* 0x00000008ff177435 */ /* 0x000fe200000001ff */
[----:B------:R-:W2:Y:S01]  /*5350*/  @!P5 LDG.E.64 R20, [R20.64] ;  /* 0x000000121414d981 */ /* 0x000ea2000c1e1b00 */
[----:B------:R-:W-:-:S05]  /*5360*/  MOV R25, c[0x0][0x10] ;  /* 0x0000040000197a02 */ /* 0x000fca0000000f00 */
[----:B------:R-:W-:-:S03]  /*5370*/  @!P6 IMAD R22, R22, R25, UR22 ;  /* 0x000000161616ee24 */ /* 0x000fc6000f8e0219 */
[----:B------:R-:W-:-:S04]  /*5380*/  @!P3 IMAD.WIDE.U32 R24, R24, R23, UR6 ;  /* 0x000000061818be25 */ /* 0x000fc8000f8e0017 */
[----:B------:R-:W-:Y:S02]  /*5390*/  @!P6 IMAD.WIDE.U32 R22, R22, R26, UR6 ;  /* 0x000000061616ee25 */ /* 0x000fe4000f8e001a */
[----:B------:R-:W3:Y:S04]  /*53a0*/  @!P3 LDG.E.64 R24, [R24.64] ;  /* 0x000000121818b981 */ /* 0x000ee8000c1e1b00 */
[----:B------:R-:W4:Y:S01]  /*53b0*/  @!P6 LDG.E.64 R22, [R22.64] ;  /* 0x000000121616e981 */ /* 0x000f22000c1e1b00 */
[----:B------:R-:W-:Y:S01]  /*53c0*/  MOV R26, c[0x0][0x10] ;  /* 0x00000400001a7a02 */ /* 0x000fe20000000f00 */
[----:B--2---:R-:W-:Y:S01]  /*53d0*/  @!P5 FADD.FTZ R28, R28, R20 ;  /* 0x000000141c1cd221 */ /* 0x004fe20000010000 */
[----:B------:R-:W-:Y:S01]  /*53e0*/  MOV R20, UR5 ;  /* 0x0000000500147c02 */ /* 0x000fe20008000f00 */
[----:B------:R-:W-:Y:S01]  /*53f0*/  @!P5 FADD.FTZ R29, R29, R21 ;  /* 0x000000151d1dd221 */ /* 0x000fe20000010000 */
[----:B------:R-:W-:-:S02]  /*5400*/  MOV R21, UR5 ;  /* 0x0000000500157c02 */ /* 0x000fc40008000f00 */
[----:B------:R-:W-:-:S04]  /*5410*/  IADD3 R20, R20, 0x4, RZ ;  /* 0x0000000414147810 */ /* 0x000fc80007ffe0ff */
[----:B------:R-:W-:Y:S01]  /*5420*/  ISETP.EQ.OR P5, PT, R20, UR20, P2 ;  /* 0x0000001414007c0c */ /* 0x000fe200097a2670 */
[----:B---3--:R-:W-:Y:S01]  /*5430*/  @!P3 FADD.FTZ R29, R29, R25 ;  /* 0x000000191d1db221 */ /* 0x008fe20000010000 */
[----:B------:R-:W-:Y:S01]  /*5440*/  IADD3 R25, R21, 0x5, RZ ;  /* 0x0000000515197810 */ /* 0x000fe20007ffe0ff */
[----:B------:R-:W-:Y:S01]  /*5450*/  @!P3 FADD.FTZ R28, R28, R24 ;  /* 0x000000181c1cb221 */ /* 0x000fe20000010000 */
[----:B------:R-:W-:Y:S01]  /*5460*/  HFMA2.MMA R21, -RZ, RZ, 0, 4.76837158203125e-07 ;  /* 0x00000008ff157435 */ /* 0x000fe200000001ff */
[----:B------:R-:W-:Y:S01]  /*5470*/  MOV R24, c[0x0][0x10] ;  /* 0x0000040000187a02 */ /* 0x000fe20000000f00 */
[----:B----4-:R-:W-:Y:S01]  /*5480*/  @!P6 FADD.FTZ R29, R29, R23 ;  /* 0x000000171d1de221 */ /* 0x010fe20000010000 */
[----:B------:R-:W-:Y:S01]  /*5490*/  ISETP.EQ.OR P3, PT, R25, UR20, P2 ;  /* 0x0000001419007c0c */ /* 0x000fe20009762670 */
[----:B------:R-:W-:Y:S01]  /*54a0*/  @!P6 FADD.FTZ R28, R28, R22 ;  /* 0x000000161c1ce221 */ /* 0x000fe20000010000 */
[----:B------:R-:W-:-:S04]  /*54b0*/  MOV R22, UR5 ;  /* 0x0000000500167c02 */ /* 0x000fc80008000f00 */
[----:B------:R-:W-:Y:S01]  /*54c0*/  @!P5 IMAD R20, R20, R24, UR22 ;  /* 0x000000161414de24 */ /* 0x000fe2000f8e0218 */
[----:B------:R-:W-:-:S03]  /*54d0*/  IADD3 R24, R22, 0x6, RZ ;  /* 0x0000000616187810 */ /* 0x000fc60007ffe0ff */
[----:B------:R-:W-:Y:S01]  /*54e0*/  @!P5 IMAD.WIDE.U32 R20, R20, R21, UR6 ;  /* 0x000000061414de25 */ /* 0x000fe2000f8e0015 */
[----:B------:R-:W-:-:S04]  /*54f0*/  ISETP.EQ.OR P6, PT, R24, UR20, P2 ;  /* 0x0000001418007c0c */ /* 0x000fc800097c2670 */
[----:B------:R0:W2:Y:S02]  /*5500*/  @!P5 LDG.E.64 R22, [R20.64] ;  /* 0x000000121416d981 */ /* 0x0000a4000c1e1b00 */
[----:B0-----:R-:W-:Y:S01]  /*5510*/  HFMA2.MMA R20, -RZ, RZ, 0, 4.76837158203125e-07 ;  /* 0x00000008ff147435 */ /* 0x001fe200000001ff */
[----:B------:R-:W-:Y:S01]  /*5520*/  @!P3 IMAD R21, R25, R26, UR22 ;  /* 0x000000161915be24 */ /* 0x000fe2000f8e021a */
[----:B------:R-:W-:-:S05]  /*5530*/  MOV R25, c[0x0][0x10] ;  /* 0x0000040000197a02 */ /* 0x000fca0000000f00 */
[----:B------:R-:W-:Y:S01]  /*5540*/  @!P6 IMAD R24, R24, R25, UR22 ;  /* 0x000000161818ee24 */ /* 0x000fe2000f8e0219 */
[----:B------:R-:W-:Y:S02]  /*5550*/  HFMA2.MMA R25, -RZ, RZ, 0, 4.76837158203125e-07 ;  /* 0x00000008ff197435 */ /* 0x000fe400000001ff */
[----:B------:R-:W-:-:S06]  /*5560*/  @!P3 IMAD.WIDE.U32 R20, R21, R20, UR6 ;  /* 0x000000061514be25 */ /* 0x000fcc000f8e0014 */
[----:B------:R-:W3:Y:S02]  /*5570*/  @!P3 LDG.E.64 R20, [R20.64] ;  /* 0x000000121414b981 */ /* 0x000ee4000c1e1b00 */
[----:B------:R-:W-:-:S06]  /*5580*/  @!P6 IMAD.WIDE.U32 R24, R24, R25, UR6 ;  /* 0x000000061818ee25 */ /* 0x000fcc000f8e0019 */
[----:B------:R-:W4:Y:S01]  /*5590*/  @!P6 LDG.E.64 R24, [R24.64] ;  /* 0x000000121818e981 */ /* 0x000f22000c1e1b00 */
[----:B--2---:R-:W-:Y:S01]  /*55a0*/  @!P5 FADD.FTZ R28, R28, R22 ;  /* 0x000000161c1cd221 */ /* 0x004fe20000010000 */
[----:B------:R-:W-:Y:S01]  /*55b0*/  MOV R22, UR5 ;  /* 0x0000000500167c02 */ /* 0x000fe20008000f00 */
[----:B------:R-:W-:Y:S01]  /*55c0*/  @!P5 FADD.FTZ R29, R29, R23 ;  /* 0x000000171d1dd221 */ /* 0x000fe20000010000 */
[----:B------:R-:W-:Y:S02]  /*55d0*/  MOV R23, UR5 ;  /* 0x0000000500177c02 */ /* 0x000fe40008000f00 */
[----:B------:R-:W-:-:S04]  /*55e0*/  IADD3 R22, R22, 0x7, RZ ;  /* 0x0000000716167810 */ /* 0x000fc80007ffe0ff */
[----:B------:R-:W-:Y:S01]  /*55f0*/  ISETP.EQ.OR P5, PT, R22, UR20, P2 ;  /* 0x0000001416007c0c */ /* 0x000fe200097a2670 */
[----:B---3--:R-:W-:Y:S01]  /*5600*/  @!P3 FADD.FTZ R28, R28, R20 ;  /* 0x000000141c1cb221 */ /* 0x008fe20000010000 */
[----:B------:R-:W-:Y:S01]  /*5610*/  IADD3 R20, R23, 0x8, RZ ;  /* 0x0000000817147810 */ /* 0x000fe20007ffe0ff */
[----:B------:R-:W-:Y:S01]  /*5620*/  @!P3 FADD.FTZ R29, R29, R21 ;  /* 0x000000151d1db221 */ /* 0x000fe20000010000 */
[----:B------:R-:W-:Y:S02]  /*5630*/  MOV R23, c[0x0][0x10] ;  /* 0x0000040000177a02 */ /* 0x000fe40000000f00 */
[----:B------:R-:W-:Y:S02]  /*5640*/  ISETP.EQ.OR P3, PT, R20, UR20, P2 ;  /* 0x0000001414007c0c */ /* 0x000fe40009762670 */
[----:B------:R-:W-:-:S05]  /*5650*/  MOV R21, UR5 ;  /* 0x0000000500157c02 */ /* 0x000fca0008000f00 */
[----:B------:R-:W-:Y:S01]  /*5660*/  @!P5 IMAD R22, R22, R23, UR22 ;  /* 0x000000161616de24 */ /* 0x000fe2000f8e0217 */
[----:B------:R-:W-:Y:S01]  /*5670*/  HFMA2.MMA R23, -RZ, RZ, 0, 4.76837158203125e-07 ;  /* 0x00000008ff177435 */ /* 0x000fe200000001ff */
[----:B----4-:R-:W-:Y:S01]  /*5680*/  @!P6 FADD.FTZ R28, R28, R24 ;  /* 0x000000181c1ce221 */ /* 0x010fe20000010000 */
[----:B------:R-:W-:Y:S01]  /*5690*/  IADD3 R24, R21, 0x9, RZ ;  /* 0x0000000915187810 */ /* 0x000fe20007ffe0ff */
[----:B------:R-:W-:Y:S01]  /*56a0*/  @!P6 FADD.FTZ R29, R29, R25 ;  /* 0x000000191d1de221 */ /* 0x000fe20000010000 */
[----:B------:R-:W-:Y:S01]  /*56b0*/  HFMA2.MMA R21, -RZ, RZ, 0, 4.76837158203125e-07 ;  /* 0x00000008ff157435 */ /* 0x000fe200000001ff */
[----:B------:R-:W-:Y:S02]  /*56c0*/  MOV R25, c[0x0][0x10] ;  /* 0x0000040000197a02 */ /* 0x000fe40000000f00 */
[----:B------:R-:W-:-:S03]  /*56d0*/  ISETP.EQ.OR P6, PT, R24, UR20, P2 ;  /* 0x0000001418007c0c */ /* 0x000fc600097c2670 */
[----:B------:R-:W-:-:S04]  /*56e0*/  @!P5 IMAD.WIDE.U32 R22, R22, R23, UR6 ;  /* 0x000000061616de25 */ /* 0x000fc8000f8e0017 */
[----:B------:R-:W-:Y:S02]  /*56f0*/  @!P3 IMAD R20, R20, R25, UR22 ;  /* 0x000000161414be24 */ /* 0x000fe4000f8e0219 */
[----:B------:R-:W2:Y:S02]  /*5700*/  @!P5 LDG.E.64 R22, [R22.64] ;  /* 0x000000121616d981 */ /* 0x000ea4000c1e1b00 */
[----:B------:R-:W-:-:S04]  /*5710*/  @!P3 IMAD.WIDE.U32 R20, R20, R21, UR6 ;  /* 0x000000061414be25 */ /* 0x000fc8000f8e0015 */
[----:B------:R-:W-:Y:S01]  /*5720*/  @!P6 IMAD R25, R24, R25, UR22 ;  /* 0x000000161819ee24 */ /* 0x000fe2000f8e0219 */
[----:B------:R-:W-:Y:S01]  /*5730*/  MOV R24, 0x8 ;  /* 0x0000000800187802 */ /* 0x000fe20000000f00 */
[----:B------:R-:W3:Y:S04]  /*5740*/  @!P3 LDG.E.64 R20, [R20.64] ;  /* 0x000000121414b981 */ /* 0x000ee8000c1e1b00 */
[----:B------:R-:W-:-:S06]  /*5750*/  @!P6 IMAD.WIDE.U32 R24, R25, R24, UR6 ;  /* 0x000000061918ee25 */ /* 0x000fcc000f8e0018 */
[----:B------:R-:W4:Y:S01]  /*5760*/  @!P6 LDG.E.64 R24, [R24.64] ;  /* 0x000000121818e981 */ /* 0x000f22000c1e1b00 */
[----:B--2---:R-:W-:Y:S01]  /*5770*/  @!P5 FADD.FTZ R28, R28, R22 ;  /* 0x000000161c1cd221 */ /* 0x004fe20000010000 */
[----:B------:R-:W-:Y:S01]  /*5780*/  MOV R22, UR5 ;  /* 0x0000000500167c02 */ /* 0x000fe20008000f00 */
[----:B------:R-:W-:Y:S01]  /*5790*/  @!P5 FADD.FTZ R29, R29, R23 ;  /* 0x000000171d1dd221 */ /* 0x000fe20000010000 */
[----:B------:R-:W-:Y:S02]  /*57a0*/  MOV R23, UR5 ;  /* 0x0000000500177c02 */ /* 0x000fe40008000f00 */
[----:B------:R-:W-:Y:S01]  /*57b0*/  IADD3 R22, R22, 0xa, RZ ;  /* 0x0000000a16167810 */ /* 0x000fe20007ffe0ff */
[----:B---3--:R-:W-:-:S03]  /*57c0*/  @!P3 FADD.FTZ R28, R28, R20 ;  /* 0x000000141c1cb221 */ /* 0x008fc60000010000 */
[----:B------:R-:W-:Y:S01]  /*57d0*/  ISETP.EQ.OR P5, PT, R22, UR20, P2 ;  /* 0x0000001416007c0c */ /* 0x000fe200097a2670 */
[----:B------:R-:W-:Y:S01]  /*57e0*/  @!P3 FADD.FTZ R29, R29, R21 ;  /* 0x000000151d1db221 */ /* 0x000fe20000010000 */
[----:B------:R-:W-:Y:S02]  /*57f0*/  IADD3 R20, R23, 0xb, RZ ;  /* 0x0000000b17147810 */ /* 0x000fe40007ffe0ff */
[----:B------:R-:W-:Y:S02]  /*5800*/  MOV R23, c[0x0][0x10] ;  /* 0x0000040000177a02 */ /* 0x000fe40000000f00 */
[----:B------:R-:W-:Y:S02]  /*5810*/  ISETP.EQ.OR P3, PT, R20, UR20, P2 ;  /* 0x0000001414007c0c */ /* 0x000fe40009762670 */
[----:B------:R-:W-:Y:S01]  /*5820*/  MOV R21, c[0x0][0x10] ;  /* 0x0000040000157a02 */ /* 0x000fe20000000f00 */
[----:B----4-:R-:W-:Y:S01]  /*5830*/  @!P6 FADD.FTZ R28, R28, R24 ;  /* 0x000000181c1ce221 */ /* 0x010fe20000010000 */
[----:B------:R-:W-:Y:S01]  /*5840*/  MOV R24, UR5 ;  /* 0x0000000500187c02 */ /* 0x000fe20008000f00 */
[----:B------:R-:W-:-:S02]  /*5850*/  @!P6 FADD.FTZ R29, R29, R25 ;  /* 0x000000191d1de221 */ /* 0x000fc40000010000 */
[----:B------:R-:W-:Y:S01]  /*5860*/  @!P5 IMAD R22, R22, R23, UR22 ;  /* 0x000000161616de24 */ /* 0x000fe2000f8e0217 */
[----:B------:R-:W-:Y:S01]  /*5870*/  HFMA2.MMA R23, -RZ, RZ, 0, 4.76837158203125e-07 ;  /* 0x00000008ff177435 */ /* 0x000fe200000001ff */
[----:B------:R-:W-:-:S04]  /*5880*/  IADD3 R24, R24, 0xc, RZ ;  /* 0x0000000c18187810 */ /* 0x000fc80007ffe0ff */
[----:B------:R-:W-:Y:S01]  /*5890*/  @!P3 IMAD R21, R20, R21, UR22 ;  /* 0x000000161415be24 */ /* 0x000fe2000f8e0215 */
[----:B------:R-:W-:Y:S02]  /*58a0*/  MOV R20, 0x8 ;  /* 0x0000000800147802 */ /* 0x000fe40000000f00 */
[----:B------:R-:W-:Y:S02]  /*58b0*/  ISETP.EQ.OR P6, PT, R24, UR20, P2 ;  /* 0x0000001418007c0c */ /* 0x000fe400097c2670 */
[----:B------:R-:W-:-:S04]  /*58c0*/  @!P5 IMAD.WIDE.U32 R22, R22, R23, UR6 ;  /* 0x000000061616de25 */ /* 0x000fc8000f8e0017 */
[----:B------:R-:W-:Y:S02]  /*58d0*/  @!P3 IMAD.WIDE.U32 R20, R21, R20, UR6 ;  /* 0x000000061514be25 */ /* 0x000fe4000f8e0014 */
[----:B------:R-:W2:Y:S01]  /*58e0*/  @!P5 LDG.E.64 R22, [R22.64] ;  /* 0x000000121616d981 */ /* 0x000ea2000c1e1b00 */
[----:B------:R-:W-:-:S03]  /*58f0*/  MOV R25, c[0x0][0x10] ;  /* 0x0000040000197a02 */ /* 0x000fc60000000f00 */
[----:B------:R-:W3:Y:S02]  /*5900*/  @!P3 LDG.E.64 R20, [R20.64] ;  /* 0x000000121414b981 */ /* 0x000ee4000c1e1b00 */
[----:B------:R-:W-:Y:S01]  /*5910*/  @!P6 IMAD R25, R24, R25, UR22 ;  /* 0x000000161819ee24 */ /* 0x000fe2000f8e0219 */
[----:B------:R-:W-:-:S10]  /*5920*/  HFMA2.MMA R24, -RZ, RZ, 0, 4.76837158203125e-07 ;  /* 0x00000008ff187435 */ /* 0x000fd400000001ff */
[----:B------:R-:W-:-:S06]  /*5930*/  @!P6 IMAD.WIDE.U32 R24, R25, R24, UR6 ;  /* 0x000000061918ee25 */ /* 0x000fcc000f8e0018 */
[----:B------:R-:W4:Y:S01]  /*5940*/  @!P6 LDG.E.64 R24, [R24.64] ;  /* 0x000000121818e981 */ /* 0x000f22000c1e1b00 */
[----:B------:R-:W-:-:S04]  /*5950*/  MOV R26, UR5 ;  /* 0x00000005001a7c02 */ /* 0x000fc80008000f00 */
[----:B------:R-:W-:Y:S01]  /*5960*/  IADD3 R26, R26, 0xf, RZ ;  /* 0x0000000f1a1a7810 */ /* 0x000fe20007ffe0ff */
[----:B--2---:R-:W-:Y:S01]  /*5970*/  @!P5 FADD.FTZ R28, R28, R22 ;  /* 0x000000161c1cd221 */ /* 0x004fe20000010000 */
[----:B------:R-:W-:Y:S01]  /*5980*/  MOV R22, UR5 ;  /* 0x0000000500167c02 */ /* 0x000fe20008000f00 */
[----:B------:R-:W-:Y:S01]  /*5990*/  @!P5 FADD.FTZ R29, R29, R23 ;  /* 0x000000171d1dd221 */ /* 0x000fe20000010000 */
[----:B------:R-:W-:Y:S01]  /*59a0*/  MOV R23, UR5 ;  /* 0x0000000500177c02 */ /* 0x000fe20008000f00 */
[----:B---3--:R-:W-:Y:S01]  /*59b0*/  @!P3 FADD.FTZ R28, R28, R20 ;  /* 0x000000141c1cb221 */ /* 0x008fe20000010000 */
[----:B------:R-:W-:Y:S01]  /*59c0*/  IADD3 R20, R22, 0xd, RZ ;  /* 0x0000000d16147810 */ /* 0x000fe20007ffe0ff */
[----:B------:R-:W-:Y:S01]  /*59d0*/  @!P3 FADD.FTZ R29, R29, R21 ;  /* 0x000000151d1db221 */ /* 0x000fe20000010000 */
[----:B------:R-:W-:Y:S01]  /*59e0*/  IADD3 R21, R23, 0xe, RZ ;  /* 0x0000000e17157810 */ /* 0x000fe20007ffe0ff */
[----:B------:R-:W-:Y:S01]  /*59f0*/  HFMA2.MMA R22, -RZ, RZ, 0, 4.76837158203125e-07 ;  /* 0x00000008ff167435 */ /* 0x000fe200000001ff */
[----:B------:R-:W-:-:S02]  /*5a00*/  ISETP.EQ.OR P5, PT, R20, UR20, P2 ;  /* 0x0000001414007c0c */ /* 0x000fc400097a2670 */
[----:B------:R-:W-:Y:S02]  /*5a10*/  MOV R23, c[0x0][0x10] ;  /* 0x0000040000177a02 */ /* 0x000fe40000000f00 */
[----:B------:R-:W-:-:S09]  /*5a20*/  ISETP.EQ.OR P3, PT, R21, UR20, P2 ;  /* 0x0000001415007c0c */ /* 0x000fd20009762670 */
[----:B------:R-:W-:Y:S02]  /*5a30*/  @!P5 IMAD R23, R20, R23, UR22 ;  /* 0x000000161417de24 */ /* 0x000fe4000f8e0217 */
[----:B----4-:R-:W-:Y:S01]  /*5a40*/  @!P6 FADD.FTZ R28, R28, R24 ;  /* 0x000000181c1ce221 */ /* 0x010fe20000010000 */
[----:B------:R-:W-:Y:S01]  /*5a50*/  MOV R24, c[0x0][0x10] ;  /* 0x0000040000187a02 */ /* 0x000fe20000000f00 */
[----:B------:R-:W-:Y:S01]  /*5a60*/  @!P6 FADD.FTZ R29, R29, R25 ;  /* 0x000000191d1de221 */ /* 0x000fe20000010000 */
[----:B------:R-:W-:Y:S01]  /*5a70*/  ISETP.EQ.OR P6, PT, R26, UR20, P2 ;  /* 0x000000141a007c0c */ /* 0x000fe200097c2670 */
[----:B------:R-:W-:Y:S01]  /*5a80*/  @!P5 IMAD.WIDE.U32 R22, R23, R22, UR6 ;  /* 0x000000061716de25 */ /* 0x000fe2000f8e0016 */
[----:B------:R-:W-:-:S03]  /*5a90*/  HFMA2.MMA R25, -RZ, RZ, 0, 4.76837158203125e-07 ;  /* 0x00000008ff197435 */ /* 0x000fc600000001ff */
[----:B------:R-:W-:Y:S01]  /*5aa0*/  @!P3 IMAD R20, R21, R24, UR22 ;  /* 0x000000161514be24 */ /* 0x000fe2000f8e0218 */
[----:B------:R-:W-:Y:S01]  /*5ab0*/  MOV R21, 0x8 ;  /* 0x0000000800157802 */ /* 0x000fe20000000f00 */
[----:B------:R-:W2:Y:S04]  /*5ac0*/  @!P5 LDG.E.64 R22, [R22.64] ;  /* 0x000000121616d981 */ /* 0x000ea8000c1e1b00 */
[----:B------:R-:W-:-:S04]  /*5ad0*/  @!P3 IMAD.WIDE.U32 R20, R20, R21, UR6 ;  /* 0x000000061414be25 */ /* 0x000fc8000f8e0015 */
[----:B------:R-:W-:Y:S02]  /*5ae0*/  @!P6 IMAD R24, R26, R24, UR22 ;  /* 0x000000161a18ee24 */ /* 0x000fe4000f8e0218 */
[----:B------:R-:W3:Y:S02]  /*5af0*/  @!P3 LDG.E.64 R20, [R20.64] ;  /* 0x000000121414b981 */ /* 0x000ee4000c1e1b00 */
[----:B------:R-:W-:-:S06]  /*5b00*/  @!P6 IMAD.WIDE.U32 R24, R24, R25, UR6 ;  /* 0x000000061818ee25 */ /* 0x000fcc000f8e0019 */
        /* <DEDUP_REMOVED lines=12> */
.L_x_475:
[----:B------:R-:W-:-:S06]  /*5bd0*/  UISETP.GT.AND UP0, UPT, UR14, 0x4, UPT ;  /* 0x000000040e00788c */ /* 0x000fcc000bf04270 */
[----:B------:R-:W-:-:S13]  /*5be0*/  PLOP3.LUT P3, PT, PT, PT, UP0, 0x80, 0x0 ;  /* 0x000000000000781c */ /* 0x000fda0003f6f008 */
[----:B------:R-:W-:Y:S05]  /*5bf0*/  @!P3 BRA `(.L_x_477) ;  /* 0x000005000000b947 */ /* 0x000fea0003800000 */
[----:B------:R-:W-:Y:S01]  /*5c00*/  MOV R20, UR5 ;  /* 0x0000000500147c02 */ /* 0x000fe20008000f00 */
[----:B------:R-:W-:Y:S01]  /*5c10*/  HFMA2.MMA R23, -RZ, RZ, 0, 4.76837158203125e-07 ;  /* 0x00000008ff177435 */ /* 0x000fe200000001ff */
        /* <DEDUP_REMOVED lines=8> */
[----:B------:R-:W-:Y:S01]  /*5ca0*/  @!P5 IMAD R20, R20, R21, UR22 ;  /* 0x000000161414de24 */ /* 0x000fe2000f8e0215 */
[----:B------:R-:W-:-:S05]  /*5cb0*/  MOV R21, 0x8 ;  /* 0x0000000800157802 */ /* 0x000fca0000000f00 */
        /* <DEDUP_REMOVED lines=68> */
.L_x_477:
[----:B01----:R-:W-:-:S13]  /*6100*/  ISETP.NE.OR P0, PT, RZ, UR14, P0 ;  /* 0x0000000eff007c0c */ /* 0x003fda0008705670 */
[----:B------:R-:W-:Y:S05]  /*6110*/  @!P0 BRA `(.L_x_473) ;  /* 0x000002a000008947 */ /* 0x000fea0003800000 */
.L_x_474:
[----:B------:R-:W-:Y:S01]  /*6120*/  MOV R20, UR5 ;  /* 0x0000000500147c02 */ /* 0x000fe20008000f00 */
[----:B------:R-:W-:Y:S01]  /*6130*/  HFMA2.MMA R22, -RZ, RZ, 0, 4.76837158203125e-07 ;  /* 0x00000008ff167435 */ /* 0x000fe200000001ff */
[----:B------:R-:W-:Y:S02]  /*6140*/  MOV R21, c[0x0][0x10] ;  /* 0x0000040000157a02 */ /* 0x000fe40000000f00 */
[----:B------:R-:W-:-:S13]  /*6150*/  ISETP.EQ.OR P0, PT, R20, UR20, P2 ;  /* 0x0000001414007c0c */ /* 0x000fda0009702670 */
[----:B------:R-:W-:-:S04]  /*6160*/  @!P0 IMAD R20, R20, R21, UR22 ;  /* 0x0000001614148e24 */ /* 0x000fc8000f8e0215 */
[----:B------:R-:W-:Y:S01]  /*6170*/  @!P0 IMAD.WIDE.U32 R22, R20, R22, UR6 ;  /* 0x0000000614168e25 */ /* 0x000fe2000f8e0016 */
[----:B------:R-:W-:-:S04]  /*6180*/  MOV R20, UR5 ;  /* 0x0000000500147c02 */ /* 0x000fc80008000f00 */
[----:B------:R-:W-:Y:S01]  /*6190*/  IADD3 R20, R20, 0x1, RZ ;  /* 0x0000000114147810 */ /* 0x000fe20007ffe0ff */
[----:B------:R-:W2:Y:S03]  /*61a0*/  @!P0 LDG.E.64 R22, [R22.64] ;  /* 0x0000001216168981 */ /* 0x000ea6000c1e1b00 */
[----:B------:R-:W-:-:S13]  /*61b0*/  ISETP.EQ.OR P3, PT, R20, UR20, P2 ;  /* 0x0000001414007c0c */ /* 0x000fda0009762670 */
[----:B------:R-:W-:Y:S01]  /*61c0*/  @!P3 IMAD R21, R20, R21, UR22 ;  /* 0x000000161415be24 */ /* 0x000fe2000f8e0215 */
[----:B------:R-:W-:-:S05]  /*61d0*/  MOV R20, 0x8 ;  /* 0x0000000800147802 */ /* 0x000fca0000000f00 */
[----:B------:R-:W-:-:S06]  /*61e0*/  @!P3 IMAD.WIDE.U32 R20, R21, R20, UR6 ;  /* 0x000000061514be25 */ /* 0x000fcc000f8e0014 */
[----:B------:R-:W3:Y:S01]  /*61f0*/  @!P3 LDG.E.64 R20, [R20.64] ;  /* 0x000000121414b981 */ /* 0x000ee2000c1e1b00 */
[----:B--2---:R-:W-:Y:S01]  /*6200*/  @!P0 FADD.FTZ R28, R28, R22 ;  /* 0x000000161c1c8221 */ /* 0x004fe20000010000 */
[----:B------:R-:W-:Y:S01]  /*6210*/  MOV R22, UR5 ;  /* 0x0000000500167c02 */ /* 0x000fe20008000f00 */
[----:B------:R-:W-:-:S03]  /*6220*/  @!P0 FADD.FTZ R29, R29, R23 ;  /* 0x000000171d1d8221 */ /* 0x000fc60000010000 */
[----:B------:R-:W-:-:S04]  /*6230*/  IADD3 R22, R22, 0x2, RZ ;  /* 0x0000000216167810 */ /* 0x000fc80007ffe0ff */
[----:B------:R-:W-:Y:S01]  /*6240*/  ISETP.EQ.OR P0, PT, R22, UR20, P2 ;  /* 0x0000001416007c0c */ /* 0x000fe20009702670 */
[----:B------:R-:W-:Y:S01]  /*6250*/  HFMA2.MMA R23, -RZ, RZ, 0, 4.76837158203125e-07 ;  /* 0x00000008ff177435 */ /* 0x000fe200000001ff */
[----:B---3--:R-:W-:Y:S01]  /*6260*/  @!P3 FADD.FTZ R28, R28, R20 ;  /* 0x000000141c1cb221 */ /* 0x008fe20000010000 */
[----:B------:R-:W-:-:S10]  /*6270*/  MOV R20, c[0x0][0x10] ;  /* 0x0000040000147a02 */ /* 0x000fd40000000f00 */
[----:B------:R-:W-:Y:S01]  /*6280*/  @!P0 IMAD R22, R22, R20, UR22 ;  /* 0x0000001616168e24 */ /* 0x000fe2000f8e0214 */
[----:B------:R-:W-:Y:S01]  /*6290*/  MOV R20, UR5 ;  /* 0x0000000500147c02 */ /* 0x000fe20008000f00 */
[----:B------:R-:W-:-:S03]  /*62a0*/  @!P3 FADD.FTZ R29, R29, R21 ;  /* 0x000000151d1db221 */ /* 0x000fc60000010000 */
[----:B------:R-:W-:-:S04]  /*62b0*/  IADD3 R20, R20, 0x3, RZ ;  /* 0x0000000314147810 */ /* 0x000fc80007ffe0ff */
[----:B------:R-:W-:Y:S01]  /*62c0*/  ISETP.EQ.OR P3, PT, R20, UR20, P2 ;  /* 0x0000001414007c0c */ /* 0x000fe20009762670 */
[----:B------:R-:W-:Y:S01]  /*62d0*/  @!P0 IMAD.WIDE.U32 R22, R22, R23, UR6 ;  /* 0x0000000616168e25 */ /* 0x000fe2000f8e0017 */
[----:B------:R-:W-:-:S05]  /*62e0*/  MOV R21, c[0x0][0x10] ;  /* 0x0000040000157a02 */ /* 0x000fca0000000f00 */
[----:B------:R-:W2:Y:S06]  /*62f0*/  @!P0 LDG.E.64 R22, [R22.64] ;  /* 0x0000001216168981 */ /* 0x000eac000c1e1b00 */
[----:B------:R-:W-:Y:S01]  /*6300*/  @!P3 IMAD R21, R20, R21, UR22 ;  /* 0x000000161415be24 */ /* 0x000fe2000f8e0215 */
[----:B------:R-:W-:-:S10]  /*6310*/  HFMA2.MMA R20, -RZ, RZ, 0, 4.76837158203125e-07 ;  /* 0x00000008ff147435 */ /* 0x000fd400000001ff */
        /* <DEDUP_REMOVED lines=10> */
.L_x_473:
[----:B------:R-:W-:-:S04]  /*63c0*/  MOV R22, c[0x0][0xc] ;  /* 0x0000030000167a02 */ /* 0x000fc80000000f00 */
[----:B------:R-:W-:-:S13]  /*63d0*/  LOP3.LUT P0, R22, R22, 0x3, RZ, 0xc0, !PT ;  /* 0x0000000316167812 */ /* 0x000fda000780c0ff */
[----:B------:R-:W-:Y:S05]  /*63e0*/  @!P0 BRA `(.L_x_470) ;  /* 0x0000026000008947 */ /* 0x000fea0003800000 */
[----:B------:R-:W-:Y:S01]  /*63f0*/  MOV R20, UR5 ;  /* 0x0000000500147c02 */ /* 0x000fe20008000f00 */
        /* <DEDUP_REMOVED lines=12> */
.L_x_479:
[----:B------:R-:W-:Y:S05]  /*64c0*/  BSYNC B0 ;  /* 0x0000000000007941 */ /* 0x000fea0003800000 */
.L_x_478:
        /* <DEDUP_REMOVED lines=24> */
.L_x_470:
[----:B------:R-:W-:Y:S01]  /*6650*/  @!P2 STS.64 [0xe0], R28 ;  /* 0x0000e01cff00a388 */ /* 0x000fe20000000a00 */
[----:B01----:R-:W-:-:S03]  /*6660*/  PRMT R22, RZ, 0x5410, R35 ;  /* 0x00005410ff167816 */ /* 0x003fc60000000023 */
[----:B------:R-:W-:Y:S02]  /*6670*/  BAR.SYNC.DEFER_BLOCKING 0x0 ;  /* 0x0000000000007b1d */ /* 0x000fe40000010000 */
[----:B------:R-:W-:-:S04]  /*6680*/  FADD.FTZ R22, R22, -UR24 ;  /* 0x8000001816167e21 */ /* 0x000fc80008010000 */
[----:B------:R-:W-:Y:S01]  /*6690*/  FMUL.FTZ R22, R22, UR23 ;  /* 0x0000001716167c20 */ /* 0x000fe20008410000 */
[----:B------:R-:W0:Y:S02]  /*66a0*/  LDS.64 R20, [0xe0] ;  /* 0x0000e000ff147984 */ /* 0x000e240000000a00 */
[----:B0-----:R-:W-:Y:S01]  /*66b0*/  FMUL.FTZ R23, R21, c[0x0][0x20c] ;  /* 0x0000830015177a20 */ /* 0x001fe20000410000 */
[----:B------:R-:W-:Y:S01]  /*66c0*/  PRMT R21, RZ, 0x7610, R35 ;  /* 0x00007610ff157816 */ /* 0x000fe20000000023 */
[----:B------:R-:W-:Y:S02]  /*66d0*/  FMUL.FTZ R20, R20, c[0x0][0x20c] ;  /* 0x0000830014147a20 */ /* 0x000fe40000410000 */
[----:B------:R0:W1:Y:S02]  /*66e0*/  R2UR UR6, R23 ;  /* 0x00000000170673c2 */ /* 0x00006400000e0000 */
[----:B------:R-:W-:-:S04]  /*66f0*/  FADD.FTZ R21, R21, -UR24 ;  /* 0x8000001815157e21 */ /* 0x000fc80008010000 */
[----:B------:R-:W-:Y:S02]  /*6700*/  FMUL.FTZ R21, R21, UR23 ;  /* 0x0000001715157c20 */ /* 0x000fe40008410000 */
[----:B------:R2:W3:Y:S02]  /*6710*/  R2UR UR5, R20 ;  /* 0x00000000140573c2 */ /* 0x0004e400000e0000 */
[--C-:B--2---:R-:W-:Y:S02]  /*6720*/  PRMT R20, RZ, 0x5410, R51.reuse ;  /* 0x00005410ff147816 */ /* 0x104fe40000000033 */
        /* <DEDUP_REMOVED lines=20> */
.L_x_480:
[----:B0-----:R-:W-:Y:S01]  /*6870*/  BSSY B0, `(.L_x_481) ;  /* 0x0000015000007945 */ /* 0x001fe20003800000 */
[----:B------:R-:W-:Y:S05]  /*6880*/  @!P1 BRA `(.L_x_482) ;  /* 0x0000013000009947 */ /* 0x000fea0003800000 */
[----:B---3--:R-:W-:Y:S02]  /*6890*/  MOV R23, UR5 ;  /* 0x0000000500177c02 */ /* 0x008fe40008000f00 */
[----:B-----5:R-:W-:-:S03]  /*68a0*/  SHF.R.S32.HI R25, RZ, 0x1f, R2 ;  /* 0x0000001fff197819 */ /* 0x020fc60000011402 */
[----:B-1----:R-:W-:Y:S02]  /*68b0*/  FFMA.FTZ R23, R22, R23, UR6 ;  /* 0x0000000616177e23 */ /* 0x002fe40008010017 */
[----:B------:R-:W-:Y:S02]  /*68c0*/  IMAD R22, R25, c[0x0][0x1d8], RZ ;  /* 0x0000760019167a24 */ /* 0x000fe400078e02ff */
[----:B------:R-:W-:Y:S01]  /*68d0*/  FFMA.FTZ R23, R20, R11, -R23 ;  /* 0x0000000b14177223 */ /* 0x000fe20000010817 */
[----:B------:R-:W-:Y:S01]  /*68e0*/  MOV R20, UR5 ;  /* 0x0000000500147c02 */ /* 0x000fe20008000f00 */
[----:B------:R-:W-:Y:S02]  /*68f0*/  IMAD R22, R2, c[0x0][0x1dc], R22 ;  /* 0x0000770002167a24 */ /* 0x000fe400078e0216 */
[----:B------:R-:W-:Y:S02]  /*6900*/  FMUL.FTZ R23, R23, UR23 ;  /* 0x0000001717177c20 */ /* 0x000fe40008410000 */
[----:B------:R-:W-:Y:S01]  /*6910*/  FFMA.FTZ R20, R21, R20, UR6 ;  /* 0x0000000615147e23 */ /* 0x000fe20008010014 */
[----:B------:R-:W-:-:S03]  /*6920*/  MOV R21, R19 ;  /* 0x0000001300157202 */ /* 0x000fc60000000f00 */
[----:B------:R-:W-:-:S04]  /*6930*/  FFMA.FTZ R20, R51, R14, -R20 ;  /* 0x0000000e33147223 */ /* 0x000fc80000010814 */
[----:B------:R-:W-:Y:S01]  /*6940*/  FMUL.FTZ R24, R20, UR23 ;  /* 0x0000001714187c20 */ /* 0x000fe20008410000 */
[----:B------:R-:W-:-:S04]  /*6950*/  MOV R20, R16 ;  /* 0x0000001000147202 */ /* 0x000fc80000000f00 */
[----:B------:R-:W-:Y:S01]  /*6960*/  F2FP.BF16.PACK_AB R24, R24, R23 ;  /* 0x000000171818723e */ /* 0x000fe200000010ff */
[----:B------:R-:W-:-:S05]  /*6970*/  IMAD.WIDE.U32 R20, R2, c[0x0][0x1d8], R20 ;  /* 0x0000760002147a25 */ /* 0x000fca00078e0014 */
[----:B------:R-:W-:Y:S02]  /*6980*/  IADD3 R21, R21, R22, RZ ;  /* 0x0000001615157210 */ /* 0x000fe40007ffe0ff */
[----:B------:R-:W-:-:S04]  /*6990*/  LEA R22, P0, R20, c[0x0][0x160], 0x1 ;  /* 0x0000580014167a11 */ /* 0x000fc800078008ff */
[----:B------:R-:W-:-:S05]  /*69a0*/  LEA.HI.X R23, R20, c[0x0][0x164], R21, 0x1, P0 ;  /* 0x0000590014177a11 */ /* 0x000fca00000f0c15 */
[----:B------:R0:W-:Y:S04]  /*69b0*/  STG.E [R22.64], R24 ;  /* 0x0000001816007986 */ /* 0x0001e8000c101912 */
.L_x_482:
[----:B------:R-:W-:Y:S05]  /*69c0*/  BSYNC B0 ;  /* 0x0000000000007941 */ /* 0x000fea0003800000 */
.L_x_481:
        /* <DEDUP_REMOVED lines=30> */
.L_x_483:
[----:B------:R-:W-:Y:S01]  /*6bb0*/  BSSY B0, `(.L_x_484) ;  /* 0x0000014000007945 */ /* 0x000fe20003800000 */
[----:B------:R-:W-:Y:S05]  /*6bc0*/  @P0 BRA `(.L_x_485) ;  /* 0x0000012000000947 */ /* 0x000fea0003800000 */
[----:B---3--:R-:W-:Y:S01]  /*6bd0*/  MOV R20, UR5 ;  /* 0x0000000500147c02 */ /* 0x008fe20008000f00 */
[----:B------:R-:W-:-:S04]  /*6be0*/  IMAD R70, R70, c[0x0][0x1d8], RZ ;  /* 0x0000760046467a24 */ /* 0x000fc800078e02ff */
[----:B-1----:R-:W-:Y:S01]  /*6bf0*/  FFMA.FTZ R20, R23, R20, UR6 ;  /* 0x0000000617147e23 */ /* 0x002fe20008010014 */
[----:B------:R-:W-:-:S03]  /*6c00*/  MOV R23, UR5 ;  /* 0x0000000500177c02 */ /* 0x000fc60008000f00 */
[----:B------:R-:W-:Y:S01]  /*6c10*/  FFMA.FTZ R21, R21, R11, -R20 ;  /* 0x0000000b15157223 */ /* 0x000fe20000010814 */
[----:B------:R-:W-:Y:S01]  /*6c20*/  MOV R20, R16 ;  /* 0x0000001000147202 */ /* 0x000fe20000000f00 */
[----:B------:R-:W-:Y:S02]  /*6c30*/  FFMA.FTZ R22, R22, R23, UR6 ;  /* 0x0000000616167e23 */ /* 0x000fe40008010017 */
[----:B------:R-:W-:Y:S02]  /*6c40*/  FMUL.FTZ R21, R21, UR23 ;  /* 0x0000001715157c20 */ /* 0x000fe40008410000 */
        /* <DEDUP_REMOVED lines=10> */
.L_x_485:
[----:B------:R-:W-:Y:S05]  /*6cf0*/  BSYNC B0 ;  /* 0x0000000000007941 */ /* 0x000fea0003800000 */
.L_x_484:
        /* <DEDUP_REMOVED lines=31> */
.L_x_486:
[----:B------:R-:W-:Y:S01]  /*6ef0*/  BSSY B0, `(.L_x_487) ;  /* 0x0000014000007945 */ /* 0x000fe20003800000 */
[----:B------:R-:W-:Y:S05]  /*6f00*/  @P0 BRA `(.L_x_488) ;  /* 0x0000012000000947 */ /* 0x000fea0003800000 */
[----:B---3--:R-:W-:Y:S01]  /*6f10*/  MOV R21, UR5 ;  /* 0x0000000500157c02 */ /* 0x008fe20008000f00 */
[----:B------:R-:W-:Y:S01]  /*6f20*/  IMAD R25, R29, c[0x0][0x1d8], RZ ;  /* 0x000076001d197a24 */ /* 0x000fe200078e02ff */
[----:B------:R-:W-:Y:S02]  /*6f30*/  MOV R20, R16 ;  /* 0x0000001000147202 */ /* 0x000fe40000000f00 */
[----:B------:R-:W-:Y:S01]  /*6f40*/  MOV R27, UR5 ;  /* 0x00000005001b7c02 */ /* 0x000fe20008000f00 */
[----:B-1----:R-:W-:Y:S01]  /*6f50*/  FFMA.FTZ R24, R24, R21, UR6 ;  /* 0x0000000618187e23 */ /* 0x002fe20008010015 */
[----:B------:R-:W-:Y:S01]  /*6f60*/  MOV R21, R19 ;  /* 0x0000001300157202 */ /* 0x000fe20000000f00 */
[----:B------:R-:W-:Y:S02]  /*6f70*/  IMAD R25, R68, c[0x0][0x1dc], R25 ;  /* 0x0000770044197a24 */ /* 0x000fe400078e0219 */
[----:B------:R-:W-:-:S02]  /*6f80*/  FFMA.FTZ R26, R26, R27, UR6 ;  /* 0x000000061a1a7e23 */ /* 0x000fc4000801001b */
[----:B------:R-:W-:-:S04]  /*6f90*/  IMAD.WIDE.U32 R20, R68, c[0x0][0x1d8], R20 ;  /* 0x0000760044147a25 */ /* 0x000fc800078e0014 */
[----:B------:R-:W-:Y:S01]  /*6fa0*/  FFMA.FTZ R24, R22, R11, -R24 ;  /* 0x0000000b16187223 */ /* 0x000fe20000010818 */
[----:B------:R-:W-:Y:S01]  /*6fb0*/  IADD3 R25, R21, R25, RZ ;  /* 0x0000001915197210 */ /* 0x000fe20007ffe0ff */
[----:B------:R-:W-:Y:S01]  /*6fc0*/  FFMA.FTZ R26, R23, R14, -R26 ;  /* 0x0000000e171a7223 */ /* 0x000fe2000001081a */
[----:B------:R-:W-:Y:S01]  /*6fd0*/  LEA R22, P0, R20, c[0x0][0x160], 0x1 ;  /* 0x0000580014167a11 */ /* 0x000fe200078008ff */
[----:B------:R-:W-:-:S03]  /*6fe0*/  FMUL.FTZ R21, R24, UR23 ;  /* 0x0000001718157c20 */ /* 0x000fc60008410000 */
[----:B------:R-:W-:Y:S01]  /*6ff0*/  LEA.HI.X R23, R20, c[0x0][0x164], R25, 0x1, P0 ;  /* 0x0000590014177a11 */ /* 0x000fe200000f0c19 */
[----:B------:R-:W-:-:S05]  /*7000*/  FMUL.FTZ R20, R26, UR23 ;  /* 0x000000171a147c20 */ /* 0x000fca0008410000 */
[----:B------:R-:W-:-:S05]  /*7010*/  F2FP.BF16.PACK_AB R21, R20, R21 ;  /* 0x000000151415723e */ /* 0x000fca00000010ff */
[----:B------:R0:W-:Y:S02]  /*7020*/  STG.E [R22.64], R21 ;  /* 0x0000001516007986 */ /* 0x0001e4000c101912 */
.L_x_488:
[----:B------:R-:W-:Y:S05]  /*7030*/  BSYNC B0 ;  /* 0x0000000000007941 */ /* 0x000fea0003800000 */
.L_x_487:
        /* <DEDUP_REMOVED lines=11> */
[----:B------:R-:W-:Y:S02]  /*70f0*/  ISETP.GE.U32.AND P2, PT, R65, c[0x0][0x1e0], PT ;  /* 0x0000780041007a0c */ /* 0x000fe40003f46070 */
[----:B------:R-:W-:Y:S02]  /*7100*/  ISETP.GE.AND.EX P0, PT, R36, c[0x0][0x1e4], PT, P5 ;  /* 0x0000790024007a0c */ /* 0x000fe40003f06350 */
[----:B------:R-:W-:Y:S02]  /*7110*/  ISETP.GT.U32.OR P3, PT, R0, 0x2ff, P3 ;  /* 0x000002ff0000780c */ /* 0x000fe40001f64470 */
[--C-:B------:R-:W-:Y:S02]  /*7120*/  PRMT R22, RZ, 0x5410, R50.reuse ;  /* 0x00005410ff167816 */ /* 0x100fe40000000032 */
[----:B------:R-:W-:Y:S01]  /*7130*/  PRMT R23, RZ, 0x7610, R50 ;  /* 0x00007610ff177816 */ /* 0x000fe20000000032 */
[----:B------:R-:W-:Y:S07]  /*7140*/  @!P4 BRA `(.L_x_489) ;  /* 0x000001200000c947 */ /* 0x000fee0003800000 */
[----:B------:R-:W-:Y:S02]  /*7150*/  FFMA.FTZ R24, R21, R11, R12 ;  /* 0x0000000b15187223 */ /* 0x000fe4000001000c */
[----:B------:R-:W-:-:S02]  /*7160*/  FFMA.FTZ R25, R20, R14, R13 ;  /* 0x0000000e14197223 */ /* 0x000fc4000001000d */
[----:B------:R-:W-:Y:S02]  /*7170*/  FMUL.FTZ R26, R24, -1.4426950216293334961 ;  /* 0xbfb8aa3b181a7820 */ /* 0x000fe40000410000 */
[----:B------:R-:W-:-:S04]  /*7180*/  FMUL.FTZ R28, R25, -1.4426950216293334961 ;  /* 0xbfb8aa3b191c7820 */ /* 0x000fc80000410000 */
[----:B------:R-:W0:Y:S08]  /*7190*/  MUFU.EX2 R26, R26 ;  /* 0x0000001a001a7308 */ /* 0x000e300000000800 */
[----:B------:R-:W2:Y:S01]  /*71a0*/  MUFU.EX2 R28, R28 ;  /* 0x0000001c001c7308 */ /* 0x000ea20000000800 */
[----:B0-----:R-:W-:-:S07]  /*71b0*/  FADD.FTZ R27, R26, 1 ;  /* 0x3f8000001a1b7421 */ /* 0x001fce0000010000 */
[----:B------:R-:W0:Y:S01]  /*71c0*/  MUFU.RCP R27, R27 ;  /* 0x0000001b001b7308 */ /* 0x000e220000001000 */
[----:B--2---:R-:W-:-:S07]  /*71d0*/  FADD.FTZ R29, R28, 1 ;  /* 0x3f8000001c1d7421 */ /* 0x004fce0000010000 */
[----:B------:R-:W2:Y:S01]  /*71e0*/  MUFU.RCP R34, R29 ;  /* 0x0000001d00227308 */ /* 0x000ea20000001000 */
[----:B0-----:R-:W-:Y:S02]  /*71f0*/  FADD.FTZ R33, -R27, 1 ;  /* 0x3f8000001b217421 */ /* 0x001fe40000010100 */
[----:B------:R-:W-:Y:S02]  /*7200*/  FMUL.FTZ R22, R22, R27 ;  /* 0x0000001b16167220 */ /* 0x000fe40000410000 */
[----:B------:R-:W-:Y:S02]  /*7210*/  FFMA.FTZ R33, R24, R33, 1 ;  /* 0x3f80000018217423 */ /* 0x000fe40000010021 */
[----:B--2---:R-:W-:Y:S02]  /*7220*/  FMUL.FTZ R23, R23, R34 ;  /* 0x0000002217177220 */ /* 0x004fe40000410000 */
[----:B------:R-:W-:Y:S02]  /*7230*/  FADD.FTZ R34, -R34, 1 ;  /* 0x3f80000022227421 */ /* 0x000fe40000010100 */
[----:B------:R-:W-:-:S02]  /*7240*/  FMUL.FTZ R22, R22, R33 ;  /* 0x0000002116167220 */ /* 0x000fc40000410000 */
[----:B------:R-:W-:-:S04]  /*7250*/  FFMA.FTZ R34, R25, R34, 1 ;  /* 0x3f80000019227423 */ /* 0x000fc80000010022 */
[----:B------:R-:W-:Y:S02]  /*7260*/  FMUL.FTZ R23, R23, R34 ;  /* 0x0000002217177220 */ /* 0x000fe40000410000 */
.L_x_489:
[----:B------:R-:W-:Y:S01]  /*7270*/  BSSY B0, `(.L_x_490) ;  /* 0x0000014000007945 */ /* 0x000fe20003800000 */
[----:B------:R-:W-:Y:S05]  /*7280*/  @P3 BRA `(.L_x_491) ;  /* 0x0000012000003947 */ /* 0x000fea0003800000 */
[----:B---3--:R-:W-:Y:S01]  /*7290*/  MOV R24, UR5 ;  /* 0x0000000500187c02 */ /* 0x008fe20008000f00 */
[----:B------:R-:W-:Y:S01]  /*72a0*/  IMAD R26, R35, c[0x0][0x1d8], RZ ;  /* 0x00007600231a7a24 */ /* 0x000fe200078e02ff */
[----:B------:R-:W-:-:S03]  /*72b0*/  MOV R25, UR5 ;  /* 0x0000000500197c02 */ /* 0x000fc60008000f00 */
[----:B-1----:R-:W-:Y:S02]  /*72c0*/  FFMA.FTZ R21, R21, R24, UR6 ;  /* 0x0000000615157e23 */ /* 0x002fe40008010018 */
[----:B------:R-:W-:Y:S01]  /*72d0*/  FFMA.FTZ R24, R20, R25, UR6 ;  /* 0x0000000614187e23 */ /* 0x000fe20008010019 */
[----:B------:R-:W-:Y:S01]  /*72e0*/  MOV R20, R16 ;  /* 0x0000001000147202 */ /* 0x000fe20000000f00 */
[----:B------:R-:W-:Y:S01]  /*72f0*/  FFMA.FTZ R22, R22, R11, -R21 ;  /* 0x0000000b16167223 */ /* 0x000fe20000010815 */
[----:B------:R-:W-:Y:S01]  /*7300*/  MOV R21, R19 ;  /* 0x0000001300157202 */ /* 0x000fe20000000f00 */
[----:B------:R-:W-:Y:S02]  /*7310*/  IMAD R25, R67, c[0x0][0x1dc], R26 ;  /* 0x0000770043197a24 */ /* 0x000fe400078e021a */
        /* <DEDUP_REMOVED lines=9> */
.L_x_491:
[----:B------:R-:W-:Y:S05]  /*73b0*/  BSYNC B0 ;  /* 0x0000000000007941 */ /* 0x000fea0003800000 */
.L_x_490:
        /* <DEDUP_REMOVED lines=23> */
[----:B0-----:R-:W-:Y:S02]  /*7530*/  FMUL.FTZ R22, R22, R27 ;  /* 0x0000001b16167220 */ /* 0x001fe40000410000 */
[----:B------:R-:W-:-:S04]  /*7540*/  FADD.FTZ R27, -R27, 1 ;  /* 0x3f8000001b1b7421 */ /* 0x000fc80000010100 */
[----:B------:R-:W-:Y:S02]  /*7550*/  FFMA.FTZ R27, R24, R27, 1 ;  /* 0x3f800000181b7423 */ /* 0x000fe4000001001b */
[----:B--2---:R-:W-:Y:S02]  /*7560*/  FMUL.FTZ R49, R49, R34 ;  /* 0x0000002231317220 */ /* 0x004fe40000410000 */
[----:B------:R-:W-:Y:S02]  /*7570*/  FADD.FTZ R34, -R34, 1 ;  /* 0x3f80000022227421 */ /* 0x000fe40000010100 */
[----:B------:R-:W-:Y:S02]  /*7580*/  FMUL.FTZ R22, R22, R27 ;  /* 0x0000001b16167220 */ /* 0x000fe40000410000 */
[----:B------:R-:W-:-:S04]  /*7590*/  FFMA.FTZ R34, R23, R34, 1 ;  /* 0x3f80000017227423 */ /* 0x000fc80000010022 */
[----:B------:R-:W-:Y:S02]  /*75a0*/  FMUL.FTZ R49, R49, R34 ;  /* 0x0000002231317220 */ /* 0x000fe40000410000 */
.L_x_492:
[----:B------:R-:W-:Y:S01]  /*75b0*/  BSSY B0, `(.L_x_493) ;  /* 0x0000014000007945 */ /* 0x000fe20003800000 */
[----:B------:R-:W-:Y:S05]  /*75c0*/  @P0 BRA `(.L_x_494) ;  /* 0x0000012000000947 */ /* 0x000fea0003800000 */
[----:B---3--:R-:W-:Y:S01]  /*75d0*/  MOV R24, UR5 ;  /* 0x0000000500187c02 */ /* 0x008fe20008000f00 */
[----:B------:R-:W-:Y:S01]  /*75e0*/  IMAD R25, R36, c[0x0][0x1d8], RZ ;  /* 0x0000760024197a24 */ /* 0x000fe200078e02ff */
[----:B------:R-:W-:-:S03]  /*75f0*/  MOV R27, UR5 ;  /* 0x00000005001b7c02 */ /* 0x000fc60008000f00 */
[----:B-1----:R-:W-:Y:S01]  /*7600*/  FFMA.FTZ R23, R21, R24, UR6 ;  /* 0x0000000615177e23 */ /* 0x002fe20008010018 */
[----:B------:R-:W-:Y:S01]  /*7610*/  MOV R21, R19 ;  /* 0x0000001300157202 */ /* 0x000fe20000000f00 */
[----:B------:R-:W-:Y:S01]  /*7620*/  FFMA.FTZ R24, R20, R27, UR6 ;  /* 0x0000000614187e23 */ /* 0x000fe2000801001b */
[----:B------:R-:W-:Y:S01]  /*7630*/  MOV R20, R16 ;  /* 0x0000001000147202 */ /* 0x000fe20000000f00 */
[----:B------:R-:W-:Y:S02]  /*7640*/  IMAD R25, R66, c[0x0][0x1dc], R25 ;  /* 0x0000770042197a24 */ /* 0x000fe400078e0219 */
        /* <DEDUP_REMOVED lines=10> */
.L_x_494:
[----:B------:R-:W-:Y:S05]  /*76f0*/  BSYNC B0 ;  /* 0x0000000000007941 */ /* 0x000fea0003800000 */
.L_x_493:
[--C-:B------:R-:W-:Y:S02]  /*7700*/  PRMT R20, RZ, 0x5410, R32.reuse ;  /* 0x00005410ff147816 */ /* 0x100fe40000000020 */
[----:B------:R-:W-:Y:S02]  /*7710*/  PRMT R32, RZ, 0x7610, R32 ;  /* 0x00007610ff207816 */ /* 0x000fe40000000020 */
[----:B------:R-:W-:Y:S01]  /*7720*/  SHF.R.S32.HI R33, RZ, 0x1f, R64 ;  /* 0x0000001fff217819 */ /* 0x000fe20000011440 */
[----:B------:R-:W-:Y:S01]  /*7730*/  FADD.FTZ R20, R20, -UR24 ;  /* 0x8000001814147e21 */ /* 0x000fe20008010000 */
[----:B------:R-:W-:Y:S01]  /*7740*/  ISETP.GE.U32.AND P0, PT, R63, c[0x0][0x1e0], PT ;  /* 0x000078003f007a0c */ /* 0x000fe20003f06070 */
[----:B------:R-:W-:Y:S01]  /*7750*/  FADD.FTZ R32, R32, -UR24 ;  /* 0x8000001820207e21 */ /* 0x000fe20008010000 */
[----:B------:R-:W-:Y:S01]  /*7760*/  ISETP.GE.AND.EX P3, PT, R33, c[0x0][0x1e4], PT, P3 ;  /* 0x0000790021007a0c */ /* 0x000fe20003f66330 */
[----:B0-----:R-:W-:Y:S01]  /*7770*/  FMUL.FTZ R21, R20, UR23 ;  /* 0x0000001714157c20 */ /* 0x001fe20008410000 */
        /* <DEDUP_REMOVED lines=18> */
[----:B--2---:R-:W-:Y:S02]  /*78a0*/  FADD.FTZ R31, -R32, 1 ;  /* 0x3f800000201f7421 */ /* 0x004fe40000010100 */
[----:B------:R-:W-:Y:S02]  /*78b0*/  FMUL.FTZ R23, R23, R32 ;  /* 0x0000002017177220 */ /* 0x000fe40000410000 */
[----:B------:R-:W-:-:S02]  /*78c0*/  FFMA.FTZ R24, R24, R31, 1 ;  /* 0x3f80000018187423 */ /* 0x000fc4000001001f */
[----:B------:R-:W-:Y:S02]  /*78d0*/  FMUL.FTZ R22, R22, R25 ;  /* 0x0000001916167220 */ /* 0x000fe40000410000 */
[----:B------:R-:W-:Y:S02]  /*78e0*/  FMUL.FTZ R23, R23, R24 ;  /* 0x0000001817177220 */ /* 0x000fe40000410000 */
.L_x_495:
        /* <DEDUP_REMOVED lines=20> */
.L_x_497:
[----:B------:R-:W-:Y:S05]  /*7a30*/  BSYNC B0 ;  /* 0x0000000000007941 */ /* 0x000fea0003800000 */
.L_x_496:
[--C-:B------:R-:W-:Y:S02]  /*7a40*/  PRMT R20, RZ, 0x5410, R15.reuse ;  /* 0x00005410ff147816 */ /* 0x100fe4000000000f */
[----:B------:R-:W-:Y:S02]  /*7a50*/  PRMT R15, RZ, 0x7610, R15 ;  /* 0x00007610ff0f7816 */ /* 0x000fe4000000000f */
[----:B------:R-:W-:Y:S01]  /*7a60*/  SHF.R.S32.HI R35, RZ, 0x1f, R63 ;  /* 0x0000001fff237819 */ /* 0x000fe2000001143f */
[----:B------:R-:W-:Y:S01]  /*7a70*/  FADD.FTZ R20, R20, -UR24 ;  /* 0x8000001814147e21 */ /* 0x000fe20008010000 */
[----:B------:R-:W-:Y:S01]  /*7a80*/  ISETP.GE.U32.AND P2, PT, R62, c[0x0][0x1e0], PT ;  /* 0x000078003e007a0c */ /* 0x000fe20003f46070 */
[----:B0-----:R-:W-:Y:S01]  /*7a90*/  FADD.FTZ R23, R15, -UR24 ;  /* 0x800000180f177e21 */ /* 0x001fe20008010000 */
        /* <DEDUP_REMOVED lines=25> */
.L_x_498:
        /* <DEDUP_REMOVED lines=20> */
.L_x_500:
[----:B------:R-:W-:Y:S05]  /*7d70*/  BSYNC B0 ;  /* 0x0000000000007941 */ /* 0x000fea0003800000 */
.L_x_499:
        /* <DEDUP_REMOVED lines=31> */
.L_x_501:
[----:B------:R-:W-:Y:S01]  /*7f70*/  BSSY B0, `(.L_x_502) ;  /* 0x0000014000007945 */ /* 0x000fe20003800000 */
[----:B------:R-:W-:Y:S05]  /*7f80*/  @P0 BRA `(.L_x_503) ;  /* 0x0000012000000947 */ /* 0x000fea0003800000 */
[----:B---3--:R-:W-:Y:S01]  /*7f90*/  MOV R23, UR5 ;  /* 0x0000000500177c02 */ /* 0x008fe20008000f00 */
[----:B------:R-:W-:Y:S01]  /*7fa0*/  IMAD R24, R35, c[0x0][0x1d8], RZ ;  /* 0x0000760023187a24 */ /* 0x000fe200078e02ff */
[----:B------:R-:W-:Y:S02]  /*7fb0*/  MOV R26, UR5 ;  /* 0x00000005001a7c02 */ /* 0x000fe40008000f00 */
[----:B------:R-:W-:Y:S01]  /*7fc0*/  MOV R21, R19 ;  /* 0x0000001300157202 */ /* 0x000fe20000000f00 */
[----:B-1----:R-:W-:Y:S01]  /*7fd0*/  FFMA.FTZ R23, R20, R23, UR6 ;  /* 0x0000000614177e23 */ /* 0x002fe20008010017 */
[----:B------:R-:W-:Y:S01]  /*7fe0*/  MOV R20, R16 ;  /* 0x0000001000147202 */ /* 0x000fe20000000f00 */
[----:B------:R-:W-:-:S02]  /*7ff0*/  FFMA.FTZ R15, R15, R26, UR6 ;  /* 0x000000060f0f7e23 */ /* 0x000fc4000801001a */
[C---:B------:R-:W-:Y:S02]  /*8000*/  IMAD R25, R63.reuse, c[0x0][0x1dc], R24 ;  /* 0x000077003f197a24 */ /* 0x040fe400078e0218 */
[----:B------:R-:W-:-:S04]  /*8010*/  IMAD.WIDE.U32 R20, R63, c[0x0][0x1d8], R20 ;  /* 0x000076003f147a25 */ /* 0x000fc800078e0014 */
[----:B------:R-:W-:Y:S01]  /*8020*/  FFMA.FTZ R23, R22, R11, -R23 ;  /* 0x0000000b16177223 */ /* 0x000fe20000010817 */
[----:B------:R-:W-:Y:S01]  /*8030*/  IADD3 R25, R21, R25, RZ ;  /* 0x0000001915197210 */ /* 0x000fe20007ffe0ff */
[----:B------:R-:W-:Y:S01]  /*8040*/  FFMA.FTZ R15, R45, R14, -R15 ;  /* 0x0000000e2d0f7223 */ /* 0x000fe2000001080f */
[C---:B------:R-:W-:Y:S01]  /*8050*/  LEA R22, P0, R20.reuse, c[0x0][0x160], 0x1 ;  /* 0x0000580014167a11 */ /* 0x040fe200078008ff */
[----:B------:R-:W-:Y:S02]  /*8060*/  FMUL.FTZ R24, R23, UR23 ;  /* 0x0000001717187c20 */ /* 0x000fe40008410000 */
[----:B------:R-:W-:Y:S01]  /*8070*/  FMUL.FTZ R15, R15, UR23 ;  /* 0x000000170f0f7c20 */ /* 0x000fe20008410000 */
[----:B------:R-:W-:-:S04]  /*8080*/  LEA.HI.X R23, R20, c[0x0][0x164], R25, 0x1, P0 ;  /* 0x0000590014177a11 */ /* 0x000fc800000f0c19 */
[----:B------:R-:W-:-:S05]  /*8090*/  F2FP.BF16.PACK_AB R15, R15, R24 ;  /* 0x000000180f0f723e */ /* 0x000fca00000010ff */
[----:B------:R0:W-:Y:S02]  /*80a0*/  STG.E [R22.64], R15 ;  /* 0x0000000f16007986 */ /* 0x0001e4000c101912 */
.L_x_503:
[----:B------:R-:W-:Y:S05]  /*80b0*/  BSYNC B0 ;  /* 0x0000000000007941 */ /* 0x000fea0003800000 */
.L_x_502:
        /* <DEDUP_REMOVED lines=31> */
.L_x_504:
        /* <DEDUP_REMOVED lines=20> */
.L_x_506:
[----:B------:R-:W-:Y:S05]  /*83f0*/  BSYNC B0 ;  /* 0x0000000000007941 */ /* 0x000fea0003800000 */
.L_x_505:
[--C-:B0-----:R-:W-:Y:S02]  /*8400*/  PRMT R3, RZ, 0x5410, R4.reuse ;  /* 0x00005410ff037816 */ /* 0x101fe40000000004 */
[----:B------:R-:W-:Y:S02]  /*8410*/  PRMT R4, RZ, 0x7610, R4 ;  /* 0x00007610ff047816 */ /* 0x000fe40000000004 */
[----:B------:R-:W-:Y:S01]  /*8420*/  SHF.R.S32.HI R30, RZ, 0x1f, R60 ;  /* 0x0000001fff1e7819 */ /* 0x000fe2000001143c */
[----:B------:R-:W-:Y:S01]  /*8430*/  FADD.FTZ R3, R3, -UR24 ;  /* 0x8000001803037e21 */ /* 0x000fe20008010000 */
[----:B------:R-:W-:Y:S01]  /*8440*/  ISETP.GE.U32.AND P2, PT, R59, c[0x0][0x1e0], PT ;  /* 0x000078003b007a0c */ /* 0x000fe20003f46070 */
[----:B------:R-:W-:Y:S01]  /*8450*/  FADD.FTZ R15, R4, -UR24 ;  /* 0x80000018040f7e21 */ /* 0x000fe20008010000 */
[----:B------:R-:W-:Y:S01]  /*8460*/  PRMT R4, RZ, 0x5410, R43 ;  /* 0x00005410ff047816 */ /* 0x000fe2000000002b */
        /* <DEDUP_REMOVED lines=24> */
.L_x_507:
        /* <DEDUP_REMOVED lines=20> */
.L_x_509:
[----:B------:R-:W-:Y:S05]  /*8730*/  BSYNC B0 ;  /* 0x0000000000007941 */ /* 0x000fea0003800000 */
.L_x_508:
        /* <DEDUP_REMOVED lines=31> */
.L_x_510:
        /* <DEDUP_REMOVED lines=20> */
.L_x_512:
[----:B------:R-:W-:Y:S05]  /*8a70*/  BSYNC B0 ;  /* 0x0000000000007941 */ /* 0x000fea0003800000 */
.L_x_511:
        /* <DEDUP_REMOVED lines=31> */
.L_x_513:
        /* <DEDUP_REMOVED lines=20> */
.L_x_515:
[----:B------:R-:W-:Y:S05]  /*8db0*/  BSYNC B0 ;  /* 0x0000000000007941 */ /* 0x000fea0003800000 */
.L_x_514:
        /* <DEDUP_REMOVED lines=29> */
.L_x_516:
        /* <DEDUP_REMOVED lines=20> */
.L_x_518:
[----:B------:R-:W-:Y:S05]  /*90d0*/  BSYNC B0 ;  /* 0x0000000000007941 */ /* 0x000fea0003800000 */
.L_x_517:
        /* <DEDUP_REMOVED lines=35> */
.L_x_519:
        /* <DEDUP_REMOVED lines=20> */
.L_x_521:
[----:B------:R-:W-:Y:S05]  /*9450*/  BSYNC B0 ;  /* 0x0000000000007941 */ /* 0x000fea0003800000 */
.L_x_520:
[--C-:B0-----:R-:W-:Y:S02]  /*9460*/  PRMT R3, RZ, 0x5410, R9.reuse ;  /* 0x00005410ff037816 */ /* 0x101fe40000000009 */
[----:B------:R-:W-:Y:S02]  /*9470*/  PRMT R9, RZ, 0x7610, R9 ;  /* 0x00007610ff097816 */ /* 0x000fe40000000009 */
[C---:B------:R-:W-:Y:S01]  /*9480*/  ISETP.GT.U32.OR P2, PT, R0.reuse, 0x2ff, P2 ;  /* 0x000002ff0000780c */ /* 0x040fe20001744470 */
[----:B------:R-:W-:Y:S01]  /*9490*/  FADD.FTZ R4, R3, -UR24 ;  /* 0x8000001803047e21 */ /* 0x000fe20008010000 */
[----:B------:R-:W-:Y:S01]  /*94a0*/  ISETP.GT.U32.OR P0, PT, R0, 0x2ff, P0 ;  /* 0x000002ff0000780c */ /* 0x000fe20000704470 */
[----:B------:R-:W-:Y:S01]  /*94b0*/  FADD.FTZ R9, R9, -UR24 ;  /* 0x8000001809097e21 */ /* 0x000fe20008010000 */
[--C-:B------:R-:W-:Y:S01]  /*94c0*/  PRMT R6, RZ, 0x5410, R38.reuse ;  /* 0x00005410ff067816 */ /* 0x100fe20000000026 */
        /* <DEDUP_REMOVED lines=23> */
.L_x_522:
        /* <DEDUP_REMOVED lines=20> */
.L_x_524:
[----:B------:R-:W-:Y:S05]  /*9780*/  BSYNC B0 ;  /* 0x0000000000007941 */ /* 0x000fea0003800000 */
.L_x_523:
[----:B------:R-:W-:Y:S01]  /*9790*/  PRMT R10, RZ, 0x7610, R10 ;  /* 0x00007610ff0a7816 */ /* 0x000fe2000000000a */
[----:B------:R-:W-:Y:S01]  /*97a0*/  FADD.FTZ R25, R25, -UR24 ;  /* 0x8000001819197e21 */ /* 0x000fe20008010000 */
        /* <DEDUP_REMOVED lines=8> */
[----:B0-----:R-:W-:Y:S02]  /*9830*/  FMUL.FTZ R3, R12, -1.4426950216293334961 ;  /* 0xbfb8aa3b0c037820 */ /* 0x001fe40000410000 */
        /* <DEDUP_REMOVED lines=15> */
.L_x_525:
[----:B------:R-:W-:Y:S01]  /*9930*/  BSSY B0, `(.L_x_526) ;  /* 0x0000013000007945 */ /* 0x000fe20003800000 */
[----:B------:R-:W-:Y:S05]  /*9940*/  @P0 BRA `(.L_x_527) ;  /* 0x0000011000000947 */ /* 0x000fea0003800000 */
[----:B---3--:R-:W-:Y:S01]  /*9950*/  MOV R8, UR5 ;  /* 0x0000000500087c02 */ /* 0x008fe20008000f00 */
[----:B0-----:R-:W-:Y:S01]  /*9960*/  IMAD R6, R26, c[0x0][0x1d8], RZ ;  /* 0x000076001a067a24 */ /* 0x001fe200078e02ff */
[----:B------:R-:W-:Y:S02]  /*9970*/  MOV R10, UR5 ;  /* 0x00000005000a7c02 */ /* 0x000fe40008000f00 */
[----:B------:R-:W-:Y:S01]  /*9980*/  MOV R17, R19 ;  /* 0x0000001300117202 */ /* 0x000fe20000000f00 */
[----:B-1----:R-:W-:Y:S02]  /*9990*/  FFMA.FTZ R3, R25, R8, UR6 ;  /* 0x0000000619037e23 */ /* 0x002fe40008010008 */
[----:B------:R-:W-:-:S02]  /*99a0*/  FFMA.FTZ R5, R15, R10, UR6 ;  /* 0x000000060f057e23 */ /* 0x000fc4000801000a */
[----:B------:R-:W-:-:S04]  /*99b0*/  IMAD.WIDE.U32 R16, R55, c[0x0][0x1d8], R16 ;  /* 0x0000760037107a25 */ /* 0x000fc800078e0010 */
[----:B------:R-:W-:Y:S02]  /*99c0*/  IMAD R7, R55, c[0x0][0x1dc], R6 ;  /* 0x0000770037077a24 */ /* 0x000fe400078e0206 */
[----:B------:R-:W-:Y:S01]  /*99d0*/  FFMA.FTZ R3, R4, R11, -R3 ;  /* 0x0000000b04037223 */ /* 0x000fe20000010803 */
[C---:B------:R-:W-:Y:S01]  /*99e0*/  LEA R4, P0, R16.reuse, c[0x0][0x160], 0x1 ;  /* 0x0000580010047a11 */ /* 0x040fe200078008ff */
[----:B------:R-:W-:Y:S01]  /*99f0*/  FFMA.FTZ R5, R37, R14, -R5 ;  /* 0x0000000e25057223 */ /* 0x000fe20000010805 */
[----:B------:R-:W-:Y:S01]  /*9a00*/  IADD3 R7, R17, R7, RZ ;  /* 0x0000000711077210 */ /* 0x000fe20007ffe0ff */
[----:B------:R-:W-:Y:S02]  /*9a10*/  FMUL.FTZ R3, R3, UR23 ;  /* 0x0000001703037c20 */ /* 0x000fe40008410000 */
[----:B------:R-:W-:Y:S01]  /*9a20*/  FMUL.FTZ R6, R5, UR23 ;  /* 0x0000001705067c20 */ /* 0x000fe20008410000 */
[----:B------:R-:W-:-:S04]  /*9a30*/  LEA.HI.X R5, R16, c[0x0][0x164], R7, 0x1, P0 ;  /* 0x0000590010057a11 */ /* 0x000fc800000f0c07 */
[----:B------:R-:W-:-:S05]  /*9a40*/  F2FP.BF16.PACK_AB R3, R6, R3 ;  /* 0x000000030603723e */ /* 0x000fca00000010ff */
[----:B------:R0:W-:Y:S02]  /*9a50*/  STG.E [R4.64], R3 ;  /* 0x0000000304007986 */ /* 0x0001e4000c101912 */
.L_x_527:
[----:B------:R-:W-:Y:S05]  /*9a60*/  BSYNC B0 ;  /* 0x0000000000007941 */ /* 0x000fea0003800000 */
.L_x_526:
[----:B---3--:R-:W-:Y:S02]  /*9a70*/  ULDC UR5, c[0x0][0x10] ;  /* 0x0000040000057ab9 */ /* 0x008fe40000000800 */
[----:B------:R-:W-:Y:S02]  /*9a80*/  UIADD3 UR9, UR9, UR5, URZ ;  /* 0x0000000509097290 */ /* 0x000fe4000fffe03f */
[----:B------:R-:W-:Y:S02]  /*9a90*/  UIADD3 UR4, UR4, 0x1, URZ ;  /* 0x0000000104047890 */ /* 0x000fe4000fffe03f */
[----:B------:R-:W-:-:S06]  /*9aa0*/  UISETP.GE.AND UP0, UPT, UR9, UR8, UPT ;  /* 0x000000080900728c */ /* 0x000fcc000bf06270 */
[----:B------:R-:W-:-:S13]  /*9ab0*/  PLOP3.LUT P0, PT, PT, PT, UP0, 0x80, 0x0 ;  /* 0x000000000000781c */ /* 0x000fda0003f0f008 */
[----:B------:R-:W-:Y:S01]  /*9ac0*/  @P0 CALL.REL.NOINC `(.L_x_445) ;  /* 0x0000001000000944 */ /* 0x000fe20003c00000 */
[----:B------:R-:W-:Y:S05]  /*9ad0*/  BRA `(.L_x_528) ;  /* 0xffff68c000007947 */ /* 0x000fea000383ffff */
.L_x_445:
[----:B-1----:R-:W-:Y:S01]  /*9ae0*/  ISETP.NE.AND P1, PT, R0, RZ, PT ;  /* 0x000000ff0000720c */ /* 0x002fe20003f25270 */
[----:B0-----:R-:W-:Y:S01]  /*9af0*/  HFMA2.MMA R3, -RZ, RZ, 0, 2.384185791015625e-07 ;  /* 0x00000004ff037435 */ /* 0x001fe200000001ff */
[----:B------:R-:W-:Y:S01]  /*9b00*/  MOV R6, c[0x0][0xc] ;  /* 0x0000030000067a02 */ /* 0x000fe20000000f00 */
[----:B------:R-:W-:Y:S01]  /*9b10*/  BSSY B0, `(.L_x_529) ;  /* 0x000000f000007945 */ /* 0x000fe20003800000 */
[----:B------:R-:W-:Y:S02]  /*9b20*/  MOV R4, c[0x0][0x10] ;  /* 0x0000040000047a02 */ /* 0x000fe40000000f00 */
        /* <DEDUP_REMOVED lines=13> */
.L_x_530:
[----:B------:R-:W-:Y:S05]  /*9c00*/  BSYNC B0 ;  /* 0x0000000000007941 */ /* 0x000fea0003800000 */
.L_x_529:
        /* <DEDUP_REMOVED lines=11> */
.L_x_532:
[----:B------:R-:W2:Y:S01]  /*9cc0*/  LDG.E.STRONG.GPU R5, [R2.64] ;  /* 0x0000001202057981 */ /* 0x000ea2000c1ef900 */
[----:B------:R-:W-:Y:S01]  /*9cd0*/  YIELD ;  /* 0x0000000000007946 */ /* 0x000fe20003800000 */
[----:B--2---:R-:W-:Y:S01]  /*9ce0*/  ISETP.NE.AND P0, PT, R5, R4, PT ;  /* 0x000000040500720c */ /* 0x004fe20003f05270 */
[----:B------:R-:W-:-:S12]  /*9cf0*/  CCTL.IVALL ;  /* 0x00000000ff00798f */ /* 0x000fd80002000000 */
[----:B------:R-:W-:Y:S05]  /*9d00*/  @P0 BRA `(.L_x_532) ;  /* 0xffffffb000000947 */ /* 0x000fea000383ffff */
.L_x_531:
        /* <DEDUP_REMOVED lines=25> */
.L_x_533:
        /* <DEDUP_REMOVED lines=14> */
[----:B------:R-:W-:-:S04]  /*9f80*/  IADD3 R0, R0, 0x300, RZ ;  /* 0x0000030000007810 */ /* 0x000fc80007ffe0ff */
[----:B------:R-:W-:Y:S02]  /*9f90*/  ISETP.GT.U32.AND P0, PT, R25, R0, PT ;  /* 0x000000001900720c */ /* 0x000fe40003f04070 */
[----:B0-----:R-:W-:-:S04]  /*9fa0*/  SHF.R.S32.HI R7, RZ, 0x1f, R0 ;  /* 0x0000001fff077819 */ /* 0x001fc80000011400 */
[----:B------:R-:W-:Y:S02]  /*9fb0*/  ISETP.GT.AND.EX P0, PT, R14, R7, PT, P0 ;  /* 0x000000070e00720c */ /* 0x000fe40003f04300 */
[----:B--2---:R-:W-:Y:S01]  /*9fc0*/  F2FP.BF16.PACK_AB R15, R9, R2 ;  /* 0x00000002090f723e */ /* 0x004fe200000010ff */
[----:B------:R-:W-:-:S04]  /*9fd0*/  IMAD.WIDE R2, R4, R5, c[0x0][0x168] ;  /* 0x00005a0004027625 */ /* 0x000fc800078e0205 */
[----:B------:R-:W-:Y:S01]  /*9fe0*/  IMAD.WIDE R4, R4, R5, c[0x0][0x170] ;  /* 0x00005c0004047625 */ /* 0x000fe200078e0205 */
[----:B---3--:R-:W-:Y:S01]  /*9ff0*/  F2FP.BF16.PACK_AB R17, R13, R10 ;  /* 0x0000000a0d11723e */ /* 0x008fe200000010ff */
[----:B------:R0:W-:Y:S04]  /*a000*/  STG.E [R2.64], R15 ;  /* 0x0000000f02007986 */ /* 0x0001e8000c101912 */
[----:B------:R0:W-:Y:S01]  /*a010*/  STG.E [R4.64], R17 ;  /* 0x0000001104007986 */ /* 0x0001e2000c101912 */
[----:B------:R-:W-:Y:S05]  /*a020*/  @P0 BRA `(.L_x_533) ;  /* 0xfffffe7000000947 */ /* 0x000fea000383ffff */
[----:B------:R-:W-:Y:S05]  /*a030*/  EXIT ;  /* 0x000000000000794d */ /* 0x000fea0003800000 */
.L_x_534:
        /* <DEDUP_REMOVED lines=12> */
.L_x_5156:


//--------------------- .text._Z35group_norm_nhwc_bwd_one_pass_kernelI11Bf16IOBf16WLi512ELi96ELi768EEv26Group_norm_nhwc_bwd_params --------------------------
	.section	.text._Z35group_norm_nhwc_bwd_one_pass_kernelI11Bf16IOBf16WLi512ELi96ELi768EEv26Group_norm_nhwc_bwd_params,"ax",@progbits
	.sectioninfo	@"SHI_REGISTERS=80"
	.align	128
        .global         _Z35group_norm_nhwc_bwd_one_pass_kernelI11Bf16IOBf16WLi512ELi96ELi768EEv26Group_norm_nhwc_bwd_params
        .type           _Z35group_norm_nhwc_bwd_one_pass_kernelI11Bf16IOBf16WLi512ELi96ELi768EEv26Group_norm_nhwc_bwd_params,@function
        .size           _Z35group_norm_nhwc_bwd_one_pass_kernelI11Bf16IOBf16WLi512ELi96ELi768EEv26Group_norm_nhwc_bwd_params,(.L_x_5157 - _Z35group_norm_nhwc_bwd_one_pass_kernelI11Bf16IOBf16WLi512ELi96ELi768EEv26Group_norm_nhwc_bwd_params)
        .other          _Z35group_norm_nhwc_bwd_one_pass_kernelI11Bf16IOBf16WLi512ELi96ELi768EEv26Group_norm_nhwc_bwd_params,@"STO_CUDA_ENTRY STV_DEFAULT"
_Z35group_norm_nhwc_bwd_one_pass_kernelI11Bf16IOBf16WLi512ELi96ELi768EEv26Group_norm_nhwc_bwd_params:
.text._Z35group_norm_nhwc_bwd_one_pass_kernelI11Bf16IOBf16WLi512ELi96ELi768EEv26Group_norm_nhwc_bwd_params:
        /* <DEDUP_REMOVED lines=75> */
.L_x_682:
[----:B------:R-:W2:Y:S01]  /*04b0*/  LDL R71, [R1+0x3c] ;  /* 0x00003c0001477983 */ /* 0x000ea20000100800 */
[----:B0-----:R-:W-:Y:S01]  /*04c0*/  IABS R5, c[0x0][0x1f0] ;  /* 0x00007c0000057a13 */ /* 0x001fe20000000000 */
[----:B-1----:R-:W-:Y:S01]  /*04d0*/  UMOV UR6, URZ ;  /* 0x0000003f00067c82 */ /* 0x002fe20008000000 */
        /* <DEDUP_REMOVED lines=64> */
[----:B------:R-:W-:Y:S01]  /*08e0*/  HFMA2.MMA R55, -RZ, RZ, 0, 0 ;  /* 0x00000000ff377435 */ /* 0x000fe200000001ff */
[----:B------:R-:W-:Y:S01]  /*08f0*/  MOV R46, RZ ;  /* 0x000000ff002e7202 */ /* 0x000fe20000000f00 */
[----:B------:R-:W-:Y:S01]  /*0900*/  CS2R R56, SRZ ;  /* 0x0000000000387805 */ /* 0x000fe2000001ff00 */
[----:B------:R-:W-:Y:S01]  /*0910*/  CS2R R42, SRZ ;  /* 0x00000000002a7805 */ /* 0x000fe2000001ff00 */
[----:B------:R-:W-:Y:S01]  /*0920*/  CS2R R58, SRZ ;  /* 0x00000000003a7805 */ /* 0x000fe2000001ff00 */
[C---:B------:R-:W-:Y:S02]  /*0930*/  IADD3 R29, R2.reuse, 0x80, RZ ;  /* 0x00000080021d7810 */ /* 0x040fe40007ffe0ff */
[----:B------:R-:W-:Y:S01]  /*0940*/  IADD3 R28, R2, 0x90, RZ ;  /* 0x00000090021c7810 */ /* 0x000fe20007ffe0ff */
        /* <DEDUP_REMOVED lines=113> */
[----:B------:R-:W-:Y:S02]  /*1060*/  ISETP.GE.U32.AND P0, PT, R24, c[0x0][0x1e0], PT ;  /* 0x0000780018007a0c */ /* 0x000fe40003f06070 */
[----:B------:R-:W-:Y:S02]  /*1070*/  SHF.R.S32.HI R26, RZ, 0x1f, R24 ;  /* 0x0000001fff1a7819 */ /* 0x000fe40000011418 */
[----:B------:R-:W-:Y:S02]  /*1080*/  ISETP.GT.U32.OR P6, PT, R0, 0x2ff, P6 ;  /* 0x000002ff0000780c */ /* 0x000fe400037c4470 */
[----:B------:R-:W-:Y:S01]  /*1090*/  ISETP.GE.AND.EX P0, PT, R26, c[0x0][0x1e4], PT, P0 ;  /* 0x000079001a007a0c */ /* 0x000fe20003f06300 */
[----:B------:R-:W-:Y:S01]  /*10a0*/  @!P4 IMAD R15, R32, c[0x0][0x1d8], RZ ;  /* 0x00007600200fca24 */ /* 0x000fe200078e02ff */
[----:B------:R-:W-:-:S02]  /*10b0*/  @!P4 MOV R12, R16 ;  /* 0x00000010000cc202 */ /* 0x000fc40000000f00 */
[-C--:B------:R-:W-:Y:S01]  /*10c0*/  @!P4 MOV R13, R19.reuse ;  /* 0x00000013000dc202 */ /* 0x080fe20000000f00 */
[----:B------:R-:W-:Y:S01]  /*10d0*/  @!P3 IMAD R3, R31, c[0x0][0x1d8], RZ ;  /* 0x000076001f03ba24 */ /* 0x000fe200078e02ff */
[-C--:B0-----:R-:W-:Y:S02]  /*10e0*/  @!P3 MOV R8, R16.reuse ;  /* 0x000000100008b202 */ /* 0x081fe40000000f00 */
[-C--:B------:R-:W-:Y:S01]  /*10f0*/  @!P3 MOV R9, R19.reuse ;  /* 0x000000130009b202 */ /* 0x080fe20000000f00 */
[----:B------:R-:W-:Y:S01]  /*1100*/  CS2R R60, SRZ ;  /* 0x00000000003c7805 */ /* 0x000fe2000001ff00 */
[----:B------:R-:W-:Y:S01]  /*1110*/  ISETP.GT.U32.OR P0, PT, R0, 0x2ff, P0 ;  /* 0x000002ff0000780c */ /* 0x000fe20000704470 */
[C---:B------:R-:W-:Y:S01]  /*1120*/  @!P4 IMAD R15, R29.reuse, c[0x0][0x1dc], R15 ;  /* 0x000077001d0fca24 */ /* 0x040fe200078e020f */
[----:B------:R-:W-:Y:S01]  /*1130*/  @!P5 MOV R10, R16 ;  /* 0x00000010000ad202 */ /* 0x000fe20000000f00 */
[----:B------:R-:W-:Y:S01]  /*1140*/  @!P4 IMAD.WIDE.U32 R12, R29, c[0x0][0x1d8], R12 ;  /* 0x000076001d0cca25 */ /* 0x000fe200078e000c */
[----:B------:R-:W-:Y:S01]  /*1150*/  @!P5 MOV R11, R19 ;  /* 0x00000013000bd202 */ /* 0x000fe20000000f00 */
[----:B------:R0:W5:Y:S02]  /*1160*/  @!P2 LDG.E R61, [R4.64] ;  /* 0x00000012043da981 */ /* 0x000164000c1e1900 */
[----:B------:R-:W-:-:S02]  /*1170*/  @!P5 IMAD R14, R33, c[0x0][0x1d8], RZ ;  /* 0x00007600210eda24 */ /* 0x000fc400078e02ff */
[C---:B------:R-:W-:Y:S02]  /*1180*/  @!P3 IMAD R3, R28.reuse, c[0x0][0x1dc], R3 ;  /* 0x000077001c03ba24 */ /* 0x040fe400078e0203 */
[----:B------:R-:W-:Y:S01]  /*1190*/  @!P3 IMAD.WIDE.U32 R8, R28, c[0x0][0x1d8], R8 ;  /* 0x000076001c08ba25 */ /* 0x000fe200078e0008 */
[----:B------:R-:W-:-:S03]  /*11a0*/  @!P4 IADD3 R13, R13, R15, RZ ;  /* 0x0000000f0d0dc210 */ /* 0x000fc60007ffe0ff */
[C---:B------:R-:W-:Y:S01]  /*11b0*/  @!P5 IMAD R14, R30.reuse, c[0x0][0x1dc], R14 ;  /* 0x000077001e0eda24 */ /* 0x040fe200078e020e */
[----:B------:R-:W-:Y:S01]  /*11c0*/  @!P3 IADD3 R3, R9, R3, RZ ;  /* 0x000000030903b210 */ /* 0x000fe20007ffe0ff */
[----:B------:R-:W-:Y:S01]  /*11d0*/  @!P5 IMAD.WIDE.U32 R10, R30, c[0x0][0x1d8], R10 ;  /* 0x000076001e0ada25 */ /* 0x000fe200078e000a */
[----:B0-----:R-:W-:Y:S02]  /*11e0*/  @!P6 MOV R4, R16 ;  /* 0x000000100004e202 */ /* 0x001fe40000000f00 */
[----:B------:R-:W-:Y:S01]  /*11f0*/  @!P6 MOV R5, R19 ;  /* 0x000000130005e202 */ /* 0x000fe20000000f00 */
[----:B------:R-:W-:Y:S01]  /*1200*/  @!P6 IMAD R15, R27, c[0x0][0x1d8], RZ ;  /* 0x000076001b0fea24 */ /* 0x000fe200078e02ff */
[----:B------:R-:W-:Y:S01]  /*1210*/  CS2R R64, SRZ ;  /* 0x0000000000407805 */ /* 0x000fe2000001ff00 */
[C---:B------:R-:W-:Y:S02]  /*1220*/  @!P4 SHF.L.U32 R20, R12.reuse, 0x1, RZ ;  /* 0x000000010c14c819 */ /* 0x040fe400000006ff */
[----:B------:R-:W-:Y:S01]  /*1230*/  @!P4 SHF.L.U64.HI R13, R12, 0x1, R13 ;  /* 0x000000010c0dc819 */ /* 0x000fe2000001020d */
[----:B------:R-:W-:Y:S01]  /*1240*/  @!P6 IMAD R15, R25, c[0x0][0x1dc], R15 ;  /* 0x00007700190fea24 */ /* 0x000fe200078e020f */
[----:B------:R-:W-:Y:S01]  /*1250*/  @!P5 IADD3 R21, R11, R14, RZ ;  /* 0x0000000e0b15d210 */ /* 0x000fe20007ffe0ff */
[----:B------:R-:W-:Y:S01]  /*1260*/  @!P6 IMAD.WIDE.U32 R4, R25, c[0x0][0x1d8], R4 ;  /* 0x000076001904ea25 */ /* 0x000fe200078e0004 */
[C---:B------:R-:W-:Y:S01]  /*1270*/  @!P3 SHF.L.U32 R12, R8.reuse, 0x1, RZ ;  /* 0x00000001080cb819 */ /* 0x040fe200000006ff */
[----:B------:R0:W5:Y:S01]  /*1280*/  @!P2 LDG.E R64, [R6.64] ;  /* 0x000000120640a981 */ /* 0x000162000c1e1900 */
[----:B------:R-:W-:Y:S01]  /*1290*/  @!P3 SHF.L.U64.HI R3, R8, 0x1, R3 ;  /* 0x000000010803b819 */ /* 0x000fe20000010203 */
[----:B------:R-:W-:Y:S01]  /*12a0*/  @!P0 IMAD R8, R26, c[0x0][0x1d8], RZ ;  /* 0x000076001a088a24 */ /* 0x000fe200078e02ff */
[----:B------:R-:W-:-:S02]  /*12b0*/  @!P5 SHF.L.U32 R22, R10, 0x1, RZ ;  /* 0x000000010a16d819 */ /* 0x000fc400000006ff */
[----:B------:R-:W-:Y:S02]  /*12c0*/  @!P5 SHF.L.U64.HI R21, R10, 0x1, R21 ;  /* 0x000000010a15d819 */ /* 0x000fe40000010215 */
[----:B------:R-:W-:Y:S02]  /*12d0*/  @!P0 MOV R10, R16 ;  /* 0x00000010000a8202 */ /* 0x000fe40000000f00 */
[----:B------:R-:W-:Y:S01]  /*12e0*/  @!P0 MOV R11, R19 ;  /* 0x00000013000b8202 */ /* 0x000fe20000000f00 */
[----:B0-----:R-:W-:Y:S01]  /*12f0*/  @!P0 IMAD R6, R24, c[0x0][0x1dc], R8 ;  /* 0x0000770018068a24 */ /* 0x001fe200078e0208 */
[----:B------:R-:W-:Y:S02]  /*1300*/  @!P6 IADD3 R15, R5, R15, RZ ;  /* 0x0000000f050fe210 */ /* 0x000fe40007ffe0ff */
[----:B------:R-:W-:Y:S01]  /*1310*/  @!P5 IADD3 R8, P2, R22, c[0x0][0x180], RZ ;  /* 0x000060001608da10 */ /* 0x000fe20007f5e0ff */
[----:B------:R-:W-:Y:S01]  /*1320*/  @!P0 IMAD.WIDE.U32 R10, R24, c[0x0][0x1d8], R10 ;  /* 0x00007600180a8a25 */ /* 0x000fe200078e000a */
[----:B------:R-:W-:-:S02]  /*1330*/  @!P6 SHF.L.U32 R14, R4, 0x1, RZ ;  /* 0x00000001040ee819 */ /* 0x000fc400000006ff */
[----:B------:R-:W-:Y:S02]  /*1340*/  @!P6 SHF.L.U64.HI R15, R4, 0x1, R15 ;  /* 0x00000001040fe819 */ /* 0x000fe4000001020f */
[----:B------:R-:W-:Y:S02]  /*1350*/  @!P5 IADD3.X R9, R21, c[0x0][0x184], RZ, P2, !PT ;  /* 0x000061001509da10 */ /* 0x000fe400017fe4ff */
[----:B------:R-:W-:Y:S02]  /*1360*/  @!P5 IADD3 R4, P2, R22, c[0x0][0x178], RZ ;  /* 0x00005e001604da10 */ /* 0x000fe40007f5e0ff */
[----:B------:R-:W-:Y:S01]  /*1370*/  @!P0 IADD3 R7, R11, R6, RZ ;  /* 0x000000060b078210 */ /* 0x000fe20007ffe0ff */
[----:B------:R0:W5:Y:S01]  /*1380*/  @!P5 LDG.E R63, [R8.64] ;  /* 0x00000012083fd981 */ /* 0x000162000c1e1900 */
[----:B------:R-:W-:Y:S02]  /*1390*/  @!P5 IADD3.X R5, R21, c[0x0][0x17c], RZ, P2, !PT ;  /* 0x00005f001505da10 */ /* 0x000fe400017fe4ff */
[----:B------:R-:W-:-:S02]  /*13a0*/  @!P4 IADD3 R6, P2, R20, c[0x0][0x180], RZ ;  /* 0x000060001406ca10 */ /* 0x000fc40007f5e0ff */
[C---:B------:R-:W-:Y:S01]  /*13b0*/  @!P0 SHF.L.U32 R11, R10.reuse, 0x1, RZ ;  /* 0x000000010a0b8819 */ /* 0x040fe200000006ff */
[----:B------:R-:W-:Y:S01]  /*13c0*/  CS2R R40, SRZ ;  /* 0x0000000000287805 */ /* 0x000fe2000001ff00 */
[----:B------:R-:W-:Y:S01]  /*13d0*/  @!P0 SHF.L.U64.HI R10, R10, 0x1, R7 ;  /* 0x000000010a0a8819 */ /* 0x000fe20000010207 */
[----:B------:R-:W-:Y:S01]  /*13e0*/  CS2R R66, SRZ ;  /* 0x0000000000427805 */ /* 0x000fe2000001ff00 */
[----:B------:R-:W-:Y:S01]  /*13f0*/  @!P4 IADD3.X R7, R13, c[0x0][0x184], RZ, P2, !PT ;  /* 0x000061000d07ca10 */ /* 0x000fe200017fe4ff */
[----:B------:R1:W5:Y:S01]  /*1400*/  @!P5 LDG.E R65, [R4.64] ;  /* 0x000000120441d981 */ /* 0x000362000c1e1900 */
[----:B0-----:R-:W-:-:S03]  /*1410*/  @!P4 IADD3 R8, P2, R20, c[0x0][0x178], RZ ;  /* 0x00005e001408ca10 */ /* 0x001fc60007f5e0ff */
[----:B------:R0:W5:Y:S01]  /*1420*/  @!P4 LDG.E R41, [R6.64] ;  /* 0x000000120629c981 */ /* 0x000162000c1e1900 */
[----:B------:R-:W-:Y:S01]  /*1430*/  @!P4 IADD3.X R9, R13, c[0x0][0x17c], RZ, P2, !PT ;  /* 0x00005f000d09ca10 */ /* 0x000fe200017fe4ff */
[----:B------:R-:W-:-:S04]  /*1440*/  CS2R R68, SRZ ;  /* 0x0000000000447805 */ /* 0x000fc8000001ff00 */
[----:B------:R2:W5:Y:S01]  /*1450*/  @!P4 LDG.E R67, [R8.64] ;  /* 0x000000120843c981 */ /* 0x000562000c1e1900 */
[C---:B-1----:R-:W-:Y:S02]  /*1460*/  @!P3 IADD3 R4, P2, R12.reuse, c[0x0][0x180], RZ ;  /* 0x000060000c04ba10 */ /* 0x042fe40007f5e0ff */
[----:B0-----:R-:W-:Y:S02]  /*1470*/  @!P3 IADD3 R6, P4, R12, c[0x0][0x178], RZ ;  /* 0x00005e000c06ba10 */ /* 0x001fe40007f9e0ff */
[C---:B------:R-:W-:Y:S02]  /*1480*/  @!P3 IADD3.X R5, R3.reuse, c[0x0][0x184], RZ, P2, !PT ;  /* 0x000061000305ba10 */ /* 0x040fe400017fe4ff */
[----:B------:R-:W-:Y:S02]  /*1490*/  @!P3 IADD3.X R7, R3, c[0x0][0x17c], RZ, P4, !PT ;  /* 0x00005f000307ba10 */ /* 0x000fe400027fe4ff */
[----:B------:R-:W-:Y:S01]  /*14a0*/  IADD3 R27, R2, 0xe0, RZ ;  /* 0x000000e0021b7810 */ /* 0x000fe20007ffe0ff */
[----:B------:R0:W5:Y:S01]  /*14b0*/  @!P3 LDG.E R42, [R4.64] ;  /* 0x00000012042ab981 */ /* 0x000162000c1e1900 */
[----:B------:R-:W-:-:S02]  /*14c0*/  HFMA2.MMA R23, -RZ, RZ, 0, 0 ;  /* 0x00000000ff177435 */ /* 0x000fc400000001ff */
[----:B------:R-:W-:Y:S01]  /*14d0*/  SHF.R.S32.HI R30, RZ, 0x1f, R27 ;  /* 0x0000001fff1e7819 */ /* 0x000fe2000001141b */
[----:B------:R1:W5:Y:S01]  /*14e0*/  @!P3 LDG.E R69, [R6.64] ;  /* 0x000000120645b981 */ /* 0x000362000c1e1900 */
[----:B------:R-:W-:Y:S02]  /*14f0*/  ISETP.GE.U32.AND P3, PT, R27, c[0x0][0x1e0], PT ;  /* 0x000078001b007a0c */ /* 0x000fe40003f66070 */
[----:B0-----:R-:W-:Y:S02]  /*1500*/  @!P6 IADD3 R4, P2, R14, c[0x0][0x178], RZ ;  /* 0x00005e000e04ea10 */ /* 0x001fe40007f5e0ff */
[----:B------:R-:W-:Y:S02]  /*1510*/  ISETP.GE.AND.EX P3, PT, R30, c[0x0][0x1e4], PT, P3 ;  /* 0x000079001e007a0c */ /* 0x000fe40003f66330 */
[----:B------:R-:W-:Y:S02]  /*1520*/  @!P6 IADD3.X R5, R15, c[0x0][0x17c], RZ, P2, !PT ;  /* 0x00005f000f05ea10 */ /* 0x000fe400017fe4ff */
[----:B------:R-:W-:-:S03]  /*1530*/  ISETP.GT.U32.OR P3, PT, R0, 0x2ff, P3 ;  /* 0x000002ff0000780c */ /* 0x000fc60001f64470 */
[----:B------:R0:W3:Y:S01]  /*1540*/  @!P6 LDG.E R23, [R4.64] ;  /* 0x000000120417e981 */ /* 0x0000e2000c1e1900 */
[----:B--2---:R-:W-:Y:S01]  /*1550*/  @!P6 IADD3 R8, P5, R14, c[0x0][0x180], RZ ;  /* 0x000060000e08ea10 */ /* 0x004fe20007fbe0ff */
[----:B------:R-:W-:-:S03]  /*1560*/  CS2R R38, SRZ ;  /* 0x0000000000267805 */ /* 0x000fc6000001ff00 */
[----:B------:R-:W-:-:S05]  /*1570*/  @!P6 IADD3.X R9, R15, c[0x0][0x184], RZ, P5, !PT ;  /* 0x000061000f09ea10 */ /* 0x000fca0002ffe4ff */
[----:B------:R2:W5:Y:S01]  /*1580*/  @!P6 LDG.E R39, [R8.64] ;  /* 0x000000120827e981 */ /* 0x000562000c1e1900 */
[----:B------:R-:W-:-:S04]  /*1590*/  @!P3 IMAD R3, R30, c[0x0][0x1d8], RZ ;  /* 0x000076001e03ba24 */ /* 0x000fc800078e02ff */
[----:B------:R-:W-:Y:S01]  /*15a0*/  @!P3 IMAD R3, R27, c[0x0][0x1dc], R3 ;  /* 0x000077001b03ba24 */ /* 0x000fe200078e0203 */
[----:B--2---:R-:W-:Y:S02]  /*15b0*/  @!P3 MOV R8, R16 ;  /* 0x000000100008b202 */ /* 0x004fe40000000f00 */
[----:B------:R-:W-:-:S05]  /*15c0*/  @!P3 MOV R9, R19 ;  /* 0x000000130009b202 */ /* 0x000fca0000000f00 */
[----:B------:R-:W-:Y:S01]  /*15d0*/  @!P3 IMAD.WIDE.U32 R8, R27, c[0x0][0x1d8], R8 ;  /* 0x000076001b08ba25 */ /* 0x000fe200078e0008 */
[----:B-1----:R-:W-:-:S04]  /*15e0*/  @!P0 IADD3 R6, P2, R11, c[0x0][0x178], RZ ;  /* 0x00005e000b068a10 */ /* 0x002fc80007f5e0ff */
[----:B------:R-:W-:Y:S01]  /*15f0*/  @!P3 IADD3 R3, R9, R3, RZ ;  /* 0x000000030903b210 */ /* 0x000fe20007ffe0ff */
[----:B------:R-:W-:Y:S01]  /*1600*/  HFMA2.MMA R9, -RZ, RZ, 0, 0 ;  /* 0x00000000ff097435 */ /* 0x000fe200000001ff */
[----:B------:R-:W-:-:S09]  /*1610*/  @!P0 IADD3.X R7, R10, c[0x0][0x17c], RZ, P2, !PT ;  /* 0x00005f000a078a10 */ /* 0x000fd200017fe4ff */
[----:B------:R1:W2:Y:S01]  /*1620*/  @!P0 LDG.E R9, [R6.64] ;  /* 0x0000001206098981 */ /* 0x0002a2000c1e1900 */
[C---:B------:R-:W-:Y:S02]  /*1630*/  IADD3 R28, R2.reuse, 0xd0, RZ ;  /* 0x000000d0021c7810 */ /* 0x040fe40007ffe0ff */
[----:B------:R-:W-:Y:S02]  /*1640*/  IADD3 R29, R2, 0xc0, RZ ;  /* 0x000000c0021d7810 */ /* 0x000fe40007ffe0ff */
[----:B------:R-:W-:Y:S02]  /*1650*/  ISETP.GE.U32.AND P4, PT, R28, c[0x0][0x1e0], PT ;  /* 0x000078001c007a0c */ /* 0x000fe40003f86070 */
[----:B------:R-:W-:Y:S02]  /*1660*/  SHF.R.S32.HI R31, RZ, 0x1f, R28 ;  /* 0x0000001fff1f7819 */ /* 0x000fe4000001141c */
[----:B------:R-:W-:Y:S02]  /*1670*/  ISETP.GE.U32.AND P5, PT, R29, c[0x0][0x1e0], PT ;  /* 0x000078001d007a0c */ /* 0x000fe40003fa6070 */
[----:B------:R-:W-:-:S02]  /*1680*/  ISETP.GE.AND.EX P4, PT, R31, c[0x0][0x1e4], PT, P4 ;  /* 0x000079001f007a0c */ /* 0x000fc40003f86340 */
[----:B------:R-:W-:Y:S02]  /*1690*/  SHF.R.S32.HI R32, RZ, 0x1f, R29 ;  /* 0x0000001fff207819 */ /* 0x000fe4000001141d */
[----:B0-----:R-:W-:Y:S02]  /*16a0*/  @!P0 IADD3 R4, P6, R11, c[0x0][0x180], RZ ;  /* 0x000060000b048a10 */ /* 0x001fe40007fde0ff */
[----:B------:R-:W-:Y:S02]  /*16b0*/  IADD3 R24, R2, 0xf0, RZ ;  /* 0x000000f002187810 */ /* 0x000fe40007ffe0ff */
[----:B------:R-:W-:Y:S02]  /*16c0*/  ISETP.GT.U32.OR P4, PT, R0, 0x2ff, P4 ;  /* 0x000002ff0000780c */ /* 0x000fe40002784470 */
[----:B------:R-:W-:Y:S02]  /*16d0*/  ISETP.GE.AND.EX P5, PT, R32, c[0x0][0x1e4], PT, P5 ;  /* 0x0000790020007a0c */ /* 0x000fe40003fa6350 */
[----:B------:R-:W-:-:S02]  /*16e0*/  @!P0 IADD3.X R5, R10, c[0x0][0x184], RZ, P6, !PT ;  /* 0x000061000a058a10 */ /* 0x000fc400037fe4ff */
[----:B------:R-:W-:Y:S02]  /*16f0*/  ISETP.GE.U32.AND P6, PT, R24, c[0x0][0x1e0], PT ;  /* 0x0000780018007a0c */ /* 0x000fe40003fc6070 */
[----:B------:R-:W-:Y:S01]  /*1700*/  SHF.R.S32.HI R26, RZ, 0x1f, R24 ;  /* 0x0000001fff1a7819 */ /* 0x000fe20000011418 */
[----:B------:R0:W5:Y:S01]  /*1710*/  @!P0 LDG.E R40, [R4.64] ;  /* 0x0000001204288981 */ /* 0x000162000c1e1900 */
[----:B------:R-:W-:Y:S02]  /*1720*/  ISETP.GT.U32.OR P5, PT, R0, 0x2ff, P5 ;  /* 0x000002ff0000780c */ /* 0x000fe40002fa4470 */
[----:B------:R-:W-:Y:S01]  /*1730*/  ISETP.GE.AND.EX P6, PT, R26, c[0x0][0x1e4], PT, P6 ;  /* 0x000079001a007a0c */ /* 0x000fe20003fc6360 */
[----:B------:R-:W-:Y:S01]  /*1740*/  @!P4 IMAD R15, R31, c[0x0][0x1d8], RZ ;  /* 0x000076001f0fca24 */ /* 0x000fe200078e02ff */
[----:B------:R-:W-:Y:S02]  /*1750*/  @!P4 MOV R12, R16 ;  /* 0x00000010000cc202 */ /* 0x000fe40000000f00 */
[----:B------:R-:W-:-:S02]  /*1760*/  ISETP.GT.U32.OR P6, PT, R0, 0x2ff, P6 ;  /* 0x000002ff0000780c */ /* 0x000fc400037c4470 */
[----:B------:R-:W-:Y:S01]  /*1770*/  @!P4 MOV R13, R19 ;  /* 0x00000013000dc202 */ /* 0x000fe20000000f00 */
[----:B------:R-:W-:-:S04]  /*1780*/  @!P4 IMAD R15, R28, c[0x0][0x1dc], R15 ;  /* 0x000077001c0fca24 */ /* 0x000fc800078e020f */
[----:B------:R-:W-:Y:S01]  /*1790*/  @!P5 MOV R10, R16 ;  /* 0x00000010000ad202 */ /* 0x000fe20000000f00 */
[----:B------:R-:W-:Y:S01]  /*17a0*/  @!P4 IMAD.WIDE.U32 R12, R28, c[0x0][0x1d8], R12 ;  /* 0x000076001c0cca25 */ /* 0x000fe200078e000c */
[----:B------:R-:W-:-:S03]  /*17b0*/  @!P5 MOV R11, R19 ;  /* 0x00000013000bd202 */ /* 0x000fc60000000f00 */
[----:B------:R-:W-:Y:S01]  /*17c0*/  @!P5 IMAD R14, R32, c[0x0][0x1d8], RZ ;  /* 0x00007600200eda24 */ /* 0x000fe200078e02ff */
[----:B------:R-:W-:Y:S01]  /*17d0*/  @!P4 IADD3 R13, R13, R15, RZ ;  /* 0x0000000f0d0dc210 */ /* 0x000fe20007ffe0ff */
[C---:B------:R-:W-:Y:S01]  /*17e0*/  @!P5 IMAD.WIDE.U32 R10, R29.reuse, c[0x0][0x1d8], R10 ;  /* 0x000076001d0ada25 */ /* 0x040fe200078e000a */
[----:B0-----:R-:W-:Y:S02]  /*17f0*/  @!P6 MOV R4, R16 ;  /* 0x000000100004e202 */ /* 0x001fe40000000f00 */
[----:B------:R-:W-:Y:S01]  /*1800*/  @!P6 MOV R5, R19 ;  /* 0x000000130005e202 */ /* 0x000fe20000000f00 */
[----:B------:R-:W-:Y:S02]  /*1810*/  @!P5 IMAD R14, R29, c[0x0][0x1dc], R14 ;  /* 0x000077001d0eda24 */ /* 0x000fe400078e020e */
[----:B------:R-:W-:Y:S01]  /*1820*/  @!P6 IMAD R15, R26, c[0x0][0x1d8], RZ ;  /* 0x000076001a0fea24 */ /* 0x000fe200078e02ff */
[C---:B------:R-:W-:Y:S02]  /*1830*/  @!P4 SHF.L.U32 R20, R12.reuse, 0x1, RZ ;  /* 0x000000010c14c819 */ /* 0x040fe400000006ff */
[----:B------:R-:W-:Y:S01]  /*1840*/  @!P4 SHF.L.U64.HI R13, R12, 0x1, R13 ;  /* 0x000000010c0dc819 */ /* 0x000fe2000001020d */
[C---:B------:R-:W-:Y:S01]  /*1850*/  @!P6 IMAD R15, R24.reuse, c[0x0][0x1dc], R15 ;  /* 0x00007700180fea24 */ /* 0x040fe200078e020f */
[----:B------:R-:W-:Y:S01]  /*1860*/  @!P5 IADD3 R14, R11, R14, RZ ;  /* 0x0000000e0b0ed210 */ /* 0x000fe20007ffe0ff */
[----:B------:R-:W-:Y:S01]  /*1870*/  @!P6 IMAD.WIDE.U32 R4, R24, c[0x0][0x1d8], R4 ;  /* 0x000076001804ea25 */ /* 0x000fe200078e0004 */
[----:B------:R-:W-:-:S02]  /*1880*/  @!P3 SHF.L.U32 R12, R8, 0x1, RZ ;  /* 0x00000001080cb819 */ /* 0x000fc400000006ff */
[----:B------:R-:W-:Y:S02]  /*1890*/  @!P3 SHF.L.U64.HI R3, R8, 0x1, R3 ;  /* 0x000000010803b819 */ /* 0x000fe40000010203 */
[C---:B------:R-:W-:Y:S02]  /*18a0*/  @!P5 SHF.L.U32 R22, R10.reuse, 0x1, RZ ;  /* 0x000000010a16d819 */ /* 0x040fe400000006ff */
        /* <DEDUP_REMOVED lines=10> */
[----:B------:R-:W-:-:S13]  /*1950*/  ISETP.GT.U32.OR P2, PT, R0, 0x2ff, P2 ;  /* 0x000002ff0000780c */ /* 0x000fda0001744470 */
[----:B------:R-:W-:Y:S01]  /*1960*/  @!P2 IMAD R8, R25, c[0x0][0x1d8], RZ ;  /* 0x000076001908aa24 */ /* 0x000fe200078e02ff */
[----:B------:R-:W-:Y:S02]  /*1970*/  @!P2 MOV R10, R16 ;  /* 0x00000010000aa202 */ /* 0x000fe40000000f00 */
[----:B------:R-:W-:Y:S01]  /*1980*/  @!P2 MOV R11, R19 ;  /* 0x00000013000ba202 */ /* 0x000fe20000000f00 */
[C---:B-1----:R-:W-:Y:S01]  /*1990*/  @!P2 IMAD R6, R23.reuse, c[0x0][0x1dc], R8 ;  /* 0x000077001706aa24 */ /* 0x042fe200078e0208 */
[C---:B------:R-:W-:Y:S01]  /*19a0*/  @!P5 IADD3 R8, P0, R22.reuse, c[0x0][0x180], RZ ;  /* 0x000060001608da10 */ /* 0x040fe20007f1e0ff */
[----:B--2---:R0:W-:Y:S02]  /*19b0*/  STL [R1+0x10], R9 ;  /* 0x0000100901007387 */ /* 0x0041e40000100800 */
[----:B------:R-:W-:Y:S01]  /*19c0*/  @!P2 IMAD.WIDE.U32 R10, R23, c[0x0][0x1d8], R10 ;  /* 0x00007600170aaa25 */ /* 0x000fe200078e000a */
[----:B0-----:R-:W-:Y:S02]  /*19d0*/  @!P5 IADD3.X R9, R21, c[0x0][0x184], RZ, P0, !PT ;  /* 0x000061001509da10 */ /* 0x001fe400007fe4ff */
[----:B------:R-:W-:-:S02]  /*19e0*/  @!P5 IADD3 R4, P0, R22, c[0x0][0x178], RZ ;  /* 0x00005e001604da10 */ /* 0x000fc40007f1e0ff */
[----:B------:R-:W-:Y:S01]  /*19f0*/  @!P2 IADD3 R7, R11, R6, RZ ;  /* 0x000000060b07a210 */ /* 0x000fe20007ffe0ff */
[----:B------:R-:W-:Y:S01]  /*1a00*/  CS2R R24, SRZ ;  /* 0x0000000000187805 */ /* 0x000fe2000001ff00 */
[----:B------:R-:W-:Y:S01]  /*1a10*/  @!P5 IADD3.X R5, R21, c[0x0][0x17c], RZ, P0, !PT ;  /* 0x00005f001505da10 */ /* 0x000fe200007fe4ff */
[----:B------:R0:W5:Y:S01]  /*1a20*/  @!P5 LDG.E R38, [R8.64] ;  /* 0x000000120826d981 */ /* 0x000162000c1e1900 */
[----:B------:R-:W-:Y:S02]  /*1a30*/  @!P4 IADD3 R6, P0, R20, c[0x0][0x180], RZ ;  /* 0x000060001406ca10 */ /* 0x000fe40007f1e0ff */
[C---:B------:R-:W-:Y:S01]  /*1a40*/  @!P2 SHF.L.U32 R11, R10.reuse, 0x1, RZ ;  /* 0x000000010a0ba819 */ /* 0x040fe200000006ff */
[----:B------:R-:W-:Y:S01]  /*1a50*/  HFMA2.MMA R23, -RZ, RZ, 0, 0 ;  /* 0x00000000ff177435 */ /* 0x000fe200000001ff */
[----:B------:R-:W-:Y:S01]  /*1a60*/  @!P2 SHF.L.U64.HI R10, R10, 0x1, R7 ;  /* 0x000000010a0aa819 */ /* 0x000fe20000010207 */
[----:B------:R1:W2:Y:S01]  /*1a70*/  @!P5 LDG.E R25, [R4.64] ;  /* 0x000000120419d981 */ /* 0x0002a2000c1e1900 */
[----:B------:R-:W-:-:S02]  /*1a80*/  @!P4 IADD3.X R7, R13, c[0x0][0x184], RZ, P0, !PT ;  /* 0x000061000d07ca10 */ /* 0x000fc400007fe4ff */
[----:B0-----:R-:W-:-:S03]  /*1a90*/  @!P4 IADD3 R8, P0, R20, c[0x0][0x178], RZ ;  /* 0x00005e001408ca10 */ /* 0x001fc60007f1e0ff */
[----:B------:R0:W3:Y:S01]  /*1aa0*/  @!P4 LDG.E R24, [R6.64] ;  /* 0x000000120618c981 */ /* 0x0000e2000c1e1900 */
[----:B------:R-:W-:Y:S02]  /*1ab0*/  @!P4 IADD3.X R9, R13, c[0x0][0x17c], RZ, P0, !PT ;  /* 0x00005f000d09ca10 */ /* 0x000fe400007fe4ff */
[----:B-1----:R-:W-:-:S03]  /*1ac0*/  @!P3 IADD3 R4, P0, R12, c[0x0][0x180], RZ ;  /* 0x000060000c04ba10 */ /* 0x002fc60007f1e0ff */
[----:B------:R1:W4:Y:S01]  /*1ad0*/  @!P4 LDG.E R23, [R8.64] ;  /* 0x000000120817c981 */ /* 0x000322000c1e1900 */
[----:B0-----:R-:W-:Y:S02]  /*1ae0*/  @!P3 IADD3 R6, P4, R12, c[0x0][0x178], RZ ;  /* 0x00005e000c06ba10 */ /* 0x001fe40007f9e0ff */
[C---:B------:R-:W-:Y:S02]  /*1af0*/  @!P3 IADD3.X R5, R3.reuse, c[0x0][0x184], RZ, P0, !PT ;  /* 0x000061000305ba10 */ /* 0x040fe400007fe4ff */
[----:B------:R-:W-:Y:S02]  /*1b00*/  MOV R20, RZ ;  /* 0x000000ff00147202 */ /* 0x000fe40000000f00 */
[----:B------:R-:W-:Y:S01]  /*1b10*/  @!P3 IADD3.X R7, R3, c[0x0][0x17c], RZ, P4, !PT ;  /* 0x00005f000307ba10 */ /* 0x000fe200027fe4ff */
[----:B------:R0:W5:Y:S01]  /*1b20*/  @!P3 LDG.E R37, [R4.64] ;  /* 0x000000120425b981 */ /* 0x000162000c1e1900 */
[----:B-1----:R-:W-:Y:S01]  /*1b30*/  @!P6 IADD3 R8, P5, R14, c[0x0][0x180], RZ ;  /* 0x000060000e08ea10 */ /* 0x002fe20007fbe0ff */
[----:B------:R-:W-:-:S02]  /*1b40*/  CS2R R12, SRZ ;  /* 0x00000000000c7805 */ /* 0x000fc4000001ff00 */
[----:B------:R1:W4:Y:S01]  /*1b50*/  @!P3 LDG.E R20, [R6.64] ;  /* 0x000000120614b981 */ /* 0x000322000c1e1900 */
[----:B------:R-:W-:Y:S02]  /*1b60*/  @!P6 IADD3.X R9, R15, c[0x0][0x184], RZ, P5, !PT ;  /* 0x000061000f09ea10 */ /* 0x000fe40002ffe4ff */
[----:B0-----:R-:W-:-:S03]  /*1b70*/  @!P6 IADD3 R4, P0, R14, c[0x0][0x178], RZ ;  /* 0x00005e000e04ea10 */ /* 0x001fc60007f1e0ff */
[----:B------:R0:W4:Y:S01]  /*1b80*/  @!P6 LDG.E R13, [R8.64] ;  /* 0x00000012080de981 */ /* 0x000122000c1e1900 */
[----:B------:R-:W-:-:S05]  /*1b90*/  @!P6 IADD3.X R5, R15, c[0x0][0x17c], RZ, P0, !PT ;  /* 0x00005f000f05ea10 */ /* 0x000fca00007fe4ff */
[----:B------:R0:W4:Y:S01]  /*1ba0*/  @!P6 LDG.E R12, [R4.64] ;  /* 0x00000012040ce981 */ /* 0x000122000c1e1900 */
[C---:B------:R-:W-:Y:S02]  /*1bb0*/  IADD3 R27, R2.reuse, 0x110, RZ ;  /* 0x00000110021b7810 */ /* 0x040fe40007ffe0ff */
[----:B------:R-:W-:Y:S02]  /*1bc0*/  IADD3 R26, R2, 0x120, RZ ;  /* 0x00000120021a7810 */ /* 0x000fe40007ffe0ff */
[----:B------:R-:W-:Y:S02]  /*1bd0*/  ISETP.GE.U32.AND P5, PT, R27, c[0x0][0x1e0], PT ;  /* 0x000078001b007a0c */ /* 0x000fe40003fa6070 */
[----:B------:R-:W-:Y:S02]  /*1be0*/  ISETP.GE.U32.AND P4, PT, R26, c[0x0][0x1e0], PT ;  /* 0x000078001a007a0c */ /* 0x000fe40003f86070 */
[----:B-1----:R-:W-:Y:S02]  /*1bf0*/  SHF.R.S32.HI R7, RZ, 0x1f, R27 ;  /* 0x0000001fff077819 */ /* 0x002fe4000001141b */
[----:B------:R-:W-:-:S02]  /*1c00*/  SHF.R.S32.HI R6, RZ, 0x1f, R26 ;  /* 0x0000001fff067819 */ /* 0x000fc4000001141a */
[----:B------:R-:W-:Y:S02]  /*1c10*/  ISETP.GE.AND.EX P5, PT, R7, c[0x0][0x1e4], PT, P5 ;  /* 0x0000790007007a0c */ /* 0x000fe40003fa6350 */
[----:B------:R-:W-:Y:S02]  /*1c20*/  ISETP.GE.AND.EX P4, PT, R6, c[0x0][0x1e4], PT, P4 ;  /* 0x0000790006007a0c */ /* 0x000fe40003f86340 */
[C---:B------:R-:W-:Y:S02]  /*1c30*/  ISETP.GT.U32.OR P5, PT, R0.reuse, 0x2ff, P5 ;  /* 0x000002ff0000780c */ /* 0x040fe40002fa4470 */
[----:B------:R-:W-:Y:S02]  /*1c40*/  ISETP.GT.U32.OR P4, PT, R0, 0x2ff, P4 ;  /* 0x000002ff0000780c */ /* 0x000fe40002784470 */
[----:B0-----:R-:W-:-:S04]  /*1c50*/  @!P2 IADD3 R4, P0, R11, c[0x0][0x180], RZ ;  /* 0x000060000b04aa10 */ /* 0x001fc80007f1e0ff */
[----:B------:R-:W-:Y:S02]  /*1c60*/  @!P2 IADD3.X R5, R10, c[0x0][0x184], RZ, P0, !PT ;  /* 0x000061000a05aa10 */ /* 0x000fe400007fe4ff */
[----:B------:R-:W-:-:S03]  /*1c70*/  @!P2 IADD3 R8, P6, R11, c[0x0][0x178], RZ ;  /* 0x00005e000b08aa10 */ /* 0x000fc60007fde0ff */
[----:B------:R-:W-:Y:S01]  /*1c80*/  @!P5 IMAD R14, R7, c[0x0][0x1d8], RZ ;  /* 0x00007600070eda24 */ /* 0x000fe200078e02ff */
[----:B------:R-:W-:Y:S01]  /*1c90*/  @!P2 IADD3.X R9, R10, c[0x0][0x17c], RZ, P6, !PT ;  /* 0x00005f000a09aa10 */ /* 0x000fe200037fe4ff */
[----:B------:R-:W-:Y:S01]  /*1ca0*/  @!P4 IMAD R15, R6, c[0x0][0x1d8], RZ ;  /* 0x00007600060fca24 */ /* 0x000fe200078e02ff */
[----:B------:R-:W-:Y:S02]  /*1cb0*/  @!P5 MOV R10, R16 ;  /* 0x00000010000ad202 */ /* 0x000fe40000000f00 */
[----:B------:R-:W-:Y:S01]  /*1cc0*/  @!P5 MOV R11, R19 ;  /* 0x00000013000bd202 */ /* 0x000fe20000000f00 */
[----:B------:R-:W-:Y:S02]  /*1cd0*/  @!P4 IMAD R15, R26, c[0x0][0x1dc], R15 ;  /* 0x000077001a0fca24 */ /* 0x000fe400078e020f */
[C---:B------:R-:W-:Y:S02]  /*1ce0*/  @!P5 IMAD R14, R27.reuse, c[0x0][0x1dc], R14 ;  /* 0x000077001b0eda24 */ /* 0x040fe400078e020e */
[----:B------:R-:W-:-:S05]  /*1cf0*/  @!P5 IMAD.WIDE.U32 R10, R27, c[0x0][0x1d8], R10 ;  /* 0x000076001b0ada25 */ /* 0x000fca00078e000a */
[----:B------:R-:W-:-:S04]  /*1d00*/  @!P5 IADD3 R14, R11, R14, RZ ;  /* 0x0000000e0b0ed210 */ /* 0x000fc80007ffe0ff */
[----:B------:R-:W-:Y:S01]  /*1d10*/  @!P5 SHF.L.U64.HI R21, R10, 0x1, R14 ;  /* 0x000000010a15d819 */ /* 0x000fe2000001020e */
[----:B--2---:R0:W-:Y:S02]  /*1d20*/  STL [R1+0x18], R25 ;  /* 0x0000181901007387 */ /* 0x0041e40000100800 */
[----:B0-----:R-:W-:-:S04]  /*1d30*/  IADD3 R25, R2, 0x130, RZ ;  /* 0x0000013002197810 */ /* 0x001fc80007ffe0ff */
[----:B------:R-:W-:Y:S02]  /*1d40*/  ISETP.GE.U32.AND P3, PT, R25, c[0x0][0x1e0], PT ;  /* 0x0000780019007a0c */ /* 0x000fe40003f66070 */
[----:B------:R-:W-:-:S04]  /*1d50*/  SHF.R.S32.HI R3, RZ, 0x1f, R25 ;  /* 0x0000001fff037819 */ /* 0x000fc80000011419 */
[----:B------:R-:W-:Y:S01]  /*1d60*/  ISETP.GE.AND.EX P3, PT, R3, c[0x0][0x1e4], PT, P3 ;  /* 0x0000790003007a0c */ /* 0x000fe20003f66330 */
[----:B---3--:R-:W-:Y:S03]  /*1d70*/  STL [R1+0xc], R24 ;  /* 0x00000c1801007387 */ /* 0x008fe60000100800 */
[----:B------:R-:W-:Y:S01]  /*1d80*/  ISETP.GT.U32.OR P3, PT, R0, 0x2ff, P3 ;  /* 0x000002ff0000780c */ /* 0x000fe20001f64470 */
[----:B----4-:R-:W-:Y:S04]  /*1d90*/  STL [R1+0x1c], R23 ;  /* 0x00001c1701007387 */ /* 0x010fe80000100800 */
[----:B------:R0:W-:Y:S02]  /*1da0*/  STL [R1+0x24], R20 ;  /* 0x0000241401007387 */ /* 0x0001e40000100800 */
[----:B0-----:R-:W-:-:S02]  /*1db0*/  IADD3 R20, R2, 0x140, RZ ;  /* 0x0000014002147810 */ /* 0x001fc40007ffe0ff */
[----:B------:R0:W-:Y:S02]  /*1dc0*/  STL [R1+0x14], R13 ;  /* 0x0000140d01007387 */ /* 0x0001e40000100800 */
[----:B------:R-:W-:Y:S02]  /*1dd0*/  ISETP.GE.U32.AND P0, PT, R20, c[0x0][0x1e0], PT ;  /* 0x0000780014007a0c */ /* 0x000fe40003f06070 */
[----:B------:R-:W-:Y:S01]  /*1de0*/  SHF.R.S32.HI R24, RZ, 0x1f, R20 ;  /* 0x0000001fff187819 */ /* 0x000fe20000011414 */
[----:B------:R1:W-:Y:S01]  /*1df0*/  STL [R1+0x38], R12 ;  /* 0x0000380c01007387 */ /* 0x0003e20000100800 */
[----:B------:R-:W-:Y:S02]  /*1e00*/  @!P3 MOV R6, R16 ;  /* 0x000000100006b202 */ /* 0x000fe40000000f00 */
[----:B------:R-:W-:Y:S02]  /*1e10*/  ISETP.GE.AND.EX P0, PT, R24, c[0x0][0x1e4], PT, P0 ;  /* 0x0000790018007a0c */ /* 0x000fe40003f06300 */
[-C--:B0-----:R-:W-:Y:S01]  /*1e20*/  @!P4 MOV R13, R19.reuse ;  /* 0x00000013000dc202 */ /* 0x081fe20000000f00 */
[----:B------:R-:W-:Y:S01]  /*1e30*/  @!P3 IMAD R3, R3, c[0x0][0x1d8], RZ ;  /* 0x000076000303ba24 */ /* 0x000fe200078e02ff */
[----:B------:R-:W-:-:S02]  /*1e40*/  @!P3 MOV R7, R19 ;  /* 0x000000130007b202 */ /* 0x000fc40000000f00 */
[----:B-1----:R-:W-:Y:S02]  /*1e50*/  @!P4 MOV R12, R16 ;  /* 0x00000010000cc202 */ /* 0x002fe40000000f00 */
[----:B------:R-:W-:Y:S01]  /*1e60*/  ISETP.GT.U32.OR P0, PT, R0, 0x2ff, P0 ;  /* 0x000002ff0000780c */ /* 0x000fe20000704470 */
[----:B------:R-:W-:Y:S02]  /*1e70*/  @!P3 IMAD R3, R25, c[0x0][0x1dc], R3 ;  /* 0x000077001903ba24 */ /* 0x000fe400078e0203 */
[----:B------:R-:W-:-:S04]  /*1e80*/  @!P4 IMAD.WIDE.U32 R12, R26, c[0x0][0x1d8], R12 ;  /* 0x000076001a0cca25 */ /* 0x000fc800078e000c */
[----:B------:R-:W-:Y:S01]  /*1e90*/  @!P3 IMAD.WIDE.U32 R6, R25, c[0x0][0x1d8], R6 ;  /* 0x000076001906ba25 */ /* 0x000fe200078e0006 */
[----:B------:R-:W-:-:S04]  /*1ea0*/  @!P4 IADD3 R13, R13, R15, RZ ;  /* 0x0000000f0d0dc210 */ /* 0x000fc80007ffe0ff */
[----:B------:R-:W-:Y:S02]  /*1eb0*/  @!P3 IADD3 R3, R7, R3, RZ ;  /* 0x000000030703b210 */ /* 0x000fe40007ffe0ff */
[C---:B------:R-:W-:Y:S02]  /*1ec0*/  @!P4 SHF.L.U32 R15, R12.reuse, 0x1, RZ ;  /* 0x000000010c0fc819 */ /* 0x040fe400000006ff */
[----:B------:R-:W-:Y:S02]  /*1ed0*/  @!P4 SHF.L.U64.HI R13, R12, 0x1, R13 ;  /* 0x000000010c0dc819 */ /* 0x000fe4000001020d */
[C---:B------:R-:W-:Y:S02]  /*1ee0*/  @!P3 SHF.L.U32 R12, R6.reuse, 0x1, RZ ;  /* 0x00000001060cb819 */ /* 0x040fe400000006ff */
[----:B------:R-:W-:Y:S01]  /*1ef0*/  @!P3 SHF.L.U64.HI R3, R6, 0x1, R3 ;  /* 0x000000010603b819 */ /* 0x000fe20000010203 */
[----:B------:R-:W-:Y:S01]  /*1f00*/  @!P0 IMAD R14, R24, c[0x0][0x1d8], RZ ;  /* 0x00007600180e8a24 */ /* 0x000fe200078e02ff */
[----:B------:R-:W-:-:S02]  /*1f10*/  @!P0 MOV R6, R16 ;  /* 0x0000001000068202 */ /* 0x000fc40000000f00 */
[----:B------:R-:W-:Y:S01]  /*1f20*/  @!P0 MOV R7, R19 ;  /* 0x0000001300078202 */ /* 0x000fe20000000f00 */
[----:B------:R-:W-:-:S04]  /*1f30*/  @!P0 IMAD R14, R20, c[0x0][0x1dc], R14 ;  /* 0x00007700140e8a24 */ /* 0x000fc800078e020e */
[----:B------:R-:W-:Y:S01]  /*1f40*/  @!P0 IMAD.WIDE.U32 R6, R20, c[0x0][0x1d8], R6 ;  /* 0x0000760014068a25 */ /* 0x000fe200078e0006 */
[----:B------:R-:W-:-:S10]  /*1f50*/  HFMA2.MMA R20, -RZ, RZ, 0, 0 ;  /* 0x00000000ff147435 */ /* 0x000fd400000001ff */
[----:B------:R0:W2:Y:S01]  /*1f60*/  @!P2 LDG.E R20, [R8.64] ;  /* 0x000000120814a981 */ /* 0x0000a2000c1e1900 */
[----:B------:R-:W-:-:S04]  /*1f70*/  IADD3 R22, R2, 0x150, RZ ;  /* 0x0000015002167810 */ /* 0x000fc80007ffe0ff */
[----:B------:R-:W-:Y:S02]  /*1f80*/  ISETP.GE.U32.AND P6, PT, R22, c[0x0][0x1e0], PT ;  /* 0x0000780016007a0c */ /* 0x000fe40003fc6070 */
[----:B------:R-:W-:-:S04]  /*1f90*/  SHF.R.S32.HI R23, RZ, 0x1f, R22 ;  /* 0x0000001fff177819 */ /* 0x000fc80000011416 */
[----:B------:R-:W-:-:S04]  /*1fa0*/  ISETP.GE.AND.EX P6, PT, R23, c[0x0][0x1e4], PT, P6 ;  /* 0x0000790017007a0c */ /* 0x000fc80003fc6360 */
[----:B------:R-:W-:Y:S01]  /*1fb0*/  ISETP.GT.U32.OR P6, PT, R0, 0x2ff, P6 ;  /* 0x000002ff0000780c */ /* 0x000fe200037c4470 */
[----:B------:R-:W-:Y:S01]  /*1fc0*/  CS2R R34, SRZ ;  /* 0x0000000000227805 */ /* 0x000fe2000001ff00 */
[----:B------:R-:W-:Y:S02]  /*1fd0*/  @!P5 SHF.L.U32 R11, R10, 0x1, RZ ;  /* 0x000000010a0bd819 */ /* 0x000fe400000006ff */
[----:B------:R-:W-:-:S03]  /*1fe0*/  @!P0 IADD3 R14, R7, R14, RZ ;  /* 0x0000000e070e8210 */ /* 0x000fc60007ffe0ff */
[----:B------:R1:W5:Y:S01]  /*1ff0*/  @!P2 LDG.E R35, [R4.64] ;  /* 0x000000120423a981 */ /* 0x000362000c1e1900 */
[----:B0-----:R-:W-:-:S05]  /*2000*/  @!P5 IADD3 R8, P2, R11, c[0x0][0x180], RZ ;  /* 0x000060000b08da10 */ /* 0x001fca0007f5e0ff */
[----:B------:R-:W-:Y:S01]  /*2010*/  @!P6 IMAD R10, R23, c[0x0][0x1d8], RZ ;  /* 0x00007600170aea24 */ /* 0x000fe200078e02ff */
[----:B-1----:R-:W-:Y:S02]  /*2020*/  @!P6 MOV R4, R16 ;  /* 0x000000100004e202 */ /* 0x002fe40000000f00 */
[----:B------:R-:W-:Y:S01]  /*2030*/  @!P6 MOV R5, R19 ;  /* 0x000000130005e202 */ /* 0x000fe20000000f00 */
[----:B------:R-:W-:Y:S01]  /*2040*/  @!P6 IMAD R10, R22, c[0x0][0x1dc], R10 ;  /* 0x00007700160aea24 */ /* 0x000fe200078e020a */
[----:B------:R-:W-:Y:S02]  /*2050*/  @!P0 SHF.L.U64.HI R14, R6, 0x1, R14 ;  /* 0x00000001060e8819 */ /* 0x000fe4000001020e */
[----:B------:R-:W-:Y:S01]  /*2060*/  @!P5 IADD3.X R9, R21, c[0x0][0x184], RZ, P2, !PT ;  /* 0x000061001509da10 */ /* 0x000fe200017fe4ff */
[----:B------:R-:W-:Y:S01]  /*2070*/  @!P6 IMAD.WIDE.U32 R4, R22, c[0x0][0x1d8], R4 ;  /* 0x000076001604ea25 */ /* 0x000fe200078e0004 */
[----:B------:R-:W-:-:S03]  /*2080*/  HFMA2.MMA R22, -RZ, RZ, 0, 0 ;  /* 0x00000000ff167435 */ /* 0x000fc600000001ff */
        /* <DEDUP_REMOVED lines=11> */
[C---:B------:R-:W-:Y:S02]  /*2140*/  @!P6 SHF.L.U32 R11, R4.reuse, 0x1, RZ ;  /* 0x00000001040be819 */ /* 0x040fe400000006ff */
[----:B------:R-:W-:Y:S02]  /*2150*/  @!P6 SHF.L.U64.HI R10, R4, 0x1, R10 ;  /* 0x00000001040ae819 */ /* 0x000fe4000001020a */
[----:B------:R-:W-:Y:S01]  /*2160*/  @!P4 IADD3 R4, P2, R15, c[0x0][0x180], RZ ;  /* 0x000060000f04ca10 */ /* 0x000fe20007f5e0ff */
[----:B------:R-:W-:-:S03]  /*2170*/  CS2R R32, SRZ ;  /* 0x0000000000207805 */ /* 0x000fc6000001ff00 */
[----:B------:R-:W-:Y:S02]  /*2180*/  @!P4 IADD3.X R5, R13, c[0x0][0x184], RZ, P2, !PT ;  /* 0x000061000d05ca10 */ /* 0x000fe400017fe4ff */
[----:B0-----:R-:W-:-:S03]  /*2190*/  @!P3 IADD3 R8, P2, R12, c[0x0][0x180], RZ ;  /* 0x000060000c08ba10 */ /* 0x001fc60007f5e0ff */
[----:B------:R0:W5:Y:S01]  /*21a0*/  @!P4 LDG.E R33, [R4.64] ;  /* 0x000000120421c981 */ /* 0x000162000c1e1900 */
[C---:B------:R-:W-:Y:S01]  /*21b0*/  @!P3 IADD3.X R9, R3.reuse, c[0x0][0x184], RZ, P2, !PT ;  /* 0x000061000309ba10 */ /* 0x040fe200017fe4ff */
[----:B------:R-:W-:Y:S01]  /*21c0*/  CS2R R76, SRZ ;  /* 0x00000000004c7805 */ /* 0x000fe2000001ff00 */
[----:B-1----:R-:W-:Y:S02]  /*21d0*/  @!P0 IADD3 R6, P4, R20, c[0x0][0x180], RZ ;  /* 0x0000600014068a10 */ /* 0x002fe40007f9e0ff */
[----:B------:R-:W-:Y:S01]  /*21e0*/  IADD3 R23, R2, 0x180, RZ ;  /* 0x0000018002177810 */ /* 0x000fe20007ffe0ff */
[----:B------:R1:W5:Y:S01]  /*21f0*/  @!P3 LDG.E R34, [R8.64] ;  /* 0x000000120822b981 */ /* 0x000362000c1e1900 */
[----:B0-----:R-:W-:Y:S02]  /*2200*/  @!P3 IADD3 R4, P2, R12, c[0x0][0x178], RZ ;  /* 0x00005e000c04ba10 */ /* 0x001fe40007f5e0ff */
[----:B------:R-:W-:Y:S02]  /*2210*/  IADD3 R28, R2, 0x160, RZ ;  /* 0x00000160021c7810 */ /* 0x000fe40007ffe0ff */
[----:B------:R-:W-:-:S02]  /*2220*/  @!P3 IADD3.X R5, R3, c[0x0][0x17c], RZ, P2, !PT ;  /* 0x00005f000305ba10 */ /* 0x000fc400017fe4ff */
[----:B------:R-:W-:Y:S02]  /*2230*/  IADD3 R24, R2, 0x170, RZ ;  /* 0x0000017002187810 */ /* 0x000fe40007ffe0ff */
[----:B------:R-:W-:Y:S01]  /*2240*/  @!P0 IADD3.X R7, R14, c[0x0][0x184], RZ, P4, !PT ;  /* 0x000061000e078a10 */ /* 0x000fe200027fe4ff */
[----:B------:R0:W4:Y:S01]  /*2250*/  @!P3 LDG.E R77, [R4.64] ;  /* 0x00000012044db981 */ /* 0x000122000c1e1900 */
[----:B------:R-:W-:Y:S02]  /*2260*/  ISETP.GE.U32.AND P2, PT, R23, c[0x0][0x1e0], PT ;  /* 0x0000780017007a0c */ /* 0x000fe40003f46070 */
[----:B------:R-:W-:Y:S02]  /*2270*/  SHF.R.S32.HI R15, RZ, 0x1f, R23 ;  /* 0x0000001fff0f7819 */ /* 0x000fe40000011417 */
[----:B-1----:R-:W-:Y:S02]  /*2280*/  @!P0 IADD3 R8, P5, R20, c[0x0][0x178], RZ ;  /* 0x00005e0014088a10 */ /* 0x002fe40007fbe0ff */
[----:B------:R-:W-:-:S02]  /*2290*/  ISETP.GE.U32.AND P4, PT, R28, c[0x0][0x1e0], PT ;  /* 0x000078001c007a0c */ /* 0x000fc40003f86070 */
[----:B------:R-:W-:Y:S02]  /*22a0*/  SHF.R.S32.HI R29, RZ, 0x1f, R28 ;  /* 0x0000001fff1d7819 */ /* 0x000fe4000001141c */
[----:B------:R-:W-:Y:S02]  /*22b0*/  ISETP.GE.U32.AND P3, PT, R24, c[0x0][0x1e0], PT ;  /* 0x0000780018007a0c */ /* 0x000fe40003f66070 */
[----:B------:R-:W-:Y:S02]  /*22c0*/  ISETP.GE.AND.EX P2, PT, R15, c[0x0][0x1e4], PT, P2 ;  /* 0x000079000f007a0c */ /* 0x000fe40003f46320 */
[----:B------:R-:W-:Y:S02]  /*22d0*/  @!P0 IADD3.X R9, R14, c[0x0][0x17c], RZ, P5, !PT ;  /* 0x00005f000e098a10 */ /* 0x000fe40002ffe4ff */
[----:B------:R-:W-:Y:S01]  /*22e0*/  ISETP.GE.AND.EX P4, PT, R29, c[0x0][0x1e4], PT, P4 ;  /* 0x000079001d007a0c */ /* 0x000fe20003f86340 */
[----:B------:R-:W-:Y:S01]  /*22f0*/  CS2R R30, SRZ ;  /* 0x00000000001e7805 */ /* 0x000fe2000001ff00 */
[----:B0-----:R-:W-:Y:S01]  /*2300*/  @!P6 IADD3 R4, P5, R11, c[0x0][0x180], RZ ;  /* 0x000060000b04ea10 */ /* 0x001fe20007fbe0ff */
[----:B------:R0:W4:Y:S01]  /*2310*/  @!P0 LDG.E R76, [R8.64] ;  /* 0x00000012084c8981 */ /* 0x000122000c1e1900 */
[----:B------:R-:W-:-:S02]  /*2320*/  @P1 MOV R12, R16 ;  /* 0x00000010000c1202 */ /* 0x000fc40000000f00 */
[----:B------:R-:W-:Y:S01]  /*2330*/  @P1 MOV R13, R19 ;  /* 0x00000013000d1202 */ /* 0x000fe20000000f00 */
[----:B------:R1:W5:Y:S01]  /*2340*/  @!P0 LDG.E R31, [R6.64] ;  /* 0x00000012061f8981 */ /* 0x000362000c1e1900 */
[----:B------:R-:W-:Y:S02]  /*2350*/  IADD3 R25, R2, 0x190, RZ ;  /* 0x0000019002197810 */ /* 0x000fe40007ffe0ff */
[C---:B------:R-:W-:Y:S02]  /*2360*/  ISETP.GT.U32.OR P2, PT, R0.reuse, 0x2ff, P2 ;  /* 0x000002ff0000780c */ /* 0x040fe40001744470 */
[----:B------:R-:W-:Y:S01]  /*2370*/  ISETP.GT.U32.OR P4, PT, R0, 0x2ff, P4 ;  /* 0x000002ff0000780c */ /* 0x000fe20002784470 */
[----:B------:R-:W-:Y:S01]  /*2380*/  @P1 IMAD.WIDE.U32 R12, R2, c[0x0][0x1d8], R12 ;  /* 0x00007600020c1a25 */ /* 0x000fe200078e000c */
[----:B------:R-:W-:Y:S02]  /*2390*/  @!P6 IADD3.X R5, R10, c[0x0][0x184], RZ, P5, !PT ;  /* 0x000061000a05ea10 */ /* 0x000fe40002ffe4ff */
[----:B------:R-:W-:-:S02]  /*23a0*/  ISETP.GE.U32.AND P5, PT, R25, c[0x0][0x1e0], PT ;  /* 0x0000780019007a0c */ /* 0x000fc40003fa6070 */
[----:B------:R-:W-:Y:S01]  /*23b0*/  SHF.R.S32.HI R27, RZ, 0x1f, R25 ;  /* 0x0000001fff1b7819 */ /* 0x000fe20000011419 */
[----:B------:R0:W5:Y:S01]  /*23c0*/  @!P6 LDG.E R32, [R4.64] ;  /* 0x000000120420e981 */ /* 0x000162000c1e1900 */
[----:B-1----:R-:W-:Y:S02]  /*23d0*/  @!P6 IADD3 R6, P0, R11, c[0x0][0x178], RZ ;  /* 0x00005e000b06ea10 */ /* 0x002fe40007f1e0ff */
[----:B------:R-:W-:Y:S02]  /*23e0*/  ISETP.GE.AND.EX P5, PT, R27, c[0x0][0x1e4], PT, P5 ;  /* 0x000079001b007a0c */ /* 0x000fe40003fa6350 */
[----:B------:R-:W-:Y:S02]  /*23f0*/  @!P6 IADD3.X R7, R10, c[0x0][0x17c], RZ, P0, !PT ;  /* 0x00005f000a07ea10 */ /* 0x000fe400007fe4ff */
[----:B------:R-:W-:Y:S02]  /*2400*/  @P1 SHF.L.U32 R20, R12, 0x1, RZ ;  /* 0x000000010c141819 */ /* 0x000fe400000006ff */
[----:B------:R-:W-:-:S02]  /*2410*/  ISETP.GT.U32.OR P5, PT, R0, 0x2ff, P5 ;  /* 0x000002ff0000780c */ /* 0x000fc40002fa4470 */
[-C--:B------:R-:W-:Y:S02]  /*2420*/  @!P4 MOV R14, R16.reuse ;  /* 0x00000010000ec202 */ /* 0x080fe40000000f00 */
[----:B0-----:R-:W-:Y:S02]  /*2430*/  @!P2 MOV R8, R16 ;  /* 0x000000100008a202 */ /* 0x001fe40000000f00 */
[----:B------:R-:W-:Y:S01]  /*2440*/  @!P2 MOV R9, R19 ;  /* 0x000000130009a202 */ /* 0x000fe20000000f00 */
[----:B------:R-:W-:-:S04]  /*2450*/  HFMA2.MMA R75, -RZ, RZ, 0, 0 ;  /* 0x00000000ff4b7435 */ /* 0x000fc800000001ff */
[----:B------:R-:W-:Y:S02]  /*2460*/  @!P2 IMAD.WIDE.U32 R8, R23, c[0x0][0x1d8], R8 ;  /* 0x000076001708aa25 */ /* 0x000fe400078e0008 */
[----:B------:R-:W-:Y:S02]  /*2470*/  @!P5 MOV R4, R16 ;  /* 0x000000100004d202 */ /* 0x000fe40000000f00 */
[----:B------:R-:W-:Y:S02]  /*2480*/  @!P5 MOV R5, R19 ;  /* 0x000000130005d202 */ /* 0x000fe40000000f00 */
[----:B------:R0:W4:Y:S03]  /*2490*/  @!P6 LDG.E R75, [R6.64] ;  /* 0x00000012064be981 */ /* 0x000126000c1e1900 */
[----:B------:R-:W-:Y:S01]  /*24a0*/  @!P5 IMAD.WIDE.U32 R4, R25, c[0x0][0x1d8], R4 ;  /* 0x000076001904da25 */ /* 0x000fe200078e0004 */
[----:B------:R-:W-:Y:S01]  /*24b0*/  MOV R73, RZ ;  /* 0x000000ff00497202 */ /* 0x000fe20000000f00 */
[----:B------:R-:W-:Y:S01]  /*24c0*/  HFMA2.MMA R70, -RZ, RZ, 0, 0 ;  /* 0x00000000ff467435 */ /* 0x000fe200000001ff */
[----:B------:R-:W-:-:S02]  /*24d0*/  UMOV UR5, 0x8 ;  /* 0x0000000800057882 */ /* 0x000fc40000000000 */
[----:B------:R-:W-:Y:S02]  /*24e0*/  ULDC.64 UR6, c[0x0][0x198] ;  /* 0x0000660000067ab9 */ /* 0x000fe40000000a00 */
[----:B------:R-:W-:Y:S01]  /*24f0*/  UIMAD.WIDE UR6, UR9, UR5, UR6 ;  /* 0x00000005090672a5 */ /* 0x000fe2000f8e0206 */
[C---:B------:R-:W-:Y:S02]  /*2500*/  IADD3 R50, R2.reuse, 0x1e0, RZ ;  /* 0x000001e002327810 */ /* 0x040fe40007ffe0ff */
        /* <DEDUP_REMOVED lines=8> */
[----:B------:R-:W-:Y:S01]  /*2590*/  ISETP.GE.AND.EX P3, PT, R21, c[0x0][0x1e4], PT, P3 ;  /* 0x0000790015007a0c */ /* 0x000fe20003f66330 */
[----:B------:R-:W-:-:S03]  /*25a0*/  @P1 IMAD R3, R2, c[0x0][0x1dc], R3 ;  /* 0x0000770002031a24 */ /* 0x000fc600078e0203 */
[----:B------:R-:W-:Y:S02]  /*25b0*/  ISETP.GT.U32.OR P3, PT, R0, 0x2ff, P3 ;  /* 0x000002ff0000780c */ /* 0x000fe40001f64470 */
[----:B------:R-:W-:Y:S02]  /*25c0*/  IADD3 R22, R2, 0x1a0, RZ ;  /* 0x000001a002167810 */ /* 0x000fe40007ffe0ff */
[----:B------:R-:W-:Y:S02]  /*25d0*/  @P1 IADD3 R3, R13, R3, RZ ;  /* 0x000000030d031210 */ /* 0x000fe40007ffe0ff */
[----:B------:R-:W-:Y:S02]  /*25e0*/  ISETP.GE.U32.AND P0, PT, R22, c[0x0][0x1e0], PT ;  /* 0x0000780016007a0c */ /* 0x000fe40003f06070 */
[----:B------:R-:W-:Y:S02]  /*25f0*/  SHF.R.S32.HI R26, RZ, 0x1f, R22 ;  /* 0x0000001fff1a7819 */ /* 0x000fe40000011416 */
[----:B------:R-:W-:Y:S01]  /*2600*/  @P1 SHF.L.U64.HI R12, R12, 0x1, R3 ;  /* 0x000000010c0c1819 */ /* 0x000fe20000010203 */
[----:B------:R-:W-:Y:S01]  /*2610*/  @!P2 IMAD R3, R15, c[0x0][0x1d8], RZ ;  /* 0x000076000f03aa24 */ /* 0x000fe200078e02ff */
[----:B------:R-:W-:Y:S01]  /*2620*/  @!P4 MOV R15, R19 ;  /* 0x00000013000fc202 */ /* 0x000fe20000000f00 */
[----:B------:R-:W-:Y:S01]  /*2630*/  @!P4 IMAD R13, R29, c[0x0][0x1d8], RZ ;  /* 0x000076001d0dca24 */ /* 0x000fe200078e02ff */
[----:B------:R-:W-:Y:S01]  /*2640*/  ISETP.GE.AND.EX P0, PT, R26, c[0x0][0x1e4], PT, P0 ;  /* 0x000079001a007a0c */ /* 0x000fe20003f06300 */
[----:B------:R-:W-:Y:S01]  /*2650*/  @!P3 IMAD R21, R21, c[0x0][0x1d8], RZ ;  /* 0x000076001515ba24 */ /* 0x000fe200078e02ff */
[----:B------:R-:W-:-:S02]  /*2660*/  @!P3 MOV R10, R16 ;  /* 0x00000010000ab202 */ /* 0x000fc40000000f00 */
[----:B------:R-:W-:Y:S01]  /*2670*/  @!P3 MOV R11, R19 ;  /* 0x00000013000bb202 */ /* 0x000fe20000000f00 */
[----:B------:R-:W-:Y:S01]  /*2680*/  @!P4 IMAD R13, R28, c[0x0][0x1dc], R13 ;  /* 0x000077001c0dca24 */ /* 0x000fe200078e020d */
[----:B------:R-:W-:Y:S01]  /*2690*/  ISETP.GT.U32.OR P0, PT, R0, 0x2ff, P0 ;  /* 0x000002ff0000780c */ /* 0x000fe20000704470 */
[----:B------:R-:W-:-:S04]  /*26a0*/  @!P4 IMAD.WIDE.U32 R14, R28, c[0x0][0x1d8], R14 ;  /* 0x000076001c0eca25 */ /* 0x000fc800078e000e */
[C---:B------:R-:W-:Y:S02]  /*26b0*/  @!P3 IMAD R21, R24.reuse, c[0x0][0x1dc], R21 ;  /* 0x000077001815ba24 */ /* 0x040fe400078e0215 */
[----:B------:R-:W-:Y:S01]  /*26c0*/  @!P3 IMAD.WIDE.U32 R10, R24, c[0x0][0x1d8], R10 ;  /* 0x00007600180aba25 */ /* 0x000fe200078e000a */
[----:B------:R-:W-:-:S03]  /*26d0*/  @!P4 IADD3 R24, R15, R13, RZ ;  /* 0x0000000d0f18c210 */ /* 0x000fc60007ffe0ff */
[----:B------:R-:W-:Y:S01]  /*26e0*/  @!P2 IMAD R3, R23, c[0x0][0x1dc], R3 ;  /* 0x000077001703aa24 */ /* 0x000fe200078e0203 */
[----:B------:R-:W-:Y:S01]  /*26f0*/  @!P3 IADD3 R21, R11, R21, RZ ;  /* 0x000000150b15b210 */ /* 0x000fe20007ffe0ff */
[----:B------:R-:W-:-:S03]  /*2700*/  @!P5 IMAD R15, R27, c[0x0][0x1d8], RZ ;  /* 0x000076001b0fda24 */ /* 0x000fc600078e02ff */
[----:B------:R-:W-:Y:S01]  /*2710*/  @!P2 IADD3 R11, R9, R3, RZ ;  /* 0x00000003090ba210 */ /* 0x000fe20007ffe0ff */
[----:B------:R-:W-:Y:S01]  /*2720*/  @!P5 IMAD R15, R25, c[0x0][0x1dc], R15 ;  /* 0x00007700190fda24 */ /* 0x000fe200078e020f */
[C---:B------:R-:W-:Y:S02]  /*2730*/  @!P3 SHF.L.U32 R23, R10.reuse, 0x1, RZ ;  /* 0x000000010a17b819 */ /* 0x040fe400000006ff */
[----:B------:R-:W-:Y:S02]  /*2740*/  @!P3 SHF.L.U64.HI R3, R10, 0x1, R21 ;  /* 0x000000010a03b819 */ /* 0x000fe40000010215 */
[----:B------:R-:W-:Y:S02]  /*2750*/  @!P4 SHF.L.U32 R13, R14, 0x1, RZ ;  /* 0x000000010e0dc819 */ /* 0x000fe400000006ff */
[C---:B------:R-:W-:Y:S02]  /*2760*/  @!P2 SHF.L.U32 R10, R8.reuse, 0x1, RZ ;  /* 0x00000001080aa819 */ /* 0x040fe400000006ff */
[----:B------:R-:W-:-:S02]  /*2770*/  @!P2 SHF.L.U64.HI R11, R8, 0x1, R11 ;  /* 0x00000001080ba819 */ /* 0x000fc4000001020b */
[----:B------:R-:W-:Y:S01]  /*2780*/  @!P4 SHF.L.U64.HI R24, R14, 0x1, R24 ;  /* 0x000000010e18c819 */ /* 0x000fe20000010218 */
[----:B------:R-:W-:Y:S01]  /*2790*/  @!P0 IMAD R14, R26, c[0x0][0x1d8], RZ ;  /* 0x000076001a0e8a24 */ /* 0x000fe200078e02ff */
[----:B------:R-:W-:Y:S02]  /*27a0*/  @!P0 MOV R8, R16 ;  /* 0x0000001000088202 */ /* 0x000fe40000000f00 */
[----:B------:R-:W-:Y:S02]  /*27b0*/  @!P0 MOV R9, R19 ;  /* 0x0000001300098202 */ /* 0x000fe40000000f00 */
[----:B------:R-:W-:Y:S02]  /*27c0*/  @!P5 IADD3 R15, R5, R15, RZ ;  /* 0x0000000f050fd210 */ /* 0x000fe40007ffe0ff */
[----:B0-----:R-:W-:Y:S01]  /*27d0*/  @!P4 IADD3 R6, P6, R13, c[0x0][0x180], RZ ;  /* 0x000060000d06ca10 */ /* 0x001fe20007fde0ff */
[C---:B------:R-:W-:Y:S02]  /*27e0*/  @!P0 IMAD R14, R22.reuse, c[0x0][0x1dc], R14 ;  /* 0x00007700160e8a24 */ /* 0x040fe400078e020e */
[----:B------:R-:W-:Y:S01]  /*27f0*/  @!P0 IMAD.WIDE.U32 R8, R22, c[0x0][0x1d8], R8 ;  /* 0x0000760016088a25 */ /* 0x000fe200078e0008 */
[C---:B------:R-:W-:Y:S01]  /*2800*/  @!P5 SHF.L.U64.HI R22, R4.reuse, 0x1, R15 ;  /* 0x000000010416d819 */ /* 0x040fe2000001020f */
[----:B------:R-:W-:Y:S01]  /*2810*/  HFMA2.MMA R15, -RZ, RZ, 0, 0 ;  /* 0x00000000ff0f7435 */ /* 0x000fe200000001ff */
[----:B------:R-:W-:-:S02]  /*2820*/  @!P5 SHF.L.U32 R21, R4, 0x1, RZ ;  /* 0x000000010415d819 */ /* 0x000fc400000006ff */
[C---:B------:R-:W-:Y:S02]  /*2830*/  @!P4 IADD3.X R7, R24.reuse, c[0x0][0x184], RZ, P6, !PT ;  /* 0x000061001807ca10 */ /* 0x040fe400037fe4ff */
[----:B------:R-:W-:Y:S02]  /*2840*/  @!P4 IADD3 R4, P6, R13, c[0x0][0x178], RZ ;  /* 0x00005e000d04ca10 */ /* 0x000fe40007fde0ff */
[----:B------:R-:W-:Y:S02]  /*2850*/  @!P0 IADD3 R14, R9, R14, RZ ;  /* 0x0000000e090e8210 */ /* 0x000fe40007ffe0ff */
[----:B------:R-:W-:Y:S01]  /*2860*/  @!P4 IADD3.X R5, R24, c[0x0][0x17c], RZ, P6, !PT ;  /* 0x00005f001805ca10 */ /* 0x000fe200037fe4ff */
[----:B------:R0:W5:Y:S01]  /*2870*/  @!P4 LDG.E R15, [R6.64] ;  /* 0x00000012060fc981 */ /* 0x000162000c1e1900 */
[C---:B------:R-:W-:Y:S02]  /*2880*/  @!P0 SHF.L.U32 R13, R8.reuse, 0x1, RZ ;  /* 0x00000001080d8819 */ /* 0x040fe400000006ff */
[----:B------:R-:W-:Y:S01]  /*2890*/  @!P0 SHF.L.U64.HI R14, R8, 0x1, R14 ;  /* 0x00000001080e8819 */ /* 0x000fe2000001020e */
[----:B------:R1:W2:Y:S01]  /*28a0*/  @!P4 LDG.E R73, [R4.64] ;  /* 0x000000120449c981 */ /* 0x0002a2000c1e1900 */
[----:B------:R-:W-:-:S04]  /*28b0*/  @!P3 IADD3 R8, P6, R23, c[0x0][0x180], RZ ;  /* 0x000060001708ba10 */ /* 0x000fc80007fde0ff */
[----:B------:R-:W-:Y:S02]  /*28c0*/  @!P3 IADD3.X R9, R3, c[0x0][0x184], RZ, P6, !PT ;  /* 0x000061000309ba10 */ /* 0x000fe400037fe4ff */
[----:B0-----:R-:W-:Y:S02]  /*28d0*/  @!P3 IADD3 R6, P4, R23, c[0x0][0x178], RZ ;  /* 0x00005e001706ba10 */ /* 0x001fe40007f9e0ff */
[C---:B-1----:R-:W-:Y:S01]  /*28e0*/  @!P2 IADD3 R4, P6, R10.reuse, c[0x0][0x180], RZ ;  /* 0x000060000a04aa10 */ /* 0x042fe20007fde0ff */
[----:B------:R0:W5:Y:S01]  /*28f0*/  @!P3 LDG.E R30, [R8.64] ;  /* 0x00000012081eb981 */ /* 0x000162000c1e1900 */
[----:B------:R-:W-:Y:S02]  /*2900*/  @!P3 IADD3.X R7, R3, c[0x0][0x17c], RZ, P4, !PT ;  /* 0x00005f000307ba10 */ /* 0x000fe400027fe4ff */
[----:B------:R-:W-:Y:S02]  /*2910*/  MOV R3, RZ ;  /* 0x000000ff00037202 */ /* 0x000fe40000000f00 */
[----:B------:R-:W-:Y:S01]  /*2920*/  @!P2 IADD3.X R5, R11, c[0x0][0x184], RZ, P6, !PT ;  /* 0x000061000b05aa10 */ /* 0x000fe200037fe4ff */
[----:B------:R1:W5:Y:S01]  /*2930*/  @!P3 LDG.E R70, [R6.64] ;  /* 0x000000120646b981 */ /* 0x000362000c1e1900 */
[----:B------:R-:W-:-:S03]  /*2940*/  @!P2 IADD3 R10, P3, R10, c[0x0][0x178], RZ ;  /* 0x00005e000a0aaa10 */ /* 0x000fc60007f7e0ff */
[----:B------:R3:W5:Y:S01]  /*2950*/  @!P2 LDG.E R3, [R4.64] ;  /* 0x000000120403a981 */ /* 0x000762000c1e1900 */
[----:B------:R-:W-:Y:S02]  /*2960*/  @!P2 IADD3.X R11, R11, c[0x0][0x17c], RZ, P3, !PT ;  /* 0x00005f000b0baa10 */ /* 0x000fe40001ffe4ff */
[----:B-1----:R-:W-:-:S03]  /*2970*/  @!P5 IADD3 R6, P4, R21, c[0x0][0x180], RZ ;  /* 0x000060001506da10 */ /* 0x002fc60007f9e0ff */
[----:B------:R1:W5:Y:S01]  /*2980*/  @!P2 LDG.E R68, [R10.64] ;  /* 0x000000120a44a981 */ /* 0x000362000c1e1900 */
[----:B---3--:R-:W-:Y:S01]  /*2990*/  HFMA2.MMA R4, -RZ, RZ, 0, 0 ;  /* 0x00000000ff047435 */ /* 0x008fe200000001ff */
[----:B------:R-:W-:Y:S02]  /*29a0*/  @!P5 IADD3.X R7, R22, c[0x0][0x184], RZ, P4, !PT ;  /* 0x000061001607da10 */ /* 0x000fe400027fe4ff */
[----:B0-----:R-:W-:-:S07]  /*29b0*/  @!P5 IADD3 R8, P3, R21, c[0x0][0x178], RZ ;  /* 0x00005e001508da10 */ /* 0x001fce0007f7e0ff */
[----:B------:R0:W5:Y:S01]  /*29c0*/  @!P5 LDG.E R4, [R6.64] ;  /* 0x000000120604d981 */ /* 0x000162000c1e1900 */
[----:B------:R-:W-:Y:S02]  /*29d0*/  @!P5 IADD3.X R9, R22, c[0x0][0x17c], RZ, P3, !PT ;  /* 0x00005f001609da10 */ /* 0x000fe40001ffe4ff */
[----:B------:R-:W-:Y:S02]  /*29e0*/  @!P0 IADD3 R22, P3, R13, c[0x0][0x180], RZ ;  /* 0x000060000d168a10 */ /* 0x000fe40007f7e0ff */
[----:B------:R-:W-:Y:S01]  /*29f0*/  IADD3 R27, R2, 0x1b0, RZ ;  /* 0x000001b0021b7810 */ /* 0x000fe20007ffe0ff */
[----:B------:R3:W5:Y:S01]  /*2a00*/  @!P5 LDG.E R66, [R8.64] ;  /* 0x000000120842d981 */ /* 0x000762000c1e1900 */
[C---:B0-----:R-:W-:Y:S02]  /*2a10*/  @P1 IADD3 R6, P2, R20.reuse, c[0x0][0x180], RZ ;  /* 0x0000600014061a10 */ /* 0x041fe40007f5e0ff */
[----:B------:R-:W-:Y:S02]  /*2a20*/  @P1 IADD3 R20, P4, R20, c[0x0][0x178], RZ ;  /* 0x00005e0014141a10 */ /* 0x000fe40007f9e0ff */
[----:B------:R-:W-:-:S02]  /*2a30*/  @P1 IADD3.X R7, R12, c[0x0][0x184], RZ, P2, !PT ;  /* 0x000061000c071a10 */ /* 0x000fc400017fe4ff */
[----:B------:R-:W-:Y:S02]  /*2a40*/  @P1 IADD3.X R21, R12, c[0x0][0x17c], RZ, P4, !PT ;  /* 0x00005f000c151a10 */ /* 0x000fe400027fe4ff */
[----:B-1----:R-:W-:Y:S02]  /*2a50*/  @!P0 IADD3 R10, P2, R13, c[0x0][0x178], RZ ;  /* 0x00005e000d0a8a10 */ /* 0x002fe40007f5e0ff */
[----:B------:R-:W-:Y:S02]  /*2a60*/  MOV R12, UR6 ;  /* 0x00000006000c7c02 */ /* 0x000fe40008000f00 */
[----:B------:R-:W-:-:S06]  /*2a70*/  MOV R13, UR7 ;  /* 0x00000007000d7c02 */ /* 0x000fcc0008000f00 */
[----:B------:R-:W2:Y:S01]  /*2a80*/  LDG.E.64 R12, [R12.64] ;  /* 0x000000120c0c7981 */ /* 0x000ea2000c1e1b00 */
[----:B------:R-:W-:Y:S02]  /*2a90*/  IADD3 R26, R2, 0x1c0, RZ ;  /* 0x000001c0021a7810 */ /* 0x000fe40007ffe0ff */
[----:B------:R-:W-:Y:S02]  /*2aa0*/  @!P0 IADD3.X R23, R14, c[0x0][0x184], RZ, P3, !PT ;  /* 0x000061000e178a10 */ /* 0x000fe40001ffe4ff */
[----:B------:R-:W-:Y:S02]  /*2ab0*/  ISETP.GE.U32.AND P3, PT, R50, c[0x0][0x1e0], PT ;  /* 0x0000780032007a0c */ /* 0x000fe40003f66070 */
[----:B------:R-:W-:Y:S02]  /*2ac0*/  SHF.R.S32.HI R25, RZ, 0x1f, R50 ;  /* 0x0000001fff197819 */ /* 0x000fe40000011432 */
[----:B------:R-:W-:Y:S02]  /*2ad0*/  ISETP.GE.U32.AND P6, PT, R27, c[0x0][0x1e0], PT ;  /* 0x000078001b007a0c */ /* 0x000fe40003fc6070 */
[----:B------:R-:W-:-:S02]  /*2ae0*/  ISETP.GE.U32.AND P5, PT, R26, c[0x0][0x1e0], PT ;  /* 0x000078001a007a0c */ /* 0x000fc40003fa6070 */
[----:B------:R-:W-:Y:S02]  /*2af0*/  SHF.R.S32.HI R47, RZ, 0x1f, R27 ;  /* 0x0000001fff2f7819 */ /* 0x000fe4000001141b */
[----:B------:R-:W-:Y:S02]  /*2b00*/  SHF.R.S32.HI R29, RZ, 0x1f, R26 ;  /* 0x0000001fff1d7819 */ /* 0x000fe4000001141a */
[----:B------:R-:W-:Y:S02]  /*2b10*/  ISETP.GE.AND.EX P3, PT, R25, c[0x0][0x1e4], PT, P3 ;  /* 0x0000790019007a0c */ /* 0x000fe40003f66330 */
[----:B------:R-:W-:Y:S02]  /*2b20*/  ISETP.GE.U32.AND P4, PT, R51, c[0x0][0x1e0], PT ;  /* 0x0000780033007a0c */ /* 0x000fe40003f86070 */
[----:B------:R-:W-:Y:S02]  /*2b30*/  SHF.R.S32.HI R28, RZ, 0x1f, R51 ;  /* 0x0000001fff1c7819 */ /* 0x000fe40000011433 */
[----:B------:R-:W-:-:S02]  /*2b40*/  ISETP.GE.AND.EX P6, PT, R47, c[0x0][0x1e4], PT, P6 ;  /* 0x000079002f007a0c */ /* 0x000fc40003fc6360 */
[----:B------:R-:W-:Y:S02]  /*2b50*/  ISETP.GE.AND.EX P5, PT, R29, c[0x0][0x1e4], PT, P5 ;  /* 0x000079001d007a0c */ /* 0x000fe40003fa6350 */
[----:B------:R-:W-:Y:S02]  /*2b60*/  ISETP.GT.U32.OR P3, PT, R0, 0x2ff, P3 ;  /* 0x000002ff0000780c */ /* 0x000fe40001f64470 */
[----:B------:R-:W-:Y:S02]  /*2b70*/  ISETP.GE.AND.EX P4, PT, R28, c[0x0][0x1e4], PT, P4 ;  /* 0x000079001c007a0c */ /* 0x000fe40003f86340 */
[C---:B------:R-:W-:Y:S02]  /*2b80*/  ISETP.GT.U32.OR P6, PT, R0.reuse, 0x2ff, P6 ;  /* 0x000002ff0000780c */ /* 0x040fe400037c4470 */
[C---:B------:R-:W-:Y:S02]  /*2b90*/  ISETP.GT.U32.OR P5, PT, R0.reuse, 0x2ff, P5 ;  /* 0x000002ff0000780c */ /* 0x040fe40002fa4470 */
[----:B------:R-:W-:-:S02]  /*2ba0*/  ISETP.GT.U32.OR P4, PT, R0, 0x2ff, P4 ;  /* 0x000002ff0000780c */ /* 0x000fc40002784470 */
[----:B------:R-:W-:-:S03]  /*2bb0*/  @!P0 IADD3.X R11, R14, c[0x0][0x17c], RZ, P2, !PT ;  /* 0x00005f000e0b8a10 */ /* 0x000fc600017fe4ff */
[----:B------:R-:W-:Y:S01]  /*2bc0*/  @!P3 IMAD R5, R25, c[0x0][0x1d8], RZ ;  /* 0x000076001905ba24 */ /* 0x000fe200078e02ff */
[----:B------:R-:W-:Y:S01]  /*2bd0*/  ISETP.GE.U32.AND P2, PT, R52, c[0x0][0x1e0], PT ;  /* 0x0000780034007a0c */ /* 0x000fe20003f46070 */
[----:B------:R0:W5:Y:S02]  /*2be0*/  @!P0 LDG.E R60, [R10.64] ;  /* 0x000000120a3c8981 */ /* 0x000164000c1e1900 */
[----:B------:R-:W-:Y:S01]  /*2bf0*/  @!P6 IMAD R48, R47, c[0x0][0x1d8], RZ ;  /* 0x000076002f30ea24 */ /* 0x000fe200078e02ff */
[-C--:B---3--:R-:W-:Y:S01]  /*2c00*/  @!P6 MOV R8, R16.reuse ;  /* 0x000000100008e202 */ /* 0x088fe20000000f00 */
[----:B------:R-:W-:Y:S01]  /*2c10*/  @!P5 IMAD R47, R29, c[0x0][0x1d8], RZ ;  /* 0x000076001d2fda24 */ /* 0x000fe200078e02ff */
[-C--:B------:R-:W-:Y:S02]  /*2c20*/  @!P6 MOV R9, R19.reuse ;  /* 0x000000130009e202 */ /* 0x080fe40000000f00 */
[-C--:B------:R-:W-:Y:S02]  /*2c30*/  @!P5 MOV R24, R16.reuse ;  /* 0x000000100018d202 */ /* 0x080fe40000000f00 */
[-C--:B------:R-:W-:Y:S01]  /*2c40*/  @!P5 MOV R25, R19.reuse ;  /* 0x000000130019d202 */ /* 0x080fe20000000f00 */
[----:B------:R-:W-:Y:S01]  /*2c50*/  @!P4 IMAD R14, R28, c[0x0][0x1d8], RZ ;  /* 0x000076001c0eca24 */ /* 0x000fe200078e02ff */
[----:B------:R-:W-:Y:S01]  /*2c60*/  ISETP.GE.AND.EX P2, PT, R54, c[0x0][0x1e4], PT, P2 ;  /* 0x0000790036007a0c */ /* 0x000fe20003f46320 */
[C---:B------:R-:W-:Y:S01]  /*2c70*/  @!P6 IMAD R48, R27.reuse, c[0x0][0x1dc], R48 ;  /* 0x000077001b30ea24 */ /* 0x040fe200078e0230 */
[----:B------:R-:W-:Y:S01]  /*2c80*/  @!P4 MOV R28, R16 ;  /* 0x00000010001cc202 */ /* 0x000fe20000000f00 */
[----:B------:R-:W-:Y:S01]  /*2c90*/  @!P5 IMAD R47, R26, c[0x0][0x1dc], R47 ;  /* 0x000077001a2fda24 */ /* 0x000fe200078e022f */
[-C--:B------:R-:W-:Y:S01]  /*2ca0*/  @!P4 MOV R29, R19.reuse ;  /* 0x00000013001dc202 */ /* 0x080fe20000000f00 */
[----:B------:R-:W-:Y:S01]  /*2cb0*/  @!P6 IMAD.WIDE.U32 R8, R27, c[0x0][0x1d8], R8 ;  /* 0x000076001b08ea25 */ /* 0x000fe200078e0008 */
[----:B------:R-:W-:-:S03]  /*2cc0*/  @!P3 MOV R27, R19 ;  /* 0x00000013001bb202 */ /* 0x000fc60000000f00 */
[----:B------:R-:W-:Y:S01]  /*2cd0*/  @!P5 IMAD.WIDE.U32 R24, R26, c[0x0][0x1d8], R24 ;  /* 0x000076001a18da25 */ /* 0x000fe200078e0018 */
[----:B------:R-:W-:Y:S02]  /*2ce0*/  @!P3 MOV R26, R16 ;  /* 0x00000010001ab202 */ /* 0x000fe40000000f00 */
[----:B------:R-:W-:Y:S01]  /*2cf0*/  ISETP.GT.U32.OR P2, PT, R0, 0x2ff, P2 ;  /* 0x000002ff0000780c */ /* 0x000fe20001744470 */
[C---:B------:R-:W-:Y:S02]  /*2d00*/  @!P4 IMAD R14, R51.reuse, c[0x0][0x1dc], R14 ;  /* 0x00007700330eca24 */ /* 0x040fe400078e020e */
[----:B------:R-:W-:-:S04]  /*2d10*/  @!P4 IMAD.WIDE.U32 R28, R51, c[0x0][0x1d8], R28 ;  /* 0x00007600331cca25 */ /* 0x000fc800078e001c */
[C---:B------:R-:W-:Y:S02]  /*2d20*/  @!P3 IMAD R5, R50.reuse, c[0x0][0x1dc], R5 ;  /* 0x000077003205ba24 */ /* 0x040fe400078e0205 */
[----:B------:R-:W-:Y:S01]  /*2d30*/  @!P3 IMAD.WIDE.U32 R26, R50, c[0x0][0x1d8], R26 ;  /* 0x00007600321aba25 */ /* 0x000fe200078e001a */
[----:B------:R-:W-:Y:S02]  /*2d40*/  @!P4 IADD3 R14, R29, R14, RZ ;  /* 0x0000000e1d0ec210 */ /* 0x000fe40007ffe0ff */
[----:B------:R-:W-:Y:S02]  /*2d50*/  @!P6 IADD3 R48, R9, R48, RZ ;  /* 0x000000300930e210 */ /* 0x000fe40007ffe0ff */
[----:B------:R-:W-:Y:S02]  /*2d60*/  @!P3 IADD3 R5, R27, R5, RZ ;  /* 0x000000051b05b210 */ /* 0x000fe40007ffe0ff */
[----:B------:R-:W-:Y:S02]  /*2d70*/  @!P5 IADD3 R9, R25, R47, RZ ;  /* 0x0000002f1909d210 */ /* 0x000fe40007ffe0ff */
[----:B------:R-:W-:-:S02]  /*2d80*/  @!P4 SHF.L.U32 R27, R28, 0x1, RZ ;  /* 0x000000011c1bc819 */ /* 0x000fc400000006ff */
[----:B------:R-:W-:Y:S02]  /*2d90*/  @!P4 SHF.L.U64.HI R28, R28, 0x1, R14 ;  /* 0x000000011c1cc819 */ /* 0x000fe4000001020e */
[----:B------:R-:W-:Y:S01]  /*2da0*/  @!P3 SHF.L.U64.HI R14, R26, 0x1, R5 ;  /* 0x000000011a0eb819 */ /* 0x000fe20000010205 */
[----:B------:R-:W-:Y:S01]  /*2db0*/  HFMA2.MMA R5, -RZ, RZ, 0, 0 ;  /* 0x00000000ff057435 */ /* 0x000fe200000001ff */
[C---:B------:R-:W-:Y:S02]  /*2dc0*/  @!P6 SHF.L.U32 R51, R8.reuse, 0x1, RZ ;  /* 0x000000010833e819 */ /* 0x040fe400000006ff */
[----:B------:R-:W-:Y:S02]  /*2dd0*/  @!P6 SHF.L.U64.HI R50, R8, 0x1, R48 ;  /* 0x000000010832e819 */ /* 0x000fe40000010230 */
[----:B------:R-:W-:Y:S01]  /*2de0*/  @!P5 SHF.L.U64.HI R29, R24, 0x1, R9 ;  /* 0x00000001181dd819 */ /* 0x000fe20000010209 */
[----:B------:R-:W-:Y:S01]  /*2df0*/  @!P2 IMAD R25, R54, c[0x0][0x1d8], RZ ;  /* 0x000076003619aa24 */ /* 0x000fe200078e02ff */
[----:B------:R-:W-:-:S02]  /*2e00*/  @!P2 MOV R8, R16 ;  /* 0x000000100008a202 */ /* 0x000fc40000000f00 */
[----:B------:R-:W-:Y:S01]  /*2e10*/  @!P2 MOV R9, R19 ;  /* 0x000000130009a202 */ /* 0x000fe20000000f00 */
[C---:B------:R-:W-:Y:S01]  /*2e20*/  @!P2 IMAD R25, R52.reuse, c[0x0][0x1dc], R25 ;  /* 0x000077003419aa24 */ /* 0x040fe200078e0219 */
[----:B------:R1:W5:Y:S03]  /*2e30*/  @!P0 LDG.E R5, [R22.64] ;  /* 0x0000001216058981 */ /* 0x000366000c1e1900 */
[----:B------:R-:W-:Y:S01]  /*2e40*/  @!P2 IMAD.WIDE.U32 R8, R52, c[0x0][0x1d8], R8 ;  /* 0x000076003408aa25 */ /* 0x000fe200078e0008 */
[----:B------:R-:W-:-:S04]  /*2e50*/  @!P5 SHF.L.U32 R47, R24, 0x1, RZ ;  /* 0x00000001182fd819 */ /* 0x000fc800000006ff */
[----:B------:R-:W-:Y:S02]  /*2e60*/  @!P2 IADD3 R25, R9, R25, RZ ;  /* 0x000000190919a210 */ /* 0x000fe40007ffe0ff */
[----:B-1----:R-:W-:Y:S02]  /*2e70*/  @!P6 IADD3 R22, P0, R51, c[0x0][0x180], RZ ;  /* 0x000060003316ea10 */ /* 0x002fe40007f1e0ff */
[----:B------:R-:W-:Y:S02]  /*2e80*/  @!P3 SHF.L.U32 R24, R26, 0x1, RZ ;  /* 0x000000011a18b819 */ /* 0x000fe400000006ff */
[C---:B------:R-:W-:Y:S02]  /*2e90*/  @!P2 SHF.L.U32 R26, R8.reuse, 0x1, RZ ;  /* 0x00000001081aa819 */ /* 0x040fe400000006ff */
[----:B------:R-:W-:Y:S02]  /*2ea0*/  @!P2 SHF.L.U64.HI R25, R8, 0x1, R25 ;  /* 0x000000010819a819 */ /* 0x000fe40000010219 */
[----:B------:R-:W-:-:S02]  /*2eb0*/  @!P6 IADD3.X R23, R50, c[0x0][0x184], RZ, P0, !PT ;  /* 0x000061003217ea10 */ /* 0x000fc400007fe4ff */
[----:B------:R-:W-:Y:S01]  /*2ec0*/  @!P6 IADD3 R8, P0, R51, c[0x0][0x178], RZ ;  /* 0x00005e003308ea10 */ /* 0x000fe20007f1e0ff */
[----:B------:R-:W-:Y:S01]  /*2ed0*/  HFMA2.MMA R48, -RZ, RZ, 0, 0 ;  /* 0x00000000ff307435 */ /* 0x000fe200000001ff */
[----:B------:R-:W-:Y:S02]  /*2ee0*/  MOV R51, RZ ;  /* 0x000000ff00337202 */ /* 0x000fe40000000f00 */
[----:B------:R-:W-:Y:S02]  /*2ef0*/  @!P6 IADD3.X R9, R50, c[0x0][0x17c], RZ, P0, !PT ;  /* 0x00005f003209ea10 */ /* 0x000fe400007fe4ff */
[----:B0-----:R-:W-:Y:S02]  /*2f00*/  @!P5 IADD3 R10, P0, R47, c[0x0][0x180], RZ ;  /* 0x000060002f0ada10 */ /* 0x001fe40007f1e0ff */
[----:B------:R0:W5:Y:S02]  /*2f10*/  @P1 LDG.E R51, [R20.64] ;  /* 0x0000001214331981 */ /* 0x000164000c1e1900 */
[----:B------:R-:W-:-:S02]  /*2f20*/  @!P5 IADD3.X R11, R29, c[0x0][0x184], RZ, P0, !PT ;  /* 0x000061001d0bda10 */ /* 0x000fc400007fe4ff */
[----:B------:R1:W5:Y:S04]  /*2f30*/  @P1 LDG.E R48, [R6.64] ;  /* 0x0000001206301981 */ /* 0x000368000c1e1900 */
[----:B------:R3:W5:Y:S01]  /*2f40*/  @!P6 LDG.E R58, [R8.64] ;  /* 0x00000012083ae981 */ /* 0x000762000c1e1900 */
[----:B0-----:R-:W-:Y:S01]  /*2f50*/  @!P5 IADD3 R20, P0, R47, c[0x0][0x178], RZ ;  /* 0x00005e002f14da10 */ /* 0x001fe20007f1e0ff */
[----:B-1----:R-:W-:-:S03]  /*2f60*/  CS2R R6, SRZ ;  /* 0x0000000000067805 */ /* 0x002fc6000001ff00 */
[----:B------:R-:W-:Y:S01]  /*2f70*/  @!P5 IADD3.X R21, R29, c[0x0][0x17c], RZ, P0, !PT ;  /* 0x00005f001d15da10 */ /* 0x000fe200007fe4ff */
[----:B---3--:R-:W-:Y:S02]  /*2f80*/  HFMA2.MMA R8, -RZ, RZ, 0, 0 ;  /* 0x00000000ff087435 */ /* 0x008fe400000001ff */
[----:B------:R0:W5:Y:S01]  /*2f90*/  @!P6 LDG.E R6, [R22.64] ;  /* 0x000000121606e981 */ /* 0x000162000c1e1900 */
[----:B------:R-:W-:-:S03]  /*2fa0*/  HFMA2.MMA R9, -RZ, RZ, 0, 0 ;  /* 0x00000000ff097435 */ /* 0x000fc600000001ff */
[----:B------:R1:W5:Y:S04]  /*2fb0*/  @!P5 LDG.E R7, [R10.64] ;  /* 0x000000120a07d981 */ /* 0x000368000c1e1900 */
[----:B------:R3:W5:Y:S01]  /*2fc0*/  @!P5 LDG.E R56, [R20.64] ;  /* 0x000000121438d981 */ /* 0x000762000c1e1900 */
[----:B0-----:R-:W-:Y:S02]  /*2fd0*/  @!P3 IADD3 R22, P6, R24, c[0x0][0x180], RZ ;  /* 0x000060001816ba10 */ /* 0x001fe40007fde0ff */
[C---:B-1----:R-:W-:Y:S02]  /*2fe0*/  @!P4 IADD3 R10, P0, R27.reuse, c[0x0][0x180], RZ ;  /* 0x000060001b0aca10 */ /* 0x042fe40007f1e0ff */
[----:B---3--:R-:W-:Y:S02]  /*2ff0*/  @!P4 IADD3 R20, P5, R27, c[0x0][0x178], RZ ;  /* 0x00005e001b14ca10 */ /* 0x008fe40007fbe0ff */
[----:B------:R-:W-:-:S02]  /*3000*/  MOV R54, RZ ;  /* 0x000000ff00367202 */ /* 0x000fc40000000f00 */
[C---:B------:R-:W-:Y:S02]  /*3010*/  @!P4 IADD3.X R11, R28.reuse, c[0x0][0x184], RZ, P0, !PT ;  /* 0x000061001c0bca10 */ /* 0x040fe400007fe4ff */
[----:B------:R-:W-:Y:S02]  /*3020*/  @!P4 IADD3.X R21, R28, c[0x0][0x17c], RZ, P5, !PT ;  /* 0x00005f001c15ca10 */ /* 0x000fe40002ffe4ff */
[----:B------:R-:W-:Y:S01]  /*3030*/  @!P3 IADD3.X R23, R14, c[0x0][0x184], RZ, P6, !PT ;  /* 0x000061000e17ba10 */ /* 0x000fe200037fe4ff */
[----:B------:R0:W5:Y:S04]  /*3040*/  @!P4 LDG.E R8, [R10.64] ;  /* 0x000000120a08c981 */ /* 0x000168000c1e1900 */
[----:B------:R1:W5:Y:S04]  /*3050*/  @!P4 LDG.E R54, [R20.64] ;  /* 0x000000121436c981 */ /* 0x000368000c1e1900 */
[----:B------:R3:W5:Y:S01]  /*3060*/  @!P3 LDG.E R9, [R22.64] ;  /* 0x000000121609b981 */ /* 0x000762000c1e1900 */
[----:B0-----:R-:W-:Y:S01]  /*3070*/  HFMA2.MMA R10, -RZ, RZ, 0, 0 ;  /* 0x00000000ff0a7435 */ /* 0x001fe200000001ff */
[----:B-1----:R-:W-:-:S02]  /*3080*/  @!P3 IADD3 R20, P0, R24, c[0x0][0x178], RZ ;  /* 0x00005e001814ba10 */ /* 0x002fc40007f1e0ff */
[C---:B------:R-:W-:Y:S02]  /*3090*/  @!P2 IADD3 R24, P5, R26.reuse, c[0x0][0x178], RZ ;  /* 0x00005e001a18aa10 */ /* 0x040fe40007fbe0ff */
[----:B---3--:R-:W-:Y:S02]  /*30a0*/  @!P2 IADD3 R22, P4, R26, c[0x0][0x180], RZ ;  /* 0x000060001a16aa10 */ /* 0x008fe40007f9e0ff */
[----:B------:R-:W-:Y:S02]  /*30b0*/  MOV R52, RZ ;  /* 0x000000ff00347202 */ /* 0x000fe40000000f00 */
[C---:B------:R-:W-:Y:S02]  /*30c0*/  @!P2 IADD3.X R23, R25.reuse, c[0x0][0x184], RZ, P4, !PT ;  /* 0x000061001917aa10 */ /* 0x040fe400027fe4ff */
[----:B------:R-:W-:Y:S02]  /*30d0*/  MOV R50, RZ ;  /* 0x000000ff00327202 */ /* 0x000fe40000000f00 */
[----:B------:R-:W-:Y:S01]  /*30e0*/  @!P3 IADD3.X R21, R14, c[0x0][0x17c], RZ, P0, !PT ;  /* 0x00005f000e15ba10 */ /* 0x000fe200007fe4ff */
[----:B------:R0:W5:Y:S01]  /*30f0*/  @!P2 LDG.E R10, [R22.64] ;  /* 0x00000012160aa981 */ /* 0x000162000c1e1900 */
[----:B------:R-:W-:-:S03]  /*3100*/  @!P2 IADD3.X R25, R25, c[0x0][0x17c], RZ, P5, !PT ;  /* 0x00005f001919aa10 */ /* 0x000fc60002ffe4ff */
[----:B------:R0:W5:Y:S04]  /*3110*/  @!P3 LDG.E R52, [R20.64] ;  /* 0x000000121434b981 */ /* 0x000168000c1e1900 */
[----:B------:R0:W5:Y:S04]  /*3120*/  @!P2 LDG.E R50, [R24.64] ;  /* 0x000000121832a981 */ /* 0x000168000c1e1900 */
[----:B----4-:R0:W-:Y:S01]  /*3130*/  STL [R1+0x28], R77 ;  /* 0x0000284d01007387 */ /* 0x0101e20000100800 */
[----:B--2---:R-:W1:Y:S02]  /*3140*/  R2UR UR24, R12 ;  /* 0x000000000c1873c2 */ /* 0x004e6400000e0000 */
[----:B-1----:R-:W-:-:S05]  /*3150*/  MOV R11, UR24 ;  /* 0x00000018000b7c02 */ /* 0x002fca0008000f00 */
[----:B------:R-:W-:-:S05]  /*3160*/  FFMA.FTZ R11, -R11, UR24, R13 ;  /* 0x000000180b0b7c23 */ /* 0x000fca000801010d */
[----:B------:R-:W-:-:S13]  /*3170*/  FSETP.GTU.FTZ.AND P0, PT, R11, RZ, PT ;  /* 0x000000ff0b00720b */ /* 0x000fda0003f1c000 */
[----:B------:R-:W-:Y:S01]  /*3180*/  VOTEU.ANY UP0, P0 ;  /* 0x00000000003f7886 */ /* 0x000fe20000000100 */
[----:B------:R-:W-:-:S13]  /*3190*/  PLOP3.LUT P0, PT, PT, PT, UP0, 0x80, 0x0 ;  /* 0x000000000000781c */ /* 0x000fda0003f0f008 */
[----:B------:R-:W-:-:S06]  /*31a0*/  @P0 FADD.FTZ R11, R11, c[0x0][0x1a0] ;  /* 0x000068000b0b0621 */ /* 0x000fcc0000010000 */
[----:B------:R-:W1:Y:S01]  /*31b0*/  @P0 MUFU.RSQ R11, R11 ;  /* 0x0000000b000b0308 */ /* 0x000e620000001400 */
[----:B------:R0:W-:Y:S04]  /*31c0*/  STL [R1+0x20], R76 ;  /* 0x0000204c01007387 */ /* 0x0001e80000100800 */
[----:B------:R0:W-:Y:S04]  /*31d0*/  STL [R1+0x4], R75 ;  /* 0x0000044b01007387 */ /* 0x0001e80000100800 */
[----:B------:R0:W-:Y:S01]  /*31e0*/  STL [R1], R73 ;  /* 0x0000004901007387 */ /* 0x0001e20000100800 */
[----:B-1----:R1:W2:Y:S01]  /*31f0*/  @P0 R2UR UR5, R11 ;  /* 0x000000000b0503c2 */ /* 0x0022a200000e0000 */
[----:B------:R-:W-:Y:S01]  /*3200*/  ISETP.GT.U32.AND P0, PT, R0, 0x2ff, PT ;  /* 0x000002ff0000780c */ /* 0x000fe20003f04070 */
[----:B------:R-:W-:Y:S01]  /*3210*/  UMOV UR23, 0x3f800000 ;  /* 0x3f80000000177882 */ /* 0x000fe20000000000 */
[----:B------:R-:W-:Y:S01]  /*3220*/  BSSY B0, `(.L_x_536) ;  /* 0x0000016000007945 */ /* 0x000fe20003800000 */
[----:B------:R-:W-:Y:S01]  /*3230*/  ISETP.NE.AND P4, PT, RZ, UR21, PT ;  /* 0x00000015ff007c0c */ /* 0x000fe2000bf85270 */
[----:B------:R-:W-:Y:S01]  /*3240*/  CS2R R12, SRZ ;  /* 0x00000000000c7805 */ /* 0x000fe2000001ff00 */
[----:B------:R-:W-:Y:S01]  /*3250*/  MOV R14, RZ ;  /* 0x000000ff000e7202 */ /* 0x000fe20000000f00 */
[----:B-1----:R-:W-:Y:S01]  /*3260*/  HFMA2.MMA R11, -RZ, RZ, 0, 0 ;  /* 0x00000000ff0b7435 */ /* 0x002fe200000001ff */
[----:B--2---:R-:W-:-:S06]  /*3270*/  @UP0 UMOV UR23, UR5 ;  /* 0x0000000500170c82 */ /* 0x004fcc0008000000 */
        /* <DEDUP_REMOVED lines=16> */
.L_x_537:
[----:B0-----:R-:W-:Y:S05]  /*3380*/  BSYNC B0 ;  /* 0x0000000000007941 */ /* 0x001fea0003800000 */
.L_x_536:
        /* <DEDUP_REMOVED lines=27> */
.L_x_538:
        /* <DEDUP_REMOVED lines=34> */
.L_x_539:
[----:B------:R-:W-:Y:S02]  /*3760*/  FADD.FTZ R27, RZ, R26 ;  /* 0x0000001aff1b7221 */ /* 0x000fe40000010000 */
[----:B------:R-:W-:Y:S02]  /*3770*/  FMUL.FTZ R26, R72, R11 ;  /* 0x0000000b481a7220 */ /* 0x000fe40000410000 */
[C---:B------:R-:W-:Y:S02]  /*3780*/  FFMA.FTZ R71, R25.reuse, R72, R71 ;  /* 0x0000004819477223 */ /* 0x040fe40000010047 */
[----:B------:R-:W-:Y:S01]  /*3790*/  FFMA.FTZ R23, R25, R26, R23 ;  /* 0x0000001a19177223 */ /* 0x000fe20000010017 */
[----:B------:R-:W-:Y:S01]  /*37a0*/  PRMT R25, RZ, 0x5410, R45 ;  /* 0x00005410ff197816 */ /* 0x000fe2000000002d */
[----:B------:R-:W-:Y:S02]  /*37b0*/  FADD.FTZ R26, R24, R26 ;  /* 0x0000001a181a7221 */ /* 0x000fe40000010000 */
[----:B------:R-:W-:-:S02]  /*37c0*/  FFMA.FTZ R24, R21, R20, RZ ;  /* 0x0000001415187223 */ /* 0x000fc400000100ff */
[----:B------:R-:W-:Y:S02]  /*37d0*/  FADD.FTZ R21, RZ, R20 ;  /* 0x00000014ff157221 */ /* 0x000fe40000010000 */
[----:B------:R-:W-:Y:S02]  /*37e0*/  FMUL.FTZ R20, R74, R14 ;  /* 0x0000000e4a147220 */ /* 0x000fe40000410000 */
[C---:B------:R-:W-:Y:S02]  /*37f0*/  FFMA.FTZ R24, R22.reuse, R74, R24 ;  /* 0x0000004a16187223 */ /* 0x040fe40000010018 */
[----:B------:R-:W-:Y:S01]  /*3800*/  FADD.FTZ R74, R21, R74 ;  /* 0x0000004a154a7221 */ /* 0x000fe20000010000 */
[----:B------:R-:W-:Y:S01]  /*3810*/  PRMT R21, RZ, 0x7610, R45 ;  /* 0x00007610ff157816 */ /* 0x000fe2000000002d */
[----:B------:R-:W-:Y:S02]  /*3820*/  FADD.FTZ R25, R25, -UR24 ;  /* 0x8000001819197e21 */ /* 0x000fe40008010000 */
[----:B------:R-:W-:-:S02]  /*3830*/  FFMA.FTZ R22, R22, R20, R23 ;  /* 0x0000001416167223 */ /* 0x000fc40000010017 */
        /* <DEDUP_REMOVED lines=26> */
.L_x_540:
        /* <DEDUP_REMOVED lines=37> */
.L_x_541:
        /* <DEDUP_REMOVED lines=37> */
.L_x_542:
        /* <DEDUP_REMOVED lines=37> */
.L_x_543:
        /* <DEDUP_REMOVED lines=37> */
.L_x_544:
        /* <DEDUP_REMOVED lines=37> */
.L_x_545:
        /* <DEDUP_REMOVED lines=37> */
.L_x_546:
        /* <DEDUP_REMOVED lines=37> */
.L_x_547:
        /* <DEDUP_REMOVED lines=38> */
.L_x_548:
        /* <DEDUP_REMOVED lines=38> */
.L_x_549:
        /* <DEDUP_REMOVED lines=38> */
.L_x_550:
        /* <DEDUP_REMOVED lines=39> */
.L_x_551:
        /* <DEDUP_REMOVED lines=38> */
.L_x_552:
        /* <DEDUP_REMOVED lines=39> */
.L_x_553:
        /* <DEDUP_REMOVED lines=38> */
.L_x_554:
        /* <DEDUP_REMOVED lines=38> */
.L_x_555:
        /* <DEDUP_REMOVED lines=38> */
.L_x_556:
        /* <DEDUP_REMOVED lines=37> */
.L_x_557:
        /* <DEDUP_REMOVED lines=37> */
.L_x_558:
        /* <DEDUP_REMOVED lines=37> */
.L_x_559:
        /* <DEDUP_REMOVED lines=37> */
.L_x_560:
        /* <DEDUP_REMOVED lines=37> */
.L_x_561:
        /* <DEDUP_REMOVED lines=37> */
.L_x_562:
        /* <DEDUP_REMOVED lines=37> */
.L_x_563:
        /* <DEDUP_REMOVED lines=37> */
.L_x_564:
        /* <DEDUP_REMOVED lines=37> */
.L_x_565:
        /* <DEDUP_REMOVED lines=9> */
[--C-:B------:R-:W-:Y:S01]  /*74f0*/  PRMT R21, RZ, 0x7610, R56.reuse ;  /* 0x00007610ff157816 */ /* 0x100fe20000000038 */
        /* <DEDUP_REMOVED lines=27> */
.L_x_566:
[----:B------:R-:W-:Y:S01]  /*76b0*/  FMUL.FTZ R26, R27, R11 ;  /* 0x0000000b1b1a7220 */ /* 0x000fe20000410000 */
[----:B------:R-:W-:Y:S01]  /*76c0*/  PRMT R73, RZ, 0x7610, R54 ;  /* 0x00007610ff497816 */ /* 0x000fe20000000036 */
[C---:B------:R-:W-:Y:S02]  /*76d0*/  FFMA.FTZ R71, R25.reuse, R27, R71 ;  /* 0x0000001b19477223 */ /* 0x040fe40000010047 */
[----:B------:R-:W-:Y:S02]  /*76e0*/  FFMA.FTZ R22, R25, R26, R22 ;  /* 0x0000001a19167223 */ /* 0x000fe40000010016 */
[----:B------:R-:W-:Y:S01]  /*76f0*/  FADD.FTZ R23, R23, R26 ;  /* 0x0000001a17177221 */ /* 0x000fe20000010000 */
[----:B------:R-:W-:Y:S01]  /*7700*/  PRMT R26, RZ, 0x5410, R54 ;  /* 0x00005410ff1a7816 */ /* 0x000fe20000000036 */
[----:B------:R-:W-:Y:S02]  /*7710*/  FMUL.FTZ R25, R21, R14 ;  /* 0x0000000e15197220 */ /* 0x000fe40000410000 */
[----:B------:R-:W-:-:S02]  /*7720*/  FADD.FTZ R74, R74, R21 ;  /* 0x000000154a4a7221 */ /* 0x000fc40000010000 */
[C---:B------:R-:W-:Y:S02]  /*7730*/  FFMA.FTZ R24, R20.reuse, R21, R24 ;  /* 0x0000001514187223 */ /* 0x040fe40000010018 */
[----:B------:R-:W-:Y:S01]  /*7740*/  FFMA.FTZ R20, R20, R25, R22 ;  /* 0x0000001914147223 */ /* 0x000fe20000010016 */
[--C-:B------:R-:W-:Y:S01]  /*7750*/  PRMT R22, RZ, 0x5410, R8.reuse ;  /* 0x00005410ff167816 */ /* 0x100fe20000000008 */
        /* <DEDUP_REMOVED lines=26> */
.L_x_567:
[----:B------:R-:W-:Y:S01]  /*7900*/  FMUL.FTZ R23, R26, R11 ;  /* 0x0000000b1a177220 */ /* 0x000fe20000410000 */
[----:B------:R-:W-:Y:S01]  /*7910*/  PRMT R47, RZ, 0x5410, R9 ;  /* 0x00005410ff2f7816 */ /* 0x000fe20000000009 */
[C---:B------:R-:W-:Y:S01]  /*7920*/  FFMA.FTZ R71, R22.reuse, R26, R71 ;  /* 0x0000001a16477223 */ /* 0x040fe20000010047 */
[----:B------:R-:W-:Y:S01]  /*7930*/  PRMT R27, RZ, 0x7610, R9 ;  /* 0x00007610ff1b7816 */ /* 0x000fe20000000009 */
[----:B------:R-:W-:Y:S02]  /*7940*/  FFMA.FTZ R20, R22, R23, R20 ;  /* 0x0000001716147223 */ /* 0x000fe40000010014 */
[----:B------:R-:W-:Y:S02]  /*7950*/  FADD.FTZ R22, R21, R23 ;  /* 0x0000001715167221 */ /* 0x000fe40000010000 */
[----:B------:R-:W-:Y:S02]  /*7960*/  FMUL.FTZ R23, R73, R14 ;  /* 0x0000000e49177220 */ /* 0x000fe40000410000 */
[----:B------:R-:W-:-:S02]  /*7970*/  FADD.FTZ R47, R47, -UR24 ;  /* 0x800000182f2f7e21 */ /* 0x000fc40008010000 */
[----:B------:R-:W-:Y:S02]  /*7980*/  FADD.FTZ R27, R27, -UR24 ;  /* 0x800000181b1b7e21 */ /* 0x000fe40008010000 */
[----:B------:R-:W-:Y:S01]  /*7990*/  FADD.FTZ R72, R72, R26 ;  /* 0x0000001a48487221 */ /* 0x000fe20000010000 */
[----:B------:R-:W-:Y:S01]  /*79a0*/  PRMT R26, RZ, 0x5410, R52 ;  /* 0x00005410ff1a7816 */ /* 0x000fe20000000034 */
[----:B------:R-:W-:Y:S01]  /*79b0*/  FFMA.FTZ R21, R25, R23, R20 ;  /* 0x0000001719157223 */ /* 0x000fe20000010014 */
[----:B------:R-:W-:Y:S01]  /*79c0*/  PRMT R20, RZ, 0x7610, R52 ;  /* 0x00007610ff147816 */ /* 0x000fe20000000034 */
        /* <DEDUP_REMOVED lines=22> */
.L_x_568:
[----:B------:R-:W-:Y:S01]  /*7b30*/  FMUL.FTZ R23, R26, R11 ;  /* 0x0000000b1a177220 */ /* 0x000fe20000410000 */
[----:B------:R-:W-:Y:S01]  /*7b40*/  PRMT R75, RZ, 0x5410, R10 ;  /* 0x00005410ff4b7816 */ /* 0x000fe2000000000a */
        /* <DEDUP_REMOVED lines=31> */
.L_x_569:
[----:B------:R0:W-:Y:S01]  /*7d40*/  STL [R1+0x44], R2 ;  /* 0x0000440201007387 */ /* 0x0001e20000100800 */
[----:B------:R-:W-:-:S04]  /*7d50*/  FMUL.FTZ R76, R22, R11 ;  /* 0x0000000b164c7220 */ /* 0x000fc80000410000 */
[----:B------:R-:W-:Y:S02]  /*7d60*/  FFMA.FTZ R28, R75, R76, R28 ;  /* 0x0000004c4b1c7223 */ /* 0x000fe4000001001c */
[----:B------:R-:W-:Y:S02]  /*7d70*/  FADD.FTZ R29, R29, R76 ;  /* 0x0000004c1d1d7221 */ /* 0x000fe40000010000 */
[----:B------:R-:W-:Y:S01]  /*7d80*/  FMUL.FTZ R76, R23, R14 ;  /* 0x0000000e174c7220 */ /* 0x000fe20000410000 */
[----:B0-----:R-:W0:Y:S03]  /*7d90*/  S2R R2, SR_LANEID ;  /* 0x0000000000027919 */ /* 0x001e260000000000 */
[----:B------:R-:W-:Y:S02]  /*7da0*/  FADD.FTZ R29, R76, R29 ;  /* 0x0000001d4c1d7221 */ /* 0x000fe40000010000 */
[----:B------:R-:W-:-:S03]  /*7db0*/  FFMA.FTZ R28, R21, R76, R28 ;  /* 0x0000004c151c7223 */ /* 0x000fc6000001001c */
        /* <DEDUP_REMOVED lines=17> */
[----:B------:R1:W5:Y:S04]  /*7ed0*/  LDL.LU R2, [R1+0x44] ;  /* 0x0000440001027983 */ /* 0x0003680000300800 */
[----:B------:R-:W2:Y:S06]  /*7ee0*/  SHFL.DOWN PT, R76, R28, 0x8, 0x1f ;  /* 0x09001f001c4c7f89 */ /* 0x000eac00000e0000 */
[----:B0-----:R-:W-:-:S02]  /*7ef0*/  @!P0 FADD.FTZ R29, R29, R77 ;  /* 0x0000004d1d1d8221 */ /* 0x001fc40000010000 */
[----:B------:R-:W3:Y:S01]  /*7f00*/  LDL R77, [R1+0x40] ;  /* 0x00004000014d7983 */ /* 0x000ee20000100800 */
[----:B------:R-:W-:Y:S02]  /*7f10*/  FADD.FTZ R74, R74, R73 ;  /* 0x000000494a4a7221 */ /* 0x000fe40000010000 */
[----:B--2---:R-:W-:Y:S02]  /*7f20*/  @!P0 FADD.FTZ R28, R28, R76 ;  /* 0x0000004c1c1c8221 */ /* 0x004fe40000010000 */
[----:B------:R-:W-:Y:S02]  /*7f30*/  FFMA.FTZ R76, R25, R73, R24 ;  /* 0x00000049194c7223 */ /* 0x000fe40000010018 */
[----:B------:R-:W0:Y:S04]  /*7f40*/  S2R R73, SR_LANEID ;  /* 0x0000000000497919 */ /* 0x000e280000000000 */
[----:B------:R-:W2:Y:S04]  /*7f50*/  SHFL.DOWN PT, R24, R28, 0x10, 0x1f ;  /* 0x0a001f001c187f89 */ /* 0x000ea800000e0000 */
[----:B------:R-:W4:Y:S01]  /*7f60*/  SHFL.DOWN PT, R25, R29, 0x10, 0x1f ;  /* 0x0a001f001d197f89 */ /* 0x000f2200000e0000 */
[----:B------:R-:W-:Y:S01]  /*7f70*/  FFMA.FTZ R71, R47, R26, R71 ;  /* 0x0000001a2f477223 */ /* 0x000fe20000010047 */
[----:B0-----:R-:W-:-:S02]  /*7f80*/  ISETP.GT.AND P2, PT, R73, 0xf, PT ;  /* 0x0000000f4900780c */ /* 0x001fc40003f44270 */
[----:B------:R-:W-:Y:S01]  /*7f90*/  ISETP.NE.AND P3, PT, R73, RZ, PT ;  /* 0x000000ff4900720c */ /* 0x000fe20003f65270 */
[----:B------:R-:W-:Y:S02]  /*7fa0*/  FFMA.FTZ R76, R27, R20, R76 ;  /* 0x000000141b4c7223 */ /* 0x000fe4000001004c */
[----:B------:R-:W-:Y:S02]  /*7fb0*/  FADD.FTZ R72, R72, R26 ;  /* 0x0000001a48487221 */ /* 0x000fe40000010000 */
[----:B------:R-:W-:-:S06]  /*7fc0*/  FADD.FTZ R74, R74, R20 ;  /* 0x000000144a4a7221 */ /* 0x000fcc0000010000 */
[----:B--2---:R-:W-:Y:S02]  /*7fd0*/  @!P2 FADD.FTZ R28, R28, R24 ;  /* 0x000000181c1ca221 */ /* 0x004fe40000010000 */
[----:B----4-:R-:W-:Y:S01]  /*7fe0*/  @!P2 FADD.FTZ R29, R29, R25 ;  /* 0x000000191d1da221 */ /* 0x010fe20000010000 */
[----:B------:R-:W-:Y:S01]  /*7ff0*/  ISETP.NE.AND P2, PT, R0, RZ, PT ;  /* 0x000000ff0000720c */ /* 0x000fe20003f45270 */
[----:B------:R-:W-:Y:S01]  /*8000*/  FFMA.FTZ R20, R75, R22, R71 ;  /* 0x000000164b147223 */ /* 0x000fe20000010047 */
[----:B------:R-:W-:Y:S01]  /*8010*/  HFMA2.MMA R26, -RZ, RZ, 0, 1.1920928955078125e-07 ;  /* 0x00000002ff1a7435 */ /* 0x000fe200000001ff */
[----:B------:R-:W-:Y:S02]  /*8020*/  FFMA.FTZ R21, R21, R23, R76 ;  /* 0x0000001715157223 */ /* 0x000fe4000001004c */
[----:B------:R-:W-:Y:S02]  /*8030*/  FADD.FTZ R22, R72, R22 ;  /* 0x0000001648167221 */ /* 0x000fe40000010000 */
[----:B------:R-:W-:Y:S01]  /*8040*/  FADD.FTZ R23, R74, R23 ;  /* 0x000000174a177221 */ /* 0x000fe20000010000 */
[----:B------:R-:W-:Y:S04]  /*8050*/  BSSY B0, `(.L_x_570) ;  /* 0x0000041000007945 */ /* 0x000fe80003800000 */
[----:B------:R1:W-:Y:S01]  /*8060*/  STS.128 [R0.X16+0xf0], R20 ;  /* 0x0000f01400007388 */ /* 0x0003e2000000cc00 */
[----:B------:R-:W-:-:S02]  /*8070*/  ISETP.LE.U32.AND P0, PT, R26, c[0x0][0xc], PT ;  /* 0x000003001a007a0c */ /* 0x000fc40003f03070 */
[----:B------:R-:W-:Y:S01]  /*8080*/  ISETP.GT.U32.AND P5, PT, R0, 0x2f, PT ;  /* 0x0000002f0000780c */ /* 0x000fe20003fa4070 */
[----:B---3--:R1:W-:Y:S04]  /*8090*/  @!P3 STS.64 [R77.X8+0x18], R28 ;  /* 0x0000181c4d00b388 */ /* 0x0083e80000008a00 */
[----:B------:R-:W-:Y:S06]  /*80a0*/  BAR.SYNC.DEFER_BLOCKING 0x0 ;  /* 0x0000000000007b1d */ /* 0x000fec0000010000 */
[----:B------:R-:W-:Y:S05]  /*80b0*/  @P2 BRA `(.L_x_571) ;  /* 0x000003a000002947 */ /* 0x000fea0003800000 */
[----:B------:R-:W0:Y:S02]  /*80c0*/  LDS.128 R24, [0x20] ;  /* 0x00002000ff187984 */ /* 0x000e240000000c00 */
        /* <DEDUP_REMOVED lines=57> */
.L_x_571:
[----:B------:R-:W-:Y:S05]  /*8460*/  BSYNC B0 ;  /* 0x0000000000007941 */ /* 0x000fea0003800000 */
.L_x_570:
[----:B------:R-:W-:Y:S01]  /*8470*/  BAR.SYNC.DEFER_BLOCKING 0x0 ;  /* 0x0000000000007b1d */ /* 0x000fe20000010000 */
[----:B------:R-:W-:-:S05]  /*8480*/  SHF.L.U32 R47, R0, 0x4, RZ ;  /* 0x00000004002f7819 */ /* 0x000fca00000006ff */
[----:B------:R-:W-:Y:S01]  /*8490*/  UMOV UR15, 0x4 ;  /* 0x00000004000f7882 */ /* 0x000fe20000000000 */
[----:B------:R-:W-:Y:S01]  /*84a0*/  BSSY B0, `(.L_x_572) ;  /* 0x000004d000007945 */ /* 0x000fe20003800000 */
[----:B------:R-:W-:Y:S05]  /*84b0*/  @P5 BRA `(.L_x_573) ;  /* 0x000004b000005947 */ /* 0x000fea0003800000 */
[----:B------:R-:W0:Y:S02]  /*84c0*/  LDS.128 R24, [R47+0x3f0] ;  /* 0x0003f0002f187984 */ /* 0x000e240000000c00 */
[----:B0-----:R-:W-:Y:S02]  /*84d0*/  FADD.FTZ R24, R20, R24 ;  /* 0x0000001814187221 */ /* 0x001fe40000010000 */
[----:B------:R-:W-:Y:S02]  /*84e0*/  FADD.FTZ R25, R21, R25 ;  /* 0x0000001915197221 */ /* 0x000fe40000010000 */
[----:B------:R-:W-:Y:S02]  /*84f0*/  FADD.FTZ R26, R22, R26 ;  /* 0x0000001a161a7221 */ /* 0x000fe40000010000 */
[----:B------:R-:W-:-:S02]  /*8500*/  FADD.FTZ R27, R23, R27 ;  /* 0x0000001b171b7221 */ /* 0x000fc40000010000 */
[----:B-1----:R-:W0:Y:S02]  /*8510*/  LDS.128 R20, [R47+0x6f0] ;  /* 0x0006f0002f147984 */ /* 0x002e240000000c00 */
        /* <DEDUP_REMOVED lines=69> */
.L_x_573:
[----:B------:R-:W-:Y:S05]  /*8970*/  BSYNC B0 ;  /* 0x0000000000007941 */ /* 0x000fea0003800000 */
.L_x_572:
[----:B------:R-:W-:Y:S01]  /*8980*/  BSSY B0, `(.L_x_574) ;  /* 0x0000014000007945 */ /* 0x000fe20003800000 */
[----:B------:R-:W-:Y:S05]  /*8990*/  @P5 BRA `(.L_x_575) ;  /* 0x0000012000005947 */ /* 0x000fea0003800000 */
[----:B------:R-:W-:Y:S02]  /*89a0*/  MOV R24, UR14 ;  /* 0x0000000e00187c02 */ /* 0x000fe40008000f00 */
[----:B------:R-:W-:Y:S02]  /*89b0*/  MOV R25, UR15 ;  /* 0x0000000f00197c02 */ /* 0x000fe40008000f00 */
[----:B------:R-:W-:Y:S01]  /*89c0*/  MOV R26, UR10 ;  /* 0x0000000a001a7c02 */ /* 0x000fe20008000f00 */
[----:B------:R-:W-:-:S04]  /*89d0*/  IMAD R24, R24, 0x30, R0 ;  /* 0x0000003018187824 */ /* 0x000fc800078e0200 */
[----:B------:R-:W-:-:S05]  /*89e0*/  IMAD.WIDE R24, R24, R25, c[0x0][0x1b8] ;  /* 0x00006e0018187625 */ /* 0x000fca00078e0219 */
[----:B------:R-:W-:Y:S01]  /*89f0*/  LEA R26, P3, R26, R24, 0x2 ;  /* 0x000000181a1a7211 */ /* 0x000fe200078610ff */
[----:B------:R-:W-:Y:S03]  /*8a00*/  RED.E.ADD.F32.FTZ.RN.STRONG.GPU [R24.64], R20 ;  /* 0x000000141800798e */ /* 0x000fe6000c10e792 */
[----:B------:R-:W-:-:S05]  /*8a10*/  IADD3.X R27, R25, UR12, RZ, P3, !PT ;  /* 0x0000000c191b7c10 */ /* 0x000fca0009ffe4ff */
[----:B------:R0:W-:Y:S02]  /*8a20*/  RED.E.ADD.F32.FTZ.RN.STRONG.GPU [R26.64], R21 ;  /* 0x000000151a00798e */ /* 0x0001e4000c10e792 */
[----:B0-----:R-:W-:Y:S02]  /*8a30*/  MOV R26, c[0x0][0x1d8] ;  /* 0x00007600001a7a02 */ /* 0x001fe40000000f00 */
[----:B-1----:R-:W-:Y:S02]  /*8a40*/  MOV R21, UR11 ;  /* 0x0000000b00157c02 */ /* 0x002fe40008000f00 */
[----:B------:R-:W-:Y:S02]  /*8a50*/  MOV R27, c[0x0][0x1dc] ;  /* 0x00007700001b7a02 */ /* 0x000fe40000000f00 */
[-C--:B------:R-:W-:Y:S02]  /*8a60*/  LEA R20, P3, R26, R24.reuse, 0x2 ;  /* 0x000000181a147211 */ /* 0x080fe400078610ff */
[----:B------:R-:W-:-:S02]  /*8a70*/  LEA R24, P5, R21, R24, 0x2 ;  /* 0x0000001815187211 */ /* 0x000fc400078a10ff */
[----:B------:R-:W-:Y:S02]  /*8a80*/  LEA.HI.X R21, R26, R25, R27, 0x2, P3 ;  /* 0x000000191a157211 */ /* 0x000fe400018f141b */
[----:B------:R-:W-:-:S03]  /*8a90*/  IADD3.X R25, R25, UR13, RZ, P5, !PT ;  /* 0x0000000d19197c10 */ /* 0x000fc6000affe4ff */
[----:B------:R0:W-:Y:S04]  /*8aa0*/  RED.E.ADD.F32.FTZ.RN.STRONG.GPU [R20.64], R22 ;  /* 0x000000161400798e */ /* 0x0001e8000c10e792 */
[----:B------:R0:W-:Y:S02]  /*8ab0*/  RED.E.ADD.F32.FTZ.RN.STRONG.GPU [R24.64], R23 ;  /* 0x000000171800798e */ /* 0x0001e4000c10e792 */
.L_x_575:
[----:B------:R-:W-:Y:S05]  /*8ac0*/  BSYNC B0 ;  /* 0x0000000000007941 */ /* 0x000fea0003800000 */
.L_x_574:
        /* <DEDUP_REMOVED lines=39> */
.L_x_578:
[----:B------:R-:W-:Y:S02]  /*8d40*/  MOV R20, UR16 ;  /* 0x0000001000147c02 */ /* 0x000fe40008000f00 */
[----:B------:R-:W-:-:S05]  /*8d50*/  MOV R21, UR17 ;  /* 0x0000001100157c02 */ /* 0x000fca0008000f00 */
[----:B------:R-:W2:Y:S01]  /*8d60*/  LDG.E.STRONG.GPU R20, [R20.64] ;  /* 0x0000001214147981 */ /* 0x000ea2000c1ef900 */
[----:B------:R-:W-:Y:S01]  /*8d70*/  YIELD ;  /* 0x0000000000007946 */ /* 0x000fe20003800000 */
[----:B--2---:R-:W-:Y:S01]  /*8d80*/  ISETP.NE.AND P0, PT, R20, R22, PT ;  /* 0x000000161400720c */ /* 0x004fe20003f05270 */
[----:B------:R-:W-:-:S12]  /*8d90*/  CCTL.IVALL ;  /* 0x00000000ff00798f */ /* 0x000fd80002000000 */
[----:B------:R-:W-:Y:S05]  /*8da0*/  @P0 BRA `(.L_x_578) ;  /* 0xffffff9000000947 */ /* 0x000fea000383ffff */
.L_x_577:
        /* <DEDUP_REMOVED lines=20> */
.L_x_582:
[----:B------:R-:W-:Y:S02]  /*8ef0*/  MOV R20, UR5 ;  /* 0x0000000500147c02 */ /* 0x000fe40008000f00 */
[----:B------:R-:W-:Y:S02]  /*8f00*/  MOV R21, c[0x0][0x10] ;  /* 0x0000040000157a02 */ /* 0x000fe40000000f00 */
[----:B------:R-:W-:-:S13]  /*8f10*/  ISETP.EQ.OR P5, PT, R20, UR20, P2 ;  /* 0x0000001414007c0c */ /* 0x000fda00097a2670 */
[----:B------:R-:W-:Y:S01]  /*8f20*/  @!P5 IMAD R20, R20, R21, UR22 ;  /* 0x000000161414de24 */ /* 0x000fe2000f8e0215 */
[----:B------:R-:W-:-:S10]  /*8f30*/  HFMA2.MMA R21, -RZ, RZ, 0, 4.76837158203125e-07 ;  /* 0x00000008ff157435 */ /* 0x000fd400000001ff */
        /* <DEDUP_REMOVED lines=8> */
[----:B------:R-:W-:-:S02]  /*8fc0*/  ISETP.EQ.OR P6, PT, R24, UR20, P2 ;  /* 0x0000001418007c0c */ /* 0x000fc400097c2670 */
[----:B------:R-:W-:-:S11]  /*8fd0*/  MOV R25, c[0x0][0x10] ;  /* 0x0000040000197a02 */ /* 0x000fd60000000f00 */
[----:B------:R-:W-:Y:S01]  /*8fe0*/  @!P6 IMAD R24, R24, R25, UR22 ;  /* 0x000000161818ee24 */ /* 0x000fe2000f8e0219 */
[----:B------:R-:W-:-:S05]  /*8ff0*/  MOV R25, 0x8 ;  /* 0x0000000800197802 */ /* 0x000fca0000000f00 */
[----:B------:R-:W-:-:S06]  /*9000*/  @!P6 IMAD.WIDE.U32 R24, R24, R25, UR6 ;  /* 0x000000061818ee25 */ /* 0x000fcc000f8e0019 */
[----:B------:R-:W3:Y:S01]  /*9010*/  @!P6 LDG.E.64 R24, [R24.64] ;  /* 0x000000121818e981 */ /* 0x000ee2000c1e1b00 */
[----:B--2---:R-:W-:Y:S01]  /*9020*/  @!P5 FADD.FTZ R28, R28, R20 ;  /* 0x000000141c1cd221 */ /* 0x004fe20000010000 */
[----:B------:R-:W-:Y:S01]  /*9030*/  MOV R20, UR5 ;  /* 0x0000000500147c02 */ /* 0x000fe20008000f00 */
[----:B------:R-:W-:Y:S01]  /*9040*/  @!P5 FADD.FTZ R29, R29, R21 ;  /* 0x000000151d1dd221 */ /* 0x000fe20000010000 */
[----:B------:R-:W-:Y:S02]  /*9050*/  MOV R21, c[0x0][0x10] ;  /* 0x0000040000157a02 */ /* 0x000fe40000000f00 */
[----:B------:R-:W-:-:S03]  /*9060*/  IADD3 R20, R20, 0x2, RZ ;  /* 0x0000000214147810 */ /* 0x000fc60007ffe0ff */
[----:B------:R-:W-:Y:S01]  /*9070*/  @!P3 IMAD R22, R22, R21, UR22 ;  /* 0x000000161616be24 */ /* 0x000fe2000f8e0215 */
[----:B------:R-:W-:-:S03]  /*9080*/  ISETP.EQ.OR P5, PT, R20, UR20, P2 ;  /* 0x0000001414007c0c */ /* 0x000fc600097a2670 */
[----:B------:R-:W-:-:S06]  /*9090*/  @!P3 IMAD.WIDE.U32 R22, R22, R23, UR6 ;  /* 0x000000061616be25 */ /* 0x000fcc000f8e0017 */
[----:B------:R-:W2:Y:S04]  /*90a0*/  @!P3 LDG.E.64 R22, [R22.64] ;  /* 0x000000121616b981 */ /* 0x000ea8000c1e1b00 */
[----:B------:R-:W-:Y:S01]  /*90b0*/  @!P5 IMAD R20, R20, R21, UR22 ;  /* 0x000000161414de24 */ /* 0x000fe2000f8e0215 */
[----:B------:R-:W-:-:S10]  /*90c0*/  HFMA2.MMA R21, -RZ, RZ, 0, 4.76837158203125e-07 ;  /* 0x00000008ff157435 */ /* 0x000fd400000001ff */
[----:B------:R-:W-:-:S06]  /*90d0*/  @!P5 IMAD.WIDE.U32 R20, R20, R21, UR6 ;  /* 0x000000061414de25 */ /* 0x000fcc000f8e0015 */
[----:B------:R-:W4:Y:S01]  /*90e0*/  @!P5 LDG.E.64 R20, [R20.64] ;  /* 0x000000121414d981 */ /* 0x000f22000c1e1b00 */
[----:B--2---:R-:W-:Y:S01]  /*90f0*/  @!P3 FADD.FTZ R28, R28, R22 ;  /* 0x000000161c1cb221 */ /* 0x004fe20000010000 */
[----:B------:R-:W-:Y:S01]  /*9100*/  MOV R22, UR5 ;  /* 0x0000000500167c02 */ /* 0x000fe20008000f00 */
[----:B------:R-:W-:-:S03]  /*9110*/  @!P3 FADD.FTZ R29, R29, R23 ;  /* 0x000000171d1db221 */ /* 0x000fc60000010000 */
[----:B------:R-:W-:-:S04]  /*9120*/  IADD3 R22, R22, 0x4, RZ ;  /* 0x0000000416167810 */ /* 0x000fc80007ffe0ff */
[----:B------:R-:W-:Y:S01]  /*9130*/  ISETP.EQ.OR P3, PT, R22, UR20, P2 ;  /* 0x0000001416007c0c */ /* 0x000fe20009762670 */
[----:B----4-:R-:W-:Y:S01]  /*9140*/  @!P5 FADD.FTZ R28, R28, R20 ;  /* 0x000000141c1cd221 */ /* 0x010fe20000010000 */
[----:B------:R-:W-:Y:S01]  /*9150*/  MOV R20, UR5 ;  /* 0x0000000500147c02 */ /* 0x000fe20008000f00 */
[----:B------:R-:W-:-:S03]  /*9160*/  @!P5 FADD.FTZ R29, R29, R21 ;  /* 0x000000151d1dd221 */ /* 0x000fc60000010000 */
[----:B------:R-:W-:-:S04]  /*9170*/  IADD3 R20, R20, 0x5, RZ ;  /* 0x0000000514147810 */ /* 0x000fc80007ffe0ff */
[----:B------:R-:W-:Y:S01]  /*9180*/  ISETP.EQ.OR P5, PT, R20, UR20, P2 ;  /* 0x0000001414007c0c */ /* 0x000fe200097a2670 */
[----:B---3--:R-:W-:Y:S01]  /*9190*/  @!P6 FADD.FTZ R28, R28, R24 ;  /* 0x000000181c1ce221 */ /* 0x008fe20000010000 */
[----:B------:R-:W-:Y:S02]  /*91a0*/  MOV R24, UR5 ;  /* 0x0000000500187c02 */ /* 0x000fe40008000f00 */
[----:B------:R-:W-:Y:S01]  /*91b0*/  MOV R21, c[0x0][0x10] ;  /* 0x0000040000157a02 */ /* 0x000fe20000000f00 */
[----:B------:R-:W-:Y:S01]  /*91c0*/  HFMA2.MMA R23, -RZ, RZ, 0, 4.76837158203125e-07 ;  /* 0x00000008ff177435 */ /* 0x000fe200000001ff */
[----:B------:R-:W-:Y:S01]  /*91d0*/  IADD3 R24, R24, 0x6, RZ ;  /* 0x0000000618187810 */ /* 0x000fe20007ffe0ff */
[----:B------:R-:W-:Y:S02]  /*91e0*/  @!P6 FADD.FTZ R29, R29, R25 ;  /* 0x000000191d1de221 */ /* 0x000fe40000010000 */
[----:B------:R-:W-:Y:S01]  /*91f0*/  @!P3 IMAD R22, R22, R21, UR22 ;  /* 0x000000161616be24 */ /* 0x000fe2000f8e0215 */
[----:B------:R-:W-:-:S03]  /*9200*/  ISETP.EQ.OR P6, PT, R24, UR20, P2 ;  /* 0x0000001418007c0c */ /* 0x000fc600097c2670 */
[----:B------:R-:W-:Y:S01]  /*9210*/  @!P5 IMAD R20, R20, R21, UR22 ;  /* 0x000000161414de24 */ /* 0x000fe2000f8e0215 */
[----:B------:R-:W-:Y:S01]  /*9220*/  HFMA2.MMA R21, -RZ, RZ, 0, 4.76837158203125e-07 ;  /* 0x00000008ff157435 */ /* 0x000fe200000001ff */
[----:B------:R-:W-:Y:S01]  /*9230*/  @!P3 IMAD.WIDE.U32 R22, R22, R23, UR6 ;  /* 0x000000061616be25 */ /* 0x000fe2000f8e0017 */
[----:B------:R-:W-:-:S05]  /*9240*/  MOV R25, c[0x0][0x10] ;  /* 0x0000040000197a02 */ /* 0x000fca0000000f00 */
[----:B------:R-:W2:Y:S03]  /*9250*/  @!P3 LDG.E.64 R22, [R22.64] ;  /* 0x000000121616b981 */ /* 0x000ea6000c1e1b00 */
        /* <DEDUP_REMOVED lines=8> */
[----:B------:R-:W-:Y:S02]  /*92e0*/  @!P3 FADD.FTZ R29, R29, R23 ;  /* 0x000000171d1db221 */ /* 0x000fe40000010000 */
[----:B---3--:R-:W-:Y:S01]  /*92f0*/  @!P5 FADD.FTZ R28, R28, R20 ;  /* 0x000000141c1cd221 */ /* 0x008fe20000010000 */
[----:B------:R-:W-:Y:S01]  /*9300*/  MOV R20, UR5 ;  /* 0x0000000500147c02 */ /* 0x000fe20008000f00 */
[----:B------:R-:W-:Y:S01]  /*9310*/  @!P5 FADD.FTZ R29, R29, R21 ;  /* 0x000000151d1dd221 */ /* 0x000fe20000010000 */
[----:B------:R-:W-:Y:S02]  /*9320*/  IADD3 R22, R22, 0x7, RZ ;  /* 0x0000000716167810 */ /* 0x000fe40007ffe0ff */
[----:B------:R-:W-:-:S02]  /*9330*/  IADD3 R20, R20, 0x8, RZ ;  /* 0x0000000814147810 */ /* 0x000fc40007ffe0ff */
[----:B------:R-:W-:Y:S01]  /*9340*/  ISETP.EQ.OR P3, PT, R22, UR20, P2 ;  /* 0x0000001416007c0c */ /* 0x000fe20009762670 */
[----:B----4-:R-:W-:Y:S02]  /*9350*/  @!P6 FADD.FTZ R28, R28, R24 ;  /* 0x000000181c1ce221 */ /* 0x010fe40000010000 */
[----:B------:R-:W-:Y:S01]  /*9360*/  @!P6 FADD.FTZ R29, R29, R25 ;  /* 0x000000191d1de221 */ /* 0x000fe20000010000 */
[----:B------:R-:W-:Y:S02]  /*9370*/  ISETP.EQ.OR P6, PT, R20, UR20, P2 ;  /* 0x0000001414007c0c */ /* 0x000fe400097c2670 */
[----:B------:R-:W-:Y:S01]  /*9380*/  MOV R21, c[0x0][0x10] ;  /* 0x0000040000157a02 */ /* 0x000fe20000000f00 */
[----:B------:R-:W-:Y:S01]  /*9390*/  HFMA2.MMA R23, -RZ, RZ, 0, 4.76837158203125e-07 ;  /* 0x00000008ff177435 */ /* 0x000fe200000001ff */
[----:B------:R-:W-:-:S05]  /*93a0*/  MOV R24, UR5 ;  /* 0x0000000500187c02 */ /* 0x000fca0008000f00 */
[----:B------:R-:W-:Y:S01]  /*93b0*/  @!P3 IMAD R22, R22, R21, UR22 ;  /* 0x000000161616be24 */ /* 0x000fe2000f8e0215 */
[----:B------:R-:W-:-:S03]  /*93c0*/  IADD3 R24, R24, 0x9, RZ ;  /* 0x0000000918187810 */ /* 0x000fc60007ffe0ff */
[----:B------:R-:W-:Y:S01]  /*93d0*/  @!P6 IMAD R20, R20, R21, UR22 ;  /* 0x000000161414ee24 */ /* 0x000fe2000f8e0215 */
[----:B------:R-:W-:Y:S01]  /*93e0*/  HFMA2.MMA R21, -RZ, RZ, 0, 4.76837158203125e-07 ;  /* 0x00000008ff157435 */ /* 0x000fe200000001ff */
[----:B------:R-:W-:Y:S01]  /*93f0*/  ISETP.EQ.OR P5, PT, R24, UR20, P2 ;  /* 0x0000001418007c0c */ /* 0x000fe200097a2670 */
[----:B------:R-:W-:Y:S01]  /*9400*/  @!P3 IMAD.WIDE.U32 R22, R22, R23, UR6 ;  /* 0x000000061616be25 */ /* 0x000fe2000f8e0017 */
[----:B------:R-:W-:-:S05]  /*9410*/  MOV R25, c[0x0][0x10] ;  /* 0x0000040000197a02 */ /* 0x000fca0000000f00 */
[----:B------:R-:W2:Y:S02]  /*9420*/  @!P3 LDG.E.64 R22, [R22.64] ;  /* 0x000000121616b981 */ /* 0x000ea4000c1e1b00 */
[----:B------:R-:W-:-:S04]  /*9430*/  @!P6 IMAD.WIDE.U32 R20, R20, R21, UR6 ;  /* 0x000000061414ee25 */ /* 0x000fc8000f8e0015 */
[----:B------:R-:W-:Y:S02]  /*9440*/  @!P5 IMAD R24, R24, R25, UR22 ;  /* 0x000000161818de24 */ /* 0x000fe4000f8e0219 */
[----:B------:R-:W3:Y:S01]  /*9450*/  @!P6 LDG.E.64 R20, [R20.64] ;  /* 0x000000121414e981 */ /* 0x000ee2000c1e1b00 */
[----:B------:R-:W-:-:S05]  /*9460*/  MOV R25, 0x8 ;  /* 0x0000000800197802 */ /* 0x000fca0000000f00 */
[----:B------:R-:W-:-:S06]  /*9470*/  @!P5 IMAD.WIDE.U32 R24, R24, R25, UR6 ;  /* 0x000000061818de25 */ /* 0x000fcc000f8e0019 */
[----:B------:R-:W4:Y:S01]  /*9480*/  @!P5 LDG.E.64 R24, [R24.64] ;  /* 0x000000121818d981 */ /* 0x000f22000c1e1b00 */
[----:B--2---:R-:W-:Y:S01]  /*9490*/  @!P3 FADD.FTZ R28, R28, R22 ;  /* 0x000000161c1cb221 */ /* 0x004fe20000010000 */
[----:B------:R-:W-:Y:S01]  /*94a0*/  MOV R22, UR5 ;  /* 0x0000000500167c02 */ /* 0x000fe20008000f00 */
[----:B------:R-:W-:Y:S02]  /*94b0*/  @!P3 FADD.FTZ R29, R29, R23 ;  /* 0x000000171d1db221 */ /* 0x000fe40000010000 */
[----:B---3--:R-:W-:Y:S01]  /*94c0*/  @!P6 FADD.FTZ R28, R28, R20 ;  /* 0x000000141c1ce221 */ /* 0x008fe20000010000 */
[----:B------:R-:W-:Y:S02]  /*94d0*/  MOV R20, UR5 ;  /* 0x0000000500147c02 */ /* 0x000fe40008000f00 */
[----:B------:R-:W-:Y:S02]  /*94e0*/  IADD3 R22, R22, 0xa, RZ ;  /* 0x0000000a16167810 */ /* 0x000fe40007ffe0ff */
[----:B------:R-:W-:Y:S01]  /*94f0*/  IADD3 R20, R20, 0xb, RZ ;  /* 0x0000000b14147810 */ /* 0x000fe20007ffe0ff */
[----:B------:R-:W-:Y:S01]  /*9500*/  @!P6 FADD.FTZ R29, R29, R21 ;  /* 0x000000151d1de221 */ /* 0x000fe20000010000 */
[----:B------:R-:W-:-:S02]  /*9510*/  ISETP.EQ.OR P3, PT, R22, UR20, P2 ;  /* 0x0000001416007c0c */ /* 0x000fc40009762670 */
[----:B------:R-:W-:Y:S01]  /*9520*/  ISETP.EQ.OR P6, PT, R20, UR20, P2 ;  /* 0x0000001414007c0c */ /* 0x000fe200097c2670 */
[----:B----4-:R-:W-:Y:S01]  /*9530*/  @!P5 FADD.FTZ R28, R28, R24 ;  /* 0x000000181c1cd221 */ /* 0x010fe20000010000 */
[----:B------:R-:W-:Y:S01]  /*9540*/  MOV R24, UR5 ;  /* 0x0000000500187c02 */ /* 0x000fe20008000f00 */
[----:B------:R-:W-:Y:S01]  /*9550*/  HFMA2.MMA R23, -RZ, RZ, 0, 4.76837158203125e-07 ;  /* 0x00000008ff177435 */ /* 0x000fe200000001ff */
[----:B------:R-:W-:Y:S02]  /*9560*/  MOV R21, c[0x0][0x10] ;  /* 0x0000040000157a02 */ /* 0x000fe40000000f00 */
[----:B------:R-:W-:Y:S01]  /*9570*/  IADD3 R24, R24, 0xc, RZ ;  /* 0x0000000c18187810 */ /* 0x000fe20007ffe0ff */
[----:B------:R-:W-:-:S04]  /*9580*/  @!P5 FADD.FTZ R29, R29, R25 ;  /* 0x000000191d1dd221 */ /* 0x000fc80000010000 */
[-C--:B------:R-:W-:Y:S01]  /*9590*/  @!P3 IMAD R22, R22, R21.reuse, UR22 ;  /* 0x000000161616be24 */ /* 0x080fe2000f8e0215 */
[----:B------:R-:W-:Y:S01]  /*95a0*/  ISETP.EQ.OR P5, PT, R24, UR20, P2 ;  /* 0x0000001418007c0c */ /* 0x000fe200097a2670 */
        /* <DEDUP_REMOVED lines=13> */
[----:B------:R-:W-:-:S03]  /*9680*/  @!P3 FADD.FTZ R29, R29, R23 ;  /* 0x000000171d1db221 */ /* 0x000fc60000010000 */
[----:B------:R-:W-:Y:S01]  /*9690*/  IADD3 R22, R22, 0xd, RZ ;  /* 0x0000000d16167810 */ /* 0x000fe20007ffe0ff */
[----:B---3--:R-:W-:Y:S01]  /*96a0*/  @!P6 FADD.FTZ R28, R28, R20 ;  /* 0x000000141c1ce221 */ /* 0x008fe20000010000 */
[----:B------:R-:W-:Y:S02]  /*96b0*/  MOV R20, UR5 ;  /* 0x0000000500147c02 */ /* 0x000fe40008000f00 */
[----:B------:R-:W-:Y:S02]  /*96c0*/  ISETP.EQ.OR P3, PT, R22, UR20, P2 ;  /* 0x0000001416007c0c */ /* 0x000fe40009762670 */
[----:B------:R-:W-:Y:S01]  /*96d0*/  IADD3 R20, R20, 0xe, RZ ;  /* 0x0000000e14147810 */ /* 0x000fe20007ffe0ff */
[----:B------:R-:W-:Y:S01]  /*96e0*/  @!P6 FADD.FTZ R29, R29, R21 ;  /* 0x000000151d1de221 */ /* 0x000fe20000010000 */
[----:B------:R-:W-:Y:S02]  /*96f0*/  HFMA2.MMA R23, -RZ, RZ, 0, 4.76837158203125e-07 ;  /* 0x00000008ff177435 */ /* 0x000fe400000001ff */
[----:B------:R-:W-:Y:S01]  /*9700*/  ISETP.EQ.OR P6, PT, R20, UR20, P2 ;  /* 0x0000001414007c0c */ /* 0x000fe200097c2670 */
[----:B----4-:R-:W-:Y:S01]  /*9710*/  @!P5 FADD.FTZ R28, R28, R24 ;  /* 0x000000181c1cd221 */ /* 0x010fe20000010000 */
[----:B------:R-:W-:-:S02]  /*9720*/  MOV R24, UR5 ;  /* 0x0000000500187c02 */ /* 0x000fc40008000f00 */
[----:B------:R-:W-:Y:S02]  /*9730*/  MOV R21, c[0x0][0x10] ;  /* 0x0000040000157a02 */ /* 0x000fe40000000f00 */
[----:B------:R-:W-:Y:S01]  /*9740*/  IADD3 R24, R24, 0xf, RZ ;  /* 0x0000000f18187810 */ /* 0x000fe20007ffe0ff */
[----:B------:R-:W-:Y:S02]  /*9750*/  @!P5 FADD.FTZ R29, R29, R25 ;  /* 0x000000191d1dd221 */ /* 0x000fe40000010000 */
[----:B------:R-:W-:Y:S01]  /*9760*/  @!P3 IMAD R22, R22, R21, UR22 ;  /* 0x000000161616be24 */ /* 0x000fe2000f8e0215 */
[----:B------:R-:W-:-:S03]  /*9770*/  ISETP.EQ.OR P5, PT, R24, UR20, P2 ;  /* 0x0000001418007c0c */ /* 0x000fc600097a2670 */
[----:B------:R-:W-:-:S04]  /*9780*/  @!P3 IMAD.WIDE.U32 R22, R22, R23, UR6 ;  /* 0x000000061616be25 */ /* 0x000fc8000f8e0017 */
[----:B------:R-:W-:Y:S01]  /*9790*/  @!P6 IMAD R20, R20, R21, UR22 ;  /* 0x000000161414ee24 */ /* 0x000fe2000f8e0215 */
[----:B------:R-:W-:Y:S01]  /*97a0*/  HFMA2.MMA R21, -RZ, RZ, 0, 4.76837158203125e-07 ;  /* 0x00000008ff157435 */ /* 0x000fe200000001ff */
[----:B------:R-:W-:Y:S01]  /*97b0*/  MOV R25, c[0x0][0x10] ;  /* 0x0000040000197a02 */ /* 0x000fe20000000f00 */
[----:B------:R-:W2:Y:S04]  /*97c0*/  @!P3 LDG.E.64 R22, [R22.64] ;  /* 0x000000121616b981 */ /* 0x000ea8000c1e1b00 */
[----:B------:R-:W-:Y:S01]  /*97d0*/  @!P5 IMAD R24, R24, R25, UR22 ;  /* 0x000000161818de24 */ /* 0x000fe2000f8e0219 */
[----:B------:R-:W-:-:S03]  /*97e0*/  MOV R25, 0x8 ;  /* 0x0000000800197802 */ /* 0x000fc60000000f00 */
        /* <DEDUP_REMOVED lines=15> */
.L_x_581:
[----:B------:R-:W-:-:S06]  /*98e0*/  UISETP.GT.AND UP0, UPT, UR14, 0x4, UPT ;  /* 0x000000040e00788c */ /* 0x000fcc000bf04270 */
[----:B------:R-:W-:-:S13]  /*98f0*/  PLOP3.LUT P3, PT, PT, PT, UP0, 0x80, 0x0 ;  /* 0x000000000000781c */ /* 0x000fda0003f6f008 */
[----:B------:R-:W-:Y:S05]  /*9900*/  @!P3 BRA `(.L_x_583) ;  /* 0x000005200000b947 */ /* 0x000fea0003800000 */
[----:B------:R-:W-:Y:S01]  /*9910*/  MOV R20, UR5 ;  /* 0x0000000500147c02 */ /* 0x000fe20008000f00 */
[----:B------:R-:W-:Y:S01]  /*9920*/  HFMA2.MMA R23, -RZ, RZ, 0, 4.76837158203125e-07 ;  /* 0x00000008ff177435 */ /* 0x000fe200000001ff */
[----:B------:R-:W-:Y:S02]  /*9930*/  MOV R22, UR5 ;  /* 0x0000000500167c02 */ /* 0x000fe40008000f00 */
[----:B------:R-:W-:Y:S02]  /*9940*/  ISETP.EQ.OR P0, PT, R20, UR20, P2 ;  /* 0x0000001414007c0c */ /* 0x000fe40009702670 */
[----:B------:R-:W-:-:S11]  /*9950*/  MOV R20, c[0x0][0x10] ;  /* 0x0000040000147a02 */ /* 0x000fd60000000f00 */
[----:B------:R-:W-:Y:S01]  /*9960*/  @!P0 IMAD R22, R22, R20, UR22 ;  /* 0x0000001616168e24 */ /* 0x000fe2000f8e0214 */
[----:B------:R-:W-:Y:S02]  /*9970*/  MOV R20, UR5 ;  /* 0x0000000500147c02 */ /* 0x000fe40008000f00 */
[----:B------:R-:W-:Y:S01]  /*9980*/  MOV R21, c[0x0][0x10] ;  /* 0x0000040000157a02 */ /* 0x000fe20000000f00 */
[----:B------:R-:W-:Y:S01]  /*9990*/  @!P0 IMAD.WIDE.U32 R22, R22, R23, UR6 ;  /* 0x0000000616168e25 */ /* 0x000fe2000f8e0017 */
[----:B------:R-:W-:-:S04]  /*99a0*/  IADD3 R20, R20, 0x1, RZ ;  /* 0x0000000114147810 */ /* 0x000fc80007ffe0ff */
[----:B------:R-:W-:Y:S01]  /*99b0*/  ISETP.EQ.OR P5, PT, R20, UR20, P2 ;  /* 0x0000001414007c0c */ /* 0x000fe200097a2670 */
[----:B------:R-:W2:-:S12]  /*99c0*/  @!P0 LDG.E.64 R22, [R22.64] ;  /* 0x0000001216168981 */ /* 0x000e98000c1e1b00 */
[----:B------:R-:W-:Y:S01]  /*99d0*/  @!P5 IMAD R20, R20, R21, UR22 ;  /* 0x000000161414de24 */ /* 0x000fe2000f8e0215 */
[----:B------:R-:W-:-:S10]  /*99e0*/  HFMA2.MMA R21, -RZ, RZ, 0, 4.76837158203125e-07 ;  /* 0x00000008ff157435 */ /* 0x000fd400000001ff */
[----:B------:R-:W-:-:S06]  /*99f0*/  @!P5 IMAD.WIDE.U32 R20, R20, R21, UR6 ;  /* 0x000000061414de25 */ /* 0x000fcc000f8e0015 */
[----:B------:R-:W3:Y:S01]  /*9a00*/  @!P5 LDG.E.64 R20, [R20.64] ;  /* 0x000000121414d981 */ /* 0x000ee2000c1e1b00 */
[----:B------:R-:W-:Y:S02]  /*9a10*/  MOV R24, UR5 ;  /* 0x0000000500187c02 */ /* 0x000fe40008000f00 */
[----:B------:R-:W-:Y:S02]  /*9a20*/  MOV R25, c[0x0][0x10] ;  /* 0x0000040000197a02 */ /* 0x000fe40000000f00 */
[----:B------:R-:W-:Y:S02]  /*9a30*/  IADD3 R24, R24, 0x3, RZ ;  /* 0x0000000318187810 */ /* 0x000fe40007ffe0ff */
[----:B------:R-:W-:Y:S02]  /*9a40*/  MOV R47, UR5 ;  /* 0x00000005002f7c02 */ /* 0x000fe40008000f00 */
[----:B------:R-:W-:Y:S02]  /*9a50*/  ISETP.EQ.OR P3, PT, R24, UR20, P2 ;  /* 0x0000001418007c0c */ /* 0x000fe40009762670 */
[----:B------:R-:W-:Y:S01]  /*9a60*/  IADD3 R47, R47, 0x4, RZ ;  /* 0x000000042f2f7810 */ /* 0x000fe20007ffe0ff */
[----:B--2---:R-:W-:Y:S01]  /*9a70*/  @!P0 FADD.FTZ R28, R28, R22 ;  /* 0x000000161c1c8221 */ /* 0x004fe20000010000 */
[----:B------:R-:W-:Y:S01]  /*9a80*/  MOV R22, UR5 ;  /* 0x0000000500167c02 */ /* 0x000fe20008000f00 */
[----:B------:R-:W-:Y:S01]  /*9a90*/  @!P0 FADD.FTZ R29, R29, R23 ;  /* 0x000000171d1d8221 */ /* 0x000fe20000010000 */
[----:B------:R-:W-:-:S02]  /*9aa0*/  MOV R23, 0x8 ;  /* 0x0000000800177802 */ /* 0x000fc40000000f00 */
[----:B------:R-:W-:Y:S02]  /*9ab0*/  IADD3 R22, R22, 0x2, RZ ;  /* 0x0000000216167810 */ /* 0x000fe40007ffe0ff */
[----:B------:R-:W-:Y:S02]  /*9ac0*/  ISETP.EQ.OR P0, PT, R47, UR20, P2 ;  /* 0x000000142f007c0c */ /* 0x000fe40009702670 */
[----:B------:R-:W-:-:S13]  /*9ad0*/  ISETP.EQ.OR P6, PT, R22, UR20, P2 ;  /* 0x0000001416007c0c */ /* 0x000fda00097c2670 */
[----:B------:R-:W-:Y:S02]  /*9ae0*/  @!P6 IMAD R25, R22, R25, UR22 ;  /* 0x000000161619ee24 */ /* 0x000fe4000f8e0219 */
[----:B---3--:R-:W-:Y:S01]  /*9af0*/  @!P5 FADD.FTZ R28, R28, R20 ;  /* 0x000000141c1cd221 */ /* 0x008fe20000010000 */
[----:B------:R-:W-:-:S05]  /*9b00*/  MOV R20, c[0x0][0x10] ;  /* 0x0000040000147a02 */ /* 0x000fca0000000f00 */
[----:B------:R-:W-:Y:S01]  /*9b10*/  @!P3 IMAD R22, R24, R20, UR22 ;  /* 0x000000161816be24 */ /* 0x000fe2000f8e0214 */
[----:B------:R-:W-:-:S03]  /*9b20*/  HFMA2.MMA R24, -RZ, RZ, 0, 4.76837158203125e-07 ;  /* 0x00000008ff187435 */ /* 0x000fc600000001ff */
[----:B------:R-:W-:-:S06]  /*9b30*/  @!P3 IMAD.WIDE.U32 R22, R22, R23, UR6 ;  /* 0x000000061616be25 */ /* 0x000fcc000f8e0017 */
[----:B------:R-:W2:Y:S01]  /*9b40*/  @!P3 LDG.E.64 R22, [R22.64] ;  /* 0x000000121616b981 */ /* 0x000ea2000c1e1b00 */
[----:B------:R-:W-:-:S06]  /*9b50*/  @!P6 IMAD.WIDE.U32 R24, R25, R24, UR6 ;  /* 0x000000061918ee25 */ /* 0x000fcc000f8e0018 */
[----:B------:R-:W3:Y:S01]  /*9b60*/  @!P6 LDG.E.64 R24, [R24.64] ;  /* 0x000000121818e981 */ /* 0x000ee2000c1e1b00 */
[----:B------:R-:W-:Y:S01]  /*9b70*/  @!P5 FADD.FTZ R29, R29, R21 ;  /* 0x000000151d1dd221 */ /* 0x000fe20000010000 */
[C---:B------:R-:W-:Y:S02]  /*9b80*/  IADD3 R20, R47.reuse, 0x2, RZ ;  /* 0x000000022f147810 */ /* 0x040fe40007ffe0ff */
[----:B------:R-:W-:Y:S01]  /*9b90*/  IADD3 R21, R47, 0x1, RZ ;  /* 0x000000012f157810 */ /* 0x000fe20007ffe0ff */
[----:B------:R-:W-:Y:S01]  /*9ba0*/  HFMA2.MMA R27, -RZ, RZ, 0, 4.76837158203125e-07 ;  /* 0x00000008ff1b7435 */ /* 0x000fe200000001ff */
[----:B------:R-:W-:Y:S02]  /*9bb0*/  MOV R26, c[0x0][0x10] ;  /* 0x00000400001a7a02 */ /* 0x000fe40000000f00 */
[----:B------:R-:W-:-:S03]  /*9bc0*/  ISETP.EQ.OR P5, PT, R21, UR20, P2 ;  /* 0x0000001415007c0c */ /* 0x000fc600097a2670 */
[----:B------:R-:W-:-:S04]  /*9bd0*/  @!P0 IMAD R26, R47, R26, UR22 ;  /* 0x000000162f1a8e24 */ /* 0x000fc8000f8e021a */
[----:B------:R-:W-:-:S06]  /*9be0*/  @!P0 IMAD.WIDE.U32 R26, R26, R27, UR6 ;  /* 0x000000061a1a8e25 */ /* 0x000fcc000f8e001b */
[----:B------:R-:W4:Y:S01]  /*9bf0*/  @!P0 LDG.E.64 R26, [R26.64] ;  /* 0x000000121a1a8981 */ /* 0x000f22000c1e1b00 */
[----:B---3--:R-:W-:Y:S02]  /*9c00*/  @!P6 FADD.FTZ R28, R28, R24 ;  /* 0x000000181c1ce221 */ /* 0x008fe40000010000 */
[----:B------:R-:W-:Y:S01]  /*9c10*/  @!P6 FADD.FTZ R29, R29, R25 ;  /* 0x000000191d1de221 */ /* 0x000fe20000010000 */
[----:B------:R-:W-:Y:S02]  /*9c20*/  ISETP.EQ.OR P6, PT, R20, UR20, P2 ;  /* 0x0000001414007c0c */ /* 0x000fe400097c2670 */
[----:B------:R-:W-:Y:S01]  /*9c30*/  IADD3 R24, R47, 0x3, RZ ;  /* 0x000000032f187810 */ /* 0x000fe20007ffe0ff */
[----:B--2---:R-:W-:Y:S02]  /*9c40*/  @!P3 FADD.FTZ R28, R28, R22 ;  /* 0x000000161c1cb221 */ /* 0x004fe40000010000 */
[----:B------:R-:W-:Y:S01]  /*9c50*/  @!P3 FADD.FTZ R29, R29, R23 ;  /* 0x000000171d1db221 */ /* 0x000fe20000010000 */
[----:B------:R-:W-:-:S02]  /*9c60*/  MOV R23, c[0x0][0x10] ;  /* 0x0000040000177a02 */ /* 0x000fc40000000f00 */
[----:B------:R-:W-:Y:S02]  /*9c70*/  ISETP.EQ.OR P3, PT, R24, UR20, P2 ;  /* 0x0000001418007c0c */ /* 0x000fe40009762670 */
[----:B------:R-:W-:-:S03]  /*9c80*/  MOV R22, c[0x0][0x10] ;  /* 0x0000040000167a02 */ /* 0x000fc60000000f00 */
[----:B------:R-:W-:Y:S01]  /*9c90*/  @!P6 IMAD R20, R20, R23, UR22 ;  /* 0x000000161414ee24 */ /* 0x000fe2000f8e0217 */
[----:B------:R-:W-:Y:S01]  /*9ca0*/  HFMA2.MMA R23, -RZ, RZ, 0, 4.76837158203125e-07 ;  /* 0x00000008ff177435 */ /* 0x000fe200000001ff */
[----:B------:R-:W-:Y:S01]  /*9cb0*/  MOV R25, c[0x0][0x10] ;  /* 0x0000040000197a02 */ /* 0x000fe20000000f00 */
[----:B------:R-:W-:Y:S01]  /*9cc0*/  @!P5 IMAD R22, R21, R22, UR22 ;  /* 0x000000161516de24 */ /* 0x000fe2000f8e0216 */
[----:B------:R-:W-:-:S04]  /*9cd0*/  MOV R21, 0x8 ;  /* 0x0000000800157802 */ /* 0x000fc80000000f00 */
[----:B------:R-:W-:Y:S01]  /*9ce0*/  @!P3 IMAD R24, R24, R25, UR22 ;  /* 0x000000161818be24 */ /* 0x000fe2000f8e0219 */
[----:B------:R-:W-:Y:S02]  /*9cf0*/  HFMA2.MMA R25, -RZ, RZ, 0, 4.76837158203125e-07 ;  /* 0x00000008ff197435 */ /* 0x000fe400000001ff */
        /* <DEDUP_REMOVED lines=19> */
.L_x_583:
[----:B01----:R-:W-:-:S13]  /*9e30*/  ISETP.NE.OR P0, PT, RZ, UR14, P0 ;  /* 0x0000000eff007c0c */ /* 0x003fda0008705670 */
[----:B------:R-:W-:Y:S05]  /*9e40*/  @!P0 BRA `(.L_x_579) ;  /* 0x000002a000008947 */ /* 0x000fea0003800000 */
.L_x_580:
        /* <DEDUP_REMOVED lines=42> */
.L_x_579:
        /* <DEDUP_REMOVED lines=16> */
.L_x_585:
[----:B------:R-:W-:Y:S05]  /*a1f0*/  BSYNC B0 ;  /* 0x0000000000007941 */ /* 0x000fea0003800000 */
.L_x_584:
        /* <DEDUP_REMOVED lines=24> */
.L_x_576:
[----:B------:R-:W-:Y:S01]  /*a380*/  @!P2 STS.64 [0xe0], R28 ;  /* 0x0000e01cff00a388 */ /* 0x000fe20000000a00 */
[----:B01----:R-:W-:-:S03]  /*a390*/  PRMT R22, RZ, 0x5410, R48 ;  /* 0x00005410ff167816 */ /* 0x003fc60000000030 */
[----:B------:R-:W-:Y:S02]  /*a3a0*/  BAR.SYNC.DEFER_BLOCKING 0x0 ;  /* 0x0000000000007b1d */ /* 0x000fe40000010000 */
[----:B------:R-:W-:-:S04]  /*a3b0*/  FADD.FTZ R22, R22, -UR24 ;  /* 0x8000001816167e21 */ /* 0x000fc80008010000 */
[----:B------:R-:W-:Y:S01]  /*a3c0*/  FMUL.FTZ R22, R22, UR23 ;  /* 0x0000001716167c20 */ /* 0x000fe20008410000 */
[----:B------:R-:W0:Y:S02]  /*a3d0*/  LDS.64 R20, [0xe0] ;  /* 0x0000e000ff147984 */ /* 0x000e240000000a00 */
[----:B0-----:R-:W-:Y:S02]  /*a3e0*/  FMUL.FTZ R21, R21, c[0x0][0x20c] ;  /* 0x0000830015157a20 */ /* 0x001fe40000410000 */
[----:B------:R-:W-:Y:S02]  /*a3f0*/  FMUL.FTZ R20, R20, c[0x0][0x20c] ;  /* 0x0000830014147a20 */ /* 0x000fe40000410000 */
[----:B------:R0:W1:Y:S02]  /*a400*/  R2UR UR6, R21 ;  /* 0x00000000150673c2 */ /* 0x00006400000e0000 */
[----:B0-----:R-:W-:-:S06]  /*a410*/  PRMT R21, RZ, 0x7610, R48 ;  /* 0x00007610ff157816 */ /* 0x001fcc0000000030 */
[----:B------:R0:W2:Y:S01]  /*a420*/  R2UR UR5, R20 ;  /* 0x00000000140573c2 */ /* 0x0000a200000e0000 */
[----:B------:R-:W-:Y:S01]  /*a430*/  FADD.FTZ R21, R21, -UR24 ;  /* 0x8000001815157e21 */ /* 0x000fe20008010000 */
[----:B0-----:R-:W-:-:S03]  /*a440*/  PRMT R20, RZ, 0x5410, R51 ;  /* 0x00005410ff147816 */ /* 0x001fc60000000033 */
[----:B------:R-:W-:Y:S01]  /*a450*/  FMUL.FTZ R21, R21, UR23 ;  /* 0x0000001715157c20 */ /* 0x000fe20008410000 */
        /* <DEDUP_REMOVED lines=20> */
.L_x_586:
[----:B------:R-:W-:Y:S01]  /*a5a0*/  BSSY B0, `(.L_x_587) ;  /* 0x0000015000007945 */ /* 0x000fe20003800000 */
[----:B------:R-:W-:Y:S05]  /*a5b0*/  @!P1 BRA `(.L_x_588) ;  /* 0x0000013000009947 */ /* 0x000fea0003800000 */
[----:B--2---:R-:W-:Y:S02]  /*a5c0*/  MOV R23, UR5 ;  /* 0x0000000500177c02 */ /* 0x004fe40008000f00 */
        /* <DEDUP_REMOVED lines=18> */
.L_x_588:
[----:B------:R-:W-:Y:S05]  /*a6f0*/  BSYNC B0 ;  /* 0x0000000000007941 */ /* 0x000fea0003800000 */
.L_x_587:
[C---:B-----5:R-:W-:Y:S02]  /*a700*/  IADD3 R26, R2.reuse, 0x10, RZ ;  /* 0x00000010021a7810 */ /* 0x060fe40007ffe0ff */
[----:B------:R-:W-:Y:S02]  /*a710*/  IADD3 R25, R2, 0x10, RZ ;  /* 0x0000001002197810 */ /* 0x000fe40007ffe0ff */
        /* <DEDUP_REMOVED lines=31> */
.L_x_589:
[----:B------:R-:W-:Y:S01]  /*a910*/  BSSY B0, `(.L_x_590) ;  /* 0x0000014000007945 */ /* 0x000fe20003800000 */
[----:B------:R-:W-:Y:S05]  /*a920*/  @P0 BRA `(.L_x_591) ;  /* 0x0000012000000947 */ /* 0x000fea0003800000 */
[----:B--2---:R-:W-:-:S05]  /*a930*/  MOV R23, UR5 ;  /* 0x0000000500177c02 */ /* 0x004fca0008000f00 */
        /* <DEDUP_REMOVED lines=17> */
.L_x_591:
[----:B------:R-:W-:Y:S05]  /*aa50*/  BSYNC B0 ;  /* 0x0000000000007941 */ /* 0x000fea0003800000 */
.L_x_590:
[C---:B------:R-:W-:Y:S02]  /*aa60*/  IADD3 R26, R2.reuse, 0x20, RZ ;  /* 0x00000020021a7810 */ /* 0x040fe40007ffe0ff */
        /* <DEDUP_REMOVED lines=32> */
.L_x_592:
        /* <DEDUP_REMOVED lines=20> */
.L_x_594:
[----:B------:R-:W-:Y:S05]  /*adb0*/  BSYNC B0 ;  /* 0x0000000000007941 */ /* 0x000fea0003800000 */
.L_x_593:
        /* <DEDUP_REMOVED lines=33> */
.L_x_595:
        /* <DEDUP_REMOVED lines=20> */
.L_x_597:
[----:B------:R-:W-:Y:S05]  /*b110*/  BSYNC B0 ;  /* 0x0000000000007941 */ /* 0x000fea0003800000 */
.L_x_596:
[C---:B------:R-:W-:Y:S02]  /*b120*/  IADD3 R26, R2.reuse, 0x40, RZ ;  /* 0x00000040021a7810 */ /* 0x040fe40007ffe0ff */
[C---:B------:R-:W-:Y:S02]  /*b130*/  IADD3 R29, R2.reuse, 0x40, RZ ;  /* 0x00000040021d7810 */ /* 0x040fe40007ffe0ff */
[--C-:B0-----:R-:W-:Y:S02]  /*b140*/  PRMT R22, RZ, 0x5410, R43.reuse ;  /* 0x00005410ff167816 */ /* 0x101fe4000000002b */
[----:B------:R-:W-:Y:S02]  /*b150*/  PRMT R21, RZ, 0x7610, R43 ;  /* 0x00007610ff157816 */ /* 0x000fe4000000002b */
[----:B------:R-:W-:Y:S01]  /*b160*/  IADD3 R27, R2, 0x50, RZ ;  /* 0x00000050021b7810 */ /* 0x000fe20007ffe0ff */
[----:B------:R-:W-:Y:S01]  /*b170*/  FADD.FTZ R22, R22, -UR24 ;  /* 0x8000001816167e21 */ /* 0x000fe20008010000 */
[----:B------:R-:W-:Y:S01]  /*b180*/  ISETP.GE.U32.AND P0, PT, R26, c[0x0][0x1e0], PT ;  /* 0x000078001a007a0c */ /* 0x000fe20003f06070 */
[----:B------:R-:W-:Y:S01]  /*b190*/  FADD.FTZ R21, R21, -UR24 ;  /* 0x8000001815157e21 */ /* 0x000fe20008010000 */
[----:B------:R-:W-:Y:S01]  /*b1a0*/  SHF.R.S32.HI R29, RZ, 0x1f, R29 ;  /* 0x0000001fff1d7819 */ /* 0x000fe2000001141d */
[----:B------:R-:W-:Y:S01]  /*b1b0*/  FMUL.FTZ R22, R22, UR23 ;  /* 0x0000001716167c20 */ /* 0x000fe20008410000 */
[C---:B------:R-:W-:Y:S01]  /*b1c0*/  IADD3 R28, R2.reuse, 0x50, RZ ;  /* 0x00000050021c7810 */ /* 0x040fe20007ffe0ff */
[----:B------:R-:W-:Y:S01]  /*b1d0*/  FMUL.FTZ R21, R21, UR23 ;  /* 0x0000001715157c20 */ /* 0x000fe20008410000 */
[----:B------:R-:W-:-:S02]  /*b1e0*/  IADD3 R25, R2, 0x60, RZ ;  /* 0x0000006002197810 */ /* 0x000fc40007ffe0ff */
[----:B------:R-:W-:Y:S02]  /*b1f0*/  ISETP.GE.U32.AND P5, PT, R27, c[0x0][0x1e0], PT ;  /* 0x000078001b007a0c */ /* 0x000fe40003fa6070 */
[----:B------:R-:W-:Y:S02]  /*b200*/  SHF.R.S32.HI R28, RZ, 0x1f, R28 ;  /* 0x0000001fff1c7819 */ /* 0x000fe4000001141c */
[----:B------:R-:W-:Y:S02]  /*b210*/  ISETP.GE.AND.EX P3, PT, R29, c[0x0][0x1e4], PT, P0 ;  /* 0x000079001d007a0c */ /* 0x000fe40003f66300 */
[----:B------:R-:W-:Y:S02]  /*b220*/  PRMT R20, RZ, 0x5410, R59 ;  /* 0x00005410ff147816 */ /* 0x000fe4000000003b */
        /* <DEDUP_REMOVED lines=23> */
.L_x_598:
        /* <DEDUP_REMOVED lines=20> */
.L_x_600:
[----:B------:R-:W-:Y:S05]  /*b4e0*/  BSYNC B0 ;  /* 0x0000000000007941 */ /* 0x000fea0003800000 */
.L_x_599:
[--C-:B0-----:R-:W-:Y:S02]  /*b4f0*/  PRMT R22, RZ, 0x5410, R44.reuse ;  /* 0x00005410ff167816 */ /* 0x101fe4000000002c */
[----:B------:R-:W-:Y:S02]  /*b500*/  PRMT R21, RZ, 0x7610, R44 ;  /* 0x00007610ff157816 */ /* 0x000fe4000000002c */
[----:B------:R-:W-:Y:S01]  /*b510*/  IADD3 R29, R2, 0x60, RZ ;  /* 0x00000060021d7810 */ /* 0x000fe20007ffe0ff */
        /* <DEDUP_REMOVED lines=30> */
.L_x_601:
        /* <DEDUP_REMOVED lines=20> */
.L_x_603:
[----:B------:R-:W-:Y:S05]  /*b840*/  BSYNC B0 ;  /* 0x0000000000007941 */ /* 0x000fea0003800000 */
.L_x_602:
        /* <DEDUP_REMOVED lines=33> */
.L_x_604:
        /* <DEDUP_REMOVED lines=20> */
.L_x_606:
[----:B------:R-:W-:Y:S05]  /*bba0*/  BSYNC B0 ;  /* 0x0000000000007941 */ /* 0x000fea0003800000 */
.L_x_605:
        /* <DEDUP_REMOVED lines=33> */
.L_x_607:
        /* <DEDUP_REMOVED lines=20> */
.L_x_609:
[----:B------:R-:W-:Y:S05]  /*bf00*/  BSYNC B0 ;  /* 0x0000000000007941 */ /* 0x000fea0003800000 */
.L_x_608:
        /* <DEDUP_REMOVED lines=33> */
.L_x_610:
        /* <DEDUP_REMOVED lines=20> */
.L_x_612:
[----:B------:R-:W-:Y:S05]  /*c260*/  BSYNC B0 ;  /* 0x0000000000007941 */ /* 0x000fea0003800000 */
.L_x_611:
        /* <DEDUP_REMOVED lines=33> */
.L_x_613:
        /* <DEDUP_REMOVED lines=20> */
.L_x_615:
[----:B------:R-:W-:Y:S05]  /*c5c0*/  BSYNC B0 ;  /* 0x0000000000007941 */ /* 0x000fea0003800000 */
.L_x_614:
[----:B0-----:R-:W3:Y:S01]  /*c5d0*/  LDL.LU R23, [R1+0x8] ;  /* 0x0000080001177983 */ /* 0x001ee20000300800 */
[--C-:B------:R-:W-:Y:S02]  /*c5e0*/  PRMT R22, RZ, 0x5410, R39.reuse ;  /* 0x00005410ff167816 */ /* 0x100fe40000000027 */
[----:B------:R-:W-:Y:S02]  /*c5f0*/  PRMT R21, RZ, 0x7610, R39 ;  /* 0x00007610ff157816 */ /* 0x000fe40000000027 */
        /* <DEDUP_REMOVED lines=10> */
[--C-:B---3--:R-:W-:Y:S02]  /*c6a0*/  PRMT R20, RZ, 0x5410, R23.reuse ;  /* 0x00005410ff147816 */ /* 0x108fe40000000017 */
        /* <DEDUP_REMOVED lines=20> */
.L_x_616:
        /* <DEDUP_REMOVED lines=20> */
.L_x_618:
[----:B------:R-:W-:Y:S05]  /*c930*/  BSYNC B0 ;  /* 0x0000000000007941 */ /* 0x000fea0003800000 */
.L_x_617:
        /* <DEDUP_REMOVED lines=34> */
.L_x_619:
        /* <DEDUP_REMOVED lines=20> */
.L_x_621:
[----:B------:R-:W-:Y:S05]  /*cca0*/  BSYNC B0 ;  /* 0x0000000000007941 */ /* 0x000fea0003800000 */
.L_x_620:
        /* <DEDUP_REMOVED lines=34> */
.L_x_622:
        /* <DEDUP_REMOVED lines=20> */
.L_x_624:
[----:B------:R-:W-:Y:S05]  /*d010*/  BSYNC B0 ;  /* 0x0000000000007941 */ /* 0x000fea0003800000 */
.L_x_623:
[----:B------:R-:W3:Y:S04]  /*d020*/  LDL.LU R20, [R1+0xc] ;  /* 0x00000c0001147983 */ /* 0x000ee80000300800 */
[----:B0-----:R-:W4:Y:S01]  /*d030*/  LDL.LU R23, [R1+0x1c] ;  /* 0x00001c0001177983 */ /* 0x001f220000300800 */
[C---:B------:R-:W-:Y:S02]  /*d040*/  IADD3 R29, R2.reuse, 0xe0, RZ ;  /* 0x000000e0021d7810 */ /* 0x040fe40007ffe0ff */
[----:B------:R-:W-:Y:S02]  /*d050*/  IADD3 R28, R2, 0xf0, RZ ;  /* 0x000000f0021c7810 */ /* 0x000fe40007ffe0ff */
[----:B------:R-:W-:Y:S02]  /*d060*/  SHF.R.S32.HI R29, RZ, 0x1f, R29 ;  /* 0x0000001fff1d7819 */ /* 0x000fe4000001141d */
[----:B------:R-:W-:-:S02]  /*d070*/  ISETP.GE.U32.AND P2, PT, R28, c[0x0][0x1e0], PT ;  /* 0x000078001c007a0c */ /* 0x000fc40003f46070 */
[----:B------:R-:W-:Y:S02]  /*d080*/  ISETP.GE.AND.EX P0, PT, R29, c[0x0][0x1e4], PT, P0 ;  /* 0x000079001d007a0c */ /* 0x000fe40003f06300 */
[----:B------:R-:W-:Y:S02]  /*d090*/  ISETP.GT.U32.OR P3, PT, R0, 0x2ff, P3 ;  /* 0x000002ff0000780c */ /* 0x000fe40001f64470 */
[--C-:B---3--:R-:W-:Y:S02]  /*d0a0*/  PRMT R22, RZ, 0x5410, R20.reuse ;  /* 0x00005410ff167816 */ /* 0x108fe40000000014 */
        /* <DEDUP_REMOVED lines=26> */
.L_x_625:
        /* <DEDUP_REMOVED lines=20> */
.L_x_627:
[----:B------:R-:W-:Y:S05]  /*d390*/  BSYNC B0 ;  /* 0x0000000000007941 */ /* 0x000fea0003800000 */
.L_x_626:
        /* <DEDUP_REMOVED lines=34> */
.L_x_628:
        /* <DEDUP_REMOVED lines=20> */
.L_x_630:
[----:B------:R-:W-:Y:S05]  /*d700*/  BSYNC B0 ;  /* 0x0000000000007941 */ /* 0x000fea0003800000 */
.L_x_629:
        /* <DEDUP_REMOVED lines=35> */
.L_x_631:
        /* <DEDUP_REMOVED lines=20> */
.L_x_633:
[----:B------:R-:W-:Y:S05]  /*da80*/  BSYNC B0 ;  /* 0x0000000000007941 */ /* 0x000fea0003800000 */
.L_x_632:
        /* <DEDUP_REMOVED lines=34> */
.L_x_634:
        /* <DEDUP_REMOVED lines=20> */
.L_x_636:
[----:B------:R-:W-:Y:S05]  /*ddf0*/  BSYNC B0 ;  /* 0x0000000000007941 */ /* 0x000fea0003800000 */
.L_x_635:
        /* <DEDUP_REMOVED lines=34> */
.L_x_637:
        /* <DEDUP_REMOVED lines=20> */
.L_x_639:
[----:B------:R-:W-:Y:S05]  /*e160*/  BSYNC B0 ;  /* 0x0000000000007941 */ /* 0x000fea0003800000 */
.L_x_638:
        /* <DEDUP_REMOVED lines=34> */
.L_x_640:
        /* <DEDUP_REMOVED lines=20> */
.L_x_642:
[----:B------:R-:W-:Y:S05]  /*e4d0*/  BSYNC B0 ;  /* 0x0000000000007941 */ /* 0x000fea0003800000 */
.L_x_641:
        /* <DEDUP_REMOVED lines=34> */
.L_x_643:
        /* <DEDUP_REMOVED lines=20> */
.L_x_645:
[----:B------:R-:W-:Y:S05]  /*e840*/  BSYNC B0 ;  /* 0x0000000000007941 */ /* 0x000fea0003800000 */
.L_x_644:
        /* <DEDUP_REMOVED lines=34> */
.L_x_646:
        /* <DEDUP_REMOVED lines=20> */
.L_x_648:
[----:B------:R-:W-:Y:S05]  /*ebb0*/  BSYNC B0 ;  /* 0x0000000000007941 */ /* 0x000fea0003800000 */
.L_x_647:
        /* <DEDUP_REMOVED lines=34> */
.L_x_649:
        /* <DEDUP_REMOVED lines=20> */
.L_x_651:
[----:B------:R-:W-:Y:S05]  /*ef20*/  BSYNC B0 ;  /* 0x0000000000007941 */ /* 0x000fea0003800000 */
.L_x_650:
[----:B0-----:R-:W3:Y:S01]  /*ef30*/  LDL.LU R22, [R1] ;  /* 0x0000000001167983 */ /* 0x001ee20000300800 */
        /* <DEDUP_REMOVED lines=33> */
.L_x_652:
[----:B------:R-:W-:Y:S01]  /*f150*/  BSSY B0, `(.L_x_653) ;  /* 0x0000014000007945 */ /* 0x000fe20003800000 */
[----:B------:R-:W-:Y:S05]  /*f160*/  @P3 BRA `(.L_x_654) ;  /* 0x0000012000003947 */ /* 0x000fea0003800000 */
[----:B--2---:R-:W-:-:S05]  /*f170*/  MOV R23, UR5 ;  /* 0x0000000500177c02 */ /* 0x004fca0008000f00 */
[----:B-1----:R-:W-:Y:S01]  /*f180*/  FFMA.FTZ R24, R21, R23, UR6 ;  /* 0x0000000615187e23 */ /* 0x002fe20008010017 */
[----:B------:R-:W-:-:S03]  /*f190*/  MOV R21, UR5 ;  /* 0x0000000500157c02 */ /* 0x000fc60008000f00 */
[----:B------:R-:W-:Y:S02]  /*f1a0*/  FFMA.FTZ R15, R15, R11, -R24 ;  /* 0x0000000b0f0f7223 */ /* 0x000fe40000010818 */
[----:B------:R-:W-:Y:S02]  /*f1b0*/  FFMA.FTZ R21, R20, R21, UR6 ;  /* 0x0000000614157e23 */ /* 0x000fe40008010015 */
[----:B------:R-:W-:Y:S02]  /*f1c0*/  FMUL.FTZ R20, R15, UR23 ;  /* 0x000000170f147c20 */ /* 0x000fe40008410000 */
[----:B------:R-:W-:Y:S02]  /*f1d0*/  FFMA.FTZ R21, R22, R14, -R21 ;  /* 0x0000000e16157223 */ /* 0x000fe40000010815 */
[----:B------:R-:W-:Y:S02]  /*f1e0*/  IMAD R22, R27, c[0x0][0x1d8], RZ ;  /* 0x000076001b167a24 */ /* 0x000fe400078e02ff */
[----:B------:R-:W-:Y:S01]  /*f1f0*/  FMUL.FTZ R15, R21, UR23 ;  /* 0x00000017150f7c20 */ /* 0x000fe20008410000 */
[----:B------:R-:W-:Y:S01]  /*f200*/  MOV R21, R19 ;  /* 0x0000001300157202 */ /* 0x000fe20000000f00 */
        /* <DEDUP_REMOVED lines=8> */
.L_x_654:
[----:B------:R-:W-:Y:S05]  /*f290*/  BSYNC B0 ;  /* 0x0000000000007941 */ /* 0x000fea0003800000 */
.L_x_653:
        /* <DEDUP_REMOVED lines=12> */
[--C-:B------:R-:W-:Y:S02]  /*f360*/  PRMT R22, RZ, 0x5410, R70.reuse ;  /* 0x00005410ff167816 */ /* 0x100fe40000000046 */
[----:B------:R-:W-:Y:S01]  /*f370*/  PRMT R23, RZ, 0x7610, R70 ;  /* 0x00007610ff177816 */ /* 0x000fe20000000046 */
[----:B------:R-:W-:Y:S07]  /*f380*/  @!P4 BRA `(.L_x_655) ;  /* 0x000001200000c947 */ /* 0x000fee0003800000 */
        /* <DEDUP_REMOVED lines=18> */
.L_x_655:
[----:B------:R-:W-:Y:S01]  /*f4b0*/  BSSY B0, `(.L_x_656) ;  /* 0x0000014000007945 */ /* 0x000fe20003800000 */
[----:B------:R-:W-:Y:S05]  /*f4c0*/  @P0 BRA `(.L_x_657) ;  /* 0x0000012000000947 */ /* 0x000fea0003800000 */
[----:B--2---:R-:W-:Y:S01]  /*f4d0*/  MOV R24, UR5 ;  /* 0x0000000500187c02 */ /* 0x004fe20008000f00 */
[----:B------:R-:W-:Y:S01]  /*f4e0*/  IMAD R25, R31, c[0x0][0x1d8], RZ ;  /* 0x000076001f197a24 */ /* 0x000fe200078e02ff */
[----:B------:R-:W-:-:S03]  /*f4f0*/  MOV R21, UR5 ;  /* 0x0000000500157c02 */ /* 0x000fc60008000f00 */
[----:B-1----:R-:W-:Y:S02]  /*f500*/  FFMA.FTZ R15, R15, R24, UR6 ;  /* 0x000000060f0f7e23 */ /* 0x002fe40008010018 */
[----:B------:R-:W-:Y:S02]  /*f510*/  IMAD R25, R28, c[0x0][0x1dc], R25 ;  /* 0x000077001c197a24 */ /* 0x000fe400078e0219 */
[----:B------:R-:W-:Y:S02]  /*f520*/  FFMA.FTZ R15, R22, R11, -R15 ;  /* 0x0000000b160f7223 */ /* 0x000fe4000001080f */
[----:B------:R-:W-:Y:S01]  /*f530*/  FFMA.FTZ R22, R20, R21, UR6 ;  /* 0x0000000614167e23 */ /* 0x000fe20008010015 */
[----:B------:R-:W-:Y:S01]  /*f540*/  MOV R20, R16 ;  /* 0x0000001000147202 */ /* 0x000fe20000000f00 */
[----:B------:R-:W-:Y:S01]  /*f550*/  FMUL.FTZ R15, R15, UR23 ;  /* 0x000000170f0f7c20 */ /* 0x000fe20008410000 */
        /* <DEDUP_REMOVED lines=9> */
.L_x_657:
[----:B------:R-:W-:Y:S05]  /*f5f0*/  BSYNC B0 ;  /* 0x0000000000007941 */ /* 0x000fea0003800000 */
.L_x_656:
        /* <DEDUP_REMOVED lines=15> */
[----:B------:R-:W-:Y:S02]  /*f6f0*/  FFMA.FTZ R21, R20, R11, R12 ;  /* 0x0000000b14157223 */ /* 0x000fe4000001000c */
[----:B------:R-:W-:Y:S02]  /*f700*/  FFMA.FTZ R23, R15, R14, R13 ;  /* 0x0000000e0f177223 */ /* 0x000fe4000001000d */
[----:B------:R-:W-:Y:S02]  /*f710*/  FMUL.FTZ R26, R21, -1.4426950216293334961 ;  /* 0xbfb8aa3b151a7820 */ /* 0x000fe40000410000 */
[----:B------:R-:W-:-:S04]  /*f720*/  FMUL.FTZ R27, R23, -1.4426950216293334961 ;  /* 0xbfb8aa3b171b7820 */ /* 0x000fc80000410000 */
[----:B------:R-:W0:Y:S08]  /*f730*/  MUFU.EX2 R26, R26 ;  /* 0x0000001a001a7308 */ /* 0x000e300000000800 */
[----:B------:R-:W3:Y:S01]  /*f740*/  MUFU.EX2 R27, R27 ;  /* 0x0000001b001b7308 */ /* 0x000ee20000000800 */
[----:B0-----:R-:W-:-:S07]  /*f750*/  FADD.FTZ R25, R26, 1 ;  /* 0x3f8000001a197421 */ /* 0x001fce0000010000 */
[----:B------:R-:W0:Y:S01]  /*f760*/  MUFU.RCP R25, R25 ;  /* 0x0000001900197308 */ /* 0x000e220000001000 */
[----:B---3--:R-:W-:-:S07]  /*f770*/  FADD.FTZ R24, R27, 1 ;  /* 0x3f8000001b187421 */ /* 0x008fce0000010000 */
[----:B------:R-:W3:Y:S01]  /*f780*/  MUFU.RCP R24, R24 ;  /* 0x0000001800187308 */ /* 0x000ee20000001000 */
[----:B0-----:R-:W-:Y:S02]  /*f790*/  FADD.FTZ R28, -R25, 1 ;  /* 0x3f800000191c7421 */ /* 0x001fe40000010100 */
[----:B------:R-:W-:Y:S02]  /*f7a0*/  FMUL.FTZ R22, R22, R25 ;  /* 0x0000001916167220 */ /* 0x000fe40000410000 */
[----:B------:R-:W-:Y:S02]  /*f7b0*/  FFMA.FTZ R21, R21, R28, 1 ;  /* 0x3f80000015157423 */ /* 0x000fe4000001001c */
[----:B---3--:R-:W-:Y:S02]  /*f7c0*/  FADD.FTZ R26, -R24, 1 ;  /* 0x3f800000181a7421 */ /* 0x008fe40000010100 */
[----:B------:R-:W-:Y:S02]  /*f7d0*/  FMUL.FTZ R3, R3, R24 ;  /* 0x0000001803037220 */ /* 0x000fe40000410000 */
[----:B------:R-:W-:-:S02]  /*f7e0*/  FFMA.FTZ R26, R23, R26, 1 ;  /* 0x3f800000171a7423 */ /* 0x000fc4000001001a */
[----:B------:R-:W-:Y:S02]  /*f7f0*/  FMUL.FTZ R22, R22, R21 ;  /* 0x0000001516167220 */ /* 0x000fe40000410000 */
[----:B------:R-:W-:Y:S02]  /*f800*/  FMUL.FTZ R3, R3, R26 ;  /* 0x0000001a03037220 */ /* 0x000fe40000410000 */
.L_x_658:
[----:B------:R-:W-:Y:S01]  /*f810*/  BSSY B0, `(.L_x_659) ;  /* 0x0000014000007945 */ /* 0x000fe20003800000 */
[----:B------:R-:W-:Y:S05]  /*f820*/  @P2 BRA `(.L_x_660) ;  /* 0x0000012000002947 */ /* 0x000fea0003800000 */
[----:B--2---:R-:W-:Y:S02]  /*f830*/  MOV R21, UR5 ;  /* 0x0000000500157c02 */ /* 0x004fe40008000f00 */
[----:B------:R-:W-:-:S03]  /*f840*/  MOV R24, UR5 ;  /* 0x0000000500187c02 */ /* 0x000fc60008000f00 */
[----:B-1----:R-:W-:Y:S01]  /*f850*/  FFMA.FTZ R20, R20, R21, UR6 ;  /* 0x0000000614147e23 */ /* 0x002fe20008010015 */
[----:B------:R-:W-:Y:S01]  /*f860*/  MOV R21, R19 ;  /* 0x0000001300157202 */ /* 0x000fe20000000f00 */
[----:B------:R-:W-:Y:S02]  /*f870*/  FFMA.FTZ R15, R15, R24, UR6 ;  /* 0x000000060f0f7e23 */ /* 0x000fe40008010018 */
[----:B------:R-:W-:Y:S02]  /*f880*/  FFMA.FTZ R22, R22, R11, -R20 ;  /* 0x0000000b16167223 */ /* 0x000fe40000010814 */
[----:B------:R-:W-:Y:S02]  /*f890*/  IMAD R20, R34, c[0x0][0x1d8], RZ ;  /* 0x0000760022147a24 */ /* 0x000fe400078e02ff */
[----:B------:R-:W-:Y:S02]  /*f8a0*/  FFMA.FTZ R3, R3, R14, -R15 ;  /* 0x0000000e03037223 */ /* 0x000fe4000001080f */
[----:B------:R-:W-:Y:S01]  /*f8b0*/  IMAD R23, R29, c[0x0][0x1dc], R20 ;  /* 0x000077001d177a24 */ /* 0x000fe200078e0214 */
[----:B------:R-:W-:Y:S01]  /*f8c0*/  MOV R20, R16 ;  /* 0x0000001000147202 */ /* 0x000fe20000000f00 */
[----:B------:R-:W-:-:S02]  /*f8d0*/  FMUL.FTZ R24, R22, UR23 ;  /* 0x0000001716187c20 */ /* 0x000fc40008410000 */
[----:B------:R-:W-:Y:S02]  /*f8e0*/  FMUL.FTZ R3, R3, UR23 ;  /* 0x0000001703037c20 */ /* 0x000fe40008410000 */
[----:B------:R-:W-:-:S03]  /*f8f0*/  IMAD.WIDE.U32 R20, R29, c[0x0][0x1d8], R20 ;  /* 0x000076001d147a25 */ /* 0x000fc600078e0014 */
[----:B------:R-:W-:Y:S02]  /*f900*/  F2FP.BF16.PACK_AB R3, R3, R24 ;  /* 0x000000180303723e */ /* 0x000fe400000010ff */
[----:B------:R-:W-:Y:S02]  /*f910*/  IADD3 R23, R21, R23, RZ ;  /* 0x0000001715177210 */ /* 0x000fe40007ffe0ff */
[----:B------:R-:W-:-:S04]  /*f920*/  LEA R22, P2, R20, c[0x0][0x160], 0x1 ;  /* 0x0000580014167a11 */ /* 0x000fc800078408ff */
[----:B------:R-:W-:-:S05]  /*f930*/  LEA.HI.X R23, R20, c[0x0][0x164], R23, 0x1, P2 ;  /* 0x0000590014177a11 */ /* 0x000fca00010f0c17 */
[----:B------:R0:W-:Y:S04]  /*f940*/  STG.E [R22.64], R3 ;  /* 0x0000000316007986 */ /* 0x0001e8000c101912 */
.L_x_660:
[----:B------:R-:W-:Y:S05]  /*f950*/  BSYNC B0 ;  /* 0x0000000000007941 */ /* 0x000fea0003800000 */
.L_x_659:
        /* <DEDUP_REMOVED lines=33> */
.L_x_661:
[----:B------:R-:W-:Y:S01]  /*fb70*/  BSSY B0, `(.L_x_662) ;  /* 0x0000014000007945 */ /* 0x000fe20003800000 */
[----:B------:R-:W-:Y:S05]  /*fb80*/  @P3 BRA `(.L_x_663) ;  /* 0x0000012000003947 */ /* 0x000fea0003800000 */
[----:B--2---:R-:W-:Y:S01]  /*fb90*/  MOV R21, UR5 ;  /* 0x0000000500157c02 */ /* 0x004fe20008000f00 */
        /* <DEDUP_REMOVED lines=17> */
.L_x_663:
[----:B------:R-:W-:Y:S05]  /*fcb0*/  BSYNC B0 ;  /* 0x0000000000007941 */ /* 0x000fea0003800000 */
.L_x_662:
        /* <DEDUP_REMOVED lines=33> */
.L_x_664:
        /* <DEDUP_REMOVED lines=20> */
.L_x_666:
[----:B------:R-:W-:Y:S05]  /*10010*/  BSYNC B0 ;  /* 0x0000000000007941 */ /* 0x000fea0003800000 */
.L_x_665:
        /* <DEDUP_REMOVED lines=33> */
.L_x_667:
        /* <DEDUP_REMOVED lines=20> */
.L_x_669:
[----:B------:R-:W-:Y:S05]  /*10370*/  BSYNC B0 ;  /* 0x0000000000007941 */ /* 0x000fea0003800000 */
.L_x_668:
[--C-:B0-----:R-:W-:Y:S02]  /*10380*/  PRMT R3, RZ, 0x5410, R7.reuse ;  /* 0x00005410ff037816 */ /* 0x101fe40000000007 */
[----:B------:R-:W-:Y:S02]  /*10390*/  PRMT R7, RZ, 0x7610, R7 ;  /* 0x00007610ff077816 */ /* 0x000fe40000000007 */
[----:B------:R-:W-:Y:S01]  /*103a0*/  IADD3 R29, R2, 0x1e0, RZ ;  /* 0x000001e0021d7810 */ /* 0x000fe20007ffe0ff */
[----:B------:R-:W-:Y:S01]  /*103b0*/  FADD.FTZ R5, R3, -UR24 ;  /* 0x8000001803057e21 */ /* 0x000fe20008010000 */
[----:B------:R-:W-:Y:S01]  /*103c0*/  ISETP.GT.U32.OR P3, PT, R0, 0x2ff, P3 ;  /* 0x000002ff0000780c */ /* 0x000fe20001f64470 */
[----:B------:R-:W-:Y:S01]  /*103d0*/  FADD.FTZ R4, R7, -UR24 ;  /* 0x8000001807047e21 */ /* 0x000fe20008010000 */
[----:B------:R-:W-:Y:S01]  /*103e0*/  ISETP.GE.U32.AND P2, PT, R29, c[0x0][0x1e0], PT ;  /* 0x000078001d007a0c */ /* 0x000fe20003f46070 */
[----:B------:R-:W-:Y:S01]  /*103f0*/  FMUL.FTZ R5, R5, UR23 ;  /* 0x0000001705057c20 */ /* 0x000fe20008410000 */
[--C-:B------:R-:W-:Y:S01]  /*10400*/  PRMT R6, RZ, 0x5410, R56.reuse ;  /* 0x00005410ff067816 */ /* 0x100fe20000000038 */
        /* <DEDUP_REMOVED lines=21> */
.L_x_670:
        /* <DEDUP_REMOVED lines=20> */
.L_x_672:
[----:B------:R-:W-:Y:S05]  /*106a0*/  BSYNC B0 ;  /* 0x0000000000007941 */ /* 0x000fea0003800000 */
.L_x_671:
        /* <DEDUP_REMOVED lines=15> */
[----:B------:R-:W-:Y:S02]  /*107a0*/  ISETP.GE.AND.EX P2, PT, R30, c[0x0][0x1e4], PT, P2 ;  /* 0x000079001e007a0c */ /* 0x000fe40003f46320 */
[----:B------:R-:W-:Y:S02]  /*107b0*/  ISETP.GE.AND.EX P0, PT, R28, c[0x0][0x1e4], PT, P5 ;  /* 0x000079001c007a0c */ /* 0x000fe40003f06350 */
[----:B------:R-:W-:-:S02]  /*107c0*/  ISETP.GT.U32.OR P3, PT, R0, 0x2ff, P3 ;  /* 0x000002ff0000780c */ /* 0x000fc40001f64470 */
        /* <DEDUP_REMOVED lines=21> */
.L_x_673:
        /* <DEDUP_REMOVED lines=20> */
.L_x_675:
[----:B------:R-:W-:Y:S05]  /*10a60*/  BSYNC B0 ;  /* 0x0000000000007941 */ /* 0x000fea0003800000 */
.L_x_674:
        /* <DEDUP_REMOVED lines=30> */
.L_x_676:
[----:B------:R-:W-:Y:S01]  /*10c50*/  BSSY B0, `(.L_x_677) ;  /* 0x0000014000007945 */ /* 0x000fe20003800000 */
[----:B------:R-:W-:Y:S05]  /*10c60*/  @P2 BRA `(.L_x_678) ;  /* 0x0000012000002947 */ /* 0x000fea0003800000 */
[----:B--2---:R-:W-:Y:S01]  /*10c70*/  MOV R8, UR5 ;  /* 0x0000000500087c02 */ /* 0x004fe20008000f00 */
        /* <DEDUP_REMOVED lines=17> */
.L_x_678:
[----:B------:R-:W-:Y:S05]  /*10d90*/  BSYNC B0 ;  /* 0x0000000000007941 */ /* 0x000fea0003800000 */
.L_x_677:
        /* <DEDUP_REMOVED lines=26> */
.L_x_679:
[----:B------:R-:W-:Y:S01]  /*10f40*/  BSSY B0, `(.L_x_680) ;  /* 0x0000013000007945 */ /* 0x000fe20003800000 */
[----:B------:R-:W-:Y:S05]  /*10f50*/  @P0 BRA `(.L_x_681) ;  /* 0x0000011000000947 */ /* 0x000fea0003800000 */
[----:B--2---:R-:W-:Y:S01]  /*10f60*/  MOV R6, UR5 ;  /* 0x0000000500067c02 */ /* 0x004fe20008000f00 */
[----:B------:R-:W-:Y:S01]  /*10f70*/  IMAD R7, R28, c[0x0][0x1d8], RZ ;  /* 0x000076001c077a24 */ /* 0x000fe200078e02ff */
[----:B------:R-:W-:Y:S02]  /*10f80*/  MOV R9, UR5 ;  /* 0x0000000500097c02 */ /* 0x000fe40008000f00 */
[----:B------:R-:W-:Y:S01]  /*10f90*/  MOV R17, R19 ;  /* 0x0000001300117202 */ /* 0x000fe20000000f00 */
[----:B-1----:R-:W-:Y:S02]  /*10fa0*/  FFMA.FTZ R5, R21, R6, UR6 ;  /* 0x0000000615057e23 */ /* 0x002fe40008010006 */
        /* <DEDUP_REMOVED lines=12> */
.L_x_681:
[----:B------:R-:W-:Y:S05]  /*11070*/  BSYNC B0 ;  /* 0x0000000000007941 */ /* 0x000fea0003800000 */
.L_x_680:
[----:B--2---:R-:W-:Y:S02]  /*11080*/  ULDC UR5, c[0x0][0x10] ;  /* 0x0000040000057ab9 */ /* 0x004fe40000000800 */
[----:B------:R-:W-:Y:S02]  /*11090*/  UIADD3 UR9, UR9, UR5, URZ ;  /* 0x0000000509097290 */ /* 0x000fe4000fffe03f */
[----:B------:R-:W-:Y:S02]  /*110a0*/  UIADD3 UR4, UR4, 0x1, URZ ;  /* 0x0000000104047890 */ /* 0x000fe4000fffe03f */
[----:B------:R-:W-:-:S06]  /*110b0*/  UISETP.GE.AND UP0, UPT, UR9, UR8, UPT ;  /* 0x000000080900728c */ /* 0x000fcc000bf06270 */
[----:B------:R-:W-:-:S13]  /*110c0*/  PLOP3.LUT P0, PT, PT, PT, UP0, 0x80, 0x0 ;  /* 0x000000000000781c */ /* 0x000fda0003f0f008 */
[----:B------:R-:W-:Y:S01]  /*110d0*/  @P0 CALL.REL.NOINC `(.L_x_535) ;  /* 0x0000001000000944 */ /* 0x000fe20003c00000 */
[----:B------:R-:W-:Y:S05]  /*110e0*/  BRA `(.L_x_682) ;  /* 0xfffef3c000007947 */ /* 0x000fea000383ffff */
.L_x_535:
[----:B-1----:R-:W-:Y:S01]  /*110f0*/  ISETP.NE.AND P1, PT, R0, RZ, PT ;  /* 0x000000ff0000720c */ /* 0x002fe20003f25270 */
[----:B0-----:R-:W-:Y:S01]  /*11100*/  HFMA2.MMA R3, -RZ, RZ, 0, 2.384185791015625e-07 ;  /* 0x00000004ff037435 */ /* 0x001fe200000001ff */
        /* <DEDUP_REMOVED lines=16> */
.L_x_684:
[----:B------:R-:W-:Y:S05]  /*11210*/  BSYNC B0 ;  /* 0x0000000000007941 */ /* 0x000fea0003800000 */
.L_x_683:
        /* <DEDUP_REMOVED lines=11> */
.L_x_686:
[----:B------:R-:W2:Y:S01]  /*112d0*/  LDG.E.STRONG.GPU R5, [R2.64] ;  /* 0x0000001202057981 */ /* 0x000ea2000c1ef900 */
[----:B------:R-:W-:Y:S01]  /*112e0*/  YIELD ;  /* 0x0000000000007946 */ /* 0x000fe20003800000 */
[----:B--2---:R-:W-:Y:S01]  /*112f0*/  ISETP.NE.AND P0, PT, R5, R4, PT ;  /* 0x000000040500720c */ /* 0x004fe20003f05270 */
[----:B------:R-:W-:-:S12]  /*11300*/  CCTL.IVALL ;  /* 0x00000000ff00798f */ /* 0x000fd80002000000 */
[----:B------:R-:W-:Y:S05]  /*11310*/  @P0 BRA `(.L_x_686) ;  /* 0xffffffb000000947 */ /* 0x000fea000383ffff */
.L_x_685:
        /* <DEDUP_REMOVED lines=25> */
.L_x_687:
        /* <DEDUP_REMOVED lines=26> */
.L_x_688:
        /* <DEDUP_REMOVED lines=11> */
.L_x_5157:


//--------------------- .text._Z35group_norm_nhwc_bwd_one_pass_kernelI11Bf16IOFp16WLi64ELi96ELi768EEv26Group_norm_nhwc_bwd_params --------------------------
	.section	.text._Z35group_norm_nhwc_bwd_one_pass_kernelI11Bf16IOFp16WLi64ELi96ELi768EEv26Group_norm_nhwc_bwd_params,"ax",@progbits
	.sectioninfo	@"SHI_REGISTERS=59"
	.align	128
        .global         _Z35group_norm_nhwc_bwd_one_pass_kernelI11Bf16IOFp16WLi64ELi96ELi768EEv26Group_norm_nhwc_bwd_params
        .type           _Z35group_norm_nhwc_bwd_one_pass_kernelI11Bf16IOFp16WLi64ELi96ELi768EEv26Group_norm_nhwc_bwd_params,@function
        .size           _Z35group_norm_nhwc_bwd_one_pass_kernelI11Bf16IOFp16WLi64ELi96ELi768EEv26Group_norm_nhwc_bwd_params,(.L_x_5158 - _Z35group_norm_nhwc_bwd_one_pass_kernelI11Bf16IOFp16WLi64ELi96ELi768EEv26Group_norm_nhwc_bwd_params)
        .other          _Z35group_norm_nhwc_bwd_one_pass_kernelI11Bf16IOFp16WLi64ELi96ELi768EEv26Group_norm_nhwc_bwd_params,@"STO_CUDA_ENTRY STV_DEFAULT"
_Z35group_norm_nhwc_bwd_one_pass_kernelI11Bf16IOFp16WLi64ELi96ELi768EEv26Group_norm_nhwc_bwd_params:
.text._Z35group_norm_nhwc_bwd_one_pass_kernelI11Bf16IOFp16WLi64ELi96ELi768EEv26Group_norm_nhwc_bwd_params:
        /* <DEDUP_REMOVED lines=43> */
.L_x_724:
        /* <DEDUP_REMOVED lines=138> */
[----:B--2---:R-:W-:-:S02]  /*0b50*/  @P0 HADD2.F32 R45, -RZ, R23.H0_H0 ;  /* 0x20000017ff2d0230 */ /* 0x004fc40000004100 */
[----:B---3--:R-:W-:Y:S02]  /*0b60*/  @P0 HADD2.F32 R46, -RZ, R22.H0_H0 ;  /* 0x20000016ff2e0230 */ /* 0x008fe40000004100 */
[----:B----4-:R-:W-:Y:S02]  /*0b70*/  HADD2.F32 R48, -RZ, R48.H0_H0 ;  /* 0x20000030ff307230 */ /* 0x010fe40000004100 */
[----:B------:R-:W-:Y:S02]  /*0b80*/  HADD2.F32 R17, -RZ, R17.H0_H0 ;  /* 0x20000011ff117230 */ /* 0x000fe40000004100 */
.L_x_691:
[----:B---3--:R-:W-:Y:S05]  /*0b90*/  BSYNC B0 ;  /* 0x0000000000007941 */ /* 0x008fea0003800000 */
.L_x_690:
        /* <DEDUP_REMOVED lines=28> */
.L_x_692:
        /* <DEDUP_REMOVED lines=34> */
.L_x_693:
        /* <DEDUP_REMOVED lines=40> */
.L_x_694:
        /* <DEDUP_REMOVED lines=36> */
.L_x_695:
        /* <DEDUP_REMOVED lines=106> */
.L_x_697:
[----:B------:R-:W-:Y:S05]  /*1ae0*/  BSYNC B0 ;  /* 0x0000000000007941 */ /* 0x000fea0003800000 */
.L_x_696:
        /* <DEDUP_REMOVED lines=79> */
.L_x_699:
[----:B------:R-:W-:Y:S05]  /*1fe0*/  BSYNC B0 ;  /* 0x0000000000007941 */ /* 0x000fea0003800000 */
.L_x_698:
        /* <DEDUP_REMOVED lines=17> */
.L_x_701:
[----:B------:R-:W-:Y:S05]  /*2100*/  BSYNC B0 ;  /* 0x0000000000007941 */ /* 0x000fea0003800000 */
.L_x_700:
        /* <DEDUP_REMOVED lines=28> */
.L_x_704:
[----:B------:R-:W2:Y:S01]  /*22d0*/  LDG.E.STRONG.GPU R22, [R20.64] ;  /* 0x0000000814167981 */ /* 0x000ea2000c1ef900 */
[----:B------:R-:W-:Y:S01]  /*22e0*/  YIELD ;  /* 0x0000000000007946 */ /* 0x000fe20003800000 */
[----:B--2---:R-:W-:Y:S01]  /*22f0*/  ISETP.NE.AND P0, PT, R22, R25, PT ;  /* 0x000000191600720c */ /* 0x004fe20003f05270 */
[----:B------:R-:W-:-:S12]  /*2300*/  CCTL.IVALL ;  /* 0x00000000ff00798f */ /* 0x000fd80002000000 */
[----:B------:R-:W-:Y:S05]  /*2310*/  @P0 BRA `(.L_x_704) ;  /* 0xffffffb000000947 */ /* 0x000fea000383ffff */
.L_x_703:
        /* <DEDUP_REMOVED lines=20> */
.L_x_708:
        /* <DEDUP_REMOVED lines=115> */
.L_x_707:
        /* <DEDUP_REMOVED lines=61> */
.L_x_709:
[----:B------:R-:W-:-:S13]  /*2f60*/  ISETP.NE.OR P0, PT, R28, RZ, P0 ;  /* 0x000000ff1c00720c */ /* 0x000fda0000705670 */
[----:B------:R-:W-:Y:S05]  /*2f70*/  @!P0 BRA `(.L_x_705) ;  /* 0x000001f000008947 */ /* 0x000fea0003800000 */
.L_x_706:
        /* <DEDUP_REMOVED lines=31> */
.L_x_705:
        /* <DEDUP_REMOVED lines=12> */
.L_x_711:
[----:B------:R-:W-:Y:S05]  /*3230*/  BSYNC B0 ;  /* 0x0000000000007941 */ /* 0x000fea0003800000 */
.L_x_710:
        /* <DEDUP_REMOVED lines=16> */
.L_x_702:
        /* <DEDUP_REMOVED lines=53> */
.L_x_712:
        /* <DEDUP_REMOVED lines=18> */
.L_x_714:
[----:B------:R-:W-:Y:S05]  /*37b0*/  BSYNC B0 ;  /* 0x0000000000007941 */ /* 0x000fea0003800000 */
.L_x_713:
        /* <DEDUP_REMOVED lines=23> */
.L_x_715:
        /* <DEDUP_REMOVED lines=18> */
.L_x_717:
[----:B------:R-:W-:Y:S05]  /*3a50*/  BSYNC B0 ;  /* 0x0000000000007941 */ /* 0x000fea0003800000 */
.L_x_716:
        /* <DEDUP_REMOVED lines=23> */
.L_x_718:
        /* <DEDUP_REMOVED lines=18> */
.L_x_720:
[----:B------:R-:W-:Y:S05]  /*3cf0*/  BSYNC B0 ;  /* 0x0000000000007941 */ /* 0x000fea0003800000 */
.L_x_719:
        /* <DEDUP_REMOVED lines=23> */
.L_x_721:
        /* <DEDUP_REMOVED lines=17> */
.L_x_723:
[----:B------:R-:W-:Y:S05]  /*3f80*/  BSYNC B0 ;  /* 0x0000000000007941 */ /* 0x000fea0003800000 */
.L_x_722:
[----:B------:R-:W-:Y:S02]  /*3f90*/  IADD3 R42, R42, c[0x0][0x10], RZ ;  /* 0x000004002a2a7a10 */ /* 0x000fe40007ffe0ff */
[----:B------:R-:W-:Y:S02]  /*3fa0*/  IADD3 R37, R37, 0x1, RZ ;  /* 0x0000000125257810 */ /* 0x000fe40007ffe0ff */
[----:B------:R-:W-:-:S13]  /*3fb0*/  ISETP.GE.AND P0, PT, R42, UR4, PT ;  /* 0x000000042a007c0c */ /* 0x000fda000bf06270 */
[----:B------:R-:W-:Y:S01]  /*3fc0*/  @P0 CALL.REL.NOINC `(.L_x_689) ;  /* 0x0000001000000944 */ /* 0x000fe20003c00000 */
[----:B------:R-:W-:Y:S05]  /*3fd0*/  BRA `(.L_x_724) ;  /* 0xffffc2d000007947 */ /* 0x000fea000383ffff */
.L_x_689:
        /* <DEDUP_REMOVED lines=18> */
.L_x_726:
[----:B------:R-:W-:Y:S05]  /*4100*/  BSYNC B0 ;  /* 0x0000000000007941 */ /* 0x000fea0003800000 */
.L_x_725:
        /* <DEDUP_REMOVED lines=11> */
.L_x_728:
[----:B------:R-:W2:Y:S01]  /*41c0*/  LDG.E.STRONG.GPU R5, [R2.64] ;  /* 0x0000000802057981 */ /* 0x000ea2000c1ef900 */
[----:B------:R-:W-:Y:S01]  /*41d0*/  YIELD ;  /* 0x0000000000007946 */ /* 0x000fe20003800000 */
[----:B--2---:R-:W-:Y:S01]  /*41e0*/  ISETP.NE.AND P0, PT, R5, R0, PT ;  /* 0x000000000500720c */ /* 0x004fe20003f05270 */
[----:B------:R-:W-:-:S12]  /*41f0*/  CCTL.IVALL ;  /* 0x00000000ff00798f */ /* 0x000fd80002000000 */
[----:B------:R-:W-:Y:S05]  /*4200*/  @P0 BRA `(.L_x_728) ;  /* 0xffffffb000000947 */ /* 0x000fea000383ffff */
.L_x_727:
        /* <DEDUP_REMOVED lines=25> */
.L_x_729:
        /* <DEDUP_REMOVED lines=20> */
[----:B--2---:R-:W-:Y:S02]  /*44e0*/  F2FP.PACK_AB R15, R9, R0 ;  /* 0x00000000090f723e */ /* 0x004fe400000000ff */
[----:B---3--:R-:W-:-:S03]  /*44f0*/  F2FP.PACK_AB R17, R13, R10 ;  /* 0x0000000a0d11723e */ /* 0x008fc600000000ff */
[----:B------:R0:W-:Y:S04]  /*4500*/  STG.E [R2.64], R15 ;  /* 0x0000000f02007986 */ /* 0x0001e8000c101908 */
[----:B------:R0:W-:Y:S02]  /*4510*/  STG.E [R4.64], R17 ;  /* 0x0000001104007986 */ /* 0x0001e4000c101908 */
[----:B------:R-:W-:Y:S05]  /*4520*/  @P0 BRA `(.L_x_729) ;  /* 0xfffffe7000000947 */ /* 0x000fea000383ffff */
[----:B------:R-:W-:Y:S05]  /*4530*/  EXIT ;  /* 0x000000000000794d */ /* 0x000fea0003800000 */
.L_x_730:
        /* <DEDUP_REMOVED lines=12> */
.L_x_5158:


//--------------------- .text._Z35group_norm_nhwc_bwd_one_pass_kernelI11Bf16IOFp16WLi128ELi96ELi768EEv26Group_norm_nhwc_bwd_params --------------------------
	.section	.text._Z35group_norm_nhwc_bwd_one_pass_kernelI11Bf16IOFp16WLi128ELi96ELi768EEv26Group_norm_nhwc_bwd_params,"ax",@progbits
	.sectioninfo	@"SHI_REGISTERS=80"
	.align	128
        .global         _Z35group_norm_nhwc_bwd_one_pass_kernelI11Bf16IOFp16WLi128ELi96ELi768EEv26Group_norm_nhwc_bwd_params
        .type           _Z35group_norm_nhwc_bwd_one_pass_kernelI11Bf16IOFp16WLi128ELi96ELi768EEv26Group_norm_nhwc_bwd_params,@function
        .size           _Z35group_norm_nhwc_bwd_one_pass_kernelI11Bf16IOFp16WLi128ELi96ELi768EEv26Group_norm_nhwc_bwd_params,(.L_x_5159 - _Z35group_norm_nhwc_bwd_one_pass_kernelI11Bf16IOFp16WLi128ELi96ELi768EEv26Group_norm_nhwc_bwd_params)
        .other          _Z35group_norm_nhwc_bwd_one_pass_kernelI11Bf16IOFp16WLi128ELi96ELi768EEv26Group_norm_nhwc_bwd_params,@"STO_CUDA_ENTRY STV_DEFAULT"
_Z35group_norm_nhwc_bwd_one_pass_kernelI11Bf16IOFp16WLi128ELi96ELi768EEv26Group_norm_nhwc_bwd_params:
.text._Z35group_norm_nhwc_bwd_one_pass_kernelI11Bf16IOFp16WLi128ELi96ELi768EEv26Group_norm_nhwc_bwd_params:
        /* <DEDUP_REMOVED lines=47> */
.L_x_782:
        /* <DEDUP_REMOVED lines=215> */
.L_x_733:
[----:B---3--:R-:W-:Y:S05]  /*1060*/  BSYNC B0 ;  /* 0x0000000000007941 */ /* 0x008fea0003800000 */
.L_x_732:
        /* <DEDUP_REMOVED lines=34> */
.L_x_734:
        /* <DEDUP_REMOVED lines=26> */
.L_x_735:
        /* <DEDUP_REMOVED lines=40> */
.L_x_736:
        /* <DEDUP_REMOVED lines=37> */
.L_x_737:
        /* <DEDUP_REMOVED lines=34> */
.L_x_738:
        /* <DEDUP_REMOVED lines=38> */
.L_x_739:
        /* <DEDUP_REMOVED lines=36> */
.L_x_740:
        /* <DEDUP_REMOVED lines=34> */
.L_x_741:
        /* <DEDUP_REMOVED lines=113> */
.L_x_743:
[----:B------:R-:W-:Y:S05]  /*28f0*/  BSYNC B0 ;  /* 0x0000000000007941 */ /* 0x000fea0003800000 */
.L_x_742:
        /* <DEDUP_REMOVED lines=79> */
.L_x_745:
[----:B------:R-:W-:Y:S05]  /*2df0*/  BSYNC B0 ;  /* 0x0000000000007941 */ /* 0x000fea0003800000 */
.L_x_744:
        /* <DEDUP_REMOVED lines=17> */
.L_x_747:
[----:B------:R-:W-:Y:S05]  /*2f10*/  BSYNC B0 ;  /* 0x0000000000007941 */ /* 0x000fea0003800000 */
.L_x_746:
        /* <DEDUP_REMOVED lines=28> */
.L_x_750:
[----:B------:R-:W2:Y:S01]  /*30e0*/  LDG.E.STRONG.GPU R20, [R18.64] ;  /* 0x0000000812147981 */ /* 0x000ea2000c1ef900 */
[----:B------:R-:W-:Y:S01]  /*30f0*/  YIELD ;  /* 0x0000000000007946 */ /* 0x000fe20003800000 */
[----:B--2---:R-:W-:Y:S01]  /*3100*/  ISETP.NE.AND P0, PT, R20, R23, PT ;  /* 0x000000171400720c */ /* 0x004fe20003f05270 */
[----:B------:R-:W-:-:S12]  /*3110*/  CCTL.IVALL ;  /* 0x00000000ff00798f */ /* 0x000fd80002000000 */
[----:B------:R-:W-:Y:S05]  /*3120*/  @P0 BRA `(.L_x_750) ;  /* 0xffffffb000000947 */ /* 0x000fea000383ffff */
.L_x_749:
        /* <DEDUP_REMOVED lines=20> */
.L_x_754:
        /* <DEDUP_REMOVED lines=115> */
.L_x_753:
        /* <DEDUP_REMOVED lines=61> */
.L_x_755:
[----:B------:R-:W-:-:S13]  /*3d70*/  ISETP.NE.OR P0, PT, R27, RZ, P0 ;  /* 0x000000ff1b00720c */ /* 0x000fda0000705670 */
[----:B------:R-:W-:Y:S05]  /*3d80*/  @!P0 BRA `(.L_x_751) ;  /* 0x000001f000008947 */ /* 0x000fea0003800000 */
.L_x_752:
        /* <DEDUP_REMOVED lines=31> */
.L_x_751:
        /* <DEDUP_REMOVED lines=12> */
.L_x_757:
[----:B------:R-:W-:Y:S05]  /*4040*/  BSYNC B0 ;  /* 0x0000000000007941 */ /* 0x000fea0003800000 */
.L_x_756:
        /* <DEDUP_REMOVED lines=16> */
.L_x_748:
        /* <DEDUP_REMOVED lines=35> */
.L_x_758:
        /* <DEDUP_REMOVED lines=18> */
.L_x_760:
[----:B------:R-:W-:Y:S05]  /*44a0*/  BSYNC B0 ;  /* 0x0000000000007941 */ /* 0x000fea0003800000 */
.L_x_759:
        /* <DEDUP_REMOVED lines=30> */
.L_x_761:
        /* <DEDUP_REMOVED lines=18> */
.L_x_763:
[----:B------:R-:W-:Y:S05]  /*47b0*/  BSYNC B0 ;  /* 0x0000000000007941 */ /* 0x000fea0003800000 */
.L_x_762:
        /* <DEDUP_REMOVED lines=29> */
.L_x_764:
        /* <DEDUP_REMOVED lines=18> */
.L_x_766:
[----:B------:R-:W-:Y:S05]  /*4ab0*/  BSYNC B0 ;  /* 0x0000000000007941 */ /* 0x000fea0003800000 */
.L_x_765:
        /* <DEDUP_REMOVED lines=56> */
.L_x_767:
        /* <DEDUP_REMOVED lines=18> */
.L_x_769:
[----:B------:R-:W-:Y:S05]  /*4f60*/  BSYNC B0 ;  /* 0x0000000000007941 */ /* 0x000fea0003800000 */
.L_x_768:
        /* <DEDUP_REMOVED lines=23> */
.L_x_770:
        /* <DEDUP_REMOVED lines=18> */
.L_x_772:
[----:B------:R-:W-:Y:S05]  /*5200*/  BSYNC B0 ;  /* 0x0000000000007941 */ /* 0x000fea0003800000 */
.L_x_771:
        /* <DEDUP_REMOVED lines=23> */
.L_x_773:
        /* <DEDUP_REMOVED lines=18> */
.L_x_775:
[----:B------:R-:W-:Y:S05]  /*54a0*/  BSYNC B0 ;  /* 0x0000000000007941 */ /* 0x000fea0003800000 */
.L_x_774:
        /* <DEDUP_REMOVED lines=23> */
.L_x_776:
        /* <DEDUP_REMOVED lines=18> */
.L_x_778:
[----:B------:R-:W-:Y:S05]  /*5740*/  BSYNC B0 ;  /* 0x0000000000007941 */ /* 0x000fea0003800000 */
.L_x_777:
        /* <DEDUP_REMOVED lines=23> */
.L_x_779:
        /* <DEDUP_REMOVED lines=17> */
.L_x_781:
[----:B------:R-:W-:Y:S05]  /*59d0*/  BSYNC B0 ;  /* 0x0000000000007941 */ /* 0x000fea0003800000 */
.L_x_780:
[----:B------:R-:W-:Y:S02]  /*59e0*/  IADD3 R63, R63, c[0x0][0x10], RZ ;  /* 0x000004003f3f7a10 */ /* 0x000fe40007ffe0ff */
[----:B------:R-:W-:Y:S02]  /*59f0*/  IADD3 R54, R54, 0x1, RZ ;  /* 0x0000000136367810 */ /* 0x000fe40007ffe0ff */
[----:B------:R-:W-:-:S13]  /*5a00*/  ISETP.GE.AND P0, PT, R63, UR4, PT ;  /* 0x000000043f007c0c */ /* 0x000fda000bf06270 */
[----:B------:R-:W-:Y:S01]  /*5a10*/  @P0 CALL.REL.NOINC `(.L_x_731) ;  /* 0x0000001000000944 */ /* 0x000fe20003c00000 */
[----:B------:R-:W-:Y:S05]  /*5a20*/  BRA `(.L_x_782) ;  /* 0xffffa8c000007947 */ /* 0x000fea000383ffff */
.L_x_731:
        /* <DEDUP_REMOVED lines=18> */
.L_x_784:
[----:B------:R-:W-:Y:S05]  /*5b50*/  BSYNC B0 ;  /* 0x0000000000007941 */ /* 0x000fea0003800000 */
.L_x_783:
        /* <DEDUP_REMOVED lines=11> */
.L_x_786:
[----:B------:R-:W2:Y:S01]  /*5c10*/  LDG.E.STRONG.GPU R5, [R2.64] ;  /* 0x0000000802057981 */ /* 0x000ea2000c1ef900 */
[----:B------:R-:W-:Y:S01]  /*5c20*/  YIELD ;  /* 0x0000000000007946 */ /* 0x000fe20003800000 */
[----:B--2---:R-:W-:Y:S01]  /*5c30*/  ISETP.NE.AND P0, PT, R5, R0, PT ;  /* 0x000000000500720c */ /* 0x004fe20003f05270 */
[----:B------:R-:W-:-:S12]  /*5c40*/  CCTL.IVALL ;  /* 0x00000000ff00798f */ /* 0x000fd80002000000 */
[----:B------:R-:W-:Y:S05]  /*5c50*/  @P0 BRA `(.L_x_786) ;  /* 0xffffffb000000947 */ /* 0x000fea000383ffff */
.L_x_785:
        /* <DEDUP_REMOVED lines=25> */
.L_x_787:
        /* <DEDUP_REMOVED lines=20> */
[----:B--2---:R-:W-:Y:S02]  /*5f30*/  F2FP.PACK_AB R15, R9, R0 ;  /* 0x00000000090f723e */ /* 0x004fe400000000ff */
[----:B---3--:R-:W-:-:S03]  /*5f40*/  F2FP.PACK_AB R17, R13, R10 ;  /* 0x0000000a0d11723e */ /* 0x008fc600000000ff */
[----:B------:R0:W-:Y:S04]  /*5f50*/  STG.E [R2.64], R15 ;  /* 0x0000000f02007986 */ /* 0x0001e8000c101908 */
[----:B------:R0:W-:Y:S02]  /*5f60*/  STG.E [R4.64], R17 ;  /* 0x0000001104007986 */ /* 0x0001e4000c101908 */
[----:B------:R-:W-:Y:S05]  /*5f70*/  @P0 BRA `(.L_x_787) ;  /* 0xfffffe7000000947 */ /* 0x000fea000383ffff */
[----:B------:R-:W-:Y:S05]  /*5f80*/  EXIT ;  /* 0x000000000000794d */ /* 0x000fea0003800000 */
.L_x_788:
        /* <DEDUP_REMOVED lines=15> */
.L_x_5159:


//--------------------- .text._Z35group_norm_nhwc_bwd_one_pass_kernelI11Bf16IOFp16WLi256ELi96ELi768EEv26Group_norm_nhwc_bwd_params --------------------------
	.section	.text._Z35group_norm_nhwc_bwd_one_pass_kernelI11Bf16IOFp16WLi256ELi96ELi768EEv26Group_norm_nhwc_bwd_params,"ax",@progbits
	.sectioninfo	@"SHI_REGISTERS=80"
	.align	128
        .global         _Z35group_norm_nhwc_bwd_one_pass_kernelI11Bf16IOFp16WLi256ELi96ELi768EEv26Group_norm_nhwc_bwd_params
        .type           _Z35group_norm_nhwc_bwd_one_pass_kernelI11Bf16IOFp16WLi256ELi96ELi768EEv26Group_norm_nhwc_bwd_params,@function
        .size           _Z35group_norm_nhwc_bwd_one_pass_kernelI11Bf16IOFp16WLi256ELi96ELi768EEv26Group_norm_nhwc_bwd_params,(.L_x_5160 - _Z35group_norm_nhwc_bwd_one_pass_kernelI11Bf16IOFp16WLi256ELi96ELi768EEv26Group_norm_nhwc_bwd_params)
        .other          _Z35group_norm_nhwc_bwd_one_pass_kernelI11Bf16IOFp16WLi256ELi96ELi768EEv26Group_norm_nhwc_bwd_params,@"STO_CUDA_ENTRY STV_DEFAULT"
_Z35group_norm_nhwc_bwd_one_pass_kernelI11Bf16IOFp16WLi256ELi96ELi768EEv26Group_norm_nhwc_bwd_params:
.text._Z35group_norm_nhwc_bwd_one_pass_kernelI11Bf16IOFp16WLi256ELi96ELi768EEv26Group_norm_nhwc_bwd_params:
        /* <DEDUP_REMOVED lines=58> */
.L_x_872:
        /* <DEDUP_REMOVED lines=385> */
[----:B--2---:R-:W-:-:S02]  /*1bb0*/  @P0 HADD2.F32 R12, -RZ, R11.H0_H0 ;  /* 0x2000000bff0c0230 */ /* 0x004fc40000004100 */
[----:B---3--:R-:W-:Y:S02]  /*1bc0*/  HADD2.F32 R11, -RZ, R14.H0_H0 ;  /* 0x2000000eff0b7230 */ /* 0x008fe40000004100 */
[----:B----4-:R-:W-:Y:S02]  /*1bd0*/  @P0 HADD2.F32 R13, -RZ, R20.H0_H0 ;  /* 0x20000014ff0d0230 */ /* 0x010fe40000004100 */
[----:B------:R-:W-:Y:S02]  /*1be0*/  HADD2.F32 R14, -RZ, R22.H0_H0 ;  /* 0x20000016ff0e7230 */ /* 0x000fe40000004100 */
.L_x_791:
[----:B0-----:R-:W-:Y:S05]  /*1bf0*/  BSYNC B0 ;  /* 0x0000000000007941 */ /* 0x001fea0003800000 */
.L_x_790:
        /* <DEDUP_REMOVED lines=27> */
.L_x_792:
        /* <DEDUP_REMOVED lines=34> */
.L_x_793:
        /* <DEDUP_REMOVED lines=40> */
.L_x_794:
        /* <DEDUP_REMOVED lines=37> */
.L_x_795:
        /* <DEDUP_REMOVED lines=37> */
.L_x_796:
        /* <DEDUP_REMOVED lines=37> */
.L_x_797:
        /* <DEDUP_REMOVED lines=37> */
.L_x_798:
        /* <DEDUP_REMOVED lines=37> */
.L_x_799:
        /* <DEDUP_REMOVED lines=37> */
.L_x_800:
        /* <DEDUP_REMOVED lines=37> */
.L_x_801:
        /* <DEDUP_REMOVED lines=37> */
.L_x_802:
        /* <DEDUP_REMOVED lines=37> */
.L_x_803:
        /* <DEDUP_REMOVED lines=37> */
.L_x_804:
        /* <DEDUP_REMOVED lines=37> */
.L_x_805:
        /* <DEDUP_REMOVED lines=35> */
.L_x_806:
        /* <DEDUP_REMOVED lines=33> */
.L_x_807:
        /* <DEDUP_REMOVED lines=114> */
.L_x_809:
[----:B------:R-:W-:Y:S05]  /*4720*/  BSYNC B0 ;  /* 0x0000000000007941 */ /* 0x000fea0003800000 */
.L_x_808:
        /* <DEDUP_REMOVED lines=80> */
.L_x_811:
[----:B------:R-:W-:Y:S05]  /*4c30*/  BSYNC B0 ;  /* 0x0000000000007941 */ /* 0x000fea0003800000 */
.L_x_810:
        /* <DEDUP_REMOVED lines=20> */
.L_x_813:
[----:B------:R-:W-:Y:S05]  /*4d80*/  BSYNC B0 ;  /* 0x0000000000007941 */ /* 0x000fea0003800000 */
.L_x_812:
        /* <DEDUP_REMOVED lines=39> */
.L_x_816:
[----:B------:R-:W-:Y:S02]  /*5000*/  MOV R20, UR16 ;  /* 0x0000001000147c02 */ /* 0x000fe40008000f00 */
[----:B------:R-:W-:-:S05]  /*5010*/  MOV R21, UR17 ;  /* 0x0000001100157c02 */ /* 0x000fca0008000f00 */
[----:B------:R-:W2:Y:S01]  /*5020*/  LDG.E.STRONG.GPU R20, [R20.64] ;  /* 0x0000001214147981 */ /* 0x000ea2000c1ef900 */
[----:B------:R-:W-:Y:S01]  /*5030*/  YIELD ;  /* 0x0000000000007946 */ /* 0x000fe20003800000 */
[----:B--2---:R-:W-:Y:S01]  /*5040*/  ISETP.NE.AND P0, PT, R20, R22, PT ;  /* 0x000000161400720c */ /* 0x004fe20003f05270 */
[----:B------:R-:W-:-:S12]  /*5050*/  CCTL.IVALL ;  /* 0x00000000ff00798f */ /* 0x000fd80002000000 */
[----:B------:R-:W-:Y:S05]  /*5060*/  @P0 BRA `(.L_x_816) ;  /* 0xffffff9000000947 */ /* 0x000fea000383ffff */
.L_x_815:
        /* <DEDUP_REMOVED lines=20> */
.L_x_820:
        /* <DEDUP_REMOVED lines=162> */
.L_x_819:
        /* <DEDUP_REMOVED lines=83> */
.L_x_821:
[----:B01----:R-:W-:-:S13]  /*6100*/  ISETP.NE.OR P0, PT, RZ, UR14, P0 ;  /* 0x0000000eff007c0c */ /* 0x003fda0008705670 */
[----:B------:R-:W-:Y:S05]  /*6110*/  @!P0 BRA `(.L_x_817) ;  /* 0x000002a000008947 */ /* 0x000fea0003800000 */
.L_x_818:
        /* <DEDUP_REMOVED lines=42> */
.L_x_817:
        /* <DEDUP_REMOVED lines=16> */
.L_x_823:
[----:B------:R-:W-:Y:S05]  /*64c0*/  BSYNC B0 ;  /* 0x0000000000007941 */ /* 0x000fea0003800000 */
.L_x_822:
        /* <DEDUP_REMOVED lines=24> */
.L_x_814:
        /* <DEDUP_REMOVED lines=34> */
.L_x_824:
        /* <DEDUP_REMOVED lines=21> */
.L_x_826:
[----:B------:R-:W-:Y:S05]  /*69c0*/  BSYNC B0 ;  /* 0x0000000000007941 */ /* 0x000fea0003800000 */
.L_x_825:
        /* <DEDUP_REMOVED lines=30> */
.L_x_827:
        /* <DEDUP_REMOVED lines=20> */
.L_x_829:
[----:B------:R-:W-:Y:S05]  /*6cf0*/  BSYNC B0 ;  /* 0x0000000000007941 */ /* 0x000fea0003800000 */
.L_x_828:
        /* <DEDUP_REMOVED lines=31> */
.L_x_830:
        /* <DEDUP_REMOVED lines=20> */
.L_x_832:
[----:B------:R-:W-:Y:S05]  /*7030*/  BSYNC B0 ;  /* 0x0000000000007941 */ /* 0x000fea0003800000 */
.L_x_831:
        /* <DEDUP_REMOVED lines=35> */
.L_x_833:
        /* <DEDUP_REMOVED lines=20> */
.L_x_835:
[----:B------:R-:W-:Y:S05]  /*73b0*/  BSYNC B0 ;  /* 0x0000000000007941 */ /* 0x000fea0003800000 */
.L_x_834:
        /* <DEDUP_REMOVED lines=31> */
.L_x_836:
        /* <DEDUP_REMOVED lines=20> */
.L_x_838:
[----:B------:R-:W-:Y:S05]  /*76f0*/  BSYNC B0 ;  /* 0x0000000000007941 */ /* 0x000fea0003800000 */
.L_x_837:
        /* <DEDUP_REMOVED lines=31> */
.L_x_839:
        /* <DEDUP_REMOVED lines=20> */
.L_x_841:
[----:B------:R-:W-:Y:S05]  /*7a30*/  BSYNC B0 ;  /* 0x0000000000007941 */ /* 0x000fea0003800000 */
.L_x_840:
        /* <DEDUP_REMOVED lines=31> */
.L_x_842:
        /* <DEDUP_REMOVED lines=20> */
.L_x_844:
[----:B------:R-:W-:Y:S05]  /*7d70*/  BSYNC B0 ;  /* 0x0000000000007941 */ /* 0x000fea0003800000 */
.L_x_843:
        /* <DEDUP_REMOVED lines=31> */
.L_x_845:
        /* <DEDUP_REMOVED lines=20> */
.L_x_847:
[----:B------:R-:W-:Y:S05]  /*80b0*/  BSYNC B0 ;  /* 0x0000000000007941 */ /* 0x000fea0003800000 */
.L_x_846:
        /* <DEDUP_REMOVED lines=31> */
.L_x_848:
        /* <DEDUP_REMOVED lines=20> */
.L_x_850:
[----:B------:R-:W-:Y:S05]  /*83f0*/  BSYNC B0 ;  /* 0x0000000000007941 */ /* 0x000fea0003800000 */
.L_x_849:
        /* <DEDUP_REMOVED lines=31> */
.L_x_851:
        /* <DEDUP_REMOVED lines=20> */
.L_x_853:
[----:B------:R-:W-:Y:S05]  /*8730*/  BSYNC B0 ;  /* 0x0000000000007941 */ /* 0x000fea0003800000 */
.L_x_852:
        /* <DEDUP_REMOVED lines=31> */
.L_x_854:
        /* <DEDUP_REMOVED lines=20> */
.L_x_856:
[----:B------:R-:W-:Y:S05]  /*8a70*/  BSYNC B0 ;  /* 0x0000000000007941 */ /* 0x000fea0003800000 */
.L_x_855:
        /* <DEDUP_REMOVED lines=31> */
.L_x_857:
        /* <DEDUP_REMOVED lines=20> */
.L_x_859:
[----:B------:R-:W-:Y:S05]  /*8db0*/  BSYNC B0 ;  /* 0x0000000000007941 */ /* 0x000fea0003800000 */
.L_x_858:
        /* <DEDUP_REMOVED lines=29> */
.L_x_860:
        /* <DEDUP_REMOVED lines=20> */
.L_x_862:
[----:B------:R-:W-:Y:S05]  /*90d0*/  BSYNC B0 ;  /* 0x0000000000007941 */ /* 0x000fea0003800000 */
.L_x_861:
        /* <DEDUP_REMOVED lines=35> */
.L_x_863:
        /* <DEDUP_REMOVED lines=20> */
.L_x_865:
[----:B------:R-:W-:Y:S05]  /*9450*/  BSYNC B0 ;  /* 0x0000000000007941 */ /* 0x000fea0003800000 */
.L_x_864:
        /* <DEDUP_REMOVED lines=30> */
.L_x_866:
        /* <DEDUP_REMOVED lines=20> */
.L_x_868:
[----:B------:R-:W-:Y:S05]  /*9780*/  BSYNC B0 ;  /* 0x0000000000007941 */ /* 0x000fea0003800000 */
.L_x_867:
        /* <DEDUP_REMOVED lines=26> */
.L_x_869:
        /* <DEDUP_REMOVED lines=19> */
.L_x_871:
[----:B------:R-:W-:Y:S05]  /*9a60*/  BSYNC B0 ;  /* 0x0000000000007941 */ /* 0x000fea0003800000 */
.L_x_870:
[----:B---3--:R-:W-:Y:S02]  /*9a70*/  ULDC UR5, c[0x0][0x10] ;  /* 0x0000040000057ab9 */ /* 0x008fe40000000800 */
[----:B------:R-:W-:Y:S02]  /*9a80*/  UIADD3 UR9, UR9, UR5, URZ ;  /* 0x0000000509097290 */ /* 0x000fe4000fffe03f */
[----:B------:R-:W-:Y:S02]  /*9a90*/  UIADD3 UR4, UR4, 0x1, URZ ;  /* 0x0000000104047890 */ /* 0x000fe4000fffe03f */
[----:B------:R-:W-:-:S06]  /*9aa0*/  UISETP.GE.AND UP0, UPT, UR9, UR8, UPT ;  /* 0x000000080900728c */ /* 0x000fcc000bf06270 */
[----:B------:R-:W-:-:S13]  /*9ab0*/  PLOP3.LUT P0, PT, PT, PT, UP0, 0x80, 0x0 ;  /* 0x000000000000781c */ /* 0x000fda0003f0f008 */
[----:B------:R-:W-:Y:S01]  /*9ac0*/  @P0 CALL.REL.NOINC `(.L_x_789) ;  /* 0x0000001000000944 */ /* 0x000fe20003c00000 */
[----:B------:R-:W-:Y:S05]  /*9ad0*/  BRA `(.L_x_872) ;  /* 0xffff68c000007947 */ /* 0x000fea000383ffff */
.L_x_789:
        /* <DEDUP_REMOVED lines=18> */
.L_x_874:
[----:B------:R-:W-:Y:S05]  /*9c00*/  BSYNC B0 ;  /* 0x0000000000007941 */ /* 0x000fea0003800000 */
.L_x_873:
        /* <DEDUP_REMOVED lines=11> */
.L_x_876:
[----:B------:R-:W2:Y:S01]  /*9cc0*/  LDG.E.STRONG.GPU R5, [R2.64] ;  /* 0x0000001202057981 */ /* 0x000ea2000c1ef900 */
[----:B------:R-:W-:Y:S01]  /*9cd0*/  YIELD ;  /* 0x0000000000007946 */ /* 0x000fe20003800000 */
[----:B--2---:R-:W-:Y:S01]  /*9ce0*/  ISETP.NE.AND P0, PT, R5, R4, PT ;  /* 0x000000040500720c */ /* 0x004fe20003f05270 */
[----:B------:R-:W-:-:S12]  /*9cf0*/  CCTL.IVALL ;  /* 0x00000000ff00798f */ /* 0x000fd80002000000 */
[----:B------:R-:W-:Y:S05]  /*9d00*/  @P0 BRA `(.L_x_876) ;  /* 0xffffffb000000947 */ /* 0x000fea000383ffff */
.L_x_875:
        /* <DEDUP_REMOVED lines=25> */
.L_x_877:
        /* <DEDUP_REMOVED lines=18> */
[----:B--2---:R-:W-:Y:S01]  /*9fc0*/  F2FP.PACK_AB R15, R9, R2 ;  /* 0x00000002090f723e */ /* 0x004fe200000000ff */
[----:B------:R-:W-:-:S04]  /*9fd0*/  IMAD.WIDE R2, R4, R5, c[0x0][0x168] ;  /* 0x00005a0004027625 */ /* 0x000fc800078e0205 */
[----:B------:R-:W-:Y:S01]  /*9fe0*/  IMAD.WIDE R4, R4, R5, c[0x0][0x170] ;  /* 0x00005c0004047625 */ /* 0x000fe200078e0205 */
[----:B---3--:R-:W-:Y:S01]  /*9ff0*/  F2FP.PACK_AB R17, R13, R10 ;  /* 0x0000000a0d11723e */ /* 0x008fe200000000ff */
[----:B------:R0:W-:Y:S04]  /*a000*/  STG.E [R2.64], R15 ;  /* 0x0000000f02007986 */ /* 0x0001e8000c101912 */
[----:B------:R0:W-:Y:S01]  /*a010*/  STG.E [R4.64], R17 ;  /* 0x0000001104007986 */ /* 0x0001e2000c101912 */
[----:B------:R-:W-:Y:S05]  /*a020*/  @P0 BRA `(.L_x_877) ;  /* 0xfffffe7000000947 */ /* 0x000fea000383ffff */
[----:B------:R-:W-:Y:S05]  /*a030*/  EXIT ;  /* 0x000000000000794d */ /* 0x000fea0003800000 */
.L_x_878:
        /* <DEDUP_REMOVED lines=12> */
.L_x_5160:


//--------------------- .text._Z35group_norm_nhwc_bwd_one_pass_kernelI11Bf16IOFp16WLi512ELi96ELi768EEv26Group_norm_nhwc_bwd_params --------------------------
	.section	.text._Z35group_norm_nhwc_bwd_one_pass_kernelI11Bf16IOFp16WLi512ELi96ELi768EEv26Group_norm_nhwc_bwd_params,"ax",@progbits
	.sectioninfo	@"SHI_REGISTERS=80"
	.align	128
        .global         _Z35group_norm_nhwc_bwd_one_pass_kernelI11Bf16IOFp16WLi512ELi96ELi768EEv26Group_norm_nhwc_bwd_params
        .type           _Z35group_norm_nhwc_bwd_one_pass_kernelI11Bf16IOFp16WLi512ELi96ELi768EEv26Group_norm_nhwc_bwd_params,@function
        .size           _Z35group_norm_nhwc_bwd_one_pass_kernelI11Bf16IOFp16WLi512ELi96ELi768EEv26Group_norm_nhwc_bwd_params,(.L_x_5161 - _Z35group_norm_nhwc_bwd_one_pass_kernelI11Bf16IOFp16WLi512ELi96ELi768EEv26Group_norm_nhwc_bwd_params)
        .other          _Z35group_norm_nhwc_bwd_one_pass_kernelI11Bf16IOFp16WLi512ELi96ELi768EEv26Group_norm_nhwc_bwd_params,@"STO_CUDA_ENTRY STV_DEFAULT"
_Z35group_norm_nhwc_bwd_one_pass_kernelI11Bf16IOFp16WLi512ELi96ELi768EEv26Group_norm_nhwc_bwd_params:
.text._Z35group_norm_nhwc_bwd_one_pass_kernelI11Bf16IOFp16WLi512ELi96ELi768EEv26Group_norm_nhwc_bwd_params:
        /* <DEDUP_REMOVED lines=75> */
.L_x_1026:
        /* <DEDUP_REMOVED lines=749> */
.L_x_881:
[----:B0-----:R-:W-:Y:S05]  /*3380*/  BSYNC B0 ;  /* 0x0000000000007941 */ /* 0x001fea0003800000 */
.L_x_880:
        /* <DEDUP_REMOVED lines=27> */
.L_x_882:
        /* <DEDUP_REMOVED lines=34> */
.L_x_883:
        /* <DEDUP_REMOVED lines=40> */
.L_x_884:
        /* <DEDUP_REMOVED lines=37> */
.L_x_885:
        /* <DEDUP_REMOVED lines=37> */
.L_x_886:
        /* <DEDUP_REMOVED lines=37> */
.L_x_887:
        /* <DEDUP_REMOVED lines=37> */
.L_x_888:
        /* <DEDUP_REMOVED lines=37> */
.L_x_889:
        /* <DEDUP_REMOVED lines=37> */
.L_x_890:
        /* <DEDUP_REMOVED lines=37> */
.L_x_891:
        /* <DEDUP_REMOVED lines=38> */
.L_x_892:
        /* <DEDUP_REMOVED lines=38> */
.L_x_893:
        /* <DEDUP_REMOVED lines=38> */
.L_x_894:
        /* <DEDUP_REMOVED lines=39> */
.L_x_895:
        /* <DEDUP_REMOVED lines=38> */
.L_x_896:
        /* <DEDUP_REMOVED lines=39> */
.L_x_897:
        /* <DEDUP_REMOVED lines=38> */
.L_x_898:
        /* <DEDUP_REMOVED lines=38> */
.L_x_899:
        /* <DEDUP_REMOVED lines=38> */
.L_x_900:
        /* <DEDUP_REMOVED lines=37> */
.L_x_901:
        /* <DEDUP_REMOVED lines=37> */
.L_x_902:
        /* <DEDUP_REMOVED lines=37> */
.L_x_903:
        /* <DEDUP_REMOVED lines=37> */
.L_x_904:
        /* <DEDUP_REMOVED lines=37> */
.L_x_905:
        /* <DEDUP_REMOVED lines=37> */
.L_x_906:
        /* <DEDUP_REMOVED lines=37> */
.L_x_907:
        /* <DEDUP_REMOVED lines=37> */
.L_x_908:
        /* <DEDUP_REMOVED lines=37> */
.L_x_909:
        /* <DEDUP_REMOVED lines=37> */
.L_x_910:
        /* <DEDUP_REMOVED lines=37> */
.L_x_911:
        /* <DEDUP_REMOVED lines=35> */
.L_x_912:
        /* <DEDUP_REMOVED lines=33> */
.L_x_913:
        /* <DEDUP_REMOVED lines=114> */
.L_x_915:
[----:B------:R-:W-:Y:S05]  /*8460*/  BSYNC B0 ;  /* 0x0000000000007941 */ /* 0x000fea0003800000 */
.L_x_914:
        /* <DEDUP_REMOVED lines=80> */
.L_x_917:
[----:B------:R-:W-:Y:S05]  /*8970*/  BSYNC B0 ;  /* 0x0000000000007941 */ /* 0x000fea0003800000 */
.L_x_916:
        /* <DEDUP_REMOVED lines=20> */
.L_x_919:
[----:B------:R-:W-:Y:S05]  /*8ac0*/  BSYNC B0 ;  /* 0x0000000000007941 */ /* 0x000fea0003800000 */
.L_x_918:
        /* <DEDUP_REMOVED lines=39> */
.L_x_922:
[----:B------:R-:W-:Y:S02]  /*8d40*/  MOV R20, UR16 ;  /* 0x0000001000147c02 */ /* 0x000fe40008000f00 */
[----:B------:R-:W-:-:S05]  /*8d50*/  MOV R21, UR17 ;  /* 0x0000001100157c02 */ /* 0x000fca0008000f00 */
[----:B------:R-:W2:Y:S01]  /*8d60*/  LDG.E.STRONG.GPU R20, [R20.64] ;  /* 0x0000001214147981 */ /* 0x000ea2000c1ef900 */
[----:B------:R-:W-:Y:S01]  /*8d70*/  YIELD ;  /* 0x0000000000007946 */ /* 0x000fe20003800000 */
[----:B--2---:R-:W-:Y:S01]  /*8d80*/  ISETP.NE.AND P0, PT, R20, R22, PT ;  /* 0x000000161400720c */ /* 0x004fe20003f05270 */
[----:B------:R-:W-:-:S12]  /*8d90*/  CCTL.IVALL ;  /* 0x00000000ff00798f */ /* 0x000fd80002000000 */
[----:B------:R-:W-:Y:S05]  /*8da0*/  @P0 BRA `(.L_x_922) ;  /* 0xffffff9000000947 */ /* 0x000fea000383ffff */
.L_x_921:
        /* <DEDUP_REMOVED lines=20> */
.L_x_926:
        /* <DEDUP_REMOVED lines=159> */
.L_x_925:
        /* <DEDUP_REMOVED lines=85> */
.L_x_927:
[----:B01----:R-:W-:-:S13]  /*9e30*/  ISETP.NE.OR P0, PT, RZ, UR14, P0 ;  /* 0x0000000eff007c0c */ /* 0x003fda0008705670 */
[----:B------:R-:W-:Y:S05]  /*9e40*/  @!P0 BRA `(.L_x_923) ;  /* 0x000002a000008947 */ /* 0x000fea0003800000 */
.L_x_924:
        /* <DEDUP_REMOVED lines=42> */
.L_x_923:
        /* <DEDUP_REMOVED lines=16> */
.L_x_929:
[----:B------:R-:W-:Y:S05]  /*a1f0*/  BSYNC B0 ;  /* 0x0000000000007941 */ /* 0x000fea0003800000 */
.L_x_928:
        /* <DEDUP_REMOVED lines=24> */
.L_x_920:
        /* <DEDUP_REMOVED lines=34> */
.L_x_930:
        /* <DEDUP_REMOVED lines=21> */
.L_x_932:
[----:B------:R-:W-:Y:S05]  /*a6f0*/  BSYNC B0 ;  /* 0x0000000000007941 */ /* 0x000fea0003800000 */
.L_x_931:
        /* <DEDUP_REMOVED lines=33> */
.L_x_933:
        /* <DEDUP_REMOVED lines=20> */
.L_x_935:
[----:B------:R-:W-:Y:S05]  /*aa50*/  BSYNC B0 ;  /* 0x0000000000007941 */ /* 0x000fea0003800000 */
.L_x_934:
        /* <DEDUP_REMOVED lines=33> */
.L_x_936:
        /* <DEDUP_REMOVED lines=20> */
.L_x_938:
[----:B------:R-:W-:Y:S05]  /*adb0*/  BSYNC B0 ;  /* 0x0000000000007941 */ /* 0x000fea0003800000 */
.L_x_937:
        /* <DEDUP_REMOVED lines=33> */
.L_x_939:
        /* <DEDUP_REMOVED lines=20> */
.L_x_941:
[----:B------:R-:W-:Y:S05]  /*b110*/  BSYNC B0 ;  /* 0x0000000000007941 */ /* 0x000fea0003800000 */
.L_x_940:
        /* <DEDUP_REMOVED lines=40> */
.L_x_942:
        /* <DEDUP_REMOVED lines=20> */
.L_x_944:
[----:B------:R-:W-:Y:S05]  /*b4e0*/  BSYNC B0 ;  /* 0x0000000000007941 */ /* 0x000fea0003800000 */
.L_x_943:
        /* <DEDUP_REMOVED lines=33> */
.L_x_945:
        /* <DEDUP_REMOVED lines=20> */
.L_x_947:
[----:B------:R-:W-:Y:S05]  /*b840*/  BSYNC B0 ;  /* 0x0000000000007941 */ /* 0x000fea0003800000 */
.L_x_946:
        /* <DEDUP_REMOVED lines=33> */
.L_x_948:
        /* <DEDUP_REMOVED lines=20> */
.L_x_950:
[----:B------:R-:W-:Y:S05]  /*bba0*/  BSYNC B0 ;  /* 0x0000000000007941 */ /* 0x000fea0003800000 */
.L_x_949:
        /* <DEDUP_REMOVED lines=33> */
.L_x_951:
        /* <DEDUP_REMOVED lines=20> */
.L_x_953:
[----:B------:R-:W-:Y:S05]  /*bf00*/  BSYNC B0 ;  /* 0x0000000000007941 */ /* 0x000fea0003800000 */
.L_x_952:
        /* <DEDUP_REMOVED lines=33> */
.L_x_954:
        /* <DEDUP_REMOVED lines=20> */
.L_x_956:
[----:B------:R-:W-:Y:S05]  /*c260*/  BSYNC B0 ;  /* 0x0000000000007941 */ /* 0x000fea0003800000 */
.L_x_955:
        /* <DEDUP_REMOVED lines=33> */
.L_x_957:
        /* <DEDUP_REMOVED lines=20> */
.L_x_959:
[----:B------:R-:W-:Y:S05]  /*c5c0*/  BSYNC B0 ;  /* 0x0000000000007941 */ /* 0x000fea0003800000 */
.L_x_958:
        /* <DEDUP_REMOVED lines=34> */
.L_x_960:
        /* <DEDUP_REMOVED lines=20> */
.L_x_962:
[----:B------:R-:W-:Y:S05]  /*c930*/  BSYNC B0 ;  /* 0x0000000000007941 */ /* 0x000fea0003800000 */
.L_x_961:
        /* <DEDUP_REMOVED lines=34> */
.L_x_963:
        /* <DEDUP_REMOVED lines=20> */
.L_x_965:
[----:B------:R-:W-:Y:S05]  /*cca0*/  BSYNC B0 ;  /* 0x0000000000007941 */ /* 0x000fea0003800000 */
.L_x_964:
        /* <DEDUP_REMOVED lines=34> */
.L_x_966:
        /* <DEDUP_REMOVED lines=20> */
.L_x_968:
[----:B------:R-:W-:Y:S05]  /*d010*/  BSYNC B0 ;  /* 0x0000000000007941 */ /* 0x000fea0003800000 */
.L_x_967:
        /* <DEDUP_REMOVED lines=35> */
.L_x_969:
        /* <DEDUP_REMOVED lines=20> */
.L_x_971:
[----:B------:R-:W-:Y:S05]  /*d390*/  BSYNC B0 ;  /* 0x0000000000007941 */ /* 0x000fea0003800000 */
.L_x_970:
        /* <DEDUP_REMOVED lines=34> */
.L_x_972:
        /* <DEDUP_REMOVED lines=20> */
.L_x_974:
[----:B------:R-:W-:Y:S05]  /*d700*/  BSYNC B0 ;  /* 0x0000000000007941 */ /* 0x000fea0003800000 */
.L_x_973:
        /* <DEDUP_REMOVED lines=35> */
.L_x_975:
        /* <DEDUP_REMOVED lines=20> */
.L_x_977:
[----:B------:R-:W-:Y:S05]  /*da80*/  BSYNC B0 ;  /* 0x0000000000007941 */ /* 0x000fea0003800000 */
.L_x_976:
        /* <DEDUP_REMOVED lines=34> */
.L_x_978:
        /* <DEDUP_REMOVED lines=20> */
.L_x_980:
[----:B------:R-:W-:Y:S05]  /*ddf0*/  BSYNC B0 ;  /* 0x0000000000007941 */ /* 0x000fea0003800000 */
.L_x_979:
        /* <DEDUP_REMOVED lines=34> */
.L_x_981:
        /* <DEDUP_REMOVED lines=20> */
.L_x_983:
[----:B------:R-:W-:Y:S05]  /*e160*/  BSYNC B0 ;  /* 0x0000000000007941 */ /* 0x000fea0003800000 */
.L_x_982:
        /* <DEDUP_REMOVED lines=34> */
.L_x_984:
        /* <DEDUP_REMOVED lines=20> */
.L_x_986:
[----:B------:R-:W-:Y:S05]  /*e4d0*/  BSYNC B0 ;  /* 0x0000000000007941 */ /* 0x000fea0003800000 */
.L_x_985:
        /* <DEDUP_REMOVED lines=34> */
.L_x_987:
        /* <DEDUP_REMOVED lines=20> */
.L_x_989:
[----:B------:R-:W-:Y:S05]  /*e840*/  BSYNC B0 ;  /* 0x0000000000007941 */ /* 0x000fea0003800000 */
.L_x_988:
        /* <DEDUP_REMOVED lines=34> */
.L_x_990:
        /* <DEDUP_REMOVED lines=20> */
.L_x_992:
[----:B------:R-:W-:Y:S05]  /*ebb0*/  BSYNC B0 ;  /* 0x0000000000007941 */ /* 0x000fea0003800000 */
.L_x_991:
        /* <DEDUP_REMOVED lines=34> */
.L_x_993:
        /* <DEDUP_REMOVED lines=20> */
.L_x_995:
[----:B------:R-:W-:Y:S05]  /*ef20*/  BSYNC B0 ;  /* 0x0000000000007941 */ /* 0x000fea0003800000 */
.L_x_994:
        /* <DEDUP_REMOVED lines=34> */
.L_x_996:
        /* <DEDUP_REMOVED lines=20> */
.L_x_998:
[----:B------:R-:W-:Y:S05]  /*f290*/  BSYNC B0 ;  /* 0x0000000000007941 */ /* 0x000fea0003800000 */
.L_x_997:
        /* <DEDUP_REMOVED lines=33> */
.L_x_999:
        /* <DEDUP_REMOVED lines=20> */
.L_x_1001:
[----:B------:R-:W-:Y:S05]  /*f5f0*/  BSYNC B0 ;  /* 0x0000000000007941 */ /* 0x000fea0003800000 */
.L_x_1000:
        /* <DEDUP_REMOVED lines=33> */
.L_x_1002:
        /* <DEDUP_REMOVED lines=20> */
.L_x_1004:
[----:B------:R-:W-:Y:S05]  /*f950*/  BSYNC B0 ;  /* 0x0000000000007941 */ /* 0x000fea0003800000 */
.L_x_1003:
        /* <DEDUP_REMOVED lines=33> */
.L_x_1005:
        /* <DEDUP_REMOVED lines=20> */
.L_x_1007:
[----:B------:R-:W-:Y:S05]  /*fcb0*/  BSYNC B0 ;  /* 0x0000000000007941 */ /* 0x000fea0003800000 */
.L_x_1006:
        /* <DEDUP_REMOVED lines=33> */
.L_x_1008:
        /* <DEDUP_REMOVED lines=20> */
.L_x_1010:
[----:B------:R-:W-:Y:S05]  /*10010*/  BSYNC B0 ;  /* 0x0000000000007941 */ /* 0x000fea0003800000 */
.L_x_1009:
        /* <DEDUP_REMOVED lines=33> */
.L_x_1011:
        /* <DEDUP_REMOVED lines=20> */
.L_x_1013:
[----:B------:R-:W-:Y:S05]  /*10370*/  BSYNC B0 ;  /* 0x0000000000007941 */ /* 0x000fea0003800000 */
.L_x_1012:
        /* <DEDUP_REMOVED lines=30> */
.L_x_1014:
        /* <DEDUP_REMOVED lines=20> */
.L_x_1016:
[----:B------:R-:W-:Y:S05]  /*106a0*/  BSYNC B0 ;  /* 0x0000000000007941 */ /* 0x000fea0003800000 */
.L_x_1015:
        /* <DEDUP_REMOVED lines=39> */
.L_x_1017:
        /* <DEDUP_REMOVED lines=20> */
.L_x_1019:
[----:B------:R-:W-:Y:S05]  /*10a60*/  BSYNC B0 ;  /* 0x0000000000007941 */ /* 0x000fea0003800000 */
.L_x_1018:
        /* <DEDUP_REMOVED lines=30> */
.L_x_1020:
        /* <DEDUP_REMOVED lines=20> */
.L_x_1022:
[----:B------:R-:W-:Y:S05]  /*10d90*/  BSYNC B0 ;  /* 0x0000000000007941 */ /* 0x000fea0003800000 */
.L_x_1021:
        /* <DEDUP_REMOVED lines=26> */
.L_x_1023:
        /* <DEDUP_REMOVED lines=19> */
.L_x_1025:
[----:B------:R-:W-:Y:S05]  /*11070*/  BSYNC B0 ;  /* 0x0000000000007941 */ /* 0x000fea0003800000 */
.L_x_1024:
[----:B--2---:R-:W-:Y:S02]  /*11080*/  ULDC UR5, c[0x0][0x10] ;  /* 0x0000040000057ab9 */ /* 0x004fe40000000800 */
[----:B------:R-:W-:Y:S02]  /*11090*/  UIADD3 UR9, UR9, UR5, URZ ;  /* 0x0000000509097290 */ /* 0x000fe4000fffe03f */
[----:B------:R-:W-:Y:S02]  /*110a0*/  UIADD3 UR4, UR4, 0x1, URZ ;  /* 0x0000000104047890 */ /* 0x000fe4000fffe03f */
[----:B------:R-:W-:-:S06]  /*110b0*/  UISETP.GE.AND UP0, UPT, UR9, UR8, UPT ;  /* 0x000000080900728c */ /* 0x000fcc000bf06270 */
[----:B------:R-:W-:-:S13]  /*110c0*/  PLOP3.LUT P0, PT, PT, PT, UP0, 0x80, 0x0 ;  /* 0x000000000000781c */ /* 0x000fda0003f0f008 */
[----:B------:R-:W-:Y:S01]  /*110d0*/  @P0 CALL.REL.NOINC `(.L_x_879) ;  /* 0x0000001000000944 */ /* 0x000fe20003c00000 */
[----:B------:R-:W-:Y:S05]  /*110e0*/  BRA `(.L_x_1026) ;  /* 0xfffef3c000007947 */ /* 0x000fea000383ffff */
.L_x_879:
        /* <DEDUP_REMOVED lines=18> */
.L_x_1028:
[----:B------:R-:W-:Y:S05]  /*11210*/  BSYNC B0 ;  /* 0x0000000000007941 */ /* 0x000fea0003800000 */
.L_x_1027:
        /* <DEDUP_REMOVED lines=11> */
.L_x_1030:
[----:B------:R-:W2:Y:S01]  /*112d0*/  LDG.E.STRONG.GPU R5, [R2.64] ;  /* 0x0000001202057981 */ /* 0x000ea2000c1ef900 */
[----:B------:R-:W-:Y:S01]  /*112e0*/  YIELD ;  /* 0x0000000000007946 */ /* 0x000fe20003800000 */
[----:B--2---:R-:W-:Y:S01]  /*112f0*/  ISETP.NE.AND P0, PT, R5, R4, PT ;  /* 0x000000040500720c */ /* 0x004fe20003f05270 */
[----:B------:R-:W-:-:S12]  /*11300*/  CCTL.IVALL ;  /* 0x00000000ff00798f */ /* 0x000fd80002000000 */
[----:B------:R-:W-:Y:S05]  /*11310*/  @P0 BRA `(.L_x_1030) ;  /* 0xffffffb000000947 */ /* 0x000fea000383ffff */
.L_x_1029:
        /* <DEDUP_REMOVED lines=25> */
.L_x_1031:
        /* <DEDUP_REMOVED lines=26> */
.L_x_1032:
        /* <DEDUP_REMOVED lines=11> */
.L_x_5161:


//--------------------- .text._Z35group_norm_nhwc_bwd_one_pass_kernelI11Fp16IOFp32WLi64ELi96ELi768EEv26Group_norm_nhwc_bwd_params --------------------------
	.section	.text._Z35group_norm_nhwc_bwd_one_pass_kernelI11Fp16IOFp32WLi64ELi96ELi768EEv26Group_norm_nhwc_bwd_params,"ax",@progbits
	.sectioninfo	@"SHI_REGISTERS=61"
	.align	128
        .global         _Z35group_norm_nhwc_bwd_one_pass_kernelI11Fp16IOFp32WLi64ELi96ELi768EEv26Group_norm_nhwc_bwd_params
        .type           _Z35group_norm_nhwc_bwd_one_pass_kernelI11Fp16IOFp32WLi64ELi96ELi768EEv26Group_norm_nhwc_bwd_params,@function
        .size           _Z35group_norm_nhwc_bwd_one_pass_kernelI11Fp16IOFp32WLi64ELi96ELi768EEv26Group_norm_nhwc_bwd_params,(.L_x_5162 - _Z35group_norm_nhwc_bwd_one_pass_kernelI11Fp16IOFp32WLi64ELi96ELi768EEv26Group_norm_nhwc_bwd_params)
        .other          _Z35group_norm_nhwc_bwd_one_pass_kernelI11Fp16IOFp32WLi64ELi96ELi768EEv26Group_norm_nhwc_bwd_params,@"STO_CUDA_ENTRY STV_DEFAULT"
_Z35group_norm_nhwc_bwd_one_pass_kernelI11Fp16IOFp32WLi64ELi96ELi768EEv26Group_norm_nhwc_bwd_params:
.text._Z35group_norm_nhwc_bwd_one_pass_kernelI11Fp16IOFp32WLi64ELi96ELi768EEv26Group_norm_nhwc_bwd_params:
        /* <DEDUP_REMOVED lines=43> */
.L_x_1068:
        /* <DEDUP_REMOVED lines=59> */
[C---:B------:R-:W-:Y:S01]  /*0660*/  @!P3 IMAD R29, R43.reuse, c[0x0][0x1dc], R16 ;  /* 0x000077002b1dba24 */ /* 0x040fe200078e0210 */
[----:B------:R-:W-:Y:S01]  /*0670*/  @P1 SHF.L.U32 R22, R14, 0x1, RZ ;  /* 0x000000010e161819 */ /* 0x000fe200000006ff */
[----:B------:R-:W-:Y:S01]  /*0680*/  @!P2 IMAD R13, R10, c[0x0][0x1d8], RZ ;  /* 0x000076000a0daa24 */ /* 0x000fe200078e02ff */
[----:B------:R-:W-:Y:S01]  /*0690*/  @P1 SHF.L.U64.HI R23, R14, 0x1, R23 ;  /* 0x000000010e171819 */ /* 0x000fe20000010217 */
[----:B------:R-:W-:Y:S01]  /*06a0*/  IMAD.WIDE R14, R46, R15, c[0x0][0x198] ;  /* 0x000066002e0e7625 */ /* 0x000fe200078e020f */
[----:B------:R-:W-:Y:S02]  /*06b0*/  ISETP.GE.AND.EX P0, PT, R12, c[0x0][0x1e4], PT, P0 ;  /* 0x000079000c007a0c */ /* 0x000fe40003f06300 */
[-C--:B------:R-:W-:Y:S01]  /*06c0*/  @!P3 MOV R19, R53.reuse ;  /* 0x000000350013b202 */ /* 0x080fe20000000f00 */
[----:B------:R-:W-:Y:S01]  /*06d0*/  @!P2 IMAD R13, R44, c[0x0][0x1dc], R13 ;  /* 0x000077002c0daa24 */ /* 0x000fe200078e020d */
[----:B------:R-:W-:Y:S01]  /*06e0*/  ISETP.GT.U32.OR P0, PT, R48, 0x2ff, P0 ;  /* 0x000002ff3000780c */ /* 0x000fe20000704470 */
[----:B------:R-:W2:Y:S01]  /*06f0*/  LDG.E.64 R14, [R14.64] ;  /* 0x000000060e0e7981 */ /* 0x000ea2000c1e1b00 */
[----:B------:R-:W-:Y:S01]  /*0700*/  @!P2 MOV R16, R50 ;  /* 0x000000320010a202 */ /* 0x000fe20000000f00 */
[----:B------:R-:W-:Y:S01]  /*0710*/  @!P3 IMAD.WIDE.U32 R18, R43, c[0x0][0x1d8], R18 ;  /* 0x000076002b12ba25 */ /* 0x000fe200078e0012 */
[----:B------:R-:W-:-:S04]  /*0720*/  @!P2 MOV R17, R53 ;  /* 0x000000350011a202 */ /* 0x000fc80000000f00 */
        /* <DEDUP_REMOVED lines=12> */
[----:B------:R-:W-:Y:S02]  /*07f0*/  @P1 IADD3 R16, P4, R22, c[0x0][0x180], RZ ;  /* 0x0000600016101a10 */ /* 0x000fe40007f9e0ff */
[----:B------:R-:W-:Y:S02]  /*0800*/  @!P3 IADD3 R26, P6, R13, c[0x0][0x180], RZ ;  /* 0x000060000d1aba10 */ /* 0x000fe40007fde0ff */
[----:B------:R-:W-:Y:S02]  /*0810*/  @!P0 IADD3 R21, R19, R17, RZ ;  /* 0x0000001113158210 */ /* 0x000fe40007ffe0ff */
[----:B------:R-:W-:Y:S01]  /*0820*/  @P1 IADD3.X R17, R23, c[0x0][0x184], RZ, P4, !PT ;  /* 0x0000610017111a10 */ /* 0x000fe200027fe4ff */
[----:B------:R-:W-:Y:S01]  /*0830*/  CS2R R34, SRZ ;  /* 0x0000000000227805 */ /* 0x000fe2000001ff00 */
[----:B------:R-:W-:-:S03]  /*0840*/  @!P3 IADD3.X R27, R29, c[0x0][0x184], RZ, P6, !PT ;  /* 0x000061001d1bba10 */ /* 0x000fc600037fe4ff */
[----:B------:R0:W3:Y:S04]  /*0850*/  @P1 LDG.E R39, [R16.64] ;  /* 0x0000000610271981 */ /* 0x0000e8000c1e1900 */
[----:B------:R1:W5:Y:S01]  /*0860*/  @!P3 LDG.E R35, [R26.64] ;  /* 0x000000061a23b981 */ /* 0x000362000c1e1900 */
[----:B------:R-:W-:Y:S02]  /*0870*/  @P1 IADD3 R22, P5, R22, c[0x0][0x178], RZ ;  /* 0x00005e0016161a10 */ /* 0x000fe40007fbe0ff */
[C---:B------:R-:W-:Y:S02]  /*0880*/  @!P0 SHF.L.U32 R30, R18.reuse, 0x1, RZ ;  /* 0x00000001121e8819 */ /* 0x040fe400000006ff */
[----:B------:R-:W-:Y:S02]  /*0890*/  @!P0 SHF.L.U64.HI R21, R18, 0x1, R21 ;  /* 0x0000000112158819 */ /* 0x000fe40000010215 */
[----:B------:R-:W-:-:S02]  /*08a0*/  @P1 IADD3.X R23, R23, c[0x0][0x17c], RZ, P5, !PT ;  /* 0x00005f0017171a10 */ /* 0x000fc40002ffe4ff */
[C---:B------:R-:W-:Y:S02]  /*08b0*/  @!P2 IADD3 R18, P4, R24.reuse, c[0x0][0x180], RZ ;  /* 0x000060001812aa10 */ /* 0x040fe40007f9e0ff */
[----:B------:R-:W-:Y:S01]  /*08c0*/  @!P2 IADD3 R24, P5, R24, c[0x0][0x178], RZ ;  /* 0x00005e001818aa10 */ /* 0x000fe20007fbe0ff */
[----:B------:R-:W-:Y:S01]  /*08d0*/  CS2R R36, SRZ ;  /* 0x0000000000247805 */ /* 0x000fe2000001ff00 */
[----:B------:R-:W-:Y:S01]  /*08e0*/  MOV R40, RZ ;  /* 0x000000ff00287202 */ /* 0x000fe20000000f00 */
[----:B------:R4:W5:Y:S01]  /*08f0*/  @P1 LDG.E R38, [R22.64] ;  /* 0x0000000616261981 */ /* 0x000962000c1e1900 */
[C---:B------:R-:W-:Y:S02]  /*0900*/  @!P2 IADD3.X R19, R25.reuse, c[0x0][0x184], RZ, P4, !PT ;  /* 0x000061001913aa10 */ /* 0x040fe400027fe4ff */
[----:B------:R-:W-:Y:S02]  /*0910*/  @!P2 IADD3.X R25, R25, c[0x0][0x17c], RZ, P5, !PT ;  /* 0x00005f001919aa10 */ /* 0x000fe40002ffe4ff */
[C---:B------:R-:W-:Y:S01]  /*0920*/  @!P0 IADD3 R28, P4, R30.reuse, c[0x0][0x180], RZ ;  /* 0x000060001e1c8a10 */ /* 0x040fe20007f9e0ff */
[----:B------:R0:W5:Y:S01]  /*0930*/  @!P2 LDG.E R40, [R18.64] ;  /* 0x000000061228a981 */ /* 0x000162000c1e1900 */
[----:B------:R-:W-:-:S03]  /*0940*/  @!P0 IADD3 R30, P5, R30, c[0x0][0x178], RZ ;  /* 0x00005e001e1e8a10 */ /* 0x000fc60007fbe0ff */
[----:B------:R0:W5:Y:S01]  /*0950*/  @!P2 LDG.E R37, [R24.64] ;  /* 0x000000061825a981 */ /* 0x000162000c1e1900 */
[----:B----4-:R-:W-:Y:S02]  /*0960*/  @!P3 IADD3 R22, P2, R13, c[0x0][0x178], RZ ;  /* 0x00005e000d16ba10 */ /* 0x010fe40007f5e0ff */
[----:B------:R-:W-:Y:S02]  /*0970*/  MOV R13, RZ ;  /* 0x000000ff000d7202 */ /* 0x000fe40000000f00 */
[----:B------:R-:W-:Y:S02]  /*0980*/  @!P3 IADD3.X R23, R29, c[0x0][0x17c], RZ, P2, !PT ;  /* 0x00005f001d17ba10 */ /* 0x000fe400017fe4ff */
[C---:B------:R-:W-:Y:S02]  /*0990*/  @!P0 IADD3.X R29, R21.reuse, c[0x0][0x184], RZ, P4, !PT ;  /* 0x00006100151d8a10 */ /* 0x040fe400027fe4ff */
[----:B------:R-:W-:Y:S01]  /*09a0*/  @!P0 IADD3.X R31, R21, c[0x0][0x17c], RZ, P5, !PT ;  /* 0x00005f00151f8a10 */ /* 0x000fe20002ffe4ff */
[----:B------:R-:W-:Y:S01]  /*09b0*/  BSSY B0, `(.L_x_1034) ;  /* 0x0000019000007945 */ /* 0x000fe20003800000 */
[----:B------:R3:W5:Y:S04]  /*09c0*/  @!P3 LDG.E R34, [R22.64] ;  /* 0x000000061622b981 */ /* 0x000768000c1e1900 */
[----:B------:R1:W5:Y:S04]  /*09d0*/  @!P0 LDG.E R36, [R28.64] ;  /* 0x000000061c248981 */ /* 0x000368000c1e1900 */
[----:B------:R1:W5:Y:S01]  /*09e0*/  @!P0 LDG.E R13, [R30.64] ;  /* 0x000000061e0d8981 */ /* 0x000362000c1e1900 */
[----:B------:R-:W-:Y:S01]  /*09f0*/  ISETP.NE.AND P4, PT, RZ, UR9, PT ;  /* 0x00000009ff007c0c */ /* 0x000fe2000bf85270 */
[----:B0-----:R-:W-:Y:S01]  /*0a00*/  CS2R R16, SRZ ;  /* 0x0000000000107805 */ /* 0x001fe2000001ff00 */
[----:B------:R-:W-:Y:S01]  /*0a10*/  CS2R R18, SRZ ;  /* 0x0000000000127805 */ /* 0x000fe2000001ff00 */
[----:B--2---:R-:W-:-:S05]  /*0a20*/  FFMA.FTZ R21, -R14, R14, R15 ;  /* 0x0000000e0e157223 */ /* 0x004fca000001010f */
[----:B------:R-:W-:Y:S02]  /*0a30*/  FSETP.GTU.FTZ.AND P0, PT, R21, RZ, PT ;  /* 0x000000ff1500720b */ /* 0x000fe40003f1c000 */
[----:B------:R-:W-:-:S11]  /*0a40*/  MOV R15, 0x3f800000 ;  /* 0x3f800000000f7802 */ /* 0x000fd60000000f00 */
[----:B------:R-:W-:-:S04]  /*0a50*/  @P0 FADD.FTZ R21, R21, c[0x0][0x1a0] ;  /* 0x0000680015150621 */ /* 0x000fc80000010000 */
[----:B------:R1:W0:Y:S01]  /*0a60*/  @P0 MUFU.RSQ R15, R21 ;  /* 0x00000015000f0308 */ /* 0x0002220000001400 */
[----:B------:R-:W-:Y:S01]  /*0a70*/  ISETP.GT.U32.AND P0, PT, R48, 0x2ff, PT ;  /* 0x000002ff3000780c */ /* 0x000fe20003f04070 */
[--C-:B---3--:R-:W-:Y:S02]  /*0a80*/  HADD2.F32 R23, -RZ, R39.reuse.H0_H0 ;  /* 0x20000027ff177230 */ /* 0x108fe40000004100 */
[----:B------:R-:W-:-:S10]  /*0a90*/  HADD2.F32 R25, -RZ, R39.H1_H1 ;  /* 0x30000027ff197230 */ /* 0x000fd40000004100 */
[----:B------:R-:W-:Y:S05]  /*0aa0*/  @P0 BRA `(.L_x_1035) ;  /* 0x0000009000000947 */ /* 0x000fea0003800000 */
[----:B01----:R-:W-:Y:S01]  /*0ab0*/  ISETP.NE.AND P0, PT, RZ, UR9, PT ;  /* 0x00000009ff007c0c */ /* 0x003fe2000bf05270 */
        /* <DEDUP_REMOVED lines=8> */
.L_x_1035:
[----:B01----:R-:W-:Y:S05]  /*0b40*/  BSYNC B0 ;  /* 0x0000000000007941 */ /* 0x003fea0003800000 */
.L_x_1034:
[C---:B------:R-:W-:Y:S01]  /*0b50*/  FADD.FTZ R20, -R14.reuse, R23 ;  /* 0x000000170e147221 */ /* 0x040fe20000010100 */
[--C-:B-----5:R-:W-:Y:S01]  /*0b60*/  HADD2.F32 R23, -RZ, R38.reuse.H0_H0 ;  /* 0x20000026ff177230 */ /* 0x120fe20000004100 */
[----:B------:R-:W-:Y:S01]  /*0b70*/  FADD.FTZ R22, -R14, R25 ;  /* 0x000000190e167221 */ /* 0x000fe20000010100 */
[----:B------:R-:W-:Y:S01]  /*0b80*/  HADD2.F32 R21, -RZ, R38.H1_H1 ;  /* 0x30000026ff157230 */ /* 0x000fe20000004100 */
        /* <DEDUP_REMOVED lines=21> */
.L_x_1036:
[----:B------:R-:W-:Y:S01]  /*0ce0*/  FMUL.FTZ R22, R23, R16 ;  /* 0x0000001017167220 */ /* 0x000fe20000410000 */
[--C-:B------:R-:W-:Y:S01]  /*0cf0*/  HADD2.F32 R29, -RZ, R40.reuse.H0_H0 ;  /* 0x20000028ff1d7230 */ /* 0x100fe20000004100 */
[----:B------:R-:W-:Y:S01]  /*0d00*/  FMUL.FTZ R24, R21, R17 ;  /* 0x0000001115187220 */ /* 0x000fe20000410000 */
[----:B------:R-:W-:Y:S01]  /*0d10*/  HADD2.F32 R31, -RZ, R40.H1_H1 ;  /* 0x30000028ff1f7230 */ /* 0x000fe20000004100 */
[----:B------:R-:W-:Y:S02]  /*0d20*/  FFMA.FTZ R25, R33, R22, RZ ;  /* 0x0000001621197223 */ /* 0x000fe400000100ff */
[----:B------:R-:W-:Y:S02]  /*0d30*/  FADD.FTZ R27, RZ, R22 ;  /* 0x00000016ff1b7221 */ /* 0x000fe40000010000 */
[----:B------:R-:W-:-:S02]  /*0d40*/  FADD.FTZ R22, -R14, R29 ;  /* 0x0000001d0e167221 */ /* 0x000fc40000010100 */
[----:B------:R-:W-:Y:S02]  /*0d50*/  FADD.FTZ R26, -R14, R31 ;  /* 0x0000001f0e1a7221 */ /* 0x000fe40000010100 */
[-C--:B------:R-:W-:Y:S02]  /*0d60*/  FMUL.FTZ R49, R22, R15.reuse ;  /* 0x0000000f16317220 */ /* 0x080fe40000410000 */
[----:B------:R-:W-:Y:S01]  /*0d70*/  FFMA.FTZ R56, R20, R24, R25 ;  /* 0x0000001814387223 */ /* 0x000fe20000010019 */
[--C-:B------:R-:W-:Y:S01]  /*0d80*/  HADD2.F32 R25, -RZ, R37.reuse.H0_H0 ;  /* 0x20000025ff197230 */ /* 0x100fe20000004100 */
[----:B------:R-:W-:Y:S01]  /*0d90*/  FMUL.FTZ R22, R26, R15 ;  /* 0x0000000f1a167220 */ /* 0x000fe20000410000 */
[----:B------:R-:W-:Y:S01]  /*0da0*/  HADD2.F32 R26, -RZ, R37.H1_H1 ;  /* 0x30000025ff1a7230 */ /* 0x000fe20000004100 */
[----:B------:R-:W-:Y:S02]  /*0db0*/  FADD.FTZ R58, R24, R27 ;  /* 0x0000001b183a7221 */ /* 0x000fe40000010000 */
        /* <DEDUP_REMOVED lines=20> */
.L_x_1037:
[----:B------:R-:W-:Y:S01]  /*0f00*/  FADD.FTZ R28, RZ, R23 ;  /* 0x00000017ff1c7221 */ /* 0x000fe20000010000 */
[----:B------:R-:W-:Y:S01]  /*0f10*/  HADD2.F32 R31, -RZ, R35.H0_H0 ;  /* 0x20000023ff1f7230 */ /* 0x000fe20000004100 */
[----:B------:R-:W-:Y:S02]  /*0f20*/  FMUL.FTZ R27, R25, R16 ;  /* 0x00000010191b7220 */ /* 0x000fe40000410000 */
[----:B------:R-:W-:Y:S02]  /*0f30*/  FFMA.FTZ R24, R49, R25, R54 ;  /* 0x0000001931187223 */ /* 0x000fe40000010036 */
[----:B------:R-:W-:-:S02]  /*0f40*/  FADD.FTZ R23, R28, R25 ;  /* 0x000000191c177221 */ /* 0x000fc40000010000 */
[----:B------:R-:W-:Y:S02]  /*0f50*/  FFMA.FTZ R33, R20, R21, RZ ;  /* 0x0000001514217223 */ /* 0x000fe400000100ff */
[----:B------:R-:W-:Y:S02]  /*0f60*/  FADD.FTZ R25, RZ, R21 ;  /* 0x00000015ff197221 */ /* 0x000fe40000010000 */
[----:B------:R-:W-:Y:S02]  /*0f70*/  FFMA.FTZ R21, R22, R26, R33 ;  /* 0x0000001a16157223 */ /* 0x000fe40000010021 */
[----:B------:R-:W-:Y:S01]  /*0f80*/  FADD.FTZ R20, R25, R26 ;  /* 0x0000001a19147221 */ /* 0x000fe20000010000 */
[----:B------:R-:W-:Y:S01]  /*0f90*/  HADD2.F32 R25, -RZ, R35.H1_H1 ;  /* 0x30000023ff197230 */ /* 0x000fe20000004100 */
[----:B------:R-:W-:Y:S02]  /*0fa0*/  FFMA.FTZ R29, R49, R27, R56 ;  /* 0x0000001b311d7223 */ /* 0x000fe40000010038 */
[----:B------:R-:W-:-:S02]  /*0fb0*/  FMUL.FTZ R26, R26, R17 ;  /* 0x000000111a1a7220 */ /* 0x000fc40000410000 */
[----:B------:R-:W-:Y:S02]  /*0fc0*/  FADD.FTZ R27, R58, R27 ;  /* 0x0000001b3a1b7221 */ /* 0x000fe40000010000 */
[----:B------:R-:W-:Y:S02]  /*0fd0*/  FFMA.FTZ R33, R22, R26, R29 ;  /* 0x0000001a16217223 */ /* 0x000fe4000001001d */
[C---:B------:R-:W-:Y:S02]  /*0fe0*/  FADD.FTZ R22, -R14.reuse, R31 ;  /* 0x0000001f0e167221 */ /* 0x040fe40000010100 */
[----:B------:R-:W-:Y:S01]  /*0ff0*/  FADD.FTZ R28, -R14, R25 ;  /* 0x000000190e1c7221 */ /* 0x000fe20000010100 */
[--C-:B------:R-:W-:Y:S01]  /*1000*/  HADD2.F32 R25, -RZ, R34.reuse.H0_H0 ;  /* 0x20000022ff197230 */ /* 0x100fe20000004100 */
[----:B------:R-:W-:Y:S01]  /*1010*/  FMUL.FTZ R55, R22, R15 ;  /* 0x0000000f16377220 */ /* 0x000fe20000410000 */
[----:B------:R-:W-:Y:S01]  /*1020*/  HADD2.F32 R22, -RZ, R34.H1_H1 ;  /* 0x30000022ff167230 */ /* 0x000fe20000004100 */
[----:B------:R-:W-:-:S02]  /*1030*/  FADD.FTZ R49, R26, R27 ;  /* 0x0000001b1a317221 */ /* 0x000fc40000010000 */
        /* <DEDUP_REMOVED lines=15> */
[----:B0-----:R-:W-:Y:S02]  /*1130*/  FADD.FTZ R32, -R29, 1 ;  /* 0x3f8000001d207421 */ /* 0x001fe40000010100 */
[----:B------:R-:W-:Y:S02]  /*1140*/  FMUL.FTZ R22, R22, R29 ;  /* 0x0000001d16167220 */ /* 0x000fe40000410000 */
[----:B------:R-:W-:Y:S02]  /*1150*/  FFMA.FTZ R27, R25, R32, 1 ;  /* 0x3f800000191b7423 */ /* 0x000fe40000010020 */
[----:B------:R-:W-:Y:S02]  /*1160*/  FMUL.FTZ R25, R30, R31 ;  /* 0x0000001f1e197220 */ /* 0x000fe40000410000 */
[----:B------:R-:W-:-:S02]  /*1170*/  FMUL.FTZ R22, R22, R27 ;  /* 0x0000001b16167220 */ /* 0x000fc40000410000 */
.L_x_1038:
[----:B------:R-:W-:Y:S01]  /*1180*/  FMUL.FTZ R26, R25, R16 ;  /* 0x00000010191a7220 */ /* 0x000fe20000410000 */
[--C-:B------:R-:W-:Y:S01]  /*1190*/  HADD2.F32 R29, -RZ, R36.reuse.H0_H0 ;  /* 0x20000024ff1d7230 */ /* 0x100fe20000004100 */
[----:B------:R-:W-:Y:S01]  /*11a0*/  FADD.FTZ R23, R23, R25 ;  /* 0x0000001917177221 */ /* 0x000fe20000010000 */
[----:B------:R-:W-:Y:S01]  /*11b0*/  HADD2.F32 R31, -RZ, R36.H1_H1 ;  /* 0x30000024ff1f7230 */ /* 0x000fe20000004100 */
[----:B------:R-:W-:-:S02]  /*11c0*/  FFMA.FTZ R24, R55, R25, R24 ;  /* 0x0000001937187223 */ /* 0x000fc40000010018 */
[----:B------:R-:W-:Y:S02]  /*11d0*/  FFMA.FTZ R25, R55, R26, R33 ;  /* 0x0000001a37197223 */ /* 0x000fe40000010021 */
[----:B------:R-:W-:Y:S02]  /*11e0*/  FADD.FTZ R27, R49, R26 ;  /* 0x0000001a311b7221 */ /* 0x000fe40000010000 */
[----:B------:R-:W-:Y:S02]  /*11f0*/  FMUL.FTZ R26, R22, R17 ;  /* 0x00000011161a7220 */ /* 0x000fe40000410000 */
[C---:B------:R-:W-:Y:S02]  /*1200*/  FADD.FTZ R28, -R14.reuse, R29 ;  /* 0x0000001d0e1c7221 */ /* 0x040fe40000010100 */
[----:B------:R-:W-:Y:S02]  /*1210*/  FADD.FTZ R30, -R14, R31 ;  /* 0x0000001f0e1e7221 */ /* 0x000fe40000010100 */
[----:B------:R-:W-:-:S02]  /*1220*/  FFMA.FTZ R21, R54, R22, R21 ;  /* 0x0000001636157223 */ /* 0x000fc40000010015 */
[----:B------:R-:W-:Y:S02]  /*1230*/  FFMA.FTZ R54, R54, R26, R25 ;  /* 0x0000001a36367223 */ /* 0x000fe40000010019 */
[----:B------:R-:W-:Y:S01]  /*1240*/  FADD.FTZ R49, R26, R27 ;  /* 0x0000001b1a317221 */ /* 0x000fe20000010000 */
[--C-:B------:R-:W-:Y:S01]  /*1250*/  HADD2.F32 R27, -RZ, R13.reuse.H0_H0 ;  /* 0x2000000dff1b7230 */ /* 0x100fe20000004100 */
[-C--:B------:R-:W-:Y:S01]  /*1260*/  FMUL.FTZ R25, R28, R15.reuse ;  /* 0x0000000f1c197220 */ /* 0x080fe20000410000 */
[----:B------:R-:W-:Y:S01]  /*1270*/  HADD2.F32 R28, -RZ, R13.H1_H1 ;  /* 0x3000000dff1c7230 */ /* 0x000fe20000004100 */
        /* <DEDUP_REMOVED lines=20> */
.L_x_1039:
[----:B------:R-:W-:Y:S01]  /*13c0*/  FMUL.FTZ R30, R27, R16 ;  /* 0x000000101b1e7220 */ /* 0x000fe20000410000 */
[----:B------:R-:W-:Y:S01]  /*13d0*/  ISETP.GT.AND P0, PT, R2, 0x1e, PT ;  /* 0x0000001e0200780c */ /* 0x000fe20003f04270 */
[----:B------:R-:W-:Y:S01]  /*13e0*/  FFMA.FTZ R21, R26, R28, R21 ;  /* 0x0000001c1a157223 */ /* 0x000fe20000010015 */
[----:B------:R-:W-:Y:S01]  /*13f0*/  ISETP.NE.AND P3, PT, R2, RZ, PT ;  /* 0x000000ff0200720c */ /* 0x000fe20003f65270 */
[----:B------:R-:W-:Y:S01]  /*1400*/  FFMA.FTZ R29, R25, R30, R54 ;  /* 0x0000001e191d7223 */ /* 0x000fe20000010036 */
[----:B------:R-:W-:Y:S01]  /*1410*/  ISETP.NE.AND P2, PT, R48, RZ, PT ;  /* 0x000000ff3000720c */ /* 0x000fe20003f45270 */
[----:B------:R-:W-:Y:S01]  /*1420*/  FADD.FTZ R31, R49, R30 ;  /* 0x0000001e311f7221 */ /* 0x000fe20000010000 */
[----:B------:R-:W-:Y:S01]  /*1430*/  BSSY B0, `(.L_x_1040) ;  /* 0x0000060000007945 */ /* 0x000fe20003800000 */
[----:B------:R-:W-:Y:S01]  /*1440*/  FMUL.FTZ R30, R28, R17 ;  /* 0x000000111c1e7220 */ /* 0x000fe20000410000 */
[C---:B------:R-:W-:Y:S02]  /*1450*/  ISETP.GT.U32.AND P5, PT, R48.reuse, 0x2f, PT ;  /* 0x0000002f3000780c */ /* 0x040fe40003fa4070 */
[----:B------:R-:W-:Y:S01]  /*1460*/  SHF.L.U32 R49, R48, 0x4, RZ ;  /* 0x0000000430317819 */ /* 0x000fe200000006ff */
[----:B------:R-:W-:-:S02]  /*1470*/  FFMA.FTZ R32, R26, R30, R29 ;  /* 0x0000001e1a207223 */ /* 0x000fc4000001001d */
[----:B------:R-:W-:Y:S02]  /*1480*/  FADD.FTZ R33, R30, R31 ;  /* 0x0000001f1e217221 */ /* 0x000fe40000010000 */
[----:B------:R-:W-:Y:S01]  /*1490*/  FADD.FTZ R31, R20, R22 ;  /* 0x00000016141f7221 */ /* 0x000fe20000010000 */
[----:B------:R-:W0:Y:S01]  /*14a0*/  SHFL.DOWN PT, R29, R32, 0x1, 0x1f ;  /* 0x08201f00201d7f89 */ /* 0x000e2200000e0000 */
[----:B------:R-:W-:Y:S02]  /*14b0*/  FADD.FTZ R22, R23, R27 ;  /* 0x0000001b17167221 */ /* 0x000fe40000010000 */
[----:B------:R-:W-:Y:S01]  /*14c0*/  FFMA.FTZ R20, R25, R27, R24 ;  /* 0x0000001b19147223 */ /* 0x000fe20000010018 */
[----:B------:R-:W1:Y:S01]  /*14d0*/  SHFL.DOWN PT, R30, R33, 0x1, 0x1f ;  /* 0x08201f00211e7f89 */ /* 0x000e6200000e0000 */
        /* <DEDUP_REMOVED lines=85> */
.L_x_1041:
[----:B------:R-:W-:Y:S05]  /*1a30*/  BSYNC B0 ;  /* 0x0000000000007941 */ /* 0x000fea0003800000 */
.L_x_1040:
        /* <DEDUP_REMOVED lines=78> */
.L_x_1043:
[----:B------:R-:W-:Y:S05]  /*1f20*/  BSYNC B0 ;  /* 0x0000000000007941 */ /* 0x000fea0003800000 */
.L_x_1042:
        /* <DEDUP_REMOVED lines=19> */
.L_x_1045:
[----:B------:R-:W-:Y:S05]  /*2060*/  BSYNC B0 ;  /* 0x0000000000007941 */ /* 0x000fea0003800000 */
.L_x_1044:
        /* <DEDUP_REMOVED lines=28> */
.L_x_1048:
[----:B------:R-:W2:Y:S01]  /*2230*/  LDG.E.STRONG.GPU R22, [R20.64] ;  /* 0x0000000614167981 */ /* 0x000ea2000c1ef900 */
[----:B------:R-:W-:Y:S01]  /*2240*/  YIELD ;  /* 0x0000000000007946 */ /* 0x000fe20003800000 */
[----:B--2---:R-:W-:Y:S01]  /*2250*/  ISETP.NE.AND P0, PT, R22, R25, PT ;  /* 0x000000191600720c */ /* 0x004fe20003f05270 */
[----:B------:R-:W-:-:S12]  /*2260*/  CCTL.IVALL ;  /* 0x00000000ff00798f */ /* 0x000fd80002000000 */
[----:B------:R-:W-:Y:S05]  /*2270*/  @P0 BRA `(.L_x_1048) ;  /* 0xffffffb000000947 */ /* 0x000fea000383ffff */
.L_x_1047:
        /* <DEDUP_REMOVED lines=17> */
.L_x_1052:
        /* <DEDUP_REMOVED lines=115> */
.L_x_1051:
        /* <DEDUP_REMOVED lines=61> */
.L_x_1053:
[----:B------:R-:W-:-:S13]  /*2e90*/  ISETP.NE.OR P0, PT, R28, RZ, P0 ;  /* 0x000000ff1c00720c */ /* 0x000fda0000705670 */
[----:B------:R-:W-:Y:S05]  /*2ea0*/  @!P0 BRA `(.L_x_1049) ;  /* 0x000001f000008947 */ /* 0x000fea0003800000 */
.L_x_1050:
        /* <DEDUP_REMOVED lines=31> */
.L_x_1049:
        /* <DEDUP_REMOVED lines=12> */
.L_x_1055:
[----:B------:R-:W-:Y:S05]  /*3160*/  BSYNC B0 ;  /* 0x0000000000007941 */ /* 0x000fea0003800000 */
.L_x_1054:
        /* <DEDUP_REMOVED lines=16> */
.L_x_1046:
[----:B------:R2:W-:Y:S01]  /*3270*/  @!P2 STS.64 [0xe0], R32 ;  /* 0x0000e020ff00a388 */ /* 0x0005e20000000a00 */
[--C-:B------:R-:W-:Y:S01]  /*3280*/  HADD2.F32 R9, -RZ, R39.reuse.H0_H0 ;  /* 0x20000027ff097230 */ /* 0x100fe20000004100 */
[----:B------:R-:W-:Y:S01]  /*3290*/  ISETP.GE.U32.AND P0, PT, R44, c[0x0][0x1e0], PT ;  /* 0x000078002c007a0c */ /* 0x000fe20003f06070 */
[----:B------:R-:W-:Y:S01]  /*32a0*/  HADD2.F32 R39, -RZ, R39.H1_H1 ;  /* 0x30000027ff277230 */ /* 0x000fe20000004100 */
[----:B------:R-:W-:Y:S01]  /*32b0*/  BAR.SYNC.DEFER_BLOCKING 0x0 ;  /* 0x0000000000007b1d */ /* 0x000fe20000010000 */
[----:B------:R-:W-:Y:S01]  /*32c0*/  ISETP.GE.U32.AND P2, PT, R43, c[0x0][0x1e0], PT ;  /* 0x000078002b007a0c */ /* 0x000fe20003f46070 */
[--C-:B-1----:R-:W-:Y:S01]  /*32d0*/  HADD2.F32 R27, -RZ, R35.reuse.H0_H0 ;  /* 0x20000023ff1b7230 */ /* 0x102fe20000004100 */
[----:B------:R-:W-:Y:S01]  /*32e0*/  ISETP.GE.U32.AND P3, PT, R42, c[0x0][0x1e0], PT ;  /* 0x000078002a007a0c */ /* 0x000fe20003f66070 */
[--C-:B------:R-:W-:Y:S01]  /*32f0*/  HADD2.F32 R23, -RZ, R40.reuse.H0_H0 ;  /* 0x20000028ff177230 */ /* 0x100fe20000004100 */
[C---:B------:R-:W-:Y:S01]  /*3300*/  FADD.FTZ R24, -R14.reuse, R9 ;  /* 0x000000090e187221 */ /* 0x040fe20000010100 */
[----:B------:R-:W-:Y:S01]  /*3310*/  HADD2.F32 R25, -RZ, R40.H1_H1 ;  /* 0x30000028ff197230 */ /* 0x000fe20000004100 */
[----:B------:R-:W-:Y:S01]  /*3320*/  FADD.FTZ R30, -R14, R39 ;  /* 0x000000270e1e7221 */ /* 0x000fe20000010100 */
[----:B------:R-:W-:Y:S01]  /*3330*/  HADD2.F32 R35, -RZ, R35.H1_H1 ;  /* 0x30000023ff237230 */ /* 0x000fe20000004100 */
[----:B------:R-:W-:Y:S01]  /*3340*/  ISETP.GE.AND.EX P0, PT, R10, c[0x0][0x1e4], PT, P0 ;  /* 0x000079000a007a0c */ /* 0x000fe20003f06300 */
[--C-:B------:R-:W-:Y:S01]  /*3350*/  HADD2.F32 R29, -RZ, R36.reuse.H0_H0 ;  /* 0x20000024ff1d7230 */ /* 0x100fe20000004100 */
[----:B------:R-:W-:Y:S01]  /*3360*/  ISETP.GE.AND.EX P2, PT, R11, c[0x0][0x1e4], PT, P2 ;  /* 0x000079000b007a0c */ /* 0x000fe20003f46320 */
[----:B------:R-:W-:Y:S01]  /*3370*/  HADD2.F32 R31, -RZ, R36.H1_H1 ;  /* 0x30000024ff1f7230 */ /* 0x000fe20000004100 */
[----:B------:R-:W-:Y:S01]  /*3380*/  ISETP.GE.AND.EX P3, PT, R12, c[0x0][0x1e4], PT, P3 ;  /* 0x000079000c007a0c */ /* 0x000fe20003f66330 */
[C---:B------:R-:W-:Y:S01]  /*3390*/  FADD.FTZ R36, -R14.reuse, R23 ;  /* 0x000000170e247221 */ /* 0x040fe20000010100 */
[--C-:B------:R-:W-:Y:S01]  /*33a0*/  HADD2.F32 R9, -RZ, R38.reuse.H0_H0 ;  /* 0x20000026ff097230 */ /* 0x100fe20000004100 */
[----:B0-2---:R-:W-:Y:S01]  /*33b0*/  FADD.FTZ R32, -R14, R25 ;  /* 0x000000190e207221 */ /* 0x005fe20000010100 */
[----:B------:R-:W-:Y:S01]  /*33c0*/  ISETP.GT.U32.OR P0, PT, R48, 0x2ff, P0 ;  /* 0x000002ff3000780c */ /* 0x000fe20000704470 */
[----:B------:R-:W-:Y:S01]  /*33d0*/  FADD.FTZ R28, -R14, R27 ;  /* 0x0000001b0e1c7221 */ /* 0x000fe20000010100 */
[----:B------:R-:W-:Y:S01]  /*33e0*/  ISETP.GT.U32.OR P2, PT, R48, 0x2ff, P2 ;  /* 0x000002ff3000780c */ /* 0x000fe20001744470 */
[----:B------:R-:W-:Y:S01]  /*33f0*/  FADD.FTZ R26, -R14, R35 ;  /* 0x000000230e1a7221 */ /* 0x000fe20000010100 */
[----:B------:R-:W-:Y:S01]  /*3400*/  ISETP.GT.U32.OR P3, PT, R48, 0x2ff, P3 ;  /* 0x000002ff3000780c */ /* 0x000fe20001f64470 */
[C---:B------:R-:W-:Y:S01]  /*3410*/  FADD.FTZ R22, -R14.reuse, R29 ;  /* 0x0000001d0e167221 */ /* 0x040fe20000010100 */
[----:B------:R-:W-:Y:S01]  /*3420*/  HADD2.F32 R38, -RZ, R38.H1_H1 ;  /* 0x30000026ff267230 */ /* 0x000fe20000004100 */
[----:B------:R-:W0:Y:S01]  /*3430*/  LDS.64 R20, [0xe0] ;  /* 0x0000e000ff147984 */ /* 0x000e220000000a00 */
[----:B------:R-:W-:-:S02]  /*3440*/  FADD.FTZ R14, -R14, R31 ;  /* 0x0000001f0e0e7221 */ /* 0x000fc40000010100 */
[-C--:B------:R-:W-:Y:S02]  /*3450*/  FMUL.FTZ R35, R24, R15.reuse ;  /* 0x0000000f18237220 */ /* 0x080fe40000410000 */
[----:B------:R-:W-:Y:S02]  /*3460*/  FMUL.FTZ R40, R30, R15 ;  /* 0x0000000f1e287220 */ /* 0x000fe40000410000 */
        /* <DEDUP_REMOVED lines=21> */
.L_x_1056:
        /* <DEDUP_REMOVED lines=16> */
[----:B------:R-:W-:-:S05]  /*36c0*/  F2FP.PACK_AB R9, R9, R38 ;  /* 0x000000260909723e */ /* 0x000fca00000000ff */
[----:B------:R0:W-:Y:S02]  /*36d0*/  STG.E [R30.64], R9 ;  /* 0x000000091e007986 */ /* 0x0001e4000c101906 */
.L_x_1058:
[----:B------:R-:W-:Y:S05]  /*36e0*/  BSYNC B0 ;  /* 0x0000000000007941 */ /* 0x000fea0003800000 */
.L_x_1057:
[--C-:B0-----:R-:W-:Y:S01]  /*36f0*/  HADD2.F32 R9, -RZ, R37.reuse.H0_H0 ;  /* 0x20000025ff097230 */ /* 0x101fe20000004100 */
[-C--:B------:R-:W-:Y:S01]  /*3700*/  FMUL.FTZ R35, R36, R15.reuse ;  /* 0x0000000f24237220 */ /* 0x080fe20000410000 */
[----:B------:R-:W-:Y:S01]  /*3710*/  HADD2.F32 R24, -RZ, R37.H1_H1 ;  /* 0x30000025ff187230 */ /* 0x000fe20000004100 */
        /* <DEDUP_REMOVED lines=20> */
.L_x_1059:
        /* <DEDUP_REMOVED lines=16> */
[----:B------:R-:W-:-:S05]  /*3960*/  F2FP.PACK_AB R9, R9, R10 ;  /* 0x0000000a0909723e */ /* 0x000fca00000000ff */
[----:B------:R0:W-:Y:S02]  /*3970*/  STG.E [R30.64], R9 ;  /* 0x000000091e007986 */ /* 0x0001e4000c101906 */
.L_x_1061:
[----:B------:R-:W-:Y:S05]  /*3980*/  BSYNC B0 ;  /* 0x0000000000007941 */ /* 0x000fea0003800000 */
.L_x_1060:
        /* <DEDUP_REMOVED lines=23> */
.L_x_1062:
        /* <DEDUP_REMOVED lines=18> */
.L_x_1064:
[----:B------:R-:W-:Y:S05]  /*3c20*/  BSYNC B0 ;  /* 0x0000000000007941 */ /* 0x000fea0003800000 */
.L_x_1063:
        /* <DEDUP_REMOVED lines=23> */
.L_x_1065:
        /* <DEDUP_REMOVED lines=15> */
[----:B------:R-:W-:-:S05]  /*3e90*/  F2FP.PACK_AB R9, R20, R9 ;  /* 0x000000091409723e */ /* 0x000fca00000000ff */
[----:B------:R0:W-:Y:S02]  /*3ea0*/  STG.E [R10.64], R9 ;  /* 0x000000090a007986 */ /* 0x0001e4000c101906 */
.L_x_1067:
[----:B------:R-:W-:Y:S05]  /*3eb0*/  BSYNC B0 ;  /* 0x0000000000007941 */ /* 0x000fea0003800000 */
.L_x_1066:
[----:B------:R-:W-:Y:S02]  /*3ec0*/  IADD3 R46, R46, c[0x0][0x10], RZ ;  /* 0x000004002e2e7a10 */ /* 0x000fe40007ffe0ff */
[----:B------:R-:W-:Y:S02]  /*3ed0*/  IADD3 R41, R41, 0x1, RZ ;  /* 0x0000000129297810 */ /* 0x000fe40007ffe0ff */
[----:B------:R-:W-:-:S13]  /*3ee0*/  ISETP.GE.AND P0, PT, R46, UR4, PT ;  /* 0x000000042e007c0c */ /* 0x000fda000bf06270 */
[----:B------:R-:W-:Y:S01]  /*3ef0*/  @P0 CALL.REL.NOINC `(.L_x_1033) ;  /* 0x0000001000000944 */ /* 0x000fe20003c00000 */
[----:B------:R-:W-:Y:S05]  /*3f00*/  BRA `(.L_x_1068) ;  /* 0xffffc3a000007947 */ /* 0x000fea000383ffff */
.L_x_1033:
        /* <DEDUP_REMOVED lines=18> */
.L_x_1070:
[----:B------:R-:W-:Y:S05]  /*4030*/  BSYNC B0 ;  /* 0x0000000000007941 */ /* 0x000fea0003800000 */
.L_x_1069:
        /* <DEDUP_REMOVED lines=11> */
.L_x_1072:
[----:B------:R-:W2:Y:S01]  /*40f0*/  LDG.E.STRONG.GPU R5, [R2.64] ;  /* 0x0000000602057981 */ /* 0x000ea2000c1ef900 */
[----:B------:R-:W-:Y:S01]  /*4100*/  YIELD ;  /* 0x0000000000007946 */ /* 0x000fe20003800000 */
[----:B--2---:R-:W-:Y:S01]  /*4110*/  ISETP.NE.AND P0, PT, R5, R0, PT ;  /* 0x000000000500720c */ /* 0x004fe20003f05270 */
[----:B------:R-:W-:-:S12]  /*4120*/  CCTL.IVALL ;  /* 0x00000000ff00798f */ /* 0x000fd80002000000 */
[----:B------:R-:W-:Y:S05]  /*4130*/  @P0 BRA `(.L_x_1072) ;  /* 0xffffffb000000947 */ /* 0x000fea000383ffff */
.L_x_1071:
        /* <DEDUP_REMOVED lines=25> */
.L_x_1073:
        /* <DEDUP_REMOVED lines=23> */
.L_x_1074:
        /* <DEDUP_REMOVED lines=12> */
.L_x_5162:


//--------------------- .text._Z35group_norm_nhwc_bwd_one_pass_kernelI11Fp16IOFp32WLi128ELi96ELi768EEv26Group_norm_nhwc_bwd_params --------------------------
	.section	.text._Z35group_norm_nhwc_bwd_one_pass_kernelI11Fp16IOFp32WLi128ELi96ELi768EEv26Group_norm_nhwc_bwd_params,"ax",@progbits
	.sectioninfo	@"SHI_REGISTERS=80"
	.align	128
        .global         _Z35group_norm_nhwc_bwd_one_pass_kernelI11Fp16IOFp32WLi128ELi96ELi768EEv26Group_norm_nhwc_bwd_params
        .type           _Z35group_norm_nhwc_bwd_one_pass_kernelI11Fp16IOFp32WLi128ELi96ELi768EEv26Group_norm_nhwc_bwd_params,@function
        .size           _Z35group_norm_nhwc_bwd_one_pass_kernelI11Fp16IOFp32WLi128ELi96ELi768EEv26Group_norm_nhwc_bwd_params,(.L_x_5163 - _Z35group_norm_nhwc_bwd_one_pass_kernelI11Fp16IOFp32WLi128ELi96ELi768EEv26Group_norm_nhwc_bwd_params)
        .other          _Z35group_norm_nhwc_bwd_one_pass_kernelI11Fp16IOFp32WLi128ELi96ELi768EEv26Group_norm_nhwc_bwd_params,@"STO_CUDA_ENTRY STV_DEFAULT"
_Z35group_norm_nhwc_bwd_one_pass_kernelI11Fp16IOFp32WLi128ELi96ELi768EEv26Group_norm_nhwc_bwd_params:
.text._Z35group_norm_nhwc_bwd_one_pass_kernelI11Fp16IOFp32WLi128ELi96ELi768EEv26Group_norm_nhwc_bwd_params:
        /* <DEDUP_REMOVED lines=47> */
.L_x_1126:
        /* <DEDUP_REMOVED lines=208> */
.L_x_1077:
[----:B0-----:R-:W-:Y:S05]  /*0ff0*/  BSYNC B0 ;  /* 0x0000000000007941 */ /* 0x001fea0003800000 */
.L_x_1076:
[----:B------:R-:W-:Y:S01]  /*1000*/  ISETP.NE.AND P5, PT, RZ, UR9, PT ;  /* 0x00000009ff007c0c */ /* 0x000fe2000bfa5270 */
[--C-:B-----5:R-:W-:Y:S02]  /*1010*/  HADD2.F32 R23, -RZ, R58.reuse.H0_H0 ;  /* 0x2000003aff177230 */ /* 0x120fe40000004100 */
[----:B------:R-:W-:Y:S02]  /*1020*/  HADD2.F32 R25, -RZ, R58.H1_H1 ;  /* 0x3000003aff197230 */ /* 0x000fe40000004100 */
[--C-:B------:R-:W-:Y:S01]  /*1030*/  HADD2.F32 R27, -RZ, R59.reuse.H0_H0 ;  /* 0x2000003bff1b7230 */ /* 0x100fe20000004100 */
[C---:B------:R-:W-:Y:S01]  /*1040*/  FADD.FTZ R22, -R12.reuse, R23 ;  /* 0x000000170c167221 */ /* 0x040fe20000010100 */
[----:B------:R-:W-:Y:S01]  /*1050*/  HADD2.F32 R29, -RZ, R59.H1_H1 ;  /* 0x3000003bff1d7230 */ /* 0x000fe20000004100 */
[----:B------:R-:W-:Y:S01]  /*1060*/  FADD.FTZ R28, -R12, R25 ;  /* 0x000000190c1c7221 */ /* 0x000fe20000010100 */
[--C-:B------:R-:W-:Y:S01]  /*1070*/  HADD2.F32 R21, -RZ, R57.reuse.H0_H0 ;  /* 0x20000039ff157230 */ /* 0x100fe20000004100 */
[-C--:B-1----:R-:W-:Y:S01]  /*1080*/  FMUL.FTZ R23, R22, R13.reuse ;  /* 0x0000000d16177220 */ /* 0x082fe20000410000 */
[----:B------:R-:W-:Y:S01]  /*1090*/  HADD2.F32 R20, -RZ, R57.H1_H1 ;  /* 0x30000039ff147230 */ /* 0x000fe20000004100 */
[C---:B------:R-:W-:Y:S01]  /*10a0*/  FADD.FTZ R26, -R12.reuse, R27 ;  /* 0x0000001b0c1a7221 */ /* 0x040fe20000010100 */
[--C-:B------:R-:W-:Y:S01]  /*10b0*/  HADD2.F32 R19, -RZ, R56.reuse.H0_H0 ;  /* 0x20000038ff137230 */ /* 0x100fe20000004100 */
[----:B------:R-:W-:Y:S01]  /*10c0*/  FADD.FTZ R24, -R12, R29 ;  /* 0x0000001d0c187221 */ /* 0x000fe20000010100 */
[----:B------:R-:W-:Y:S01]  /*10d0*/  HADD2.F32 R18, -RZ, R56.H1_H1 ;  /* 0x30000038ff127230 */ /* 0x000fe20000004100 */
        /* <DEDUP_REMOVED lines=20> */
.L_x_1078:
        /* <DEDUP_REMOVED lines=26> */
.L_x_1079:
[----:B------:R-:W-:Y:S01]  /*13c0*/  FFMA.FTZ R23, R22, R27, R23 ;  /* 0x0000001b16177223 */ /* 0x000fe20000010017 */
[--C-:B------:R-:W-:Y:S01]  /*13d0*/  HADD2.F32 R29, -RZ, R54.reuse.H1_H1 ;  /* 0x30000036ff1d7230 */ /* 0x100fe20000004100 */
[----:B------:R-:W-:Y:S01]  /*13e0*/  FADD.FTZ R33, R27, R28 ;  /* 0x0000001c1b217221 */ /* 0x000fe20000010000 */
[----:B------:R-:W-:Y:S01]  /*13f0*/  HADD2.F32 R27, -RZ, R54.H0_H0 ;  /* 0x20000036ff1b7230 */ /* 0x000fe20000004100 */
[----:B------:R-:W-:Y:S02]  /*1400*/  FMUL.FTZ R32, R19, R14 ;  /* 0x0000000e13207220 */ /* 0x000fe40000410000 */
[----:B------:R-:W-:Y:S02]  /*1410*/  FADD.FTZ R30, RZ, R21 ;  /* 0x00000015ff1e7221 */ /* 0x000fe40000010000 */
[----:B------:R-:W-:-:S02]  /*1420*/  FFMA.FTZ R26, R25, R19, R26 ;  /* 0x00000013191a7223 */ /* 0x000fc4000001001a */
[----:B------:R-:W-:Y:S02]  /*1430*/  FFMA.FTZ R31, R22, R20, RZ ;  /* 0x00000014161f7223 */ /* 0x000fe400000100ff */
[----:B------:R-:W-:Y:S02]  /*1440*/  FFMA.FTZ R25, R25, R32, R23 ;  /* 0x0000002019197223 */ /* 0x000fe40000010017 */
[----:B------:R-:W-:Y:S02]  /*1450*/  FMUL.FTZ R21, R18, R15 ;  /* 0x0000000f12157220 */ /* 0x000fe40000410000 */
[----:B------:R-:W-:Y:S02]  /*1460*/  FADD.FTZ R19, R30, R19 ;  /* 0x000000131e137221 */ /* 0x000fe40000010000 */
[----:B------:R-:W-:Y:S02]  /*1470*/  FADD.FTZ R23, RZ, R20 ;  /* 0x00000014ff177221 */ /* 0x000fe40000010000 */
[C---:B------:R-:W-:Y:S01]  /*1480*/  FADD.FTZ R28, -R12.reuse, R27 ;  /* 0x0000001b0c1c7221 */ /* 0x040fe20000010100 */
[----:B------:R-:W-:Y:S01]  /*1490*/  HADD2.F32 R27, -RZ, R53.H0_H0 ;  /* 0x20000035ff1b7230 */ /* 0x000fe20000004100 */
[----:B------:R-:W-:-:S02]  /*14a0*/  FADD.FTZ R30, -R12, R29 ;  /* 0x0000001d0c1e7221 */ /* 0x000fc40000010100 */
[C---:B------:R-:W-:Y:S02]  /*14b0*/  FFMA.FTZ R20, R24.reuse, R18, R31 ;  /* 0x0000001218147223 */ /* 0x040fe4000001001f */
[----:B------:R-:W-:Y:S02]  /*14c0*/  FFMA.FTZ R24, R24, R21, R25 ;  /* 0x0000001518187223 */ /* 0x000fe40000010019 */
[----:B------:R-:W-:Y:S01]  /*14d0*/  FADD.FTZ R22, R23, R18 ;  /* 0x0000001217167221 */ /* 0x000fe20000010000 */
[----:B------:R-:W-:Y:S01]  /*14e0*/  HADD2.F32 R23, -RZ, R53.H1_H1 ;  /* 0x30000035ff177230 */ /* 0x000fe20000004100 */
[-C--:B------:R-:W-:Y:S02]  /*14f0*/  FMUL.FTZ R25, R28, R13.reuse ;  /* 0x0000000d1c197220 */ /* 0x080fe40000410000 */
[----:B------:R-:W-:Y:S02]  /*1500*/  FADD.FTZ R18, R33, R32 ;  /* 0x0000002021127221 */ /* 0x000fe40000010000 */
        /* <DEDUP_REMOVED lines=20> */
.L_x_1080:
[----:B------:R-:W-:Y:S01]  /*1650*/  FMUL.FTZ R29, R27, R14 ;  /* 0x0000000e1b1d7220 */ /* 0x000fe20000410000 */
[--C-:B------:R-:W-:Y:S01]  /*1660*/  HADD2.F32 R31, -RZ, R55.reuse.H1_H1 ;  /* 0x30000037ff1f7230 */ /* 0x100fe20000004100 */
[----:B------:R-:W-:Y:S01]  /*1670*/  FADD.FTZ R30, R21, R18 ;  /* 0x00000012151e7221 */ /* 0x000fe20000010000 */
[----:B------:R-:W-:Y:S01]  /*1680*/  HADD2.F32 R21, -RZ, R55.H0_H0 ;  /* 0x20000037ff157230 */ /* 0x000fe20000004100 */
[----:B------:R-:W-:Y:S02]  /*1690*/  FADD.FTZ R18, R19, R27 ;  /* 0x0000001b13127221 */ /* 0x000fe40000010000 */
[C---:B------:R-:W-:Y:S01]  /*16a0*/  FFMA.FTZ R27, R25.reuse, R27, R26 ;  /* 0x0000001b191b7223 */ /* 0x040fe2000001001a */
[----:B------:R-:W-:Y:S01]  /*16b0*/  HADD2.F32 R26, -RZ, R52.H1_H1 ;  /* 0x30000034ff1a7230 */ /* 0x000fe20000004100 */
[----:B------:R-:W-:-:S02]  /*16c0*/  FFMA.FTZ R25, R25, R29, R24 ;  /* 0x0000001d19197223 */ /* 0x000fc40000010018 */
[----:B------:R-:W-:Y:S02]  /*16d0*/  FMUL.FTZ R24, R23, R15 ;  /* 0x0000000f17187220 */ /* 0x000fe40000410000 */
[----:B------:R-:W-:Y:S02]  /*16e0*/  FADD.FTZ R19, R22, R23 ;  /* 0x0000001716137221 */ /* 0x000fe40000010000 */
[C---:B------:R-:W-:Y:S02]  /*16f0*/  FFMA.FTZ R20, R28.reuse, R23, R20 ;  /* 0x000000171c147223 */ /* 0x040fe40000010014 */
[----:B------:R-:W-:Y:S02]  /*1700*/  FFMA.FTZ R22, R28, R24, R25 ;  /* 0x000000181c167223 */ /* 0x000fe40000010019 */
[----:B------:R-:W-:Y:S02]  /*1710*/  FADD.FTZ R29, R30, R29 ;  /* 0x0000001d1e1d7221 */ /* 0x000fe40000010000 */
[C---:B------:R-:W-:Y:S01]  /*1720*/  FADD.FTZ R28, -R12.reuse, R21 ;  /* 0x000000150c1c7221 */ /* 0x040fe20000010100 */
[----:B------:R-:W-:Y:S01]  /*1730*/  HADD2.F32 R21, -RZ, R52.H0_H0 ;  /* 0x20000034ff157230 */ /* 0x000fe20000004100 */
[----:B------:R-:W-:-:S02]  /*1740*/  FADD.FTZ R30, -R12, R31 ;  /* 0x0000001f0c1e7221 */ /* 0x000fc40000010100 */
[-C--:B------:R-:W-:Y:S02]  /*1750*/  FMUL.FTZ R25, R28, R13.reuse ;  /* 0x0000000d1c197220 */ /* 0x080fe40000410000 */
        /* <DEDUP_REMOVED lines=21> */
.L_x_1081:
[----:B------:R-:W-:Y:S01]  /*18b0*/  FMUL.FTZ R31, R21, R14 ;  /* 0x0000000e151f7220 */ /* 0x000fe20000410000 */
[--C-:B------:R-:W-:Y:S01]  /*18c0*/  HADD2.F32 R33, -RZ, R50.reuse.H0_H0 ;  /* 0x20000032ff217230 */ /* 0x100fe20000004100 */
[----:B------:R-:W-:Y:S01]  /*18d0*/  FFMA.FTZ R23, R25, R21, R27 ;  /* 0x0000001519177223 */ /* 0x000fe2000001001b */
[----:B------:R-:W-:Y:S01]  /*18e0*/  HADD2.F32 R35, -RZ, R50.H1_H1 ;  /* 0x30000032ff237230 */ /* 0x000fe20000004100 */
[----:B------:R-:W-:-:S02]  /*18f0*/  FADD.FTZ R30, R24, R31 ;  /* 0x0000001f181e7221 */ /* 0x000fc40000010000 */
[C---:B------:R-:W-:Y:S02]  /*1900*/  FADD.FTZ R24, -R12.reuse, R33 ;  /* 0x000000210c187221 */ /* 0x040fe40000010100 */
[----:B------:R-:W-:Y:S02]  /*1910*/  FADD.FTZ R32, -R12, R35 ;  /* 0x000000230c207221 */ /* 0x000fe40000010100 */
[----:B------:R-:W-:Y:S01]  /*1920*/  FFMA.FTZ R29, R25, R31, R22 ;  /* 0x0000001f191d7223 */ /* 0x000fe20000010016 */
[--C-:B------:R-:W-:Y:S01]  /*1930*/  HADD2.F32 R25, -RZ, R49.reuse.H0_H0 ;  /* 0x20000031ff197230 */ /* 0x100fe20000004100 */
[----:B------:R-:W-:Y:S01]  /*1940*/  FMUL.FTZ R27, R24, R13 ;  /* 0x0000000d181b7220 */ /* 0x000fe20000410000 */
[----:B------:R-:W-:Y:S01]  /*1950*/  HADD2.F32 R22, -RZ, R49.H1_H1 ;  /* 0x30000031ff167230 */ /* 0x000fe20000004100 */
[----:B------:R-:W-:Y:S02]  /*1960*/  FMUL.FTZ R31, R26, R15 ;  /* 0x0000000f1a1f7220 */ /* 0x000fe40000410000 */
        /* <DEDUP_REMOVED lines=20> */
.L_x_1082:
[----:B------:R-:W-:Y:S01]  /*1ab0*/  FMUL.FTZ R32, R25, R14 ;  /* 0x0000000e19207220 */ /* 0x000fe20000410000 */
[--C-:B------:R-:W-:Y:S01]  /*1ac0*/  HADD2.F32 R35, -RZ, R51.reuse.H0_H0 ;  /* 0x20000033ff237230 */ /* 0x100fe20000004100 */
[----:B------:R-:W-:Y:S01]  /*1ad0*/  FADD.FTZ R33, R31, R30 ;  /* 0x0000001e1f217221 */ /* 0x000fe20000010000 */
[----:B------:R-:W-:Y:S01]  /*1ae0*/  HADD2.F32 R37, -RZ, R51.H1_H1 ;  /* 0x30000033ff257230 */ /* 0x000fe20000004100 */
[----:B------:R-:W-:-:S02]  /*1af0*/  FFMA.FTZ R29, R28, R31, R29 ;  /* 0x0000001f1c1d7223 */ /* 0x000fc4000001001d */
[----:B------:R-:W-:Y:S02]  /*1b00*/  FADD.FTZ R30, R18, R21 ;  /* 0x00000015121e7221 */ /* 0x000fe40000010000 */
[----:B------:R-:W-:Y:S02]  /*1b10*/  FADD.FTZ R18, R33, R32 ;  /* 0x0000002021127221 */ /* 0x000fe40000010000 */
[----:B------:R-:W-:Y:S02]  /*1b20*/  FFMA.FTZ R21, R27, R32, R29 ;  /* 0x000000201b157223 */ /* 0x000fe4000001001d */
[----:B------:R-:W-:Y:S02]  /*1b30*/  FMUL.FTZ R33, R22, R15 ;  /* 0x0000000f16217220 */ /* 0x000fe40000410000 */
[----:B------:R-:W-:Y:S01]  /*1b40*/  FFMA.FTZ R31, R28, R26, R20 ;  /* 0x0000001a1c1f7223 */ /* 0x000fe20000010014 */
[--C-:B------:R-:W-:Y:S01]  /*1b50*/  HADD2.F32 R20, -RZ, R48.reuse.H1_H1 ;  /* 0x30000030ff147230 */ /* 0x100fe20000004100 */
[----:B------:R-:W-:Y:S01]  /*1b60*/  FFMA.FTZ R32, R24, R33, R21 ;  /* 0x0000002118207223 */ /* 0x000fe20000010015 */
[----:B------:R-:W-:Y:S01]  /*1b70*/  HADD2.F32 R21, -RZ, R48.H0_H0 ;  /* 0x20000030ff157230 */ /* 0x000fe20000004100 */
[----:B------:R-:W-:-:S02]  /*1b80*/  FADD.FTZ R33, R33, R18 ;  /* 0x0000001221217221 */ /* 0x000fc40000010000 */
[----:B------:R-:W-:Y:S02]  /*1b90*/  FADD.FTZ R29, R19, R26 ;  /* 0x0000001a131d7221 */ /* 0x000fe40000010000 */
[C---:B------:R-:W-:Y:S02]  /*1ba0*/  FADD.FTZ R18, -R12.reuse, R35 ;  /* 0x000000230c127221 */ /* 0x040fe40000010100 */
[----:B------:R-:W-:Y:S02]  /*1bb0*/  FADD.FTZ R26, -R12, R37 ;  /* 0x000000250c1a7221 */ /* 0x000fe40000010100 */
        /* <DEDUP_REMOVED lines=21> */
.L_x_1083:
[----:B------:R-:W-:Y:S01]  /*1d10*/  FMUL.FTZ R34, R21, R14 ;  /* 0x0000000e15227220 */ /* 0x000fe20000410000 */
[--C-:B------:R-:W-:Y:S01]  /*1d20*/  HADD2.F32 R35, -RZ, R46.reuse.H1_H1 ;  /* 0x3000002eff237230 */ /* 0x100fe20000004100 */
[----:B------:R-:W-:Y:S02]  /*1d30*/  FFMA.FTZ R26, R27, R25, R23 ;  /* 0x000000191b1a7223 */ /* 0x000fe40000010017 */
[----:B------:R-:W-:Y:S02]  /*1d40*/  FADD.FTZ R28, R30, R25 ;  /* 0x000000191e1c7221 */ /* 0x000fe40000010000 */
[----:B------:R-:W-:Y:S02]  /*1d50*/  FFMA.FTZ R25, R19, R34, R32 ;  /* 0x0000002213197223 */ /* 0x000fe40000010020 */
[----:B------:R-:W-:Y:S01]  /*1d60*/  FADD.FTZ R34, R33, R34 ;  /* 0x0000002221227221 */ /* 0x000fe20000010000 */
[----:B------:R-:W-:Y:S01]  /*1d70*/  HADD2.F32 R33, -RZ, R46.H0_H0 ;  /* 0x2000002eff217230 */ /* 0x000fe20000004100 */
[----:B------:R-:W-:-:S02]  /*1d80*/  FMUL.FTZ R27, R20, R15 ;  /* 0x0000000f141b7220 */ /* 0x000fc40000410000 */
[----:B------:R-:W-:Y:S01]  /*1d90*/  FFMA.FTZ R23, R24, R22, R31 ;  /* 0x0000001618177223 */ /* 0x000fe2000001001f */
[--C-:B------:R-:W-:Y:S01]  /*1da0*/  HADD2.F32 R24, -RZ, R45.reuse.H1_H1 ;  /* 0x3000002dff187230 */ /* 0x100fe20000004100 */
[----:B------:R-:W-:Y:S02]  /*1db0*/  FADD.FTZ R31, R27, R34 ;  /* 0x000000221b1f7221 */ /* 0x000fe40000010000 */
[C---:B------:R-:W-:Y:S02]  /*1dc0*/  FADD.FTZ R30, -R12.reuse, R33 ;  /* 0x000000210c1e7221 */ /* 0x040fe40000010100 */
[----:B------:R-:W-:Y:S02]  /*1dd0*/  FADD.FTZ R34, -R12, R35 ;  /* 0x000000230c227221 */ /* 0x000fe40000010100 */
[----:B------:R-:W-:Y:S01]  /*1de0*/  FFMA.FTZ R32, R18, R27, R25 ;  /* 0x0000001b12207223 */ /* 0x000fe20000010019 */
[----:B------:R-:W-:Y:S01]  /*1df0*/  HADD2.F32 R27, -RZ, R45.H0_H0 ;  /* 0x2000002dff1b7230 */ /* 0x000fe20000004100 */
        /* <DEDUP_REMOVED lines=21> */
.L_x_1084:
[----:B------:R-:W-:Y:S02]  /*1f50*/  FMUL.FTZ R34, R27, R14 ;  /* 0x0000000e1b227220 */ /* 0x000fe40000410000 */
[----:B------:R-:W-:Y:S01]  /*1f60*/  FADD.FTZ R37, R29, R22 ;  /* 0x000000161d257221 */ /* 0x000fe20000010000 */
[--C-:B------:R-:W-:Y:S01]  /*1f70*/  HADD2.F32 R29, -RZ, R47.reuse.H0_H0 ;  /* 0x2000002fff1d7230 */ /* 0x100fe20000004100 */
[----:B------:R-:W-:Y:S02]  /*1f80*/  FFMA.FTZ R33, R25, R34, R32 ;  /* 0x0000002219217223 */ /* 0x000fe40000010020 */
[----:B------:R-:W-:Y:S02]  /*1f90*/  FADD.FTZ R32, R31, R34 ;  /* 0x000000221f207221 */ /* 0x000fe40000010000 */
[----:B------:R-:W-:Y:S02]  /*1fa0*/  FMUL.FTZ R31, R24, R15 ;  /* 0x0000000f181f7220 */ /* 0x000fe40000410000 */
[----:B------:R-:W-:Y:S01]  /*1fb0*/  FADD.FTZ R22, -R12, R29 ;  /* 0x0000001d0c167221 */ /* 0x000fe20000010100 */
[----:B------:R-:W-:Y:S01]  /*1fc0*/  HADD2.F32 R29, -RZ, R44.H0_H0 ;  /* 0x2000002cff1d7230 */ /* 0x000fe20000004100 */
[----:B------:R-:W-:Y:S01]  /*1fd0*/  FFMA.FTZ R34, R30, R31, R33 ;  /* 0x0000001f1e227223 */ /* 0x000fe20000010021 */
[----:B------:R-:W-:Y:S01]  /*1fe0*/  HADD2.F32 R33, -RZ, R47.H1_H1 ;  /* 0x3000002fff217230 */ /* 0x000fe20000004100 */
[----:B------:R-:W-:-:S02]  /*1ff0*/  FADD.FTZ R31, R31, R32 ;  /* 0x000000201f1f7221 */ /* 0x000fc40000010000 */
[----:B------:R-:W-:Y:S01]  /*2000*/  FMUL.FTZ R35, R22, R13 ;  /* 0x0000000d16237220 */ /* 0x000fe20000410000 */
[----:B------:R-:W-:Y:S01]  /*2010*/  HADD2.F32 R22, -RZ, R44.H1_H1 ;  /* 0x3000002cff167230 */ /* 0x000fe20000004100 */
[----:B------:R-:W-:-:S04]  /*2020*/  FADD.FTZ R32, -R12, R33 ;  /* 0x000000210c207221 */ /* 0x000fc80000010100 */
        /* <DEDUP_REMOVED lines=20> */
.L_x_1085:
        /* <DEDUP_REMOVED lines=112> */
.L_x_1087:
[----:B------:R-:W-:Y:S05]  /*2870*/  BSYNC B0 ;  /* 0x0000000000007941 */ /* 0x000fea0003800000 */
.L_x_1086:
        /* <DEDUP_REMOVED lines=78> */
.L_x_1089:
[----:B------:R-:W-:Y:S05]  /*2d60*/  BSYNC B0 ;  /* 0x0000000000007941 */ /* 0x000fea0003800000 */
.L_x_1088:
        /* <DEDUP_REMOVED lines=19> */
.L_x_1091:
[----:B------:R-:W-:Y:S05]  /*2ea0*/  BSYNC B0 ;  /* 0x0000000000007941 */ /* 0x000fea0003800000 */
.L_x_1090:
        /* <DEDUP_REMOVED lines=28> */
.L_x_1094:
[----:B------:R-:W2:Y:S01]  /*3070*/  LDG.E.STRONG.GPU R22, [R20.64] ;  /* 0x0000000614167981 */ /* 0x000ea2000c1ef900 */
[----:B------:R-:W-:Y:S01]  /*3080*/  YIELD ;  /* 0x0000000000007946 */ /* 0x000fe20003800000 */
[----:B--2---:R-:W-:Y:S01]  /*3090*/  ISETP.NE.AND P0, PT, R22, R25, PT ;  /* 0x000000191600720c */ /* 0x004fe20003f05270 */
[----:B------:R-:W-:-:S12]  /*30a0*/  CCTL.IVALL ;  /* 0x00000000ff00798f */ /* 0x000fd80002000000 */
[----:B------:R-:W-:Y:S05]  /*30b0*/  @P0 BRA `(.L_x_1094) ;  /* 0xffffffb000000947 */ /* 0x000fea000383ffff */
.L_x_1093:
        /* <DEDUP_REMOVED lines=17> */
.L_x_1098:
        /* <DEDUP_REMOVED lines=115> */
.L_x_1097:
        /* <DEDUP_REMOVED lines=61> */
.L_x_1099:
[----:B------:R-:W-:-:S13]  /*3cd0*/  ISETP.NE.OR P0, PT, R29, RZ, P0 ;  /* 0x000000ff1d00720c */ /* 0x000fda0000705670 */
[----:B------:R-:W-:Y:S05]  /*3ce0*/  @!P0 BRA `(.L_x_1095) ;  /* 0x000001f000008947 */ /* 0x000fea0003800000 */
.L_x_1096:
        /* <DEDUP_REMOVED lines=31> */
.L_x_1095:
        /* <DEDUP_REMOVED lines=12> */
.L_x_1101:
[----:B------:R-:W-:Y:S05]  /*3fa0*/  BSYNC B0 ;  /* 0x0000000000007941 */ /* 0x000fea0003800000 */
.L_x_1100:
        /* <DEDUP_REMOVED lines=16> */
.L_x_1092:
[----:B------:R2:W-:Y:S01]  /*40b0*/  @!P2 STS.64 [0xe0], R18 ;  /* 0x0000e012ff00a388 */ /* 0x0005e20000000a00 */
[----:B-1----:R-:W-:-:S03]  /*40c0*/  HADD2.F32 R25, -RZ, R58.H0_H0 ;  /* 0x2000003aff197230 */ /* 0x002fc60000004100 */
[----:B------:R-:W-:Y:S01]  /*40d0*/  BAR.SYNC.DEFER_BLOCKING 0x0 ;  /* 0x0000000000007b1d */ /* 0x000fe20000010000 */
[----:B------:R-:W-:Y:S01]  /*40e0*/  HADD2.F32 R27, -RZ, R58.H1_H1 ;  /* 0x3000003aff1b7230 */ /* 0x000fe20000004100 */
[----:B------:R-:W-:Y:S02]  /*40f0*/  ISETP.GE.U32.AND P0, PT, R67, c[0x0][0x1e0], PT ;  /* 0x0000780043007a0c */ /* 0x000fe40003f06070 */
[----:B------:R-:W-:Y:S02]  /*4100*/  ISETP.GE.U32.AND P2, PT, R66, c[0x0][0x1e0], PT ;  /* 0x0000780042007a0c */ /* 0x000fe40003f46070 */
[----:B------:R-:W-:Y:S01]  /*4110*/  FADD.FTZ R24, -R12, R27 ;  /* 0x0000001b0c187221 */ /* 0x000fe20000010100 */
[----:B------:R-:W-:Y:S01]  /*4120*/  ISETP.GE.AND.EX P0, PT, R40, c[0x0][0x1e4], PT, P0 ;  /* 0x0000790028007a0c */ /* 0x000fe20003f06300 */
[--C-:B0-2---:R-:W-:Y:S02]  /*4130*/  HADD2.F32 R19, -RZ, R57.reuse.H0_H0 ;  /* 0x20000039ff137230 */ /* 0x105fe40000004100 */
[----:B------:R-:W-:Y:S01]  /*4140*/  HADD2.F32 R18, -RZ, R57.H1_H1 ;  /* 0x30000039ff127230 */ /* 0x000fe20000004100 */
[----:B------:R-:W-:Y:S01]  /*4150*/  FMUL.FTZ R32, R24, R13 ;  /* 0x0000000d18207220 */ /* 0x000fe20000410000 */
[----:B------:R-:W0:Y:S02]  /*4160*/  LDS.64 R20, [0xe0] ;  /* 0x0000e000ff147984 */ /* 0x000e240000000a00 */
[----:B0-----:R-:W-:-:S02]  /*4170*/  FMUL.FTZ R22, R20, c[0x0][0x20c] ;  /* 0x0000830014167a20 */ /* 0x001fc40000410000 */
[----:B------:R-:W-:Y:S02]  /*4180*/  FADD.FTZ R20, -R12, R25 ;  /* 0x000000190c147221 */ /* 0x000fe40000010100 */
[----:B------:R-:W-:Y:S02]  /*4190*/  FMUL.FTZ R23, R21, c[0x0][0x20c] ;  /* 0x0000830015177a20 */ /* 0x000fe40000410000 */
        /* <DEDUP_REMOVED lines=20> */
.L_x_1102:
        /* <DEDUP_REMOVED lines=15> */
[----:B------:R-:W-:Y:S02]  /*43d0*/  F2FP.PACK_AB R19, R24, R25 ;  /* 0x000000191813723e */ /* 0x000fe400000000ff */
[----:B------:R-:W-:-:S05]  /*43e0*/  LEA.HI.X R21, R18, c[0x0][0x164], R21, 0x1, P3 ;  /* 0x0000590012157a11 */ /* 0x000fca00018f0c15 */
[----:B------:R0:W-:Y:S02]  /*43f0*/  STG.E [R20.64], R19 ;  /* 0x0000001314007986 */ /* 0x0001e4000c101906 */
.L_x_1104:
[----:B------:R-:W-:Y:S05]  /*4400*/  BSYNC B0 ;  /* 0x0000000000007941 */ /* 0x000fea0003800000 */
.L_x_1103:
[--C-:B0-----:R-:W-:Y:S01]  /*4410*/  HADD2.F32 R21, -RZ, R59.reuse.H0_H0 ;  /* 0x2000003bff157230 */ /* 0x101fe20000004100 */
[----:B------:R-:W-:Y:S01]  /*4420*/  ISETP.GE.AND.EX P2, PT, R11, c[0x0][0x1e4], PT, P2 ;  /* 0x000079000b007a0c */ /* 0x000fe20003f46320 */
[----:B------:R-:W-:Y:S01]  /*4430*/  HADD2.F32 R59, -RZ, R59.H1_H1 ;  /* 0x3000003bff3b7230 */ /* 0x000fe20000004100 */
[----:B------:R-:W-:Y:S01]  /*4440*/  ISETP.GT.U32.OR P0, PT, R70, 0x2ff, P0 ;  /* 0x000002ff4600780c */ /* 0x000fe20000704470 */
[--C-:B------:R-:W-:Y:S01]  /*4450*/  HADD2.F32 R19, -RZ, R56.reuse.H0_H0 ;  /* 0x20000038ff137230 */ /* 0x100fe20000004100 */
[C---:B------:R-:W-:Y:S01]  /*4460*/  FADD.FTZ R18, -R12.reuse, R21 ;  /* 0x000000150c127221 */ /* 0x040fe20000010100 */
[----:B------:R-:W-:Y:S01]  /*4470*/  HADD2.F32 R56, -RZ, R56.H1_H1 ;  /* 0x30000038ff387230 */ /* 0x000fe20000004100 */
[----:B------:R-:W-:Y:S01]  /*4480*/  FADD.FTZ R20, -R12, R59 ;  /* 0x0000003b0c147221 */ /* 0x000fe20000010100 */
[----:B------:R-:W-:Y:S01]  /*4490*/  HADD2.F32 R25, -RZ, R54.H0_H0 ;  /* 0x20000036ff197230 */ /* 0x000fe20000004100 */
        /* <DEDUP_REMOVED lines=21> */
.L_x_1105:
        /* <DEDUP_REMOVED lines=18> */
.L_x_1107:
[----:B------:R-:W-:Y:S05]  /*4710*/  BSYNC B0 ;  /* 0x0000000000007941 */ /* 0x000fea0003800000 */
.L_x_1106:
[----:B0-----:R-:W-:Y:S01]  /*4720*/  HADD2.F32 R21, -RZ, R54.H1_H1 ;  /* 0x30000036ff157230 */ /* 0x001fe20000004100 */
[----:B------:R-:W-:Y:S01]  /*4730*/  FADD.FTZ R20, -R12, R25 ;  /* 0x000000190c147221 */ /* 0x000fe20000010100 */
[----:B------:R-:W-:Y:S01]  /*4740*/  HADD2.F32 R25, -RZ, R55.H0_H0 ;  /* 0x20000037ff197230 */ /* 0x000fe20000004100 */
[----:B------:R-:W-:Y:S01]  /*4750*/  ISETP.GT.U32.OR P2, PT, R70, 0x2ff, P2 ;  /* 0x000002ff4600780c */ /* 0x000fe20001744470 */
[--C-:B------:R-:W-:Y:S01]  /*4760*/  HADD2.F32 R19, -RZ, R53.reuse.H0_H0 ;  /* 0x20000035ff137230 */ /* 0x100fe20000004100 */
[----:B------:R-:W-:Y:S01]  /*4770*/  FADD.FTZ R24, -R12, R21 ;  /* 0x000000150c187221 */ /* 0x000fe20000010100 */
[----:B------:R-:W-:Y:S01]  /*4780*/  HADD2.F32 R18, -RZ, R53.H1_H1 ;  /* 0x30000035ff127230 */ /* 0x000fe20000004100 */
[-C--:B------:R-:W-:Y:S01]  /*4790*/  FMUL.FTZ R33, R20, R13.reuse ;  /* 0x0000000d14217220 */ /* 0x080fe20000410000 */
        /* <DEDUP_REMOVED lines=21> */
.L_x_1108:
        /* <DEDUP_REMOVED lines=15> */
[----:B------:R-:W-:Y:S02]  /*49e0*/  F2FP.PACK_AB R11, R11, R24 ;  /* 0x000000180b0b723e */ /* 0x000fe400000000ff */
[----:B------:R-:W-:-:S05]  /*49f0*/  LEA.HI.X R21, R18, c[0x0][0x164], R21, 0x1, P0 ;  /* 0x0000590012157a11 */ /* 0x000fca00000f0c15 */
[----:B------:R0:W-:Y:S04]  /*4a00*/  STG.E [R20.64], R11 ;  /* 0x0000000b14007986 */ /* 0x0001e8000c101906 */
.L_x_1110:
[----:B------:R-:W-:Y:S05]  /*4a10*/  BSYNC B0 ;  /* 0x0000000000007941 */ /* 0x000fea0003800000 */
.L_x_1109:
[----:B------:R-:W-:Y:S01]  /*4a20*/  ISETP.GE.U32.AND P6, PT, R65, c[0x0][0x1e0], PT ;  /* 0x0000780041007a0c */ /* 0x000fe20003fc6070 */
[--C-:B0-----:R-:W-:Y:S01]  /*4a30*/  HADD2.F32 R11, -RZ, R50.reuse.H0_H0 ;  /* 0x20000032ff0b7230 */ /* 0x101fe20000004100 */
[----:B------:R-:W-:Y:S01]  /*4a40*/  ISETP.GE.U32.AND P0, PT, R64, c[0x0][0x1e0], PT ;  /* 0x0000780040007a0c */ /* 0x000fe20003f06070 */
[--C-:B------:R-:W-:Y:S01]  /*4a50*/  HADD2.F32 R21, -RZ, R51.reuse.H0_H0 ;  /* 0x20000033ff157230 */ /* 0x100fe20000004100 */
[----:B------:R-:W-:Y:S01]  /*4a60*/  ISETP.GE.U32.AND P2, PT, R63, c[0x0][0x1e0], PT ;  /* 0x000078003f007a0c */ /* 0x000fe20003f46070 */
[----:B------:R-:W-:Y:S01]  /*4a70*/  HADD2.F32 R19, -RZ, R50.H1_H1 ;  /* 0x30000032ff137230 */ /* 0x000fe20000004100 */
[----:B------:R-:W-:Y:S01]  /*4a80*/  ISETP.GE.U32.AND P3, PT, R62, c[0x0][0x1e0], PT ;  /* 0x000078003e007a0c */ /* 0x000fe20003f66070 */
[----:B------:R-:W-:Y:S01]  /*4a90*/  HADD2.F32 R51, -RZ, R51.H1_H1 ;  /* 0x30000033ff337230 */ /* 0x000fe20000004100 */
[----:B------:R-:W-:Y:S01]  /*4aa0*/  ISETP.GE.U32.AND P4, PT, R61, c[0x0][0x1e0], PT ;  /* 0x000078003d007a0c */ /* 0x000fe20003f86070 */
[--C-:B------:R-:W-:Y:S01]  /*4ab0*/  HADD2.F32 R27, -RZ, R46.reuse.H0_H0 ;  /* 0x2000002eff1b7230 */ /* 0x100fe20000004100 */
[C---:B------:R-:W-:Y:S01]  /*4ac0*/  FADD.FTZ R18, -R12.reuse, R25 ;  /* 0x000000190c127221 */ /* 0x040fe20000010100 */
[----:B------:R-:W-:Y:S01]  /*4ad0*/  HADD2.F32 R29, -RZ, R46.H1_H1 ;  /* 0x3000002eff1d7230 */ /* 0x000fe20000004100 */
[----:B------:R-:W-:Y:S01]  /*4ae0*/  FADD.FTZ R20, -R12, R55 ;  /* 0x000000370c147221 */ /* 0x000fe20000010100 */
[--C-:B------:R-:W-:Y:S01]  /*4af0*/  HADD2.F32 R31, -RZ, R47.reuse.H0_H0 ;  /* 0x2000002fff1f7230 */ /* 0x100fe20000004100 */
[----:B------:R-:W-:Y:S01]  /*4b00*/  ISETP.GE.AND.EX P6, PT, R6, c[0x0][0x1e4], PT, P6 ;  /* 0x0000790006007a0c */ /* 0x000fe20003fc6360 */
[----:B------:R-:W-:Y:S01]  /*4b10*/  HADD2.F32 R47, -RZ, R47.H1_H1 ;  /* 0x3000002fff2f7230 */ /* 0x000fe20000004100 */
[----:B------:R-:W-:Y:S01]  /*4b20*/  ISETP.GE.AND.EX P0, PT, R7, c[0x0][0x1e4], PT, P0 ;  /* 0x0000790007007a0c */ /* 0x000fe20003f06300 */
[----:B------:R-:W-:Y:S01]  /*4b30*/  FADD.FTZ R34, -R12, R11 ;  /* 0x0000000b0c227221 */ /* 0x000fe20000010100 */
[----:B------:R-:W-:Y:S01]  /*4b40*/  ISETP.GE.AND.EX P2, PT, R8, c[0x0][0x1e4], PT, P2 ;  /* 0x0000790008007a0c */ /* 0x000fe20003f46320 */
[C---:B------:R-:W-:Y:S01]  /*4b50*/  FADD.FTZ R36, -R12.reuse, R19 ;  /* 0x000000130c247221 */ /* 0x040fe20000010100 */
[----:B------:R-:W-:Y:S01]  /*4b60*/  ISETP.GE.AND.EX P3, PT, R9, c[0x0][0x1e4], PT, P3 ;  /* 0x0000790009007a0c */ /* 0x000fe20003f66330 */
[----:B------:R-:W-:Y:S01]  /*4b70*/  FADD.FTZ R30, -R12, R21 ;  /* 0x000000150c1e7221 */ /* 0x000fe20000010100 */
[----:B------:R-:W-:Y:S01]  /*4b80*/  ISETP.GE.AND.EX P4, PT, R10, c[0x0][0x1e4], PT, P4 ;  /* 0x000079000a007a0c */ /* 0x000fe20003f86340 */
[C---:B------:R-:W-:Y:S01]  /*4b90*/  FADD.FTZ R32, -R12.reuse, R51 ;  /* 0x000000330c207221 */ /* 0x040fe20000010100 */
[--C-:B------:R-:W-:Y:S01]  /*4ba0*/  HADD2.F32 R11, -RZ, R52.reuse.H0_H0 ;  /* 0x20000034ff0b7230 */ /* 0x100fe20000004100 */
[----:B------:R-:W-:Y:S01]  /*4bb0*/  FADD.FTZ R26, -R12, R27 ;  /* 0x0000001b0c1a7221 */ /* 0x000fe20000010100 */
[----:B------:R-:W-:Y:S01]  /*4bc0*/  ISETP.GT.U32.OR P6, PT, R70, 0x2ff, P6 ;  /* 0x000002ff4600780c */ /* 0x000fe200037c4470 */
[----:B------:R-:W-:Y:S01]  /*4bd0*/  FADD.FTZ R28, -R12, R29 ;  /* 0x0000001d0c1c7221 */ /* 0x000fe20000010100 */
[----:B------:R-:W-:Y:S01]  /*4be0*/  ISETP.GT.U32.OR P0, PT, R70, 0x2ff, P0 ;  /* 0x000002ff4600780c */ /* 0x000fe20000704470 */
[----:B------:R-:W-:Y:S01]  /*4bf0*/  FADD.FTZ R24, -R12, R31 ;  /* 0x0000001f0c187221 */ /* 0x000fe20000010100 */
[----:B------:R-:W-:Y:S01]  /*4c00*/  ISETP.GT.U32.OR P2, PT, R70, 0x2ff, P2 ;  /* 0x000002ff4600780c */ /* 0x000fe20001744470 */
[----:B------:R-:W-:Y:S01]  /*4c10*/  FADD.FTZ R12, -R12, R47 ;  /* 0x0000002f0c0c7221 */ /* 0x000fe20000010100 */
[C---:B------:R-:W-:Y:S01]  /*4c20*/  ISETP.GT.U32.OR P3, PT, R70.reuse, 0x2ff, P3 ;  /* 0x000002ff4600780c */ /* 0x040fe20001f64470 */
[----:B------:R-:W-:Y:S01]  /*4c30*/  HADD2.F32 R52, -RZ, R52.H1_H1 ;  /* 0x30000034ff347230 */ /* 0x000fe20000004100 */
[----:B------:R-:W-:Y:S01]  /*4c40*/  ISETP.GT.U32.OR P4, PT, R70, 0x2ff, P4 ;  /* 0x000002ff4600780c */ /* 0x000fe20002784470 */
        /* <DEDUP_REMOVED lines=21> */
.L_x_1111:
        /* <DEDUP_REMOVED lines=15> */
[----:B------:R-:W-:Y:S02]  /*4e90*/  F2FP.PACK_AB R11, R6, R11 ;  /* 0x0000000b060b723e */ /* 0x000fe400000000ff */
[----:B------:R-:W-:-:S05]  /*4ea0*/  LEA.HI.X R21, R18, c[0x0][0x164], R21, 0x1, P6 ;  /* 0x0000590012157a11 */ /* 0x000fca00030f0c15 */
[----:B------:R0:W-:Y:S04]  /*4eb0*/  STG.E [R20.64], R11 ;  /* 0x0000000b14007986 */ /* 0x0001e8000c101906 */
.L_x_1113:
[----:B------:R-:W-:Y:S05]  /*4ec0*/  BSYNC B0 ;  /* 0x0000000000007941 */ /* 0x000fea0003800000 */
.L_x_1112:
        /* <DEDUP_REMOVED lines=23> */
.L_x_1114:
        /* <DEDUP_REMOVED lines=18> */
.L_x_1116:
[----:B------:R-:W-:Y:S05]  /*5160*/  BSYNC B0 ;  /* 0x0000000000007941 */ /* 0x000fea0003800000 */
.L_x_1115:
[--C-:B------:R-:W-:Y:S01]  /*5170*/  HADD2.F32 R7, -RZ, R48.reuse.H0_H0 ;  /* 0x20000030ff077230 */ /* 0x100fe20000004100 */
[-C--:B------:R-:W-:Y:S01]  /*5180*/  FMUL.FTZ R29, R30, R13.reuse ;  /* 0x0000000d1e1d7220 */ /* 0x080fe20000410000 */
[----:B------:R-:W-:Y:S01]  /*5190*/  HADD2.F32 R48, -RZ, R48.H1_H1 ;  /* 0x30000030ff307230 */ /* 0x000fe20000004100 */
        /* <DEDUP_REMOVED lines=20> */
.L_x_1117:
        /* <DEDUP_REMOVED lines=18> */
.L_x_1119:
[----:B------:R-:W-:Y:S05]  /*5400*/  BSYNC B0 ;  /* 0x0000000000007941 */ /* 0x000fea0003800000 */
.L_x_1118:
        /* <DEDUP_REMOVED lines=23> */
.L_x_1120:
        /* <DEDUP_REMOVED lines=18> */
.L_x_1122:
[----:B------:R-:W-:Y:S05]  /*56a0*/  BSYNC B0 ;  /* 0x0000000000007941 */ /* 0x000fea0003800000 */
.L_x_1121:
[--C-:B------:R-:W-:Y:S01]  /*56b0*/  HADD2.F32 R7, -RZ, R44.reuse.H0_H0 ;  /* 0x2000002cff077230 */ /* 0x100fe20000004100 */
[-C--:B------:R-:W-:Y:S01]  /*56c0*/  FMUL.FTZ R21, R24, R13.reuse ;  /* 0x0000000d18157220 */ /* 0x080fe20000410000 */
[----:B------:R-:W-:Y:S01]  /*56d0*/  HADD2.F32 R44, -RZ, R44.H1_H1 ;  /* 0x3000002cff2c7230 */ /* 0x000fe20000004100 */
        /* <DEDUP_REMOVED lines=20> */
.L_x_1123:
        /* <DEDUP_REMOVED lines=15> */
[----:B------:R-:W-:-:S05]  /*5910*/  F2FP.PACK_AB R9, R22, R9 ;  /* 0x000000091609723e */ /* 0x000fca00000000ff */
[----:B------:R0:W-:Y:S02]  /*5920*/  STG.E [R6.64], R9 ;  /* 0x0000000906007986 */ /* 0x0001e4000c101906 */
.L_x_1125:
[----:B------:R-:W-:Y:S05]  /*5930*/  BSYNC B0 ;  /* 0x0000000000007941 */ /* 0x000fea0003800000 */
.L_x_1124:
[----:B------:R-:W-:Y:S02]  /*5940*/  IADD3 R69, R69, c[0x0][0x10], RZ ;  /* 0x0000040045457a10 */ /* 0x000fe40007ffe0ff */
[----:B------:R-:W-:Y:S02]  /*5950*/  IADD3 R60, R60, 0x1, RZ ;  /* 0x000000013c3c7810 */ /* 0x000fe40007ffe0ff */
[----:B------:R-:W-:-:S13]  /*5960*/  ISETP.GE.AND P0, PT, R69, UR4, PT ;  /* 0x0000000445007c0c */ /* 0x000fda000bf06270 */
[----:B------:R-:W-:Y:S01]  /*5970*/  @P0 CALL.REL.NOINC `(.L_x_1075) ;  /* 0x0000001000000944 */ /* 0x000fe20003c00000 */
[----:B------:R-:W-:Y:S05]  /*5980*/  BRA `(.L_x_1126) ;  /* 0xffffa96000007947 */ /* 0x000fea000383ffff */
.L_x_1075:
        /* <DEDUP_REMOVED lines=18> */
.L_x_1128:
[----:B------:R-:W-:Y:S05]  /*5ab0*/  BSYNC B0 ;  /* 0x0000000000007941 */ /* 0x000fea0003800000 */
.L_x_1127:
        /* <DEDUP_REMOVED lines=11> */
.L_x_1130:
[----:B------:R-:W2:Y:S01]  /*5b70*/  LDG.E.STRONG.GPU R5, [R2.64] ;  /* 0x0000000602057981 */ /* 0x000ea2000c1ef900 */
[----:B------:R-:W-:Y:S01]  /*5b80*/  YIELD ;  /* 0x0000000000007946 */ /* 0x000fe20003800000 */
[----:B--2---:R-:W-:Y:S01]  /*5b90*/  ISETP.NE.AND P0, PT, R5, R0, PT ;  /* 0x000000000500720c */ /* 0x004fe20003f05270 */
[----:B------:R-:W-:-:S12]  /*5ba0*/  CCTL.IVALL ;  /* 0x00000000ff00798f */ /* 0x000fd80002000000 */
[----:B------:R-:W-:Y:S05]  /*5bb0*/  @P0 BRA `(.L_x_1130) ;  /* 0xffffffb000000947 */ /* 0x000fea000383ffff */
.L_x_1129:
        /* <DEDUP_REMOVED lines=25> */
.L_x_1131:
        /* <DEDUP_REMOVED lines=23> */
.L_x_1132:
        /* <DEDUP_REMOVED lines=12> */
.L_x_5163:


//--------------------- .text._Z35group_norm_nhwc_bwd_one_pass_kernelI11Fp16IOFp32WLi256ELi96ELi768EEv26Group_norm_nhwc_bwd_params --------------------------
	.section	.text._Z35group_norm_nhwc_bwd_one_pass_kernelI11Fp16IOFp32WLi256ELi96ELi768EEv26Group_norm_nhwc_bwd_params,"ax",@progbits
	.sectioninfo	@"SHI_REGISTERS=80"
	.align	128
        .global         _Z35group_norm_nhwc_bwd_one_pass_kernelI11Fp16IOFp32WLi256ELi96ELi768EEv26Group_norm_nhwc_bwd_params
        .type           _Z35group_norm_nhwc_bwd_one_pass_kernelI11Fp16IOFp32WLi256ELi96ELi768EEv26Group_norm_nhwc_bwd_params,@function
        .size           _Z35group_norm_nhwc_bwd_one_pass_kernelI11Fp16IOFp32WLi256ELi96ELi768EEv26Group_norm_nhwc_bwd_params,(.L_x_5164 - _Z35group_norm_nhwc_bwd_one_pass_kernelI11Fp16IOFp32WLi256ELi96ELi768EEv26Group_norm_nhwc_bwd_params)
        .other          _Z35group_norm_nhwc_bwd_one_pass_kernelI11Fp16IOFp32WLi256ELi96ELi768EEv26Group_norm_nhwc_bwd_params,@"STO_CUDA_ENTRY STV_DEFAULT"
_Z35group_norm_nhwc_bwd_one_pass_kernelI11Fp16IOFp32WLi256ELi96ELi768EEv26Group_norm_nhwc_bwd_params:
.text._Z35group_norm_nhwc_bwd_one_pass_kernelI11Fp16IOFp32WLi256ELi96ELi768EEv26Group_norm_nhwc_bwd_params:
        /* <DEDUP_REMOVED lines=58> */
.L_x_1216:
[----:B0-----:R-:W-:Y:S01]  /*03a0*/  IABS R5, c[0x0][0x1f0] ;  /* 0x00007c0000057a13 */ /* 0x001fe20000000000 */
[----:B--2---:R-:W-:Y:S01]  /*03b0*/  UMOV UR6, URZ ;  /* 0x0000003f00067c82 */ /* 0x004fe20008000000 */
        /* <DEDUP_REMOVED lines=119> */
[C---:B------:R-:W-:Y:S01]  /*0b30*/  @!P5 IADD3.X R19, R24.reuse, c[0x0][0x184], RZ, P4, !PT ;  /* 0x000061001813da10 */ /* 0x040fe200027fe4ff */
[----:B------:R0:W5:Y:S01]  /*0b40*/  @!P3 LDG.E R50, [R12.64] ;  /* 0x000000120c32b981 */ /* 0x000162000c1e1900 */
[C---:B-1----:R-:W-:Y:S01]  /*0b50*/  @!P6 IADD3 R6, P3, R21.reuse, c[0x0][0x180], RZ ;  /* 0x000060001506ea10 */ /* 0x042fe20007f7e0ff */
[----:B------:R-:W-:Y:S01]  /*0b60*/  CS2R R48, SRZ ;  /* 0x0000000000307805 */ /* 0x000fe2000001ff00 */
[----:B------:R-:W-:Y:S01]  /*0b70*/  @!P6 IADD3 R8, P4, R21, c[0x0][0x178], RZ ;  /* 0x00005e001508ea10 */ /* 0x000fe20007f9e0ff */
[----:B------:R1:W5:Y:S01]  /*0b80*/  @!P5 LDG.E R35, [R18.64] ;  /* 0x000000121223d981 */ /* 0x000362000c1e1900 */
[----:B------:R-:W-:-:S02]  /*0b90*/  @!P5 IADD3.X R5, R24, c[0x0][0x17c], RZ, P0, !PT ;  /* 0x00005f001805da10 */ /* 0x000fc400007fe4ff */
[C---:B------:R-:W-:Y:S02]  /*0ba0*/  @!P6 IADD3.X R7, R22.reuse, c[0x0][0x184], RZ, P3, !PT ;  /* 0x000061001607ea10 */ /* 0x040fe40001ffe4ff */
[----:B------:R-:W-:Y:S01]  /*0bb0*/  @!P6 IADD3.X R9, R22, c[0x0][0x17c], RZ, P4, !PT ;  /* 0x00005f001609ea10 */ /* 0x000fe200027fe4ff */
[----:B------:R3:W5:Y:S01]  /*0bc0*/  @!P5 LDG.E R49, [R4.64] ;  /* 0x000000120431d981 */ /* 0x000762000c1e1900 */
[----:B------:R-:W-:Y:S02]  /*0bd0*/  ISETP.GE.U32.AND P4, PT, R63, c[0x0][0x1e0], PT ;  /* 0x000078003f007a0c */ /* 0x000fe40003f86070 */
[----:B------:R-:W-:Y:S01]  /*0be0*/  ISETP.GE.U32.AND P3, PT, R62, c[0x0][0x1e0], PT ;  /* 0x000078003e007a0c */ /* 0x000fe20003f66070 */
[----:B------:R-:W-:Y:S01]  /*0bf0*/  CS2R R32, SRZ ;  /* 0x0000000000207805 */ /* 0x000fe2000001ff00 */
[----:B------:R-:W-:Y:S01]  /*0c00*/  SHF.R.S32.HI R27, RZ, 0x1f, R63 ;  /* 0x0000001fff1b7819 */ /* 0x000fe2000001143f */
[----:B------:R4:W5:Y:S01]  /*0c10*/  @!P6 LDG.E R48, [R8.64] ;  /* 0x000000120830e981 */ /* 0x000962000c1e1900 */
[----:B------:R-:W-:-:S02]  /*0c20*/  SHF.R.S32.HI R26, RZ, 0x1f, R62 ;  /* 0x0000001fff1a7819 */ /* 0x000fc4000001143e */
[----:B------:R-:W-:Y:S01]  /*0c30*/  ISETP.GE.U32.AND P5, PT, R64, c[0x0][0x1e0], PT ;  /* 0x0000780040007a0c */ /* 0x000fe20003fa6070 */
[----:B------:R0:W5:Y:S01]  /*0c40*/  @!P6 LDG.E R32, [R6.64] ;  /* 0x000000120620e981 */ /* 0x000162000c1e1900 */
[----:B------:R-:W-:Y:S02]  /*0c50*/  SHF.R.S32.HI R28, RZ, 0x1f, R64 ;  /* 0x0000001fff1c7819 */ /* 0x000fe40000011440 */
[----:B------:R-:W-:Y:S02]  /*0c60*/  ISETP.GE.AND.EX P4, PT, R27, c[0x0][0x1e4], PT, P4 ;  /* 0x000079001b007a0c */ /* 0x000fe40003f86340 */
[----:B------:R-:W-:Y:S02]  /*0c70*/  ISETP.GE.AND.EX P3, PT, R26, c[0x0][0x1e4], PT, P3 ;  /* 0x000079001a007a0c */ /* 0x000fe40003f66330 */
[----:B------:R-:W-:Y:S02]  /*0c80*/  SHF.R.S32.HI R29, RZ, 0x1f, R2 ;  /* 0x0000001fff1d7819 */ /* 0x000fe40000011402 */
[----:B------:R-:W-:-:S02]  /*0c90*/  ISETP.GE.AND.EX P5, PT, R28, c[0x0][0x1e4], PT, P5 ;  /* 0x000079001c007a0c */ /* 0x000fc40003fa6350 */
[C---:B------:R-:W-:Y:S02]  /*0ca0*/  ISETP.GT.U32.OR P4, PT, R0.reuse, 0x2ff, P4 ;  /* 0x000002ff0000780c */ /* 0x040fe40002784470 */
[C---:B------:R-:W-:Y:S01]  /*0cb0*/  ISETP.GT.U32.OR P3, PT, R0.reuse, 0x2ff, P3 ;  /* 0x000002ff0000780c */ /* 0x040fe20001f64470 */
[----:B--2---:R-:W-:Y:S01]  /*0cc0*/  @P1 IMAD R11, R29, c[0x0][0x1d8], RZ ;  /* 0x000076001d0b1a24 */ /* 0x004fe200078e02ff */
[----:B0-----:R-:W-:Y:S02]  /*0cd0*/  @P1 MOV R12, R14 ;  /* 0x0000000e000c1202 */ /* 0x001fe40000000f00 */
[----:B------:R-:W-:Y:S02]  /*0ce0*/  @P1 MOV R13, R17 ;  /* 0x00000011000d1202 */ /* 0x000fe40000000f00 */
[----:B------:R-:W-:Y:S01]  /*0cf0*/  ISETP.GT.U32.OR P5, PT, R0, 0x2ff, P5 ;  /* 0x000002ff0000780c */ /* 0x000fe20002fa4470 */
[C---:B------:R-:W-:Y:S01]  /*0d00*/  @P1 IMAD R11, R2.reuse, c[0x0][0x1dc], R11 ;  /* 0x00007700020b1a24 */ /* 0x040fe200078e020b */
[C---:B------:R-:W-:Y:S01]  /*0d10*/  @!P2 IADD3 R6, P6, R3.reuse, c[0x0][0x180], RZ ;  /* 0x000060000306aa10 */ /* 0x040fe20007fde0ff */
[----:B------:R-:W-:Y:S01]  /*0d20*/  @P1 IMAD.WIDE.U32 R12, R2, c[0x0][0x1d8], R12 ;  /* 0x00007600020c1a25 */ /* 0x000fe200078e000c */
[----:B---3--:R-:W-:-:S02]  /*0d30*/  @!P2 IADD3 R4, P0, R3, c[0x0][0x178], RZ ;  /* 0x00005e000304aa10 */ /* 0x008fc40007f1e0ff */
[----:B------:R-:W-:Y:S02]  /*0d40*/  @!P2 IADD3.X R7, R20, c[0x0][0x184], RZ, P6, !PT ;  /* 0x000061001407aa10 */ /* 0x000fe400037fe4ff */
[----:B------:R-:W-:Y:S02]  /*0d50*/  ISETP.GE.U32.AND P6, PT, R61, c[0x0][0x1e0], PT ;  /* 0x000078003d007a0c */ /* 0x000fe40003fc6070 */
[----:B------:R-:W-:Y:S01]  /*0d60*/  SHF.R.S32.HI R25, RZ, 0x1f, R61 ;  /* 0x0000001fff197819 */ /* 0x000fe2000001143d */
[----:B----4-:R-:W-:Y:S01]  /*0d70*/  @!P4 IMAD R8, R27, c[0x0][0x1d8], RZ ;  /* 0x000076001b08ca24 */ /* 0x010fe200078e02ff */
[----:B------:R-:W-:Y:S01]  /*0d80*/  @P1 IADD3 R3, R13, R11, RZ ;  /* 0x0000000b0d031210 */ /* 0x000fe20007ffe0ff */
[----:B------:R-:W-:Y:S01]  /*0d90*/  @!P3 IMAD R9, R26, c[0x0][0x1d8], RZ ;  /* 0x000076001a09ba24 */ /* 0x000fe200078e02ff */
[----:B------:R-:W-:Y:S01]  /*0da0*/  @!P2 IADD3.X R5, R20, c[0x0][0x17c], RZ, P0, !PT ;  /* 0x00005f001405aa10 */ /* 0x000fe200007fe4ff */
[----:B------:R0:W5:Y:S01]  /*0db0*/  @!P2 LDG.E R33, [R6.64] ;  /* 0x000000120621a981 */ /* 0x000162000c1e1900 */
[----:B-1----:R-:W-:-:S02]  /*0dc0*/  @P1 SHF.L.U32 R18, R12, 0x1, RZ ;  /* 0x000000010c121819 */ /* 0x002fc400000006ff */
[----:B------:R-:W-:Y:S01]  /*0dd0*/  ISETP.GE.AND.EX P6, PT, R25, c[0x0][0x1e4], PT, P6 ;  /* 0x0000790019007a0c */ /* 0x000fe20003fc6360 */
[----:B------:R-:W-:Y:S01]  /*0de0*/  @!P4 IMAD R19, R63, c[0x0][0x1dc], R8 ;  /* 0x000077003f13ca24 */ /* 0x000fe200078e0208 */
[----:B------:R-:W-:Y:S01]  /*0df0*/  @P1 SHF.L.U64.HI R12, R12, 0x1, R3 ;  /* 0x000000010c0c1819 */ /* 0x000fe20000010203 */
[----:B------:R-:W-:Y:S01]  /*0e00*/  @!P5 IMAD R3, R28, c[0x0][0x1d8], RZ ;  /* 0x000076001c03da24 */ /* 0x000fe200078e02ff */
[-C--:B------:R-:W-:Y:S01]  /*0e10*/  @!P5 MOV R20, R14.reuse ;  /* 0x0000000e0014d202 */ /* 0x080fe20000000f00 */
[----:B------:R-:W-:Y:S01]  /*0e20*/  @!P3 IMAD R23, R62, c[0x0][0x1dc], R9 ;  /* 0x000077003e17ba24 */ /* 0x000fe200078e0209 */
[-C--:B------:R-:W-:Y:S02]  /*0e30*/  @!P5 MOV R21, R17.reuse ;  /* 0x000000110015d202 */ /* 0x080fe40000000f00 */
[----:B------:R-:W-:Y:S02]  /*0e40*/  @!P4 MOV R10, R14 ;  /* 0x0000000e000ac202 */ /* 0x000fe40000000f00 */
[----:B------:R-:W-:-:S02]  /*0e50*/  @!P4 MOV R11, R17 ;  /* 0x00000011000bc202 */ /* 0x000fc40000000f00 */
[----:B------:R-:W-:Y:S02]  /*0e60*/  @!P3 MOV R8, R14 ;  /* 0x0000000e0008b202 */ /* 0x000fe40000000f00 */
[----:B------:R-:W-:Y:S02]  /*0e70*/  @!P3 MOV R9, R17 ;  /* 0x000000110009b202 */ /* 0x000fe40000000f00 */
[----:B------:R-:W-:Y:S01]  /*0e80*/  ISETP.GT.U32.OR P6, PT, R0, 0x2ff, P6 ;  /* 0x000002ff0000780c */ /* 0x000fe200037c4470 */
[C---:B------:R-:W-:Y:S02]  /*0e90*/  @!P5 IMAD R3, R64.reuse, c[0x0][0x1dc], R3 ;  /* 0x000077004003da24 */ /* 0x040fe400078e0203 */
[----:B------:R-:W-:Y:S01]  /*0ea0*/  @!P5 IMAD.WIDE.U32 R20, R64, c[0x0][0x1d8], R20 ;  /* 0x000076004014da25 */ /* 0x000fe200078e0014 */
[----:B------:R-:W-:Y:S02]  /*0eb0*/  ISETP.GE.U32.AND P0, PT, R60, c[0x0][0x1e0], PT ;  /* 0x000078003c007a0c */ /* 0x000fe40003f06070 */
        /* <DEDUP_REMOVED lines=17> */
[----:B------:R-:W-:Y:S01]  /*0fd0*/  CS2R R46, SRZ ;  /* 0x00000000002e7805 */ /* 0x000fe2000001ff00 */
[----:B------:R-:W-:-:S03]  /*0fe0*/  @!P6 IMAD R23, R61, c[0x0][0x1dc], R8 ;  /* 0x000077003d17ea24 */ /* 0x000fc600078e0208 */
[----:B------:R-:W-:Y:S02]  /*0ff0*/  @!P6 IMAD.WIDE.U32 R6, R61, c[0x0][0x1d8], R6 ;  /* 0x000076003d06ea25 */ /* 0x000fe400078e0006 */
[----:B------:R0:W5:Y:S03]  /*1000*/  @!P2 LDG.E R47, [R4.64] ;  /* 0x00000012042fa981 */ /* 0x000166000c1e1900 */
[----:B------:R-:W-:Y:S01]  /*1010*/  @!P6 IADD3 R23, R7, R23, RZ ;  /* 0x000000170717e210 */ /* 0x000fe20007ffe0ff */
[----:B------:R-:W-:Y:S01]  /*1020*/  @!P0 IMAD R9, R22, c[0x0][0x1d8], RZ ;  /* 0x0000760016098a24 */ /* 0x000fe200078e02ff */
[C---:B------:R-:W-:Y:S02]  /*1030*/  @!P6 SHF.L.U32 R21, R6.reuse, 0x1, RZ ;  /* 0x000000010615e819 */ /* 0x040fe400000006ff */
[----:B0-----:R-:W-:Y:S02]  /*1040*/  @!P5 IADD3 R4, P2, R3, c[0x0][0x180], RZ ;  /* 0x000060000304da10 */ /* 0x001fe40007f5e0ff */
[----:B------:R-:W-:-:S02]  /*1050*/  @!P6 SHF.L.U64.HI R23, R6, 0x1, R23 ;  /* 0x000000010617e819 */ /* 0x000fc40000010217 */
[----:B------:R-:W-:Y:S01]  /*1060*/  @!P5 IADD3.X R5, R24, c[0x0][0x184], RZ, P2, !PT ;  /* 0x000061001805da10 */ /* 0x000fe200017fe4ff */
[----:B------:R-:W-:Y:S01]  /*1070*/  @!P0 IMAD R19, R60, c[0x0][0x1dc], R9 ;  /* 0x000077003c138a24 */ /* 0x000fe200078e0209 */
[----:B------:R-:W-:Y:S01]  /*1080*/  @!P5 IADD3 R6, P2, R3, c[0x0][0x178], RZ ;  /* 0x00005e000306da10 */ /* 0x000fe20007f5e0ff */
[----:B------:R-:W-:Y:S01]  /*1090*/  HFMA2.MMA R3, -RZ, RZ, 0, 0 ;  /* 0x00000000ff037435 */ /* 0x000fe200000001ff */
[----:B------:R-:W-:Y:S02]  /*10a0*/  @!P0 MOV R8, R14 ;  /* 0x0000000e00088202 */ /* 0x000fe40000000f00 */
[----:B------:R-:W-:-:S05]  /*10b0*/  @!P0 MOV R9, R17 ;  /* 0x0000001100098202 */ /* 0x000fca0000000f00 */
        /* <DEDUP_REMOVED lines=10> */
[----:B-1----:R-:W-:Y:S01]  /*1160*/  @!P3 IADD3 R6, P2, R10, c[0x0][0x180], RZ ;  /* 0x000060000a06ba10 */ /* 0x002fe20007f5e0ff */
[----:B------:R-:W-:Y:S01]  /*1170*/  CS2R R44, SRZ ;  /* 0x00000000002c7805 */ /* 0x000fe2000001ff00 */
        /* <DEDUP_REMOVED lines=8> */
[----:B------:R-:W-:Y:S02]  /*1200*/  UMOV UR5, 0x8 ;  /* 0x0000000800057882 */ /* 0x000fe40000000000 */
[----:B------:R-:W-:Y:S01]  /*1210*/  ULDC.64 UR6, c[0x0][0x198] ;  /* 0x0000660000067ab9 */ /* 0x000fe20000000a00 */
[----:B------:R2:W5:Y:S01]  /*1220*/  @!P3 LDG.E R44, [R10.64] ;  /* 0x000000120a2cb981 */ /* 0x000562000c1e1900 */
[----:B0-----:R-:W-:Y:S01]  /*1230*/  @!P6 IADD3 R8, P2, R21, c[0x0][0x178], RZ ;  /* 0x00005e001508ea10 */ /* 0x001fe20007f5e0ff */
[----:B-1----:R-:W-:-:S03]  /*1240*/  CS2R R4, SRZ ;  /* 0x0000000000047805 */ /* 0x002fc6000001ff00 */
[----:B------:R-:W-:Y:S02]  /*1250*/  @!P6 IADD3.X R9, R23, c[0x0][0x17c], RZ, P2, !PT ;  /* 0x00005f001709ea10 */ /* 0x000fe400017fe4ff */
[----:B------:R-:W-:Y:S01]  /*1260*/  @P1 IADD3 R20, P2, R18, c[0x0][0x180], RZ ;  /* 0x0000600012141a10 */ /* 0x000fe20007f5e0ff */
[----:B------:R-:W-:Y:S01]  /*1270*/  UIMAD.WIDE UR6, UR9, UR5, UR6 ;  /* 0x00000005090672a5 */ /* 0x000fe2000f8e0206 */
[----:B------:R0:W5:Y:S01]  /*1280*/  @!P3 LDG.E R4, [R6.64] ;  /* 0x000000120604b981 */ /* 0x000162000c1e1900 */
[----:B------:R-:W-:-:S03]  /*1290*/  @!P0 IADD3 R24, P3, R22, c[0x0][0x180], RZ ;  /* 0x0000600016188a10 */ /* 0x000fc60007f7e0ff */
[----:B------:R1:W5:Y:S01]  /*12a0*/  @!P6 LDG.E R43, [R8.64] ;  /* 0x00000012082be981 */ /* 0x000362000c1e1900 */
[----:B0-----:R-:W-:Y:S02]  /*12b0*/  @!P6 IADD3 R6, P4, R21, c[0x0][0x180], RZ ;  /* 0x000060001506ea10 */ /* 0x001fe40007f9e0ff */
[----:B------:R-:W-:Y:S02]  /*12c0*/  @P1 IADD3.X R21, R12, c[0x0][0x184], RZ, P2, !PT ;  /* 0x000061000c151a10 */ /* 0x000fe400017fe4ff */
[----:B------:R-:W-:Y:S02]  /*12d0*/  @!P0 IADD3 R22, P2, R22, c[0x0][0x178], RZ ;  /* 0x00005e0016168a10 */ /* 0x000fe40007f5e0ff */
[----:B------:R-:W-:Y:S02]  /*12e0*/  @!P6 IADD3.X R7, R23, c[0x0][0x184], RZ, P4, !PT ;  /* 0x000061001707ea10 */ /* 0x000fe400027fe4ff */
[----:B-1----:R-:W-:Y:S02]  /*12f0*/  @P1 IADD3 R8, P4, R18, c[0x0][0x178], RZ ;  /* 0x00005e0012081a10 */ /* 0x002fe40007f9e0ff */
[C---:B------:R-:W-:Y:S01]  /*1300*/  @!P0 IADD3.X R25, R19.reuse, c[0x0][0x184], RZ, P3, !PT ;  /* 0x0000610013198a10 */ /* 0x040fe20001ffe4ff */
[----:B------:R0:W5:Y:S01]  /*1310*/  @!P6 LDG.E R5, [R6.64] ;  /* 0x000000120605e981 */ /* 0x000162000c1e1900 */
[----:B------:R-:W-:-:S02]  /*1320*/  @!P0 IADD3.X R23, R19, c[0x0][0x17c], RZ, P2, !PT ;  /* 0x00005f0013178a10 */ /* 0x000fc400017fe4ff */
[----:B------:R-:W-:Y:S02]  /*1330*/  MOV R18, UR6 ;  /* 0x0000000600127c02 */ /* 0x000fe40008000f00 */
[----:B------:R-:W-:Y:S01]  /*1340*/  MOV R19, UR7 ;  /* 0x0000000700137c02 */ /* 0x000fe20008000f00 */
[----:B------:R1:W5:Y:S05]  /*1350*/  @!P0 LDG.E R42, [R22.64] ;  /* 0x00000012162a8981 */ /* 0x00036a000c1e1900 */
[----:B------:R-:W3:Y:S01]  /*1360*/  LDG.E.64 R18, [R18.64] ;  /* 0x0000001212127981 */ /* 0x000ee2000c1e1b00 */
[----:B------:R-:W-:Y:S02]  /*1370*/  ISETP.GE.U32.AND P6, PT, R59, c[0x0][0x1e0], PT ;  /* 0x000078003b007a0c */ /* 0x000fe40003fc6070 */
[----:B------:R-:W-:-:S02]  /*1380*/  ISETP.GE.U32.AND P3, PT, R56, c[0x0][0x1e0], PT ;  /* 0x0000780038007a0c */ /* 0x000fc40003f66070 */
[----:B------:R-:W-:Y:S02]  /*1390*/  SHF.R.S32.HI R29, RZ, 0x1f, R59 ;  /* 0x0000001fff1d7819 */ /* 0x000fe4000001143b */
[----:B------:R-:W-:Y:S02]  /*13a0*/  SHF.R.S32.HI R26, RZ, 0x1f, R56 ;  /* 0x0000001fff1a7819 */ /* 0x000fe40000011438 */
[----:B------:R-:W-:Y:S02]  /*13b0*/  ISETP.GE.AND.EX P6, PT, R29, c[0x0][0x1e4], PT, P6 ;  /* 0x000079001d007a0c */ /* 0x000fe40003fc6360 */
[----:B------:R-:W-:Y:S02]  /*13c0*/  ISETP.GE.AND.EX P3, PT, R26, c[0x0][0x1e4], PT, P3 ;  /* 0x000079001a007a0c */ /* 0x000fe40003f66330 */
[----:B------:R-:W-:Y:S02]  /*13d0*/  ISETP.GE.U32.AND P5, PT, R58, c[0x0][0x1e0], PT ;  /* 0x000078003a007a0c */ /* 0x000fe40003fa6070 */
[----:B------:R-:W-:-:S02]  /*13e0*/  SHF.R.S32.HI R28, RZ, 0x1f, R58 ;  /* 0x0000001fff1c7819 */ /* 0x000fc4000001143a */
[----:B------:R-:W-:Y:S02]  /*13f0*/  @P1 IADD3.X R9, R12, c[0x0][0x17c], RZ, P4, !PT ;  /* 0x00005f000c091a10 */ /* 0x000fe400027fe4ff */
[C---:B------:R-:W-:Y:S02]  /*1400*/  ISETP.GT.U32.OR P6, PT, R0.reuse, 0x2ff, P6 ;  /* 0x000002ff0000780c */ /* 0x040fe400037c4470 */
[----:B------:R-:W-:Y:S02]  /*1410*/  ISETP.GT.U32.OR P3, PT, R0, 0x2ff, P3 ;  /* 0x000002ff0000780c */ /* 0x000fe40001f64470 */
[----:B------:R-:W-:Y:S02]  /*1420*/  ISETP.GE.U32.AND P4, PT, R57, c[0x0][0x1e0], PT ;  /* 0x0000780039007a0c */ /* 0x000fe40003f86070 */
[----:B------:R-:W-:Y:S02]  /*1430*/  SHF.R.S32.HI R27, RZ, 0x1f, R57 ;  /* 0x0000001fff1b7819 */ /* 0x000fe40000011439 */
[----:B------:R-:W-:-:S02]  /*1440*/  ISETP.GE.AND.EX P5, PT, R28, c[0x0][0x1e4], PT, P5 ;  /* 0x000079001c007a0c */ /* 0x000fc40003fa6350 */
[----:B------:R-:W-:Y:S02]  /*1450*/  ISETP.GE.AND.EX P4, PT, R27, c[0x0][0x1e4], PT, P4 ;  /* 0x000079001b007a0c */ /* 0x000fe40003f86340 */
[C---:B------:R-:W-:Y:S02]  /*1460*/  ISETP.GT.U32.OR P5, PT, R0.reuse, 0x2ff, P5 ;  /* 0x000002ff0000780c */ /* 0x040fe40002fa4470 */
[----:B------:R-:W-:Y:S01]  /*1470*/  ISETP.GT.U32.OR P4, PT, R0, 0x2ff, P4 ;  /* 0x000002ff0000780c */ /* 0x000fe20002784470 */
[----:B0-----:R-:W-:Y:S01]  /*1480*/  @!P6 IMAD R6, R29, c[0x0][0x1d8], RZ ;  /* 0x000076001d06ea24 */ /* 0x001fe200078e02ff */
[----:B------:R-:W-:Y:S01]  /*1490*/  ISETP.GE.U32.AND P2, PT, R55, c[0x0][0x1e0], PT ;  /* 0x0000780037007a0c */ /* 0x000fe20003f46070 */
[----:B------:R-:W-:Y:S01]  /*14a0*/  @!P3 IMAD R7, R26, c[0x0][0x1d8], RZ ;  /* 0x000076001a07ba24 */ /* 0x000fe200078e02ff */
[----:B------:R-:W-:Y:S01]  /*14b0*/  SHF.R.S32.HI R39, RZ, 0x1f, R55 ;  /* 0x0000001fff277819 */ /* 0x000fe20000011437 */
[----:B------:R-:W-:Y:S01]  /*14c0*/  @!P6 IMAD R37, R59, c[0x0][0x1dc], R6 ;  /* 0x000077003b25ea24 */ /* 0x000fe200078e0206 */
[----:B------:R-:W-:Y:S01]  /*14d0*/  @!P6 MOV R6, R14 ;  /* 0x0000000e0006e202 */ /* 0x000fe20000000f00 */
[----:B------:R-:W-:Y:S01]  /*14e0*/  @!P3 IMAD R12, R56, c[0x0][0x1dc], R7 ;  /* 0x00007700380cba24 */ /* 0x000fe200078e0207 */
[----:B------:R-:W-:-:S02]  /*14f0*/  ISETP.GE.AND.EX P2, PT, R39, c[0x0][0x1e4], PT, P2 ;  /* 0x0000790027007a0c */ /* 0x000fc40003f46320 */
[-C--:B------:R-:W-:Y:S01]  /*1500*/  @!P6 MOV R7, R17.reuse ;  /* 0x000000110007e202 */ /* 0x080fe20000000f00 */
[----:B------:R-:W-:Y:S01]  /*1510*/  @!P5 IMAD R31, R28, c[0x0][0x1d8], RZ ;  /* 0x000076001c1fda24 */ /* 0x000fe200078e02ff */
[-C--:B--2---:R-:W-:Y:S02]  /*1520*/  @!P5 MOV R10, R14.reuse ;  /* 0x0000000e000ad202 */ /* 0x084fe40000000f00 */
[-C--:B------:R-:W-:Y:S01]  /*1530*/  @!P5 MOV R11, R17.reuse ;  /* 0x00000011000bd202 */ /* 0x080fe20000000f00 */
[----:B------:R-:W-:Y:S01]  /*1540*/  @!P4 IMAD R30, R27, c[0x0][0x1d8], RZ ;  /* 0x000076001b1eca24 */ /* 0x000fe200078e02ff */
[----:B------:R-:W-:Y:S01]  /*1550*/  ISETP.GT.U32.OR P2, PT, R0, 0x2ff, P2 ;  /* 0x000002ff0000780c */ /* 0x000fe20001744470 */
[----:B------:R-:W-:Y:S01]  /*1560*/  @!P6 IMAD.WIDE.U32 R6, R59, c[0x0][0x1d8], R6 ;  /* 0x000076003b06ea25 */ /* 0x000fe200078e0006 */
[-C--:B------:R-:W-:Y:S02]  /*1570*/  @!P4 MOV R28, R14.reuse ;  /* 0x0000000e001cc202 */ /* 0x080fe40000000f00 */
[-C--:B------:R-:W-:Y:S01]  /*1580*/  @!P4 MOV R29, R17.reuse ;  /* 0x00000011001dc202 */ /* 0x080fe20000000f00 */
[C---:B------:R-:W-:Y:S01]  /*1590*/  @!P5 IMAD R31, R58.reuse, c[0x0][0x1dc], R31 ;  /* 0x000077003a1fda24 */ /* 0x040fe200078e021f */
[----:B------:R-:W-:Y:S01]  /*15a0*/  @!P3 MOV R26, R14 ;  /* 0x0000000e001ab202 */ /* 0x000fe20000000f00 */
[----:B------:R-:W-:Y:S01]  /*15b0*/  @!P5 IMAD.WIDE.U32 R10, R58, c[0x0][0x1d8], R10 ;  /* 0x000076003a0ada25 */ /* 0x000fe200078e000a */
[----:B------:R-:W-:-:S02]  /*15c0*/  @!P3 MOV R27, R17 ;  /* 0x00000011001bb202 */ /* 0x000fc40000000f00 */
[----:B------:R-:W-:Y:S01]  /*15d0*/  @!P6 IADD3 R37, R7, R37, RZ ;  /* 0x000000250725e210 */ /* 0x000fe20007ffe0ff */
        /* <DEDUP_REMOVED lines=18> */
[----:B------:R-:W-:-:S03]  /*1700*/  @!P2 MOV R11, R17 ;  /* 0x00000011000ba202 */ /* 0x000fc60000000f00 */
[----:B------:R0:W5:Y:S02]  /*1710*/  @!P0 LDG.E R6, [R24.64] ;  /* 0x0000001218068981 */ /* 0x000164000c1e1900 */
[----:B------:R-:W-:Y:S01]  /*1720*/  @!P2 IMAD.WIDE.U32 R10, R55, c[0x0][0x1d8], R10 ;  /* 0x00007600370aaa25 */ /* 0x000fe200078e000a */
[----:B-1----:R-:W-:-:S04]  /*1730*/  @!P6 IADD3 R22, P0, R7, c[0x0][0x180], RZ ;  /* 0x000060000716ea10 */ /* 0x002fc80007f1e0ff */
[----:B------:R-:W-:Y:S01]  /*1740*/  @!P2 IADD3 R26, R11, R26, RZ ;  /* 0x0000001a0b1aa210 */ /* 0x000fe20007ffe0ff */
[----:B------:R-:W-:Y:S01]  /*1750*/  CS2R R52, SRZ ;  /* 0x0000000000347805 */ /* 0x000fe2000001ff00 */
[C---:B------:R-:W-:Y:S02]  /*1760*/  @!P2 SHF.L.U32 R29, R10.reuse, 0x1, RZ ;  /* 0x000000010a1da819 */ /* 0x040fe400000006ff */
[----:B------:R-:W-:Y:S02]  /*1770*/  @!P2 SHF.L.U64.HI R26, R10, 0x1, R26 ;  /* 0x000000010a1aa819 */ /* 0x000fe4000001021a */
[C---:B------:R-:W-:Y:S01]  /*1780*/  @!P6 IADD3.X R23, R38.reuse, c[0x0][0x184], RZ, P0, !PT ;  /* 0x000061002617ea10 */ /* 0x040fe200007fe4ff */
[----:B------:R1:W2:Y:S01]  /*1790*/  @P1 LDG.E R53, [R20.64] ;  /* 0x0000001214351981 */ /* 0x0002a2000c1e1900 */
[----:B------:R-:W-:Y:S01]  /*17a0*/  @!P6 IADD3 R10, P0, R7, c[0x0][0x178], RZ ;  /* 0x00005e00070aea10 */ /* 0x000fe20007f1e0ff */
[----:B------:R-:W-:Y:S01]  /*17b0*/  HFMA2.MMA R7, -RZ, RZ, 0, 0 ;  /* 0x00000000ff077435 */ /* 0x000fe200000001ff */
[----:B------:R-:W-:Y:S01]  /*17c0*/  CS2R R40, SRZ ;  /* 0x0000000000287805 */ /* 0x000fe2000001ff00 */
[----:B------:R4:W5:Y:S01]  /*17d0*/  @P1 LDG.E R52, [R8.64] ;  /* 0x0000001208341981 */ /* 0x000962000c1e1900 */
[----:B------:R-:W-:-:S02]  /*17e0*/  @!P6 IADD3.X R11, R38, c[0x0][0x17c], RZ, P0, !PT ;  /* 0x00005f00260bea10 */ /* 0x000fc400007fe4ff */
[----:B-1----:R-:W-:-:S03]  /*17f0*/  @!P5 IADD3 R20, P0, R37, c[0x0][0x180], RZ ;  /* 0x000060002514da10 */ /* 0x002fc60007f1e0ff */
[----:B------:R1:W5:Y:S01]  /*1800*/  @!P6 LDG.E R41, [R10.64] ;  /* 0x000000120a29e981 */ /* 0x000362000c1e1900 */
[----:B------:R-:W-:-:S03]  /*1810*/  @!P5 IADD3.X R21, R31, c[0x0][0x184], RZ, P0, !PT ;  /* 0x000061001f15da10 */ /* 0x000fc600007fe4ff */
[----:B------:R1:W5:Y:S01]  /*1820*/  @!P6 LDG.E R7, [R22.64] ;  /* 0x000000121607e981 */ /* 0x000362000c1e1900 */
[----:B----4-:R-:W-:Y:S01]  /*1830*/  CS2R R8, SRZ ;  /* 0x0000000000087805 */ /* 0x010fe2000001ff00 */
[----:B0-----:R-:W-:Y:S02]  /*1840*/  @!P3 IADD3 R24, P6, R27, c[0x0][0x180], RZ ;  /* 0x000060001b18ba10 */ /* 0x001fe40007fde0ff */
[----:B-1----:R-:W-:Y:S01]  /*1850*/  @!P5 IADD3 R22, P0, R37, c[0x0][0x178], RZ ;  /* 0x00005e002516da10 */ /* 0x002fe20007f1e0ff */
[----:B------:R-:W-:Y:S02]  /*1860*/  CS2R R10, SRZ ;  /* 0x00000000000a7805 */ /* 0x000fe4000001ff00 */
[----:B------:R0:W5:Y:S01]  /*1870*/  @!P5 LDG.E R8, [R20.64] ;  /* 0x000000121408d981 */ /* 0x000162000c1e1900 */
[----:B------:R-:W-:Y:S02]  /*1880*/  @!P5 IADD3.X R23, R31, c[0x0][0x17c], RZ, P0, !PT ;  /* 0x00005f001f17da10 */ /* 0x000fe400007fe4ff */
[----:B------:R-:W-:-:S03]  /*1890*/  @!P3 IADD3.X R25, R12, c[0x0][0x184], RZ, P6, !PT ;  /* 0x000061000c19ba10 */ /* 0x000fc600037fe4ff */
[----:B------:R1:W5:Y:S04]  /*18a0*/  @!P5 LDG.E R40, [R22.64] ;  /* 0x000000121628d981 */ /* 0x000368000c1e1900 */
[----:B------:R4:W5:Y:S01]  /*18b0*/  @!P3 LDG.E R10, [R24.64] ;  /* 0x00000012180ab981 */ /* 0x000962000c1e1900 */
[----:B-1----:R-:W-:-:S04]  /*18c0*/  @!P4 IADD3 R22, P5, R30, c[0x0][0x178], RZ ;  /* 0x00005e001e16ca10 */ /* 0x002fc80007fbe0ff */
[----:B------:R-:W-:Y:S02]  /*18d0*/  @!P4 IADD3.X R23, R28, c[0x0][0x17c], RZ, P5, !PT ;  /* 0x00005f001c17ca10 */ /* 0x000fe40002ffe4ff */
[----:B----4-:R-:W-:Y:S02]  /*18e0*/  @!P2 IADD3 R24, P5, R29, c[0x0][0x178], RZ ;  /* 0x00005e001d18aa10 */ /* 0x010fe40007fbe0ff */
[----:B------:R-:W-:Y:S02]  /*18f0*/  MOV R37, RZ ;  /* 0x000000ff00257202 */ /* 0x000fe40000000f00 */
[----:B------:R-:W-:-:S05]  /*1900*/  @!P2 IADD3.X R25, R26, c[0x0][0x17c], RZ, P5, !PT ;  /* 0x00005f001a19aa10 */ /* 0x000fca0002ffe4ff */
[----:B------:R1:W5:Y:S01]  /*1910*/  @!P2 LDG.E R37, [R24.64] ;  /* 0x000000121825a981 */ /* 0x000362000c1e1900 */
[----:B0-----:R-:W-:-:S04]  /*1920*/  @!P4 IADD3 R20, P0, R30, c[0x0][0x180], RZ ;  /* 0x000060001e14ca10 */ /* 0x001fc80007f1e0ff */
[----:B------:R-:W-:-:S05]  /*1930*/  @!P4 IADD3.X R21, R28, c[0x0][0x184], RZ, P0, !PT ;  /* 0x000061001c15ca10 */ /* 0x000fca00007fe4ff */
[----:B------:R0:W5:Y:S02]  /*1940*/  @!P4 LDG.E R9, [R20.64] ;  /* 0x000000121409c981 */ /* 0x000164000c1e1900 */
[----:B0-----:R-:W-:-:S04]  /*1950*/  @!P3 IADD3 R20, P0, R27, c[0x0][0x178], RZ ;  /* 0x00005e001b14ba10 */ /* 0x001fc80007f1e0ff */
[----:B------:R-:W-:Y:S01]  /*1960*/  @!P3 IADD3.X R21, R12, c[0x0][0x17c], RZ, P0, !PT ;  /* 0x00005f000c15ba10 */ /* 0x000fe200007fe4ff */
[----:B------:R-:W-:-:S06]  /*1970*/  CS2R R38, SRZ ;  /* 0x0000000000267805 */ /* 0x000fcc000001ff00 */
[----:B------:R0:W5:Y:S01]  /*1980*/  @!P4 LDG.E R39, [R22.64] ;  /* 0x000000121627c981 */ /* 0x000162000c1e1900 */
[----:B------:R-:W-:Y:S01]  /*1990*/  UMOV UR26, 0x3f800000 ;  /* 0x3f800000001a7882 */ /* 0x000fe20000000000 */
[----:B------:R-:W-:Y:S02]  /*19a0*/  BSSY B0, `(.L_x_1134) ;  /* 0x000001f000007945 */ /* 0x000fe40003800000 */
[----:B------:R4:W5:Y:S01]  /*19b0*/  @!P3 LDG.E R38, [R20.64] ;  /* 0x000000121426b981 */ /* 0x000962000c1e1900 */
[----:B0-----:R-:W-:-:S04]  /*19c0*/  @!P2 IADD3 R22, P4, R29, c[0x0][0x180], RZ ;  /* 0x000060001d16aa10 */ /* 0x001fc80007f9e0ff */
[----:B------:R-:W-:Y:S01]  /*19d0*/  @!P2 IADD3.X R23, R26, c[0x0][0x184], RZ, P4, !PT ;  /* 0x000061001a17aa10 */ /* 0x000fe200027fe4ff */
[----:B---3--:R-:W0:Y:S04]  /*19e0*/  R2UR UR25, R18 ;  /* 0x00000000121973c2 */ /* 0x008e2800000e0000 */
[----:B------:R3:W5:Y:S01]  /*19f0*/  @!P2 LDG.E R11, [R22.64] ;  /* 0x00000012160ba981 */ /* 0x000762000c1e1900 */
[----:B0-----:R-:W-:-:S05]  /*1a00*/  MOV R12, UR25 ;  /* 0x00000019000c7c02 */ /* 0x001fca0008000f00 */
[----:B------:R-:W-:-:S05]  /*1a10*/  FFMA.FTZ R19, -R12, UR25, R19 ;  /* 0x000000190c137c23 */ /* 0x000fca0008010113 */
[----:B------:R-:W-:-:S13]  /*1a20*/  FSETP.GTU.FTZ.AND P0, PT, R19, RZ, PT ;  /* 0x000000ff1300720b */ /* 0x000fda0003f1c000 */
[----:B------:R-:W-:Y:S01]  /*1a30*/  VOTEU.ANY UP0, P0 ;  /* 0x00000000003f7886 */ /* 0x000fe20000000100 */
[----:B------:R-:W-:-:S13]  /*1a40*/  PLOP3.LUT P0, PT, PT, PT, UP0, 0x80, 0x0 ;  /* 0x000000000000781c */ /* 0x000fda0003f0f008 */
[----:B------:R-:W-:-:S06]  /*1a50*/  @P0 FADD.FTZ R26, R19, c[0x0][0x1a0] ;  /* 0x00006800131a0621 */ /* 0x000fcc0000010000 */
[----:B------:R-:W0:Y:S02]  /*1a60*/  @P0 MUFU.RSQ R26, R26 ;  /* 0x0000001a001a0308 */ /* 0x000e240000001400 */
[----:B0-----:R-:W0:Y:S01]  /*1a70*/  @P0 R2UR UR5, R26 ;  /* 0x000000001a0503c2 */ /* 0x001e2200000e0000 */
[----:B------:R-:W-:Y:S01]  /*1a80*/  ISETP.GT.U32.AND P0, PT, R0, 0x2ff, PT ;  /* 0x000002ff0000780c */ /* 0x000fe20003f04070 */
[----:B------:R-:W-:Y:S01]  /*1a90*/  CS2R R18, SRZ ;  /* 0x0000000000127805 */ /* 0x000fe2000001ff00 */
[----:B------:R-:W-:Y:S01]  /*1aa0*/  ISETP.NE.AND P4, PT, RZ, UR21, PT ;  /* 0x00000015ff007c0c */ /* 0x000fe2000bf85270 */
[----:B----4-:R-:W-:Y:S01]  /*1ab0*/  CS2R R20, SRZ ;  /* 0x0000000000147805 */ /* 0x010fe2000001ff00 */
[----:B0-----:R-:W-:Y:S01]  /*1ac0*/  @UP0 UMOV UR26, UR5 ;  /* 0x00000005001a0c82 */ /* 0x001fe20008000000 */
[--C-:B--2---:R-:W-:Y:S02]  /*1ad0*/  HADD2.F32 R12, -RZ, R53.reuse.H0_H0 ;  /* 0x20000035ff0c7230 */ /* 0x104fe40000004100 */
[----:B---3--:R-:W-:-:S06]  /*1ae0*/  HADD2.F32 R22, -RZ, R53.H1_H1 ;  /* 0x30000035ff167230 */ /* 0x008fcc0000004100 */
        /* <DEDUP_REMOVED lines=10> */
.L_x_1135:
[----:B-1----:R-:W-:Y:S05]  /*1b90*/  BSYNC B0 ;  /* 0x0000000000007941 */ /* 0x002fea0003800000 */
.L_x_1134:
[----:B------:R-:W-:Y:S01]  /*1ba0*/  FADD.FTZ R12, R12, -UR25 ;  /* 0x800000190c0c7e21 */ /* 0x000fe20008010000 */
[--C-:B-----5:R-:W-:Y:S01]  /*1bb0*/  HADD2.F32 R26, -RZ, R52.reuse.H1_H1 ;  /* 0x30000034ff1a7230 */ /* 0x120fe20000004100 */
[----:B------:R-:W-:Y:S01]  /*1bc0*/  FADD.FTZ R24, R22, -UR25 ;  /* 0x8000001916187e21 */ /* 0x000fe20008010000 */
[----:B------:R-:W-:Y:S01]  /*1bd0*/  HADD2.F32 R22, -RZ, R52.H0_H0 ;  /* 0x20000034ff167230 */ /* 0x000fe20000004100 */
        /* <DEDUP_REMOVED lines=21> */
.L_x_1136:
[----:B------:R-:W-:Y:S01]  /*1d30*/  FMUL.FTZ R12, R22, R18 ;  /* 0x00000012160c7220 */ /* 0x000fe20000410000 */
[--C-:B------:R-:W-:Y:S01]  /*1d40*/  HADD2.F32 R27, -RZ, R36.reuse.H0_H0 ;  /* 0x20000024ff1b7230 */ /* 0x100fe20000004100 */
[----:B------:R-:W-:Y:S01]  /*1d50*/  FMUL.FTZ R23, R26, R19 ;  /* 0x000000131a177220 */ /* 0x000fe20000410000 */
[----:B------:R-:W-:Y:S01]  /*1d60*/  HADD2.F32 R28, -RZ, R36.H1_H1 ;  /* 0x30000024ff1c7230 */ /* 0x000fe20000004100 */
[----:B------:R-:W-:Y:S01]  /*1d70*/  FFMA.FTZ R25, R31, R12, RZ ;  /* 0x0000000c1f197223 */ /* 0x000fe200000100ff */
[----:B------:R-:W-:Y:S01]  /*1d80*/  HADD2.F32 R30, -RZ, R51.H0_H0 ;  /* 0x20000033ff1e7230 */ /* 0x000fe20000004100 */
[----:B------:R-:W-:Y:S02]  /*1d90*/  FADD.FTZ R12, RZ, R12 ;  /* 0x0000000cff0c7221 */ /* 0x000fe40000010000 */
[----:B------:R-:W-:Y:S02]  /*1da0*/  FADD.FTZ R27, R27, -UR25 ;  /* 0x800000191b1b7e21 */ /* 0x000fe40008010000 */
[----:B------:R-:W-:-:S02]  /*1db0*/  FADD.FTZ R28, R28, -UR25 ;  /* 0x800000191c1c7e21 */ /* 0x000fc40008010000 */
[----:B------:R-:W-:Y:S02]  /*1dc0*/  FFMA.FTZ R25, R24, R23, R25 ;  /* 0x0000001718197223 */ /* 0x000fe40000010019 */
[----:B------:R-:W-:Y:S01]  /*1dd0*/  FADD.FTZ R23, R23, R12 ;  /* 0x0000000c17177221 */ /* 0x000fe20000010000 */
[----:B------:R-:W-:Y:S01]  /*1de0*/  HADD2.F32 R12, -RZ, R51.H1_H1 ;  /* 0x30000033ff0c7230 */ /* 0x000fe20000004100 */
        /* <DEDUP_REMOVED lines=22> */
.L_x_1137:
[----:B------:R-:W-:Y:S02]  /*1f50*/  FADD.FTZ R29, RZ, R22 ;  /* 0x00000016ff1d7221 */ /* 0x000fe40000010000 */
[----:B------:R-:W-:Y:S02]  /*1f60*/  FMUL.FTZ R22, R30, R18 ;  /* 0x000000121e167220 */ /* 0x000fe40000410000 */
[----:B------:R-:W-:Y:S02]  /*1f70*/  FFMA.FTZ R31, R27, R30, R31 ;  /* 0x0000001e1b1f7223 */ /* 0x000fe4000001001f */
[----:B------:R-:W-:Y:S02]  /*1f80*/  FADD.FTZ R30, R29, R30 ;  /* 0x0000001e1d1e7221 */ /* 0x000fe40000010000 */
[----:B------:R-:W-:Y:S02]  /*1f90*/  FFMA.FTZ R25, R27, R22, R25 ;  /* 0x000000161b197223 */ /* 0x000fe40000010019 */
[----:B------:R-:W-:Y:S01]  /*1fa0*/  FADD.FTZ R23, R23, R22 ;  /* 0x0000001617177221 */ /* 0x000fe20000010000 */
[----:B------:R-:W-:Y:S01]  /*1fb0*/  HADD2.F32 R22, -RZ, R34.H0_H0 ;  /* 0x20000022ff167230 */ /* 0x000fe20000004100 */
[----:B------:R-:W-:-:S02]  /*1fc0*/  FFMA.FTZ R24, R24, R26, RZ ;  /* 0x0000001a18187223 */ /* 0x000fc400000100ff */
[----:B------:R-:W-:Y:S01]  /*1fd0*/  FADD.FTZ R29, RZ, R26 ;  /* 0x0000001aff1d7221 */ /* 0x000fe20000010000 */
[----:B------:R-:W-:Y:S01]  /*1fe0*/  HADD2.F32 R26, -RZ, R34.H1_H1 ;  /* 0x30000022ff1a7230 */ /* 0x000fe20000004100 */
[----:B------:R-:W-:Y:S02]  /*1ff0*/  FMUL.FTZ R27, R12, R19 ;  /* 0x000000130c1b7220 */ /* 0x000fe40000410000 */
[C---:B------:R-:W-:Y:S02]  /*2000*/  FFMA.FTZ R24, R28.reuse, R12, R24 ;  /* 0x0000000c1c187223 */ /* 0x040fe40000010018 */
[----:B------:R-:W-:Y:S02]  /*2010*/  FFMA.FTZ R28, R28, R27, R25 ;  /* 0x0000001b1c1c7223 */ /* 0x000fe40000010019 */
[----:B------:R-:W-:Y:S02]  /*2020*/  FADD.FTZ R23, R27, R23 ;  /* 0x000000171b177221 */ /* 0x000fe40000010000 */
[----:B------:R-:W-:-:S02]  /*2030*/  FADD.FTZ R22, R22, -UR25 ;  /* 0x8000001916167e21 */ /* 0x000fc40008010000 */
[----:B------:R-:W-:Y:S01]  /*2040*/  FADD.FTZ R27, R26, -UR25 ;  /* 0x800000191a1b7e21 */ /* 0x000fe20008010000 */
[--C-:B------:R-:W-:Y:S01]  /*2050*/  HADD2.F32 R26, -RZ, R50.reuse.H0_H0 ;  /* 0x20000032ff1a7230 */ /* 0x100fe20000004100 */
[----:B------:R-:W-:Y:S01]  /*2060*/  FADD.FTZ R12, R29, R12 ;  /* 0x0000000c1d0c7221 */ /* 0x000fe20000010000 */
[----:B------:R-:W-:Y:S01]  /*2070*/  HADD2.F32 R29, -RZ, R50.H1_H1 ;  /* 0x30000032ff1d7230 */ /* 0x000fe20000004100 */
        /* <DEDUP_REMOVED lines=21> */
.L_x_1138:
[----:B------:R-:W-:Y:S02]  /*21d0*/  FMUL.FTZ R22, R26, R18 ;  /* 0x000000121a167220 */ /* 0x000fe40000410000 */
[----:B------:R-:W-:Y:S02]  /*21e0*/  FADD.FTZ R30, R30, R26 ;  /* 0x0000001a1e1e7221 */ /* 0x000fe40000010000 */
[C---:B------:R-:W-:Y:S02]  /*21f0*/  FFMA.FTZ R31, R25.reuse, R26, R31 ;  /* 0x0000001a191f7223 */ /* 0x040fe4000001001f */
[----:B------:R-:W-:Y:S01]  /*2200*/  FFMA.FTZ R28, R25, R22, R28 ;  /* 0x00000016191c7223 */ /* 0x000fe2000001001c */
[--C-:B------:R-:W-:Y:S01]  /*2210*/  HADD2.F32 R25, -RZ, R35.reuse.H1_H1 ;  /* 0x30000023ff197230 */ /* 0x100fe20000004100 */
[----:B------:R-:W-:Y:S01]  /*2220*/  FADD.FTZ R23, R23, R22 ;  /* 0x0000001617177221 */ /* 0x000fe20000010000 */
[----:B------:R-:W-:Y:S01]  /*2230*/  HADD2.F32 R22, -RZ, R35.H0_H0 ;  /* 0x20000023ff167230 */ /* 0x000fe20000004100 */
[----:B------:R-:W-:-:S02]  /*2240*/  FMUL.FTZ R26, R29, R19 ;  /* 0x000000131d1a7220 */ /* 0x000fc40000410000 */
[C---:B------:R-:W-:Y:S02]  /*2250*/  FFMA.FTZ R24, R27.reuse, R29, R24 ;  /* 0x0000001d1b187223 */ /* 0x040fe40000010018 */
[----:B------:R-:W-:Y:S02]  /*2260*/  FFMA.FTZ R27, R27, R26, R28 ;  /* 0x0000001a1b1b7223 */ /* 0x000fe4000001001c */
[----:B------:R-:W-:Y:S02]  /*2270*/  FADD.FTZ R22, R22, -UR25 ;  /* 0x8000001916167e21 */ /* 0x000fe40008010000 */
[----:B------:R-:W-:Y:S02]  /*2280*/  FADD.FTZ R28, R25, -UR25 ;  /* 0x80000019191c7e21 */ /* 0x000fe40008010000 */
[----:B------:R-:W-:Y:S01]  /*2290*/  FADD.FTZ R12, R12, R29 ;  /* 0x0000001d0c0c7221 */ /* 0x000fe20000010000 */
[--C-:B------:R-:W-:Y:S01]  /*22a0*/  HADD2.F32 R29, -RZ, R49.reuse.H1_H1 ;  /* 0x30000031ff1d7230 */ /* 0x100fe20000004100 */
[----:B------:R-:W-:Y:S01]  /*22b0*/  FADD.FTZ R23, R26, R23 ;  /* 0x000000171a177221 */ /* 0x000fe20000010000 */
[----:B------:R-:W-:Y:S01]  /*22c0*/  HADD2.F32 R26, -RZ, R49.H0_H0 ;  /* 0x20000031ff1a7230 */ /* 0x000fe20000004100 */
        /* <DEDUP_REMOVED lines=21> */
.L_x_1139:
        /* <DEDUP_REMOVED lines=37> */
.L_x_1140:
        /* <DEDUP_REMOVED lines=37> */
.L_x_1141:
        /* <DEDUP_REMOVED lines=37> */
.L_x_1142:
        /* <DEDUP_REMOVED lines=37> */
.L_x_1143:
        /* <DEDUP_REMOVED lines=37> */
.L_x_1144:
        /* <DEDUP_REMOVED lines=37> */
.L_x_1145:
        /* <DEDUP_REMOVED lines=37> */
.L_x_1146:
        /* <DEDUP_REMOVED lines=37> */
.L_x_1147:
[----:B------:R-:W-:Y:S02]  /*36a0*/  FMUL.FTZ R22, R26, R18 ;  /* 0x000000121a167220 */ /* 0x000fe40000410000 */
[C---:B------:R-:W-:Y:S02]  /*36b0*/  FFMA.FTZ R31, R25.reuse, R26, R31 ;  /* 0x0000001a191f7223 */ /* 0x040fe4000001001f */
[----:B------:R-:W-:Y:S01]  /*36c0*/  FFMA.FTZ R27, R25, R22, R27 ;  /* 0x00000016191b7223 */ /* 0x000fe2000001001b */
[--C-:B------:R-:W-:Y:S01]  /*36d0*/  HADD2.F32 R25, -RZ, R8.reuse.H1_H1 ;  /* 0x30000008ff197230 */ /* 0x100fe20000004100 */
[----:B------:R-:W-:Y:S01]  /*36e0*/  FADD.FTZ R23, R23, R22 ;  /* 0x0000001617177221 */ /* 0x000fe20000010000 */
[----:B------:R-:W-:Y:S01]  /*36f0*/  HADD2.F32 R22, -RZ, R8.H0_H0 ;  /* 0x20000008ff167230 */ /* 0x000fe20000004100 */
[----:B------:R-:W-:Y:S02]  /*3700*/  FADD.FTZ R30, R30, R26 ;  /* 0x0000001a1e1e7221 */ /* 0x000fe40000010000 */
[----:B------:R-:W-:-:S02]  /*3710*/  FMUL.FTZ R26, R29, R19 ;  /* 0x000000131d1a7220 */ /* 0x000fc40000410000 */
[----:B------:R-:W-:Y:S02]  /*3720*/  FADD.FTZ R22, R22, -UR25 ;  /* 0x8000001916167e21 */ /* 0x000fe40008010000 */
[----:B------:R-:W-:Y:S02]  /*3730*/  FADD.FTZ R25, R25, -UR25 ;  /* 0x8000001919197e21 */ /* 0x000fe40008010000 */
[C---:B------:R-:W-:Y:S02]  /*3740*/  FFMA.FTZ R24, R28.reuse, R29, R24 ;  /* 0x0000001d1c187223 */ /* 0x040fe40000010018 */
[----:B------:R-:W-:Y:S01]  /*3750*/  FFMA.FTZ R28, R28, R26, R27 ;  /* 0x0000001a1c1c7223 */ /* 0x000fe2000001001b */
[--C-:B------:R-:W-:Y:S01]  /*3760*/  HADD2.F32 R27, -RZ, R40.reuse.H0_H0 ;  /* 0x20000028ff1b7230 */ /* 0x100fe20000004100 */
[----:B------:R-:W-:Y:S02]  /*3770*/  FADD.FTZ R23, R26, R23 ;  /* 0x000000171a177221 */ /* 0x000fe40000010000 */
[----:B------:R-:W-:Y:S01]  /*3780*/  FADD.FTZ R12, R12, R29 ;  /* 0x0000001d0c0c7221 */ /* 0x000fe20000010000 */
[----:B------:R-:W-:Y:S01]  /*3790*/  HADD2.F32 R29, -RZ, R40.H1_H1 ;  /* 0x30000028ff1d7230 */ /* 0x000fe20000004100 */
        /* <DEDUP_REMOVED lines=21> */
.L_x_1148:
        /* <DEDUP_REMOVED lines=8> */
[----:B------:R-:W-:Y:S02]  /*3970*/  FADD.FTZ R12, R12, R29 ;  /* 0x0000001d0c0c7221 */ /* 0x000fe40000010000 */
[----:B------:R-:W-:Y:S02]  /*3980*/  FFMA.FTZ R24, R22, R29, R24 ;  /* 0x0000001d16187223 */ /* 0x000fe40000010018 */
[----:B------:R-:W-:Y:S02]  /*3990*/  FADD.FTZ R25, R25, -UR25 ;  /* 0x8000001919197e21 */ /* 0x000fe40008010000 */
[----:B------:R-:W-:Y:S02]  /*39a0*/  FADD.FTZ R29, R26, -UR25 ;  /* 0x800000191a1d7e21 */ /* 0x000fe40008010000 */
[----:B------:R-:W-:Y:S01]  /*39b0*/  FFMA.FTZ R22, R22, R27, R28 ;  /* 0x0000001b16167223 */ /* 0x000fe2000001001c */
        /* <DEDUP_REMOVED lines=24> */
.L_x_1149:
[----:B------:R-:W-:Y:S01]  /*3b40*/  FMUL.FTZ R25, R27, R18 ;  /* 0x000000121b197220 */ /* 0x000fe20000410000 */
[--C-:B------:R-:W-:Y:S01]  /*3b50*/  HADD2.F32 R72, -RZ, R10.reuse.H0_H0 ;  /* 0x2000000aff487230 */ /* 0x100fe20000004100 */
[----:B------:R-:W-:Y:S01]  /*3b60*/  FADD.FTZ R30, R30, R27 ;  /* 0x0000001b1e1e7221 */ /* 0x000fe20000010000 */
[----:B------:R-:W-:Y:S01]  /*3b70*/  HADD2.F32 R73, -RZ, R10.H1_H1 ;  /* 0x3000000aff497230 */ /* 0x000fe20000004100 */
[----:B------:R-:W-:Y:S01]  /*3b80*/  FFMA.FTZ R22, R26, R25, R22 ;  /* 0x000000191a167223 */ /* 0x000fe20000010016 */
[--C-:B------:R-:W-:Y:S01]  /*3b90*/  HADD2.F32 R71, -RZ, R38.reuse.H0_H0 ;  /* 0x20000026ff477230 */ /* 0x100fe20000004100 */
[----:B------:R-:W-:Y:S01]  /*3ba0*/  FADD.FTZ R23, R23, R25 ;  /* 0x0000001917177221 */ /* 0x000fe20000010000 */
[----:B------:R-:W-:Y:S01]  /*3bb0*/  HADD2.F32 R74, -RZ, R38.H1_H1 ;  /* 0x30000026ff4a7230 */ /* 0x000fe20000004100 */
[----:B------:R-:W-:Y:S02]  /*3bc0*/  FMUL.FTZ R25, R28, R19 ;  /* 0x000000131c197220 */ /* 0x000fe40000410000 */
[----:B------:R-:W-:-:S02]  /*3bd0*/  FADD.FTZ R72, R72, -UR25 ;  /* 0x8000001948487e21 */ /* 0x000fc40008010000 */
[----:B------:R-:W-:Y:S02]  /*3be0*/  FADD.FTZ R73, R73, -UR25 ;  /* 0x8000001949497e21 */ /* 0x000fe40008010000 */
[----:B------:R-:W-:Y:S02]  /*3bf0*/  FFMA.FTZ R31, R26, R27, R31 ;  /* 0x0000001b1a1f7223 */ /* 0x000fe4000001001f */
        /* <DEDUP_REMOVED lines=23> */
.L_x_1150:
[----:B------:R-:W-:Y:S01]  /*3d70*/  FMUL.FTZ R25, R71, R18 ;  /* 0x0000001247197220 */ /* 0x000fe20000410000 */
[----:B------:R-:W-:Y:S02]  /*3d80*/  HADD2.F32 R75, -RZ, R11.H0_H0 ;  /* 0x2000000bff4b7230 */ /* 0x000fe40000004100 */
[--C-:B------:R-:W-:Y:S01]  /*3d90*/  HADD2.F32 R26, -RZ, R37.reuse.H0_H0 ;  /* 0x20000025ff1a7230 */ /* 0x100fe20000004100 */
[----:B------:R-:W-:Y:S01]  /*3da0*/  FFMA.FTZ R22, R72, R25, R22 ;  /* 0x0000001948167223 */ /* 0x000fe20000010016 */
[----:B------:R-:W-:Y:S01]  /*3db0*/  HADD2.F32 R27, -RZ, R37.H1_H1 ;  /* 0x30000025ff1b7230 */ /* 0x000fe20000004100 */
[----:B------:R-:W-:Y:S02]  /*3dc0*/  FADD.FTZ R23, R23, R25 ;  /* 0x0000001917177221 */ /* 0x000fe40000010000 */
[----:B------:R-:W-:Y:S02]  /*3dd0*/  FMUL.FTZ R25, R74, R19 ;  /* 0x000000134a197220 */ /* 0x000fe40000410000 */
[----:B------:R-:W-:-:S02]  /*3de0*/  FADD.FTZ R75, R75, -UR25 ;  /* 0x800000194b4b7e21 */ /* 0x000fc40008010000 */
[----:B------:R-:W-:Y:S02]  /*3df0*/  FFMA.FTZ R22, R73, R25, R22 ;  /* 0x0000001949167223 */ /* 0x000fe40000010016 */
[----:B------:R-:W-:Y:S01]  /*3e00*/  FADD.FTZ R23, R25, R23 ;  /* 0x0000001719177221 */ /* 0x000fe20000010000 */
[----:B------:R-:W-:Y:S01]  /*3e10*/  HADD2.F32 R25, -RZ, R11.H1_H1 ;  /* 0x3000000bff197230 */ /* 0x000fe20000004100 */
        /* <DEDUP_REMOVED lines=22> */
.L_x_1151:
        /* <DEDUP_REMOVED lines=115> */
.L_x_1153:
[----:B------:R-:W-:Y:S05]  /*46b0*/  BSYNC B0 ;  /* 0x0000000000007941 */ /* 0x000fea0003800000 */
.L_x_1152:
        /* <DEDUP_REMOVED lines=78> */
.L_x_1155:
[----:B------:R-:W-:Y:S05]  /*4ba0*/  BSYNC B0 ;  /* 0x0000000000007941 */ /* 0x000fea0003800000 */
.L_x_1154:
        /* <DEDUP_REMOVED lines=20> */
.L_x_1157:
[----:B------:R-:W-:Y:S05]  /*4cf0*/  BSYNC B0 ;  /* 0x0000000000007941 */ /* 0x000fea0003800000 */
.L_x_1156:
        /* <DEDUP_REMOVED lines=41> */
.L_x_1160:
[----:B------:R-:W-:Y:S02]  /*4f90*/  MOV R24, UR16 ;  /* 0x0000001000187c02 */ /* 0x000fe40008000f00 */
[----:B------:R-:W-:-:S05]  /*4fa0*/  MOV R25, UR17 ;  /* 0x0000001100197c02 */ /* 0x000fca0008000f00 */
[----:B------:R-:W2:Y:S01]  /*4fb0*/  LDG.E.STRONG.GPU R24, [R24.64] ;  /* 0x0000001218187981 */ /* 0x000ea2000c1ef900 */
[----:B------:R-:W-:Y:S01]  /*4fc0*/  YIELD ;  /* 0x0000000000007946 */ /* 0x000fe20003800000 */
[----:B--2---:R-:W-:Y:S01]  /*4fd0*/  ISETP.NE.AND P0, PT, R24, R12, PT ;  /* 0x0000000c1800720c */ /* 0x004fe20003f05270 */
[----:B------:R-:W-:-:S12]  /*4fe0*/  CCTL.IVALL ;  /* 0x00000000ff00798f */ /* 0x000fd80002000000 */
[----:B------:R-:W-:Y:S05]  /*4ff0*/  @P0 BRA `(.L_x_1160) ;  /* 0xffffff9000000947 */ /* 0x000fea000383ffff */
.L_x_1159:
        /* <DEDUP_REMOVED lines=20> */
.L_x_1164:
        /* <DEDUP_REMOVED lines=160> */
.L_x_1163:
        /* <DEDUP_REMOVED lines=83> */
.L_x_1165:
[----:B01----:R-:W-:-:S13]  /*6070*/  ISETP.NE.OR P0, PT, RZ, UR14, P0 ;  /* 0x0000000eff007c0c */ /* 0x003fda0008705670 */
[----:B------:R-:W-:Y:S05]  /*6080*/  @!P0 BRA `(.L_x_1161) ;  /* 0x000002a000008947 */ /* 0x000fea0003800000 */
.L_x_1162:
        /* <DEDUP_REMOVED lines=42> */
.L_x_1161:
        /* <DEDUP_REMOVED lines=16> */
.L_x_1167:
[----:B------:R-:W-:Y:S05]  /*6430*/  BSYNC B0 ;  /* 0x0000000000007941 */ /* 0x000fea0003800000 */
.L_x_1166:
        /* <DEDUP_REMOVED lines=24> */
.L_x_1158:
[----:B------:R-:W-:Y:S01]  /*65c0*/  @!P2 STS.64 [0xe0], R22 ;  /* 0x0000e016ff00a388 */ /* 0x000fe20000000a00 */
[--C-:B------:R-:W-:Y:S02]  /*65d0*/  HADD2.F32 R12, -RZ, R52.reuse.H0_H0 ;  /* 0x20000034ff0c7230 */ /* 0x100fe40000004100 */
[----:B------:R-:W-:Y:S01]  /*65e0*/  HADD2.F32 R52, -RZ, R52.H1_H1 ;  /* 0x30000034ff347230 */ /* 0x000fe20000004100 */
[----:B------:R-:W-:Y:S06]  /*65f0*/  BAR.SYNC.DEFER_BLOCKING 0x0 ;  /* 0x0000000000007b1d */ /* 0x000fec0000010000 */
[----:B-1----:R-:W1:Y:S02]  /*6600*/  LDS.64 R22, [0xe0] ;  /* 0x0000e000ff167984 */ /* 0x002e640000000a00 */
[----:B-1----:R-:W-:-:S02]  /*6610*/  FMUL.FTZ R22, R22, c[0x0][0x20c] ;  /* 0x0000830016167a20 */ /* 0x002fc40000410000 */
[----:B0-----:R-:W-:Y:S01]  /*6620*/  FMUL.FTZ R24, R23, c[0x0][0x20c] ;  /* 0x0000830017187a20 */ /* 0x001fe20000410000 */
[--C-:B------:R-:W-:Y:S01]  /*6630*/  HADD2.F32 R23, -RZ, R53.reuse.H0_H0 ;  /* 0x20000035ff177230 */ /* 0x100fe20000004100 */
[----:B------:R0:W1:Y:S04]  /*6640*/  R2UR UR5, R22 ;  /* 0x00000000160573c2 */ /* 0x00006800000e0000 */
[----:B------:R-:W-:Y:S01]  /*6650*/  FADD.FTZ R23, R23, -UR25 ;  /* 0x8000001917177e21 */ /* 0x000fe20008010000 */
[----:B0-----:R-:W-:-:S03]  /*6660*/  HADD2.F32 R22, -RZ, R53.H1_H1 ;  /* 0x30000035ff167230 */ /* 0x001fc60000004100 */
[----:B------:R0:W2:Y:S01]  /*6670*/  R2UR UR6, R24 ;  /* 0x00000000180673c2 */ /* 0x0000a200000e0000 */
[----:B------:R-:W-:Y:S02]  /*6680*/  FMUL.FTZ R23, R23, UR26 ;  /* 0x0000001a17177c20 */ /* 0x000fe40008410000 */
[----:B------:R-:W-:-:S04]  /*6690*/  FADD.FTZ R22, R22, -UR25 ;  /* 0x8000001916167e21 */ /* 0x000fc80008010000 */
[----:B------:R-:W-:Y:S01]  /*66a0*/  FMUL.FTZ R22, R22, UR26 ;  /* 0x0000001a16167c20 */ /* 0x000fe20008410000 */
        /* <DEDUP_REMOVED lines=19> */
.L_x_1168:
[----:B0-----:R-:W-:Y:S01]  /*67e0*/  BSSY B0, `(.L_x_1169) ;  /* 0x0000015000007945 */ /* 0x001fe20003800000 */
[----:B------:R-:W-:Y:S05]  /*67f0*/  @!P1 BRA `(.L_x_1170) ;  /* 0x0000013000009947 */ /* 0x000fea0003800000 */
[----:B-1----:R-:W-:Y:S02]  /*6800*/  MOV R24, UR5 ;  /* 0x0000000500187c02 */ /* 0x002fe40008000f00 */
[----:B-----5:R-:W-:-:S03]  /*6810*/  SHF.R.S32.HI R25, RZ, 0x1f, R2 ;  /* 0x0000001fff197819 */ /* 0x020fc60000011402 */
[----:B--2---:R-:W-:-:S04]  /*6820*/  FFMA.FTZ R24, R23, R24, UR6 ;  /* 0x0000000617187e23 */ /* 0x004fc80008010018 */
        /* <DEDUP_REMOVED lines=9> */
[----:B------:R-:W-:Y:S02]  /*68c0*/  F2FP.PACK_AB R12, R12, R23 ;  /* 0x000000170c0c723e */ /* 0x000fe400000000ff */
[----:B------:R-:W-:-:S05]  /*68d0*/  MOV R23, R17 ;  /* 0x0000001100177202 */ /* 0x000fca0000000f00 */
[----:B------:R-:W-:-:S05]  /*68e0*/  IMAD.WIDE.U32 R22, R2, c[0x0][0x1d8], R22 ;  /* 0x0000760002167a25 */ /* 0x000fca00078e0016 */
[----:B------:R-:W-:Y:S02]  /*68f0*/  IADD3 R23, R23, R24, RZ ;  /* 0x0000001817177210 */ /* 0x000fe40007ffe0ff */
[----:B------:R-:W-:-:S04]  /*6900*/  LEA R24, P0, R22, c[0x0][0x160], 0x1 ;  /* 0x0000580016187a11 */ /* 0x000fc800078008ff */
[----:B------:R-:W-:-:S05]  /*6910*/  LEA.HI.X R25, R22, c[0x0][0x164], R23, 0x1, P0 ;  /* 0x0000590016197a11 */ /* 0x000fca00000f0c17 */
[----:B------:R0:W-:Y:S04]  /*6920*/  STG.E [R24.64], R12 ;  /* 0x0000000c18007986 */ /* 0x0001e8000c101912 */
.L_x_1170:
[----:B------:R-:W-:Y:S05]  /*6930*/  BSYNC B0 ;  /* 0x0000000000007941 */ /* 0x000fea0003800000 */
.L_x_1169:
[--C-:B0-----:R-:W-:Y:S01]  /*6940*/  HADD2.F32 R24, -RZ, R36.reuse.H0_H0 ;  /* 0x20000024ff187230 */ /* 0x101fe20000004100 */
[----:B------:R-:W-:Y:S01]  /*6950*/  ISETP.GE.U32.AND P0, PT, R69, c[0x0][0x1e0], PT ;  /* 0x0000780045007a0c */ /* 0x000fe20003f06070 */
[----:B------:R-:W-:Y:S02]  /*6960*/  HADD2.F32 R23, -RZ, R36.H1_H1 ;  /* 0x30000024ff177230 */ /* 0x000fe40000004100 */
[--C-:B------:R-:W-:Y:S01]  /*6970*/  HADD2.F32 R22, -RZ, R51.reuse.H0_H0 ;  /* 0x20000033ff167230 */ /* 0x100fe20000004100 */
[----:B------:R-:W-:Y:S01]  /*6980*/  ISETP.GE.AND.EX P0, PT, R70, c[0x0][0x1e4], PT, P0 ;  /* 0x0000790046007a0c */ /* 0x000fe20003f06300 */
[----:B------:R-:W-:Y:S01]  /*6990*/  FADD.FTZ R24, R24, -UR25 ;  /* 0x8000001918187e21 */ /* 0x000fe20008010000 */
[----:B------:R-:W-:Y:S01]  /*69a0*/  HADD2.F32 R51, -RZ, R51.H1_H1 ;  /* 0x30000033ff337230 */ /* 0x000fe20000004100 */
[----:B------:R-:W-:Y:S01]  /*69b0*/  FADD.FTZ R23, R23, -UR25 ;  /* 0x8000001917177e21 */ /* 0x000fe20008010000 */
[----:B------:R-:W-:Y:S01]  /*69c0*/  ISETP.GT.U32.OR P0, PT, R0, 0x2ff, P0 ;  /* 0x000002ff0000780c */ /* 0x000fe20000704470 */
[----:B------:R-:W-:-:S02]  /*69d0*/  FMUL.FTZ R24, R24, UR26 ;  /* 0x0000001a18187c20 */ /* 0x000fc40008410000 */
[----:B------:R-:W-:Y:S01]  /*69e0*/  FMUL.FTZ R23, R23, UR26 ;  /* 0x0000001a17177c20 */ /* 0x000fe20008410000 */
[----:B------:R-:W-:Y:S08]  /*69f0*/  @!P4 BRA `(.L_x_1171) ;  /* 0x000001200000c947 */ /* 0x000ff00003800000 */
        /* <DEDUP_REMOVED lines=18> */
.L_x_1171:
[----:B------:R-:W-:Y:S01]  /*6b20*/  BSSY B0, `(.L_x_1172) ;  /* 0x0000014000007945 */ /* 0x000fe20003800000 */
[----:B------:R-:W-:Y:S05]  /*6b30*/  @P0 BRA `(.L_x_1173) ;  /* 0x0000012000000947 */ /* 0x000fea0003800000 */
[----:B-1----:R-:W-:Y:S01]  /*6b40*/  MOV R25, UR5 ;  /* 0x0000000500197c02 */ /* 0x002fe20008000f00 */
[----:B------:R-:W-:Y:S01]  /*6b50*/  IMAD R70, R70, c[0x0][0x1d8], RZ ;  /* 0x0000760046467a24 */ /* 0x000fe200078e02ff */
[----:B------:R-:W-:-:S03]  /*6b60*/  MOV R12, UR5 ;  /* 0x00000005000c7c02 */ /* 0x000fc60008000f00 */
[----:B--2---:R-:W-:Y:S02]  /*6b70*/  FFMA.FTZ R25, R24, R25, UR6 ;  /* 0x0000000618197e23 */ /* 0x004fe40008010019 */
[----:B------:R-:W-:Y:S02]  /*6b80*/  FFMA.FTZ R12, R23, R12, UR6 ;  /* 0x00000006170c7e23 */ /* 0x000fe4000801000c */
[----:B------:R-:W-:Y:S02]  /*6b90*/  FFMA.FTZ R22, R22, R18, -R25 ;  /* 0x0000001216167223 */ /* 0x000fe40000010819 */
[----:B------:R-:W-:Y:S02]  /*6ba0*/  FFMA.FTZ R12, R51, R19, -R12 ;  /* 0x00000013330c7223 */ /* 0x000fe4000001080c */
[----:B------:R-:W-:Y:S01]  /*6bb0*/  FMUL.FTZ R23, R22, UR26 ;  /* 0x0000001a16177c20 */ /* 0x000fe20008410000 */
[----:B------:R-:W-:Y:S01]  /*6bc0*/  MOV R22, R14 ;  /* 0x0000000e00167202 */ /* 0x000fe20000000f00 */
[----:B------:R-:W-:-:S02]  /*6bd0*/  FMUL.FTZ R12, R12, UR26 ;  /* 0x0000001a0c0c7c20 */ /* 0x000fc40008410000 */
[----:B------:R-:W-:-:S03]  /*6be0*/  IMAD R25, R69, c[0x0][0x1dc], R70 ;  /* 0x0000770045197a24 */ /* 0x000fc600078e0246 */
[----:B------:R-:W-:Y:S02]  /*6bf0*/  F2FP.PACK_AB R12, R12, R23 ;  /* 0x000000170c0c723e */ /* 0x000fe400000000ff */
[----:B------:R-:W-:-:S05]  /*6c00*/  MOV R23, R17 ;  /* 0x0000001100177202 */ /* 0x000fca0000000f00 */
[----:B------:R-:W-:-:S05]  /*6c10*/  IMAD.WIDE.U32 R22, R69, c[0x0][0x1d8], R22 ;  /* 0x0000760045167a25 */ /* 0x000fca00078e0016 */
[----:B------:R-:W-:Y:S02]  /*6c20*/  IADD3 R25, R23, R25, RZ ;  /* 0x0000001917197210 */ /* 0x000fe40007ffe0ff */
[----:B------:R-:W-:-:S04]  /*6c30*/  LEA R24, P0, R22, c[0x0][0x160], 0x1 ;  /* 0x0000580016187a11 */ /* 0x000fc800078008ff */
[----:B------:R-:W-:-:S05]  /*6c40*/  LEA.HI.X R25, R22, c[0x0][0x164], R25, 0x1, P0 ;  /* 0x0000590016197a11 */ /* 0x000fca00000f0c19 */
[----:B------:R0:W-:Y:S04]  /*6c50*/  STG.E [R24.64], R12 ;  /* 0x0000000c18007986 */ /* 0x0001e8000c101912 */
.L_x_1173:
[----:B------:R-:W-:Y:S05]  /*6c60*/  BSYNC B0 ;  /* 0x0000000000007941 */ /* 0x000fea0003800000 */
.L_x_1172:
[--C-:B0-----:R-:W-:Y:S01]  /*6c70*/  HADD2.F32 R12, -RZ, R34.reuse.H0_H0 ;  /* 0x20000022ff0c7230 */ /* 0x101fe20000004100 */
[----:B------:R-:W-:Y:S01]  /*6c80*/  SHF.R.S32.HI R30, RZ, 0x1f, R68 ;  /* 0x0000001fff1e7819 */ /* 0x000fe20000011444 */
[----:B------:R-:W-:Y:S01]  /*6c90*/  HADD2.F32 R34, -RZ, R34.H1_H1 ;  /* 0x30000022ff227230 */ /* 0x000fe20000004100 */
[----:B------:R-:W-:Y:S01]  /*6ca0*/  ISETP.GE.U32.AND P0, PT, R68, c[0x0][0x1e0], PT ;  /* 0x0000780044007a0c */ /* 0x000fe20003f06070 */
[--C-:B------:R-:W-:Y:S01]  /*6cb0*/  HADD2.F32 R25, -RZ, R50.reuse.H0_H0 ;  /* 0x20000032ff197230 */ /* 0x100fe20000004100 */
[----:B------:R-:W-:Y:S01]  /*6cc0*/  FADD.FTZ R12, R12, -UR25 ;  /* 0x800000190c0c7e21 */ /* 0x000fe20008010000 */
[----:B------:R-:W-:Y:S01]  /*6cd0*/  HADD2.F32 R50, -RZ, R50.H1_H1 ;  /* 0x30000032ff327230 */ /* 0x000fe20000004100 */
[----:B------:R-:W-:Y:S01]  /*6ce0*/  ISETP.GE.AND.EX P0, PT, R30, c[0x0][0x1e4], PT, P0 ;  /* 0x000079001e007a0c */ /* 0x000fe20003f06300 */
[----:B------:R-:W-:Y:S02]  /*6cf0*/  FADD.FTZ R24, R34, -UR25 ;  /* 0x8000001922187e21 */ /* 0x000fe40008010000 */
[----:B------:R-:W-:Y:S01]  /*6d00*/  FMUL.FTZ R23, R12, UR26 ;  /* 0x0000001a0c177c20 */ /* 0x000fe20008410000 */
[----:B------:R-:W-:Y:S01]  /*6d10*/  ISETP.GT.U32.OR P0, PT, R0, 0x2ff, P0 ;  /* 0x000002ff0000780c */ /* 0x000fe20000704470 */
[----:B------:R-:W-:Y:S01]  /*6d20*/  FMUL.FTZ R24, R24, UR26 ;  /* 0x0000001a18187c20 */ /* 0x000fe20008410000 */
[----:B------:R-:W-:Y:S10]  /*6d30*/  @!P4 BRA `(.L_x_1174) ;  /* 0x000001200000c947 */ /* 0x000ff40003800000 */
        /* <DEDUP_REMOVED lines=18> */
.L_x_1174:
[----:B------:R-:W-:Y:S01]  /*6e60*/  BSSY B0, `(.L_x_1175) ;  /* 0x0000014000007945 */ /* 0x000fe20003800000 */
[----:B------:R-:W-:Y:S05]  /*6e70*/  @P0 BRA `(.L_x_1176) ;  /* 0x0000012000000947 */ /* 0x000fea0003800000 */
[----:B-1----:R-:W-:Y:S01]  /*6e80*/  MOV R12, UR5 ;  /* 0x00000005000c7c02 */ /* 0x002fe20008000f00 */
[----:B------:R-:W-:Y:S01]  /*6e90*/  IMAD R27, R30, c[0x0][0x1d8], RZ ;  /* 0x000076001e1b7a24 */ /* 0x000fe200078e02ff */
[----:B------:R-:W-:Y:S02]  /*6ea0*/  MOV R29, UR5 ;  /* 0x00000005001d7c02 */ /* 0x000fe40008000f00 */
[----:B------:R-:W-:Y:S01]  /*6eb0*/  MOV R22, R14 ;  /* 0x0000000e00167202 */ /* 0x000fe20000000f00 */
[----:B--2---:R-:W-:Y:S01]  /*6ec0*/  FFMA.FTZ R12, R23, R12, UR6 ;  /* 0x00000006170c7e23 */ /* 0x004fe2000801000c */
        /* <DEDUP_REMOVED lines=11> */
[----:B------:R-:W-:-:S05]  /*6f80*/  F2FP.PACK_AB R23, R12, R23 ;  /* 0x000000170c17723e */ /* 0x000fca00000000ff */
[----:B------:R0:W-:Y:S02]  /*6f90*/  STG.E [R24.64], R23 ;  /* 0x0000001718007986 */ /* 0x0001e4000c101912 */
.L_x_1176:
[----:B------:R-:W-:Y:S05]  /*6fa0*/  BSYNC B0 ;  /* 0x0000000000007941 */ /* 0x000fea0003800000 */
.L_x_1175:
[--C-:B------:R-:W-:Y:S01]  /*6fb0*/  HADD2.F32 R12, -RZ, R35.reuse.H0_H0 ;  /* 0x20000023ff0c7230 */ /* 0x100fe20000004100 */
[----:B------:R-:W-:Y:S01]  /*6fc0*/  SHF.R.S32.HI R34, RZ, 0x1f, R67 ;  /* 0x0000001fff227819 */ /* 0x000fe20000011443 */
[----:B------:R-:W-:Y:S01]  /*6fd0*/  HADD2.F32 R35, -RZ, R35.H1_H1 ;  /* 0x30000023ff237230 */ /* 0x000fe20000004100 */
[----:B------:R-:W-:Y:S01]  /*6fe0*/  ISETP.GE.U32.AND P0, PT, R67, c[0x0][0x1e0], PT ;  /* 0x0000780043007a0c */ /* 0x000fe20003f06070 */
[--C-:B0-----:R-:W-:Y:S01]  /*6ff0*/  HADD2.F32 R25, -RZ, R49.reuse.H0_H0 ;  /* 0x20000031ff197230 */ /* 0x101fe20000004100 */
[----:B------:R-:W-:Y:S01]  /*7000*/  FADD.FTZ R23, R12, -UR25 ;  /* 0x800000190c177e21 */ /* 0x000fe20008010000 */
[----:B------:R-:W-:Y:S01]  /*7010*/  ISETP.GE.U32.AND P3, PT, R66, c[0x0][0x1e0], PT ;  /* 0x0000780042007a0c */ /* 0x000fe20003f66070 */
[----:B------:R-:W-:Y:S01]  /*7020*/  FADD.FTZ R22, R35, -UR25 ;  /* 0x8000001923167e21 */ /* 0x000fe20008010000 */
[----:B------:R-:W-:Y:S01]  /*7030*/  ISETP.GE.AND.EX P0, PT, R34, c[0x0][0x1e4], PT, P0 ;  /* 0x0000790022007a0c */ /* 0x000fe20003f06300 */
[----:B------:R-:W-:Y:S01]  /*7040*/  HADD2.F32 R12, -RZ, R49.H1_H1 ;  /* 0x30000031ff0c7230 */ /* 0x000fe20000004100 */
[----:B------:R-:W-:Y:S01]  /*7050*/  ISETP.GE.U32.AND P2, PT, R65, c[0x0][0x1e0], PT ;  /* 0x0000780041007a0c */ /* 0x000fe20003f46070 */
[----:B------:R-:W-:Y:S01]  /*7060*/  FMUL.FTZ R23, R23, UR26 ;  /* 0x0000001a17177c20 */ /* 0x000fe20008410000 */
[----:B------:R-:W-:Y:S01]  /*7070*/  ISETP.GT.U32.OR P0, PT, R0, 0x2ff, P0 ;  /* 0x000002ff0000780c */ /* 0x000fe20000704470 */
[----:B------:R-:W-:Y:S01]  /*7080*/  FMUL.FTZ R22, R22, UR26 ;  /* 0x0000001a16167c20 */ /* 0x000fe20008410000 */
[----:B------:R-:W-:Y:S10]  /*7090*/  @!P4 BRA `(.L_x_1177) ;  /* 0x000001200000c947 */ /* 0x000ff40003800000 */
        /* <DEDUP_REMOVED lines=13> */
[----:B---3--:R-:W-:Y:S02]  /*7170*/  FMUL.FTZ R12, R12, R31 ;  /* 0x0000001f0c0c7220 */ /* 0x008fe40000410000 */
[----:B------:R-:W-:Y:S02]  /*7180*/  FADD.FTZ R31, -R31, 1 ;  /* 0x3f8000001f1f7421 */ /* 0x000fe40000010100 */
[----:B------:R-:W-:-:S02]  /*7190*/  FMUL.FTZ R25, R25, R24 ;  /* 0x0000001819197220 */ /* 0x000fc40000410000 */
[----:B------:R-:W-:-:S04]  /*71a0*/  FFMA.FTZ R31, R26, R31, 1 ;  /* 0x3f8000001a1f7423 */ /* 0x000fc8000001001f */
[----:B------:R-:W-:Y:S02]  /*71b0*/  FMUL.FTZ R12, R12, R31 ;  /* 0x0000001f0c0c7220 */ /* 0x000fe40000410000 */
.L_x_1177:
[----:B------:R-:W-:Y:S01]  /*71c0*/  BSSY B0, `(.L_x_1178) ;  /* 0x0000014000007945 */ /* 0x000fe20003800000 */
[----:B------:R-:W-:Y:S05]  /*71d0*/  @P0 BRA `(.L_x_1179) ;  /* 0x0000012000000947 */ /* 0x000fea0003800000 */
[----:B-1----:R-:W-:Y:S01]  /*71e0*/  MOV R24, UR5 ;  /* 0x0000000500187c02 */ /* 0x002fe20008000f00 */
[----:B------:R-:W-:Y:S01]  /*71f0*/  IMAD R26, R34, c[0x0][0x1d8], RZ ;  /* 0x00007600221a7a24 */ /* 0x000fe200078e02ff */
[----:B------:R-:W-:-:S03]  /*7200*/  MOV R27, UR5 ;  /* 0x00000005001b7c02 */ /* 0x000fc60008000f00 */
[----:B--2---:R-:W-:Y:S02]  /*7210*/  FFMA.FTZ R23, R23, R24, UR6 ;  /* 0x0000000617177e23 */ /* 0x004fe40008010018 */
[----:B------:R-:W-:Y:S01]  /*7220*/  FFMA.FTZ R24, R22, R27, UR6 ;  /* 0x0000000616187e23 */ /* 0x000fe2000801001b */
[----:B------:R-:W-:Y:S01]  /*7230*/  MOV R22, R14 ;  /* 0x0000000e00167202 */ /* 0x000fe20000000f00 */
[----:B------:R-:W-:Y:S01]  /*7240*/  FFMA.FTZ R25, R25, R18, -R23 ;  /* 0x0000001219197223 */ /* 0x000fe20000010817 */
[----:B------:R-:W-:Y:S01]  /*7250*/  MOV R23, R17 ;  /* 0x0000001100177202 */ /* 0x000fe20000000f00 */
[C---:B------:R-:W-:Y:S02]  /*7260*/  IMAD R27, R67.reuse, c[0x0][0x1dc], R26 ;  /* 0x00007700431b7a24 */ /* 0x040fe400078e021a */
[----:B------:R-:W-:Y:S02]  /*7270*/  FFMA.FTZ R12, R12, R19, -R24 ;  /* 0x000000130c0c7223 */ /* 0x000fe40000010818 */
[----:B------:R-:W-:-:S04]  /*7280*/  IMAD.WIDE.U32 R22, R67, c[0x0][0x1d8], R22 ;  /* 0x0000760043167a25 */ /* 0x000fc800078e0016 */
[----:B------:R-:W-:Y:S01]  /*7290*/  FMUL.FTZ R12, R12, UR26 ;  /* 0x0000001a0c0c7c20 */ /* 0x000fe20008410000 */
[----:B------:R-:W-:Y:S01]  /*72a0*/  IADD3 R27, R23, R27, RZ ;  /* 0x0000001b171b7210 */ /* 0x000fe20007ffe0ff */
[----:B------:R-:W-:Y:S01]  /*72b0*/  FMUL.FTZ R23, R25, UR26 ;  /* 0x0000001a19177c20 */ /* 0x000fe20008410000 */
[----:B------:R-:W-:-:S04]  /*72c0*/  LEA R24, P0, R22, c[0x0][0x160], 0x1 ;  /* 0x0000580016187a11 */ /* 0x000fc800078008ff */
[----:B------:R-:W-:Y:S02]  /*72d0*/  LEA.HI.X R25, R22, c[0x0][0x164], R27, 0x1, P0 ;  /* 0x0000590016197a11 */ /* 0x000fe400000f0c1b */
[----:B------:R-:W-:-:S05]  /*72e0*/  F2FP.PACK_AB R23, R12, R23 ;  /* 0x000000170c17723e */ /* 0x000fca00000000ff */
[----:B------:R0:W-:Y:S02]  /*72f0*/  STG.E [R24.64], R23 ;  /* 0x0000001718007986 */ /* 0x0001e4000c101912 */
.L_x_1179:
[----:B------:R-:W-:Y:S05]  /*7300*/  BSYNC B0 ;  /* 0x0000000000007941 */ /* 0x000fea0003800000 */
.L_x_1178:
[--C-:B------:R-:W-:Y:S01]  /*7310*/  HADD2.F32 R12, -RZ, R32.reuse.H0_H0 ;  /* 0x20000020ff0c7230 */ /* 0x100fe20000004100 */
[----:B------:R-:W-:Y:S01]  /*7320*/  SHF.R.S32.HI R36, RZ, 0x1f, R66 ;  /* 0x0000001fff247819 */ /* 0x000fe20000011442 */
[----:B------:R-:W-:Y:S01]  /*7330*/  HADD2.F32 R32, -RZ, R32.H1_H1 ;  /* 0x30000020ff207230 */ /* 0x000fe20000004100 */
[----:B------:R-:W-:Y:S01]  /*7340*/  SHF.R.S32.HI R34, RZ, 0x1f, R65 ;  /* 0x0000001fff227819 */ /* 0x000fe20000011441 */
[--C-:B0-----:R-:W-:Y:S01]  /*7350*/  HADD2.F32 R25, -RZ, R48.reuse.H0_H0 ;  /* 0x20000030ff197230 */ /* 0x101fe20000004100 */
[----:B------:R-:W-:Y:S01]  /*7360*/  ISETP.GE.AND.EX P3, PT, R36, c[0x0][0x1e4], PT, P3 ;  /* 0x0000790024007a0c */ /* 0x000fe20003f66330 */
[----:B------:R-:W-:Y:S01]  /*7370*/  FADD.FTZ R23, R12, -UR25 ;  /* 0x800000190c177e21 */ /* 0x000fe20008010000 */
[----:B------:R-:W-:Y:S01]  /*7380*/  ISETP.GE.AND.EX P5, PT, R34, c[0x0][0x1e4], PT, P2 ;  /* 0x0000790022007a0c */ /* 0x000fe20003fa6320 */
[----:B------:R-:W-:Y:S01]  /*7390*/  FADD.FTZ R22, R32, -UR25 ;  /* 0x8000001920167e21 */ /* 0x000fe20008010000 */
[--C-:B------:R-:W-:Y:S01]  /*73a0*/  HADD2.F32 R12, -RZ, R33.reuse.H0_H0 ;  /* 0x20000021ff0c7230 */ /* 0x100fe20000004100 */
[----:B------:R-:W-:Y:S01]  /*73b0*/  ISETP.GE.U32.AND P0, PT, R64, c[0x0][0x1e0], PT ;  /* 0x0000780040007a0c */ /* 0x000fe20003f06070 */
[----:B------:R-:W-:Y:S01]  /*73c0*/  HADD2.F32 R48, -RZ, R48.H1_H1 ;  /* 0x30000030ff307230 */ /* 0x000fe20000004100 */
[----:B------:R-:W-:Y:S01]  /*73d0*/  ISETP.GE.U32.AND P2, PT, R63, c[0x0][0x1e0], PT ;  /* 0x000078003f007a0c */ /* 0x000fe20003f46070 */
[----:B------:R-:W-:Y:S01]  /*73e0*/  HADD2.F32 R33, -RZ, R33.H1_H1 ;  /* 0x30000021ff217230 */ /* 0x000fe20000004100 */
[C---:B------:R-:W-:Y:S01]  /*73f0*/  ISETP.GT.U32.OR P3, PT, R0.reuse, 0x2ff, P3 ;  /* 0x000002ff0000780c */ /* 0x040fe20001f64470 */
[----:B------:R-:W-:Y:S01]  /*7400*/  FMUL.FTZ R23, R23, UR26 ;  /* 0x0000001a17177c20 */ /* 0x000fe20008410000 */
[----:B------:R-:W-:Y:S01]  /*7410*/  ISETP.GT.U32.OR P5, PT, R0, 0x2ff, P5 ;  /* 0x000002ff0000780c */ /* 0x000fe20002fa4470 */
[----:B------:R-:W-:Y:S01]  /*7420*/  FMUL.FTZ R22, R22, UR26 ;  /* 0x0000001a16167c20 */ /* 0x000fe20008410000 */
[----:B------:R-:W-:Y:S08]  /*7430*/  @!P4 BRA `(.L_x_1180) ;  /* 0x000001200000c947 */ /* 0x000ff00003800000 */
        /* <DEDUP_REMOVED lines=18> */
.L_x_1180:
[----:B------:R-:W-:Y:S01]  /*7560*/  BSSY B0, `(.L_x_1181) ;  /* 0x0000014000007945 */ /* 0x000fe20003800000 */
[----:B------:R-:W-:Y:S05]  /*7570*/  @P3 BRA `(.L_x_1182) ;  /* 0x0000012000003947 */ /* 0x000fea0003800000 */
[----:B-1----:R-:W-:Y:S01]  /*7580*/  MOV R24, UR5 ;  /* 0x0000000500187c02 */ /* 0x002fe20008000f00 */
[----:B------:R-:W-:Y:S01]  /*7590*/  IMAD R27, R36, c[0x0][0x1d8], RZ ;  /* 0x00007600241b7a24 */ /* 0x000fe200078e02ff */
[----:B------:R-:W-:-:S03]  /*75a0*/  MOV R29, UR5 ;  /* 0x00000005001d7c02 */ /* 0x000fc60008000f00 */
[----:B--2---:R-:W-:Y:S01]  /*75b0*/  FFMA.FTZ R24, R23, R24, UR6 ;  /* 0x0000000617187e23 */ /* 0x004fe20008010018 */
        /* <DEDUP_REMOVED lines=12> */
[----:B------:R-:W-:-:S05]  /*7680*/  F2FP.PACK_AB R23, R23, R26 ;  /* 0x0000001a1717723e */ /* 0x000fca00000000ff */
[----:B------:R0:W-:Y:S02]  /*7690*/  STG.E [R24.64], R23 ;  /* 0x0000001718007986 */ /* 0x0001e4000c101912 */
.L_x_1182:
[----:B------:R-:W-:Y:S05]  /*76a0*/  BSYNC B0 ;  /* 0x0000000000007941 */ /* 0x000fea0003800000 */
.L_x_1181:
[----:B0-----:R-:W-:Y:S01]  /*76b0*/  FADD.FTZ R23, R12, -UR25 ;  /* 0x800000190c177e21 */ /* 0x001fe20008010000 */
[--C-:B------:R-:W-:Y:S01]  /*76c0*/  HADD2.F32 R25, -RZ, R47.reuse.H0_H0 ;  /* 0x2000002fff197230 */ /* 0x100fe20000004100 */
[----:B------:R-:W-:Y:S01]  /*76d0*/  FADD.FTZ R22, R33, -UR25 ;  /* 0x8000001921167e21 */ /* 0x000fe20008010000 */
[----:B------:R-:W-:Y:S01]  /*76e0*/  HADD2.F32 R12, -RZ, R47.H1_H1 ;  /* 0x3000002fff0c7230 */ /* 0x000fe20000004100 */
[----:B------:R-:W-:Y:S02]  /*76f0*/  FMUL.FTZ R23, R23, UR26 ;  /* 0x0000001a17177c20 */ /* 0x000fe40008410000 */
[----:B------:R-:W-:Y:S01]  /*7700*/  FMUL.FTZ R22, R22, UR26 ;  /* 0x0000001a16167c20 */ /* 0x000fe20008410000 */
[----:B------:R-:W-:Y:S05]  /*7710*/  @!P4 BRA `(.L_x_1183) ;  /* 0x000001200000c947 */ /* 0x000fea0003800000 */
[----:B------:R-:W-:Y:S02]  /*7720*/  FFMA.FTZ R26, R23, R18, R20 ;  /* 0x00000012171a7223 */ /* 0x000fe40000010014 */
[----:B------:R-:W-:Y:S02]  /*7730*/  FFMA.FTZ R24, R22, R19, R21 ;  /* 0x0000001316187223 */ /* 0x000fe40000010015 */
[----:B------:R-:W-:-:S02]  /*7740*/  FMUL.FTZ R27, R26, -1.4426950216293334961 ;  /* 0xbfb8aa3b1a1b7820 */ /* 0x000fc40000410000 */
        /* <DEDUP_REMOVED lines=15> */
.L_x_1183:
        /* <DEDUP_REMOVED lines=20> */
.L_x_1185:
[----:B------:R-:W-:Y:S05]  /*7980*/  BSYNC B0 ;  /* 0x0000000000007941 */ /* 0x000fea0003800000 */
.L_x_1184:
[--C-:B------:R-:W-:Y:S01]  /*7990*/  HADD2.F32 R12, -RZ, R3.reuse.H0_H0 ;  /* 0x20000003ff0c7230 */ /* 0x100fe20000004100 */
[----:B------:R-:W-:Y:S01]  /*79a0*/  SHF.R.S32.HI R35, RZ, 0x1f, R64 ;  /* 0x0000001fff237819 */ /* 0x000fe20000011440 */
[----:B------:R-:W-:Y:S01]  /*79b0*/  HADD2.F32 R3, -RZ, R3.H1_H1 ;  /* 0x30000003ff037230 */ /* 0x000fe20000004100 */
[----:B------:R-:W-:Y:S01]  /*79c0*/  SHF.R.S32.HI R34, RZ, 0x1f, R63 ;  /* 0x0000001fff227819 */ /* 0x000fe2000001143f */
[--C-:B0-----:R-:W-:Y:S01]  /*79d0*/  HADD2.F32 R24, -RZ, R13.reuse.H1_H1 ;  /* 0x3000000dff187230 */ /* 0x101fe20000004100 */
[----:B------:R-:W-:Y:S01]  /*79e0*/  FADD.FTZ R12, R12, -UR25 ;  /* 0x800000190c0c7e21 */ /* 0x000fe20008010000 */
[----:B------:R-:W-:Y:S01]  /*79f0*/  ISETP.GE.AND.EX P5, PT, R35, c[0x0][0x1e4], PT, P0 ;  /* 0x0000790023007a0c */ /* 0x000fe20003fa6300 */
[----:B------:R-:W-:Y:S01]  /*7a00*/  FADD.FTZ R22, R3, -UR25 ;  /* 0x8000001903167e21 */ /* 0x000fe20008010000 */
[----:B------:R-:W-:Y:S01]  /*7a10*/  ISETP.GE.AND.EX P2, PT, R34, c[0x0][0x1e4], PT, P2 ;  /* 0x0000790022007a0c */ /* 0x000fe20003f46320 */
[----:B------:R-:W-:Y:S01]  /*7a20*/  HADD2.F32 R3, -RZ, R13.H0_H0 ;  /* 0x2000000dff037230 */ /* 0x000fe20000004100 */
[----:B------:R-:W-:Y:S01]  /*7a30*/  FMUL.FTZ R13, R12, UR26 ;  /* 0x0000001a0c0d7c20 */ /* 0x000fe20008410000 */
[--C-:B------:R-:W-:Y:S01]  /*7a40*/  HADD2.F32 R23, -RZ, R46.reuse.H0_H0 ;  /* 0x2000002eff177230 */ /* 0x100fe20000004100 */
[----:B------:R-:W-:Y:S01]  /*7a50*/  ISETP.GE.U32.AND P3, PT, R62, c[0x0][0x1e0], PT ;  /* 0x000078003e007a0c */ /* 0x000fe20003f66070 */
[----:B------:R-:W-:Y:S01]  /*7a60*/  HADD2.F32 R46, -RZ, R46.H1_H1 ;  /* 0x3000002eff2e7230 */ /* 0x000fe20000004100 */
[----:B------:R-:W-:Y:S01]  /*7a70*/  ISETP.GE.U32.AND P0, PT, R61, c[0x0][0x1e0], PT ;  /* 0x000078003d007a0c */ /* 0x000fe20003f06070 */
[----:B------:R-:W-:Y:S01]  /*7a80*/  FMUL.FTZ R12, R22, UR26 ;  /* 0x0000001a160c7c20 */ /* 0x000fe20008410000 */
[----:B------:R-:W-:-:S02]  /*7a90*/  ISETP.GT.U32.OR P5, PT, R0, 0x2ff, P5 ;  /* 0x000002ff0000780c */ /* 0x000fc40002fa4470 */
[----:B------:R-:W-:Y:S01]  /*7aa0*/  ISETP.GT.U32.OR P2, PT, R0, 0x2ff, P2 ;  /* 0x000002ff0000780c */ /* 0x000fe20001744470 */
[----:B------:R-:W-:Y:S09]  /*7ab0*/  @!P4 BRA `(.L_x_1186) ;  /* 0x000001200000c947 */ /* 0x000ff20003800000 */
        /* <DEDUP_REMOVED lines=18> */
.L_x_1186:
        /* <DEDUP_REMOVED lines=20> */
.L_x_1188:
[----:B------:R-:W-:Y:S05]  /*7d20*/  BSYNC B0 ;  /* 0x0000000000007941 */ /* 0x000fea0003800000 */
.L_x_1187:
        /* <DEDUP_REMOVED lines=25> */
.L_x_1189:
        /* <DEDUP_REMOVED lines=20> */
.L_x_1191:
[----:B------:R-:W-:Y:S05]  /*8000*/  BSYNC B0 ;  /* 0x0000000000007941 */ /* 0x000fea0003800000 */
.L_x_1190:
[--C-:B0-----:R-:W-:Y:S01]  /*8010*/  HADD2.F32 R3, -RZ, R4.reuse.H0_H0 ;  /* 0x20000004ff037230 */ /* 0x101fe20000004100 */
[----:B------:R-:W-:Y:S01]  /*8020*/  SHF.R.S32.HI R33, RZ, 0x1f, R62 ;  /* 0x0000001fff217819 */ /* 0x000fe2000001143e */
[----:B------:R-:W-:Y:S01]  /*8030*/  HADD2.F32 R4, -RZ, R4.H1_H1 ;  /* 0x30000004ff047230 */ /* 0x000fe20000004100 */
[----:B------:R-:W-:Y:S01]  /*8040*/  SHF.R.S32.HI R32, RZ, 0x1f, R61 ;  /* 0x0000001fff207819 */ /* 0x000fe2000001143d */
[--C-:B------:R-:W-:Y:S01]  /*8050*/  HADD2.F32 R13, -RZ, R44.reuse.H0_H0 ;  /* 0x2000002cff0d7230 */ /* 0x100fe20000004100 */
[----:B------:R-:W-:Y:S01]  /*8060*/  ISETP.GE.AND.EX P3, PT, R33, c[0x0][0x1e4], PT, P3 ;  /* 0x0000790021007a0c */ /* 0x000fe20003f66330 */
[----:B------:R-:W-:Y:S01]  /*8070*/  FADD.FTZ R12, R3, -UR25 ;  /* 0x80000019030c7e21 */ /* 0x000fe20008010000 */
[----:B------:R-:W-:Y:S01]  /*8080*/  ISETP.GE.AND.EX P5, PT, R32, c[0x0][0x1e4], PT, P0 ;  /* 0x0000790020007a0c */ /* 0x000fe20003fa6300 */
[----:B------:R-:W-:Y:S01]  /*8090*/  FADD.FTZ R4, R4, -UR25 ;  /* 0x8000001904047e21 */ /* 0x000fe20008010000 */
[----:B------:R-:W-:Y:S01]  /*80a0*/  ISETP.GE.U32.AND P2, PT, R60, c[0x0][0x1e0], PT ;  /* 0x000078003c007a0c */ /* 0x000fe20003f46070 */
[----:B------:R-:W-:Y:S01]  /*80b0*/  HADD2.F32 R44, -RZ, R44.H1_H1 ;  /* 0x3000002cff2c7230 */ /* 0x000fe20000004100 */
[----:B------:R-:W-:Y:S01]  /*80c0*/  ISETP.GE.U32.AND P0, PT, R59, c[0x0][0x1e0], PT ;  /* 0x000078003b007a0c */ /* 0x000fe20003f06070 */
[--C-:B------:R-:W-:Y:S01]  /*80d0*/  HADD2.F32 R3, -RZ, R5.reuse.H0_H0 ;  /* 0x20000005ff037230 */ /* 0x100fe20000004100 */
[C---:B------:R-:W-:Y:S01]  /*80e0*/  ISETP.GT.U32.OR P3, PT, R0.reuse, 0x2ff, P3 ;  /* 0x000002ff0000780c */ /* 0x040fe20001f64470 */
[----:B------:R-:W-:Y:S01]  /*80f0*/  HADD2.F32 R22, -RZ, R5.H1_H1 ;  /* 0x30000005ff167230 */ /* 0x000fe20000004100 */
[----:B------:R-:W-:Y:S01]  /*8100*/  ISETP.GT.U32.OR P5, PT, R0, 0x2ff, P5 ;  /* 0x000002ff0000780c */ /* 0x000fe20002fa4470 */
[----:B------:R-:W-:-:S02]  /*8110*/  FMUL.FTZ R31, R12, UR26 ;  /* 0x0000001a0c1f7c20 */ /* 0x000fc40008410000 */
[----:B------:R-:W-:Y:S01]  /*8120*/  FMUL.FTZ R30, R4, UR26 ;  /* 0x0000001a041e7c20 */ /* 0x000fe20008410000 */
[----:B------:R-:W-:Y:S06]  /*8130*/  @!P4 BRA `(.L_x_1192) ;  /* 0x000001200000c947 */ /* 0x000fec0003800000 */
        /* <DEDUP_REMOVED lines=18> */
.L_x_1192:
        /* <DEDUP_REMOVED lines=18> */
[----:B------:R-:W-:-:S05]  /*8380*/  F2FP.PACK_AB R5, R5, R24 ;  /* 0x000000180505723e */ /* 0x000fca00000000ff */
[----:B------:R0:W-:Y:S02]  /*8390*/  STG.E [R12.64], R5 ;  /* 0x000000050c007986 */ /* 0x0001e4000c101912 */
.L_x_1194:
[----:B------:R-:W-:Y:S05]  /*83a0*/  BSYNC B0 ;  /* 0x0000000000007941 */ /* 0x000fea0003800000 */
.L_x_1193:
[----:B------:R-:W-:Y:S01]  /*83b0*/  FADD.FTZ R4, R3, -UR25 ;  /* 0x8000001903047e21 */ /* 0x000fe20008010000 */
[--C-:B------:R-:W-:Y:S01]  /*83c0*/  HADD2.F32 R3, -RZ, R43.reuse.H0_H0 ;  /* 0x2000002bff037230 */ /* 0x100fe20000004100 */
[----:B------:R-:W-:Y:S01]  /*83d0*/  FADD.FTZ R22, R22, -UR25 ;  /* 0x8000001916167e21 */ /* 0x000fe20008010000 */
[----:B0-----:R-:W-:Y:S01]  /*83e0*/  HADD2.F32 R12, -RZ, R43.H1_H1 ;  /* 0x3000002bff0c7230 */ /* 0x001fe20000004100 */
        /* <DEDUP_REMOVED lines=21> */
.L_x_1195:
        /* <DEDUP_REMOVED lines=20> */
.L_x_1197:
[----:B------:R-:W-:Y:S05]  /*8680*/  BSYNC B0 ;  /* 0x0000000000007941 */ /* 0x000fea0003800000 */
.L_x_1196:
        /* <DEDUP_REMOVED lines=37> */
.L_x_1198:
        /* <DEDUP_REMOVED lines=20> */
.L_x_1200:
[----:B------:R-:W-:Y:S05]  /*8a20*/  BSYNC B0 ;  /* 0x0000000000007941 */ /* 0x000fea0003800000 */
.L_x_1199:
        /* <DEDUP_REMOVED lines=25> */
.L_x_1201:
        /* <DEDUP_REMOVED lines=20> */
.L_x_1203:
[----:B------:R-:W-:Y:S05]  /*8d00*/  BSYNC B0 ;  /* 0x0000000000007941 */ /* 0x000fea0003800000 */
.L_x_1202:
        /* <DEDUP_REMOVED lines=14> */
[----:B------:R-:W-:Y:S01]  /*8df0*/  ISETP.GT.U32.OR P3, PT, R0, 0x2ff, P3 ;  /* 0x000002ff0000780c */ /* 0x000fe20001f64470 */
        /* <DEDUP_REMOVED lines=22> */
.L_x_1204:
        /* <DEDUP_REMOVED lines=20> */
.L_x_1206:
[----:B------:R-:W-:Y:S05]  /*90a0*/  BSYNC B0 ;  /* 0x0000000000007941 */ /* 0x000fea0003800000 */
.L_x_1205:
        /* <DEDUP_REMOVED lines=25> */
.L_x_1207:
        /* <DEDUP_REMOVED lines=20> */
.L_x_1209:
[----:B------:R-:W-:Y:S05]  /*9380*/  BSYNC B0 ;  /* 0x0000000000007941 */ /* 0x000fea0003800000 */
.L_x_1208:
        /* <DEDUP_REMOVED lines=9> */
[C---:B------:R-:W-:Y:S01]  /*9420*/  ISETP.GT.U32.OR P2, PT, R0.reuse, 0x2ff, P2 ;  /* 0x000002ff0000780c */ /* 0x040fe20001744470 */
[----:B------:R-:W-:Y:S01]  /*9430*/  HADD2.F32 R38, -RZ, R38.H1_H1 ;  /* 0x30000026ff267230 */ /* 0x000fe20000004100 */
[----:B------:R-:W-:Y:S01]  /*9440*/  ISETP.GT.U32.OR P0, PT, R0, 0x2ff, P0 ;  /* 0x000002ff0000780c */ /* 0x000fe20000704470 */
[--C-:B------:R-:W-:Y:S01]  /*9450*/  HADD2.F32 R24, -RZ, R11.reuse.H0_H0 ;  /* 0x2000000bff187230 */ /* 0x100fe20000004100 */
[----:B------:R-:W-:Y:S01]  /*9460*/  FMUL.FTZ R23, R4, UR26 ;  /* 0x0000001a04177c20 */ /* 0x000fe20008410000 */
[----:B------:R-:W-:Y:S01]  /*9470*/  HADD2.F32 R25, -RZ, R11.H1_H1 ;  /* 0x3000000bff197230 */ /* 0x000fe20000004100 */
        /* <DEDUP_REMOVED lines=20> */
.L_x_1210:
        /* <DEDUP_REMOVED lines=20> */
.L_x_1212:
[----:B------:R-:W-:Y:S05]  /*9700*/  BSYNC B0 ;  /* 0x0000000000007941 */ /* 0x000fea0003800000 */
.L_x_1211:
[----:B------:R-:W-:Y:S01]  /*9710*/  FADD.FTZ R24, R24, -UR25 ;  /* 0x8000001918187e21 */ /* 0x000fe20008010000 */
[--C-:B0-----:R-:W-:Y:S01]  /*9720*/  HADD2.F32 R3, -RZ, R37.reuse.H0_H0 ;  /* 0x20000025ff037230 */ /* 0x101fe20000004100 */
        /* <DEDUP_REMOVED lines=23> */
.L_x_1213:
[----:B------:R-:W-:Y:S01]  /*98a0*/  BSSY B0, `(.L_x_1214) ;  /* 0x0000013000007945 */ /* 0x000fe20003800000 */
[----:B------:R-:W-:Y:S05]  /*98b0*/  @P0 BRA `(.L_x_1215) ;  /* 0x0000011000000947 */ /* 0x000fea0003800000 */
[----:B-1----:R-:W-:Y:S01]  /*98c0*/  MOV R6, UR5 ;  /* 0x0000000500067c02 */ /* 0x002fe20008000f00 */
[----:B------:R-:W-:Y:S01]  /*98d0*/  IMAD R8, R26, c[0x0][0x1d8], RZ ;  /* 0x000076001a087a24 */ /* 0x000fe200078e02ff */
[----:B------:R-:W-:Y:S02]  /*98e0*/  MOV R7, UR5 ;  /* 0x0000000500077c02 */ /* 0x000fe40008000f00 */
[----:B------:R-:W-:Y:S01]  /*98f0*/  MOV R15, R17 ;  /* 0x00000011000f7202 */ /* 0x000fe20000000f00 */
[----:B--2---:R-:W-:Y:S02]  /*9900*/  FFMA.FTZ R5, R13, R6, UR6 ;  /* 0x000000060d057e23 */ /* 0x004fe40008010006 */
        /* <DEDUP_REMOVED lines=12> */
.L_x_1215:
[----:B------:R-:W-:Y:S05]  /*99d0*/  BSYNC B0 ;  /* 0x0000000000007941 */ /* 0x000fea0003800000 */
.L_x_1214:
[----:B-1----:R-:W-:Y:S02]  /*99e0*/  ULDC UR5, c[0x0][0x10] ;  /* 0x0000040000057ab9 */ /* 0x002fe40000000800 */
[----:B------:R-:W-:Y:S02]  /*99f0*/  UIADD3 UR9, UR9, UR5, URZ ;  /* 0x0000000509097290 */ /* 0x000fe4000fffe03f */
[----:B------:R-:W-:Y:S02]  /*9a00*/  UIADD3 UR4, UR4, 0x1, URZ ;  /* 0x0000000104047890 */ /* 0x000fe4000fffe03f */
[----:B------:R-:W-:-:S06]  /*9a10*/  UISETP.GE.AND UP0, UPT, UR9, UR8, UPT ;  /* 0x000000080900728c */ /* 0x000fcc000bf06270 */
[----:B------:R-:W-:-:S13]  /*9a20*/  PLOP3.LUT P0, PT, PT, PT, UP0, 0x80, 0x0 ;  /* 0x000000000000781c */ /* 0x000fda0003f0f008 */
[----:B------:R-:W-:Y:S01]  /*9a30*/  @P0 CALL.REL.NOINC `(.L_x_1133) ;  /* 0x0000001000000944 */ /* 0x000fe20003c00000 */
[----:B------:R-:W-:Y:S05]  /*9a40*/  BRA `(.L_x_1216) ;  /* 0xffff695000007947 */ /* 0x000fea000383ffff */
.L_x_1133:
        /* <DEDUP_REMOVED lines=18> */
.L_x_1218:
[----:B------:R-:W-:Y:S05]  /*9b70*/  BSYNC B0 ;  /* 0x0000000000007941 */ /* 0x000fea0003800000 */
.L_x_1217:
        /* <DEDUP_REMOVED lines=11> */
.L_x_1220:
[----:B------:R-:W3:Y:S01]  /*9c30*/  LDG.E.STRONG.GPU R5, [R2.64] ;  /* 0x0000001202057981 */ /* 0x000ee2000c1ef900 */
[----:B------:R-:W-:Y:S01]  /*9c40*/  YIELD ;  /* 0x0000000000007946 */ /* 0x000fe20003800000 */
[----:B---3--:R-:W-:Y:S01]  /*9c50*/  ISETP.NE.AND P0, PT, R5, R4, PT ;  /* 0x000000040500720c */ /* 0x008fe20003f05270 */
[----:B------:R-:W-:-:S12]  /*9c60*/  CCTL.IVALL ;  /* 0x00000000ff00798f */ /* 0x000fd80002000000 */
[----:B------:R-:W-:Y:S05]  /*9c70*/  @P0 BRA `(.L_x_1220) ;  /* 0xffffffb000000947 */ /* 0x000fea000383ffff */
.L_x_1219:
        /* <DEDUP_REMOVED lines=25> */
.L_x_1221:
[----:B------:R-:W-:-:S04]  /*9e10*/  LEA R6, P0, R0, c[0x0][0x1b8], 0x2 ;  /* 0x00006e0000067a11 */ /* 0x000fc800078010ff */
[----:B------:R-:W-:Y:S02]  /*9e20*/  LEA.HI.X R7, R0, c[0x0][0x1bc], R7, 0x2, P0 ;  /* 0x00006f0000077a11 */ /* 0x000fe400000f1407 */
[-C--:B------:R-:W-:Y:S02]  /*9e30*/  LEA R8, P0, R27, R6.reuse, 0x2 ;  /* 0x000000061b087211 */ /* 0x080fe400078010ff */
[-C--:B------:R-:W-:Y:S01]  /*9e40*/  LEA R12, P1, R20, R6.reuse, 0x2 ;  /* 0x00000006140c7211 */ /* 0x080fe200078210ff */
[----:B0-----:R0:W3:Y:S01]  /*9e50*/  LDG.E R14, [R6.64] ;  /* 0x00000012060e7981 */ /* 0x0010e2000c1e1900 */
[----:B------:R-:W-:Y:S02]  /*9e60*/  LEA R10, P2, R23, R6, 0x2 ;  /* 0x00000006170a7211 */ /* 0x000fe400078410ff */
[----:B------:R-:W-:Y:S02]  /*9e70*/  IADD3.X R9, R7, R29, RZ, P0, !PT ;  /* 0x0000001d07097210 */ /* 0x000fe400007fe4ff */
[----:B------:R-:W-:-:S02]  /*9e80*/  IADD3.X R13, R19, R7, RZ, P1, !PT ;  /* 0x00000007130d7210 */ /* 0x000fc40000ffe4ff */
[----:B------:R-:W-:Y:S01]  /*9e90*/  IADD3.X R11, R7, R21, RZ, P2, !PT ;  /* 0x00000015070b7210 */ /* 0x000fe200017fe4ff */
[----:B------:R-:W3:Y:S04]  /*9ea0*/  LDG.E R15, [R8.64] ;  /* 0x00000012080f7981 */ /* 0x000ee8000c1e1900 */
        /* <DEDUP_REMOVED lines=9> */
[----:B---3--:R0:W-:Y:S04]  /*9f40*/  STG.E.64 [R2.64], R14 ;  /* 0x0000000e02007986 */ /* 0x0081e8000c101b12 */
[----:B----4-:R0:W-:Y:S08]  /*9f50*/  STG.E.64 [R4.64], R16 ;  /* 0x0000001004007986 */ /* 0x0101f0000c101b12 */
[----:B------:R-:W-:Y:S05]  /*9f60*/  @P0 BRA `(.L_x_1221) ;  /* 0xfffffea000000947 */ /* 0x000fea000383ffff */
[----:B------:R-:W-:Y:S05]  /*9f70*/  EXIT ;  /* 0x000000000000794d */ /* 0x000fea0003800000 */
.L_x_1222:
        /* <DEDUP_REMOVED lines=16> */
.L_x_5164:


//--------------------- .text._Z35group_norm_nhwc_bwd_one_pass_kernelI11Fp16IOFp32WLi512ELi96ELi768EEv26Group_norm_nhwc_bwd_params --------------------------
	.section	.text._Z35group_norm_nhwc_bwd_one_pass_kernelI11Fp16IOFp32WLi512ELi96ELi768EEv26Group_norm_nhwc_bwd_params,"ax",@progbits
	.sectioninfo	@"SHI_REGISTERS=80"
	.align	128
        .global         _Z35group_norm_nhwc_bwd_one_pass_kernelI11Fp16IOFp32WLi512ELi96ELi768EEv26Group_norm_nhwc_bwd_params
        .type           _Z35group_norm_nhwc_bwd_one_pass_kernelI11Fp16IOFp32WLi512ELi96ELi768EEv26Group_norm_nhwc_bwd_params,@function
        .size           _Z35group_norm_nhwc_bwd_one_pass_kernelI11Fp16IOFp32WLi512ELi96ELi768EEv26Group_norm_nhwc_bwd_params,(.L_x_5165 - _Z35group_norm_nhwc_bwd_one_pass_kernelI11Fp16IOFp32WLi512ELi96ELi768EEv26Group_norm_nhwc_bwd_params)
        .other          _Z35group_norm_nhwc_bwd_one_pass_kernelI11Fp16IOFp32WLi512ELi96ELi768EEv26Group_norm_nhwc_bwd_params,@"STO_CUDA_ENTRY STV_DEFAULT"
_Z35group_norm_nhwc_bwd_one_pass_kernelI11Fp16IOFp32WLi512ELi96ELi768EEv26Group_norm_nhwc_bwd_params:
.text._Z35group_norm_nhwc_bwd_one_pass_kernelI11Fp16IOFp32WLi512ELi96ELi768EEv26Group_norm_nhwc_bwd_params:
        /* <DEDUP_REMOVED lines=75> */
.L_x_1370:
[----:B------:R-:W2:Y:S01]  /*04b0*/  LDL R72, [R1+0x3c] ;  /* 0x00003c0001487983 */ /* 0x000ea20000100800 */
[----:B0-----:R-:W-:Y:S01]  /*04c0*/  IABS R5, c[0x0][0x1f0] ;  /* 0x00007c0000057a13 */ /* 0x001fe20000000000 */
[----:B---3--:R-:W-:Y:S01]  /*04d0*/  UMOV UR6, URZ ;  /* 0x0000003f00067c82 */ /* 0x008fe20008000000 */
[----:B------:R-:W-:Y:S01]  /*04e0*/  IABS R6, UR9 ;  /* 0x0000000900067c13 */ /* 0x000fe20008000000 */
[----:B------:R-:W-:Y:S01]  /*04f0*/  UISETP.GE.AND UP1, UPT, UR9, URZ, UPT ;  /* 0x0000003f0900728c */ /* 0x000fe2000bf26270 */
[----:B------:R-:W0:Y:S01]  /*0500*/  R2UR UR16, R5 ;  /* 0x00000000051073c2 */ /* 0x000e2200000e0000 */
[C---:B------:R-:W-:Y:S01]  /*0510*/  IADD3 R7, R2.reuse, 0x10, RZ ;  /* 0x0000001002077810 */ /* 0x040fe20007ffe0ff */
[----:B------:R-:W-:Y:S01]  /*0520*/  CS2R R48, SRZ ;  /* 0x0000000000307805 */ /* 0x000fe2000001ff00 */
        /* <DEDUP_REMOVED lines=57> */
[----:B------:R-:W-:Y:S01]  /*08c0*/  HFMA2.MMA R55, -RZ, RZ, 0, 0 ;  /* 0x00000000ff377435 */ /* 0x000fe200000001ff */
[----:B------:R-:W-:Y:S01]  /*08d0*/  CS2R R46, SRZ ;  /* 0x00000000002e7805 */ /* 0x000fe2000001ff00 */
[----:B------:R-:W-:Y:S01]  /*08e0*/  CS2R R56, SRZ ;  /* 0x0000000000387805 */ /* 0x000fe2000001ff00 */
        /* <DEDUP_REMOVED lines=175> */
[C---:B------:R-:W-:Y:S01]  /*13e0*/  @!P4 IADD3.X R7, R13.reuse, c[0x0][0x184], RZ, P2, !PT ;  /* 0x000061000d07ca10 */ /* 0x040fe200017fe4ff */
[----:B------:R1:W5:Y:S01]  /*13f0*/  @!P5 LDG.E R67, [R4.64] ;  /* 0x000000120443d981 */ /* 0x000362000c1e1900 */
[----:B0-----:R-:W-:Y:S01]  /*1400*/  @!P4 IADD3 R8, P2, R20, c[0x0][0x178], RZ ;  /* 0x00005e001408ca10 */ /* 0x001fe20007f5e0ff */
[----:B------:R-:W-:Y:S02]  /*1410*/  HFMA2.MMA R23, -RZ, RZ, 0, 0 ;  /* 0x00000000ff177435 */ /* 0x000fe400000001ff */
[----:B------:R0:W5:Y:S01]  /*1420*/  @!P4 LDG.E R43, [R6.64] ;  /* 0x00000012062bc981 */ /* 0x000162000c1e1900 */
[----:B------:R-:W-:-:S05]  /*1430*/  @!P4 IADD3.X R9, R13, c[0x0][0x17c], RZ, P2, !PT ;  /* 0x00005f000d09ca10 */ /* 0x000fca00017fe4ff */
[----:B------:R2:W5:Y:S01]  /*1440*/  @!P4 LDG.E R70, [R8.64] ;  /* 0x000000120846c981 */ /* 0x000562000c1e1900 */
[C---:B-1----:R-:W-:Y:S02]  /*1450*/  @!P3 IADD3 R4, P2, R12.reuse, c[0x0][0x180], RZ ;  /* 0x000060000c04ba10 */ /* 0x042fe40007f5e0ff */
[----:B0-----:R-:W-:Y:S02]  /*1460*/  @!P3 IADD3 R6, P4, R12, c[0x0][0x178], RZ ;  /* 0x00005e000c06ba10 */ /* 0x001fe40007f9e0ff */
        /* <DEDUP_REMOVED lines=415> */
[----:B---3--:R-:W-:-:S04]  /*2e60*/  @!P6 IADD3 R22, P0, R7, c[0x0][0x180], RZ ;  /* 0x000060000716ea10 */ /* 0x008fc80007f1e0ff */
[----:B------:R-:W-:Y:S01]  /*2e70*/  @!P2 IADD3 R26, R11, R26, RZ ;  /* 0x0000001a0b1aa210 */ /* 0x000fe20007ffe0ff */
[----:B------:R-:W-:Y:S01]  /*2e80*/  CS2R R52, SRZ ;  /* 0x0000000000347805 */ /* 0x000fe2000001ff00 */
[C---:B------:R-:W-:Y:S02]  /*2e90*/  @!P2 SHF.L.U32 R29, R10.reuse, 0x1, RZ ;  /* 0x000000010a1da819 */ /* 0x040fe400000006ff */
[----:B------:R-:W-:Y:S02]  /*2ea0*/  @!P2 SHF.L.U64.HI R26, R10, 0x1, R26 ;  /* 0x000000010a1aa819 */ /* 0x000fe4000001021a */
[----:B------:R-:W-:Y:S01]  /*2eb0*/  @!P6 IADD3.X R23, R51, c[0x0][0x184], RZ, P0, !PT ;  /* 0x000061003317ea10 */ /* 0x000fe200007fe4ff */
[----:B------:R1:W3:Y:S01]  /*2ec0*/  @P1 LDG.E R53, [R20.64] ;  /* 0x0000001214351981 */ /* 0x0002e2000c1e1900 */
[----:B------:R-:W-:Y:S01]  /*2ed0*/  @!P6 IADD3 R10, P0, R7, c[0x0][0x178], RZ ;  /* 0x00005e00070aea10 */ /* 0x000fe20007f1e0ff */
[----:B------:R-:W-:Y:S02]  /*2ee0*/  HFMA2.MMA R7, -RZ, RZ, 0, 0 ;  /* 0x00000000ff077435 */ /* 0x000fe400000001ff */
[----:B------:R0:W5:Y:S01]  /*2ef0*/  @P1 LDG.E R52, [R8.64] ;  /* 0x0000001208341981 */ /* 0x000162000c1e1900 */
[----:B------:R-:W-:-:S02]  /*2f00*/  @!P6 IADD3.X R11, R51, c[0x0][0x17c], RZ, P0, !PT ;  /* 0x00005f00330bea10 */ /* 0x000fc400007fe4ff */
[----:B-1----:R-:W-:-:S03]  /*2f10*/  @!P5 IADD3 R20, P0, R50, c[0x0][0x180], RZ ;  /* 0x000060003214da10 */ /* 0x002fc60007f1e0ff */
[----:B------:R1:W5:Y:S01]  /*2f20*/  @!P6 LDG.E R58, [R10.64] ;  /* 0x000000120a3ae981 */ /* 0x000362000c1e1900 */
[----:B------:R-:W-:-:S03]  /*2f30*/  @!P5 IADD3.X R21, R31, c[0x0][0x184], RZ, P0, !PT ;  /* 0x000061001f15da10 */ /* 0x000fc600007fe4ff */
[----:B------:R4:W5:Y:S01]  /*2f40*/  @!P6 LDG.E R7, [R22.64] ;  /* 0x000000121607e981 */ /* 0x000962000c1e1900 */
[----:B0-----:R-:W-:Y:S02]  /*2f50*/  MOV R8, RZ ;  /* 0x000000ff00087202 */ /* 0x001fe40000000f00 */
[----:B------:R-:W-:Y:S01]  /*2f60*/  @!P3 IADD3 R24, P6, R27, c[0x0][0x180], RZ ;  /* 0x000060001b18ba10 */ /* 0x000fe20007fde0ff */
[----:B-1----:R-:W-:-:S03]  /*2f70*/  CS2R R10, SRZ ;  /* 0x00000000000a7805 */ /* 0x002fc6000001ff00 */
[----:B------:R0:W5:Y:S01]  /*2f80*/  @!P5 LDG.E R8, [R20.64] ;  /* 0x000000121408d981 */ /* 0x000162000c1e1900 */
[----:B----4-:R-:W-:-:S04]  /*2f90*/  @!P5 IADD3 R22, P0, R50, c[0x0][0x178], RZ ;  /* 0x00005e003216da10 */ /* 0x010fc80007f1e0ff */
[----:B------:R-:W-:Y:S02]  /*2fa0*/  @!P5 IADD3.X R23, R31, c[0x0][0x17c], RZ, P0, !PT ;  /* 0x00005f001f17da10 */ /* 0x000fe400007fe4ff */
[----:B------:R-:W-:-:S03]  /*2fb0*/  @!P3 IADD3.X R25, R12, c[0x0][0x184], RZ, P6, !PT ;  /* 0x000061000c19ba10 */ /* 0x000fc600037fe4ff */
[----:B------:R1:W5:Y:S04]  /*2fc0*/  @!P5 LDG.E R56, [R22.64] ;  /* 0x000000121638d981 */ /* 0x000368000c1e1900 */
[----:B------:R4:W5:Y:S01]  /*2fd0*/  @!P3 LDG.E R10, [R24.64] ;  /* 0x00000012180ab981 */ /* 0x000962000c1e1900 */
[----:B-1----:R-:W-:-:S04]  /*2fe0*/  @!P4 IADD3 R22, P5, R30, c[0x0][0x178], RZ ;  /* 0x00005e001e16ca10 */ /* 0x002fc80007fbe0ff */
[----:B------:R-:W-:Y:S02]  /*2ff0*/  @!P4 IADD3.X R23, R28, c[0x0][0x17c], RZ, P5, !PT ;  /* 0x00005f001c17ca10 */ /* 0x000fe40002ffe4ff */
[----:B----4-:R-:W-:Y:S01]  /*3000*/  @!P2 IADD3 R24, P5, R29, c[0x0][0x178], RZ ;  /* 0x00005e001d18aa10 */ /* 0x010fe20007fbe0ff */
[----:B------:R-:W-:-:S03]  /*3010*/  CS2R R50, SRZ ;  /* 0x0000000000327805 */ /* 0x000fc6000001ff00 */
[----:B------:R-:W-:-:S05]  /*3020*/  @!P2 IADD3.X R25, R26, c[0x0][0x17c], RZ, P5, !PT ;  /* 0x00005f001a19aa10 */ /* 0x000fca0002ffe4ff */
[----:B------:R1:W5:Y:S01]  /*3030*/  @!P2 LDG.E R50, [R24.64] ;  /* 0x000000121832a981 */ /* 0x000362000c1e1900 */
[----:B------:R-:W-:Y:S01]  /*3040*/  HFMA2.MMA R9, -RZ, RZ, 0, 0 ;  /* 0x00000000ff097435 */ /* 0x000fe200000001ff */
[----:B0-----:R-:W-:-:S04]  /*3050*/  @!P4 IADD3 R20, P0, R30, c[0x0][0x180], RZ ;  /* 0x000060001e14ca10 */ /* 0x001fc80007f1e0ff */
[----:B------:R-:W-:-:S05]  /*3060*/  @!P4 IADD3.X R21, R28, c[0x0][0x184], RZ, P0, !PT ;  /* 0x000061001c15ca10 */ /* 0x000fca00007fe4ff */
[----:B------:R0:W5:Y:S02]  /*3070*/  @!P4 LDG.E R9, [R20.64] ;  /* 0x000000121409c981 */ /* 0x000164000c1e1900 */
[----:B0-----:R-:W-:-:S04]  /*3080*/  @!P3 IADD3 R20, P0, R27, c[0x0][0x178], RZ ;  /* 0x00005e001b14ba10 */ /* 0x001fc80007f1e0ff */
[----:B------:R-:W-:Y:S01]  /*3090*/  @!P3 IADD3.X R21, R12, c[0x0][0x17c], RZ, P0, !PT ;  /* 0x00005f000c15ba10 */ /* 0x000fe200007fe4ff */
[----:B------:R1:W-:Y:S04]  /*30a0*/  STL [R1+0x20], R77 ;  /* 0x0000204d01007387 */ /* 0x0003e80000100800 */
[----:B------:R1:W-:Y:S04]  /*30b0*/  STL [R1+0x18], R74 ;  /* 0x0000184a01007387 */ /* 0x0003e80000100800 */
[----:B------:R1:W-:Y:S01]  /*30c0*/  STL [R1+0x4], R73 ;  /* 0x0000044901007387 */ /* 0x0003e20000100800 */
[----:B------:R-:W-:Y:S01]  /*30d0*/  MOV R54, RZ ;  /* 0x000000ff00367202 */ /* 0x000fe20000000f00 */
[----:B------:R-:W-:Y:S01]  /*30e0*/  UMOV UR25, 0x3f800000 ;  /* 0x3f80000000197882 */ /* 0x000fe20000000000 */
[----:B------:R-:W-:Y:S01]  /*30f0*/  BSSY B0, `(.L_x_1224) ;  /* 0x0000021000007945 */ /* 0x000fe20003800000 */
[----:B------:R0:W5:Y:S04]  /*3100*/  @!P3 LDG.E R51, [R20.64] ;  /* 0x000000121433b981 */ /* 0x000168000c1e1900 */
        /* <DEDUP_REMOVED lines=8> */
[----:B------:R-:W2:Y:S01]  /*3190*/  @P0 MUFU.RSQ R12, R12 ;  /* 0x0000000c000c0308 */ /* 0x000ea20000001400 */
[----:B------:R1:W-:Y:S01]  /*31a0*/  STL [R1], R71 ;  /* 0x0000004701007387 */ /* 0x0003e20000100800 */
[----:B--2---:R-:W2:Y:S01]  /*31b0*/  @P0 R2UR UR5, R12 ;  /* 0x000000000c0503c2 */ /* 0x004ea200000e0000 */
[----:B------:R-:W-:Y:S02]  /*31c0*/  ISETP.GT.U32.AND P0, PT, R0, 0x2ff, PT ;  /* 0x000002ff0000780c */ /* 0x000fe40003f04070 */
[----:B----4-:R-:W-:-:S04]  /*31d0*/  @!P2 IADD3 R22, P4, R29, c[0x0][0x180], RZ ;  /* 0x000060001d16aa10 */ /* 0x010fc80007f9e0ff */
[----:B------:R-:W-:Y:S01]  /*31e0*/  @!P2 IADD3.X R23, R26, c[0x0][0x184], RZ, P4, !PT ;  /* 0x000061001a17aa10 */ /* 0x000fe200027fe4ff */
[----:B------:R-:W-:Y:S01]  /*31f0*/  CS2R R18, SRZ ;  /* 0x0000000000127805 */ /* 0x000fe2000001ff00 */
[----:B------:R-:W-:Y:S01]  /*3200*/  ISETP.NE.AND P4, PT, RZ, UR21, PT ;  /* 0x00000015ff007c0c */ /* 0x000fe2000bf85270 */
[----:B0-----:R-:W-:Y:S02]  /*3210*/  CS2R R20, SRZ ;  /* 0x0000000000147805 */ /* 0x001fe4000001ff00 */
[----:B------:R0:W5:Y:S01]  /*3220*/  @!P2 LDG.E R11, [R22.64] ;  /* 0x00000012160ba981 */ /* 0x000162000c1e1900 */
[----:B--2---:R-:W-:Y:S01]  /*3230*/  @UP0 UMOV UR25, UR5 ;  /* 0x0000000500190c82 */ /* 0x004fe20008000000 */
[--C-:B---3--:R-:W-:Y:S02]  /*3240*/  HADD2.F32 R12, -RZ, R53.reuse.H0_H0 ;  /* 0x20000035ff0c7230 */ /* 0x108fe40000004100 */
[----:B0-----:R-:W-:Y:S01]  /*3250*/  HADD2.F32 R22, -RZ, R53.H1_H1 ;  /* 0x30000035ff167230 */ /* 0x001fe20000004100 */
        /* <DEDUP_REMOVED lines=10> */
.L_x_1225:
[----:B-1----:R-:W-:Y:S05]  /*3300*/  BSYNC B0 ;  /* 0x0000000000007941 */ /* 0x002fea0003800000 */
.L_x_1224:
[----:B------:R-:W-:Y:S01]  /*3310*/  FADD.FTZ R72, R12, -UR24 ;  /* 0x800000180c487e21 */ /* 0x000fe20008010000 */
[--C-:B-----5:R-:W-:Y:S01]  /*3320*/  HADD2.F32 R27, -RZ, R52.reuse.H0_H0 ;  /* 0x20000034ff1b7230 */ /* 0x120fe20000004100 */
[----:B------:R-:W-:Y:S01]  /*3330*/  FADD.FTZ R22, R22, -UR24 ;  /* 0x8000001816167e21 */ /* 0x000fe20008010000 */
        /* <DEDUP_REMOVED lines=22> */
.L_x_1226:
[----:B------:R-:W-:Y:S01]  /*34a0*/  FMUL.FTZ R24, R27, R18 ;  /* 0x000000121b187220 */ /* 0x000fe20000410000 */
[----:B------:R-:W-:Y:S01]  /*34b0*/  HADD2.F32 R26, -RZ, R49.H0_H0 ;  /* 0x20000031ff1a7230 */ /* 0x000fe20000004100 */
[----:B------:R-:W-:Y:S01]  /*34c0*/  FMUL.FTZ R25, R12, R19 ;  /* 0x000000130c197220 */ /* 0x000fe20000410000 */
[--C-:B------:R-:W-:Y:S01]  /*34d0*/  HADD2.F32 R76, -RZ, R55.reuse.H0_H0 ;  /* 0x20000037ff4c7230 */ /* 0x100fe20000004100 */
[----:B------:R-:W-:Y:S01]  /*34e0*/  FFMA.FTZ R23, R72, R24, RZ ;  /* 0x0000001848177223 */ /* 0x000fe200000100ff */
[----:B------:R-:W-:Y:S01]  /*34f0*/  HADD2.F32 R75, -RZ, R55.H1_H1 ;  /* 0x30000037ff4b7230 */ /* 0x000fe20000004100 */
[----:B------:R-:W-:Y:S02]  /*3500*/  FADD.FTZ R24, RZ, R24 ;  /* 0x00000018ff187221 */ /* 0x000fe40000010000 */
[----:B------:R-:W-:Y:S02]  /*3510*/  FFMA.FTZ R23, R22, R25, R23 ;  /* 0x0000001916177223 */ /* 0x000fe40000010017 */
[----:B------:R-:W-:Y:S01]  /*3520*/  FADD.FTZ R25, R25, R24 ;  /* 0x0000001819197221 */ /* 0x000fe20000010000 */
[----:B------:R-:W-:Y:S01]  /*3530*/  HADD2.F32 R24, -RZ, R49.H1_H1 ;  /* 0x30000031ff187230 */ /* 0x000fe20000004100 */
        /* <DEDUP_REMOVED lines=24> */
.L_x_1227:
        /* <DEDUP_REMOVED lines=9> */
[--C-:B------:R-:W-:Y:S01]  /*3750*/  HADD2.F32 R26, -RZ, R47.reuse.H0_H0 ;  /* 0x2000002fff1a7230 */ /* 0x100fe20000004100 */
[----:B------:R-:W-:Y:S01]  /*3760*/  FFMA.FTZ R24, R24, R12, R23 ;  /* 0x0000000c18187223 */ /* 0x000fe20000010017 */
[----:B------:R-:W-:Y:S01]  /*3770*/  HADD2.F32 R23, -RZ, R47.H1_H1 ;  /* 0x3000002fff177230 */ /* 0x000fe20000004100 */
[----:B------:R-:W-:Y:S02]  /*3780*/  FADD.FTZ R25, R25, R27 ;  /* 0x0000001b19197221 */ /* 0x000fe40000010000 */
[----:B------:R-:W-:-:S02]  /*3790*/  FADD.FTZ R26, R26, -UR24 ;  /* 0x800000181a1a7e21 */ /* 0x000fc40008010000 */
[----:B------:R-:W-:Y:S02]  /*37a0*/  FADD.FTZ R23, R23, -UR24 ;  /* 0x8000001817177e21 */ /* 0x000fe40008010000 */
[----:B------:R-:W-:Y:S01]  /*37b0*/  FADD.FTZ R76, R28, R76 ;  /* 0x0000004c1c4c7221 */ /* 0x000fe20000010000 */
        /* <DEDUP_REMOVED lines=24> */
.L_x_1228:
[----:B------:R-:W-:Y:S02]  /*3940*/  FMUL.FTZ R27, R28, R18 ;  /* 0x000000121c1b7220 */ /* 0x000fe40000410000 */
[C---:B------:R-:W-:Y:S02]  /*3950*/  FFMA.FTZ R72, R26.reuse, R28, R72 ;  /* 0x0000001c1a487223 */ /* 0x040fe40000010048 */
[----:B------:R-:W-:Y:S02]  /*3960*/  FFMA.FTZ R24, R26, R27, R24 ;  /* 0x0000001b1a187223 */ /* 0x000fe40000010018 */
[----:B------:R-:W-:Y:S02]  /*3970*/  FADD.FTZ R25, R25, R27 ;  /* 0x0000001b19197221 */ /* 0x000fe40000010000 */
[----:B------:R-:W-:Y:S02]  /*3980*/  FMUL.FTZ R26, R12, R19 ;  /* 0x000000130c1a7220 */ /* 0x000fe40000410000 */
[----:B------:R-:W-:-:S02]  /*3990*/  FFMA.FTZ R22, R23, R12, R22 ;  /* 0x0000000c17167223 */ /* 0x000fc40000010016 */
[----:B------:R-:W-:Y:S01]  /*39a0*/  FFMA.FTZ R23, R23, R26, R24 ;  /* 0x0000001a17177223 */ /* 0x000fe20000010018 */
[--C-:B------:R-:W-:Y:S01]  /*39b0*/  HADD2.F32 R24, -RZ, R48.reuse.H1_H1 ;  /* 0x30000030ff187230 */ /* 0x100fe20000004100 */
[----:B------:R-:W-:Y:S01]  /*39c0*/  FADD.FTZ R25, R26, R25 ;  /* 0x000000191a197221 */ /* 0x000fe20000010000 */
[----:B------:R-:W-:Y:S01]  /*39d0*/  HADD2.F32 R26, -RZ, R48.H0_H0 ;  /* 0x20000030ff1a7230 */ /* 0x000fe20000004100 */
[----:B------:R-:W-:Y:S01]  /*39e0*/  FADD.FTZ R76, R76, R28 ;  /* 0x0000001c4c4c7221 */ /* 0x000fe20000010000 */
[--C-:B------:R-:W-:Y:S01]  /*39f0*/  HADD2.F32 R28, -RZ, R59.reuse.H0_H0 ;  /* 0x2000003bff1c7230 */ /* 0x100fe20000004100 */
[----:B------:R-:W-:Y:S02]  /*3a00*/  FADD.FTZ R24, R24, -UR24 ;  /* 0x8000001818187e21 */ /* 0x000fe40008010000 */
[----:B------:R-:W-:Y:S02]  /*3a10*/  FADD.FTZ R26, R26, -UR24 ;  /* 0x800000181a1a7e21 */ /* 0x000fe40008010000 */
        /* <DEDUP_REMOVED lines=23> */
.L_x_1229:
        /* <DEDUP_REMOVED lines=37> */
.L_x_1230:
        /* <DEDUP_REMOVED lines=37> */
.L_x_1231:
        /* <DEDUP_REMOVED lines=37> */
.L_x_1232:
        /* <DEDUP_REMOVED lines=37> */
.L_x_1233:
        /* <DEDUP_REMOVED lines=37> */
.L_x_1234:
        /* <DEDUP_REMOVED lines=11> */
[----:B------:R-:W-:Y:S02]  /*47d0*/  FADD.FTZ R76, R76, R28 ;  /* 0x0000001c4c4c7221 */ /* 0x000fe40000010000 */
[----:B------:R-:W-:Y:S02]  /*47e0*/  FADD.FTZ R24, R24, -UR24 ;  /* 0x8000001818187e21 */ /* 0x000fe40008010000 */
[----:B------:R-:W-:Y:S02]  /*47f0*/  FADD.FTZ R26, R26, -UR24 ;  /* 0x800000181a1a7e21 */ /* 0x000fe40008010000 */
[----:B------:R-:W-:-:S02]  /*4800*/  FADD.FTZ R75, R75, R12 ;  /* 0x0000000c4b4b7221 */ /* 0x000fc40000010000 */
[----:B------:R-:W-:Y:S02]  /*4810*/  FMUL.FTZ R26, R26, UR25 ;  /* 0x000000191a1a7c20 */ /* 0x000fe40008410000 */
[----:B------:R-:W-:Y:S01]  /*4820*/  FMUL.FTZ R24, R24, UR25 ;  /* 0x0000001918187c20 */ /* 0x000fe20008410000 */
[--C-:B--2---:R-:W-:Y:S02]  /*4830*/  HADD2.F32 R28, -RZ, R29.reuse.H0_H0 ;  /* 0x2000001dff1c7230 */ /* 0x104fe40000004100 */
[----:B------:R-:W-:Y:S01]  /*4840*/  HADD2.F32 R12, -RZ, R29.H1_H1 ;  /* 0x3000001dff0c7230 */ /* 0x000fe20000004100 */
        /* <DEDUP_REMOVED lines=19> */
.L_x_1235:
        /* <DEDUP_REMOVED lines=38> */
.L_x_1236:
        /* <DEDUP_REMOVED lines=38> */
.L_x_1237:
        /* <DEDUP_REMOVED lines=38> */
.L_x_1238:
        /* <DEDUP_REMOVED lines=12> */
[----:B--2---:R-:W-:-:S02]  /*5160*/  HADD2.F32 R26, -RZ, R30.H0_H0 ;  /* 0x2000001eff1a7230 */ /* 0x004fc40000004100 */
[----:B------:R-:W-:Y:S02]  /*5170*/  HADD2.F32 R24, -RZ, R30.H1_H1 ;  /* 0x3000001eff187230 */ /* 0x000fe40000004100 */
[--C-:B---3--:R-:W-:Y:S01]  /*5180*/  HADD2.F32 R28, -RZ, R29.reuse.H0_H0 ;  /* 0x2000001dff1c7230 */ /* 0x108fe20000004100 */
[----:B------:R-:W-:Y:S01]  /*5190*/  FADD.FTZ R26, R26, -UR24 ;  /* 0x800000181a1a7e21 */ /* 0x000fe20008010000 */
[----:B------:R-:W-:Y:S01]  /*51a0*/  HADD2.F32 R12, -RZ, R29.H1_H1 ;  /* 0x3000001dff0c7230 */ /* 0x000fe20000004100 */
        /* <DEDUP_REMOVED lines=22> */
.L_x_1239:
        /* <DEDUP_REMOVED lines=38> */
.L_x_1240:
        /* <DEDUP_REMOVED lines=38> */
.L_x_1241:
        /* <DEDUP_REMOVED lines=38> */
.L_x_1242:
        /* <DEDUP_REMOVED lines=38> */
.L_x_1243:
        /* <DEDUP_REMOVED lines=38> */
.L_x_1244:
        /* <DEDUP_REMOVED lines=37> */
.L_x_1245:
        /* <DEDUP_REMOVED lines=37> */
.L_x_1246:
        /* <DEDUP_REMOVED lines=37> */
.L_x_1247:
        /* <DEDUP_REMOVED lines=37> */
.L_x_1248:
        /* <DEDUP_REMOVED lines=37> */
.L_x_1249:
        /* <DEDUP_REMOVED lines=37> */
.L_x_1250:
        /* <DEDUP_REMOVED lines=37> */
.L_x_1251:
        /* <DEDUP_REMOVED lines=37> */
.L_x_1252:
        /* <DEDUP_REMOVED lines=37> */
.L_x_1253:
[----:B------:R-:W-:Y:S02]  /*73c0*/  FMUL.FTZ R27, R28, R18 ;  /* 0x000000121c1b7220 */ /* 0x000fe40000410000 */
[C---:B------:R-:W-:Y:S02]  /*73d0*/  FFMA.FTZ R72, R26.reuse, R28, R72 ;  /* 0x0000001c1a487223 */ /* 0x040fe40000010048 */
[----:B------:R-:W-:Y:S02]  /*73e0*/  FFMA.FTZ R23, R26, R27, R23 ;  /* 0x0000001b1a177223 */ /* 0x000fe40000010017 */
[----:B------:R-:W-:Y:S02]  /*73f0*/  FADD.FTZ R25, R25, R27 ;  /* 0x0000001b19197221 */ /* 0x000fe40000010000 */
[----:B------:R-:W-:Y:S02]  /*7400*/  FMUL.FTZ R26, R12, R19 ;  /* 0x000000130c1a7220 */ /* 0x000fe40000410000 */
[----:B------:R-:W-:-:S02]  /*7410*/  FFMA.FTZ R22, R24, R12, R22 ;  /* 0x0000000c18167223 */ /* 0x000fc40000010016 */
[----:B------:R-:W-:Y:S01]  /*7420*/  FADD.FTZ R75, R75, R12 ;  /* 0x0000000c4b4b7221 */ /* 0x000fe20000010000 */
[----:B------:R-:W-:Y:S01]  /*7430*/  HADD2.F32 R12, -RZ, R8.H1_H1 ;  /* 0x30000008ff0c7230 */ /* 0x000fe20000004100 */
[----:B------:R-:W-:Y:S01]  /*7440*/  FFMA.FTZ R24, R24, R26, R23 ;  /* 0x0000001a18187223 */ /* 0x000fe20000010017 */
[----:B------:R-:W-:Y:S01]  /*7450*/  HADD2.F32 R23, -RZ, R56.H1_H1 ;  /* 0x30000038ff177230 */ /* 0x000fe20000004100 */
[----:B------:R-:W-:Y:S01]  /*7460*/  FADD.FTZ R25, R26, R25 ;  /* 0x000000191a197221 */ /* 0x000fe20000010000 */
[----:B------:R-:W-:Y:S01]  /*7470*/  HADD2.F32 R26, -RZ, R8.H0_H0 ;  /* 0x20000008ff1a7230 */ /* 0x000fe20000004100 */
[----:B------:R-:W-:Y:S02]  /*7480*/  FADD.FTZ R12, R12, -UR24 ;  /* 0x800000180c0c7e21 */ /* 0x000fe40008010000 */
[----:B------:R-:W-:Y:S01]  /*7490*/  FADD.FTZ R76, R76, R28 ;  /* 0x0000001c4c4c7221 */ /* 0x000fe20000010000 */
[----:B------:R-:W-:Y:S01]  /*74a0*/  HADD2.F32 R28, -RZ, R56.H0_H0 ;  /* 0x20000038ff1c7230 */ /* 0x000fe20000004100 */
        /* <DEDUP_REMOVED lines=22> */
.L_x_1254:
[----:B------:R-:W-:Y:S01]  /*7610*/  FMUL.FTZ R27, R28, R18 ;  /* 0x000000121c1b7220 */ /* 0x000fe20000410000 */
[--C-:B------:R-:W-:Y:S01]  /*7620*/  HADD2.F32 R74, -RZ, R54.reuse.H0_H0 ;  /* 0x20000036ff4a7230 */ /* 0x100fe20000004100 */
[C---:B------:R-:W-:Y:S01]  /*7630*/  FFMA.FTZ R72, R26.reuse, R28, R72 ;  /* 0x0000001c1a487223 */ /* 0x040fe20000010048 */
[----:B------:R-:W-:Y:S01]  /*7640*/  HADD2.F32 R73, -RZ, R54.H1_H1 ;  /* 0x30000036ff497230 */ /* 0x000fe20000004100 */
[----:B------:R-:W-:Y:S02]  /*7650*/  FFMA.FTZ R24, R26, R27, R24 ;  /* 0x0000001b1a187223 */ /* 0x000fe40000010018 */
[----:B------:R-:W-:Y:S02]  /*7660*/  FMUL.FTZ R26, R23, R19 ;  /* 0x00000013171a7220 */ /* 0x000fe40000410000 */
[----:B------:R-:W-:Y:S02]  /*7670*/  FADD.FTZ R25, R25, R27 ;  /* 0x0000001b19197221 */ /* 0x000fe40000010000 */
[----:B------:R-:W-:-:S02]  /*7680*/  FADD.FTZ R75, R75, R23 ;  /* 0x000000174b4b7221 */ /* 0x000fc40000010000 */
[C---:B------:R-:W-:Y:S02]  /*7690*/  FFMA.FTZ R22, R12.reuse, R23, R22 ;  /* 0x000000170c167223 */ /* 0x040fe40000010016 */
[----:B------:R-:W-:Y:S01]  /*76a0*/  FFMA.FTZ R23, R12, R26, R24 ;  /* 0x0000001a0c177223 */ /* 0x000fe20000010018 */
[--C-:B------:R-:W-:Y:S01]  /*76b0*/  HADD2.F32 R12, -RZ, R9.reuse.H1_H1 ;  /* 0x30000009ff0c7230 */ /* 0x100fe20000004100 */
[----:B------:R-:W-:Y:S01]  /*76c0*/  FADD.FTZ R24, R26, R25 ;  /* 0x000000191a187221 */ /* 0x000fe20000010000 */
[----:B------:R-:W-:Y:S01]  /*76d0*/  HADD2.F32 R25, -RZ, R9.H0_H0 ;  /* 0x20000009ff197230 */ /* 0x000fe20000004100 */
        /* <DEDUP_REMOVED lines=24> */
.L_x_1255:
[----:B------:R-:W-:Y:S01]  /*7860*/  FMUL.FTZ R26, R74, R18 ;  /* 0x000000124a1a7220 */ /* 0x000fe20000410000 */
[--C-:B------:R-:W-:Y:S01]  /*7870*/  HADD2.F32 R31, -RZ, R10.reuse.H0_H0 ;  /* 0x2000000aff1f7230 */ /* 0x100fe20000004100 */
[C---:B------:R-:W-:Y:S01]  /*7880*/  FFMA.FTZ R72, R25.reuse, R74, R72 ;  /* 0x0000004a19487223 */ /* 0x040fe20000010048 */
[----:B------:R-:W-:Y:S01]  /*7890*/  HADD2.F32 R30, -RZ, R10.H1_H1 ;  /* 0x3000000aff1e7230 */ /* 0x000fe20000004100 */
[----:B------:R-:W-:Y:S01]  /*78a0*/  FFMA.FTZ R23, R25, R26, R23 ;  /* 0x0000001a19177223 */ /* 0x000fe20000010017 */
[----:B------:R-:W-:Y:S01]  /*78b0*/  HADD2.F32 R29, -RZ, R51.H0_H0 ;  /* 0x20000033ff1d7230 */ /* 0x000fe20000004100 */
[----:B------:R-:W-:Y:S02]  /*78c0*/  FADD.FTZ R24, R24, R26 ;  /* 0x0000001a18187221 */ /* 0x000fe40000010000 */
[----:B------:R-:W-:Y:S02]  /*78d0*/  FMUL.FTZ R25, R73, R19 ;  /* 0x0000001349197220 */ /* 0x000fe40000410000 */
[----:B------:R-:W-:-:S02]  /*78e0*/  FADD.FTZ R31, R31, -UR24 ;  /* 0x800000181f1f7e21 */ /* 0x000fc40008010000 */
[----:B------:R-:W-:Y:S02]  /*78f0*/  FADD.FTZ R30, R30, -UR24 ;  /* 0x800000181e1e7e21 */ /* 0x000fe40008010000 */
[C---:B------:R-:W-:Y:S02]  /*7900*/  FFMA.FTZ R71, R12.reuse, R73, R22 ;  /* 0x000000490c477223 */ /* 0x040fe40000010016 */
[----:B------:R-:W-:Y:S01]  /*7910*/  FADD.FTZ R22, R25, R24 ;  /* 0x0000001819167221 */ /* 0x000fe20000010000 */
[----:B------:R-:W-:Y:S01]  /*7920*/  HADD2.F32 R24, -RZ, R51.H1_H1 ;  /* 0x30000033ff187230 */ /* 0x000fe20000004100 */
        /* <DEDUP_REMOVED lines=22> */
.L_x_1256:
[----:B------:R-:W-:Y:S01]  /*7a90*/  FMUL.FTZ R23, R29, R18 ;  /* 0x000000121d177220 */ /* 0x000fe20000410000 */
[--C-:B------:R-:W-:Y:S02]  /*7aa0*/  HADD2.F32 R77, -RZ, R11.reuse.H0_H0 ;  /* 0x2000000bff4d7230 */ /* 0x100fe40000004100 */
        /* <DEDUP_REMOVED lines=31> */
.L_x_1257:
        /* <DEDUP_REMOVED lines=115> */
.L_x_1259:
[----:B------:R-:W-:Y:S05]  /*83d0*/  BSYNC B0 ;  /* 0x0000000000007941 */ /* 0x000fea0003800000 */
.L_x_1258:
        /* <DEDUP_REMOVED lines=78> */
.L_x_1261:
[----:B------:R-:W-:Y:S05]  /*88c0*/  BSYNC B0 ;  /* 0x0000000000007941 */ /* 0x000fea0003800000 */
.L_x_1260:
        /* <DEDUP_REMOVED lines=20> */
.L_x_1263:
[----:B------:R-:W-:Y:S05]  /*8a10*/  BSYNC B0 ;  /* 0x0000000000007941 */ /* 0x000fea0003800000 */
.L_x_1262:
        /* <DEDUP_REMOVED lines=41> */
.L_x_1266:
[----:B------:R-:W-:Y:S02]  /*8cb0*/  MOV R24, UR16 ;  /* 0x0000001000187c02 */ /* 0x000fe40008000f00 */
[----:B------:R-:W-:-:S05]  /*8cc0*/  MOV R25, UR17 ;  /* 0x0000001100197c02 */ /* 0x000fca0008000f00 */
[----:B------:R-:W2:Y:S01]  /*8cd0*/  LDG.E.STRONG.GPU R24, [R24.64] ;  /* 0x0000001218187981 */ /* 0x000ea2000c1ef900 */
[----:B------:R-:W-:Y:S01]  /*8ce0*/  YIELD ;  /* 0x0000000000007946 */ /* 0x000fe20003800000 */
[----:B--2---:R-:W-:Y:S01]  /*8cf0*/  ISETP.NE.AND P0, PT, R24, R12, PT ;  /* 0x0000000c1800720c */ /* 0x004fe20003f05270 */
[----:B------:R-:W-:-:S12]  /*8d00*/  CCTL.IVALL ;  /* 0x00000000ff00798f */ /* 0x000fd80002000000 */
[----:B------:R-:W-:Y:S05]  /*8d10*/  @P0 BRA `(.L_x_1266) ;  /* 0xffffff9000000947 */ /* 0x000fea000383ffff */
.L_x_1265:
        /* <DEDUP_REMOVED lines=20> */
.L_x_1270:
        /* <DEDUP_REMOVED lines=158> */
.L_x_1269:
        /* <DEDUP_REMOVED lines=85> */
.L_x_1271:
[----:B01----:R-:W-:-:S13]  /*9d90*/  ISETP.NE.OR P0, PT, RZ, UR14, P0 ;  /* 0x0000000eff007c0c */ /* 0x003fda0008705670 */
[----:B------:R-:W-:Y:S05]  /*9da0*/  @!P0 BRA `(.L_x_1267) ;  /* 0x000002a000008947 */ /* 0x000fea0003800000 */
.L_x_1268:
        /* <DEDUP_REMOVED lines=42> */
.L_x_1267:
        /* <DEDUP_REMOVED lines=16> */
.L_x_1273:
[----:B------:R-:W-:Y:S05]  /*a150*/  BSYNC B0 ;  /* 0x0000000000007941 */ /* 0x000fea0003800000 */
.L_x_1272:
        /* <DEDUP_REMOVED lines=24> */
.L_x_1264:
[----:B------:R-:W-:Y:S01]  /*a2e0*/  @!P2 STS.64 [0xe0], R22 ;  /* 0x0000e016ff00a388 */ /* 0x000fe20000000a00 */
[--C-:B------:R-:W-:Y:S02]  /*a2f0*/  HADD2.F32 R12, -RZ, R52.reuse.H0_H0 ;  /* 0x20000034ff0c7230 */ /* 0x100fe40000004100 */
[----:B------:R-:W-:Y:S01]  /*a300*/  HADD2.F32 R52, -RZ, R52.H1_H1 ;  /* 0x30000034ff347230 */ /* 0x000fe20000004100 */
[----:B------:R-:W-:Y:S06]  /*a310*/  BAR.SYNC.DEFER_BLOCKING 0x0 ;  /* 0x0000000000007b1d */ /* 0x000fec0000010000 */
[----:B0-----:R-:W0:Y:S02]  /*a320*/  LDS.64 R22, [0xe0] ;  /* 0x0000e000ff167984 */ /* 0x001e240000000a00 */
[----:B0-----:R-:W-:-:S02]  /*a330*/  FMUL.FTZ R22, R22, c[0x0][0x20c] ;  /* 0x0000830016167a20 */ /* 0x001fc40000410000 */
[----:B------:R-:W-:Y:S02]  /*a340*/  FMUL.FTZ R23, R23, c[0x0][0x20c] ;  /* 0x0000830017177a20 */ /* 0x000fe40000410000 */
[----:B------:R0:W1:Y:S08]  /*a350*/  R2UR UR5, R22 ;  /* 0x00000000160573c2 */ /* 0x00007000000e0000 */
[----:B------:R2:W3:Y:S01]  /*a360*/  R2UR UR6, R23 ;  /* 0x00000000170673c2 */ /* 0x0004e200000e0000 */
[----:B0-----:R-:W-:-:S05]  /*a370*/  HADD2.F32 R22, -RZ, R53.H1_H1 ;  /* 0x30000035ff167230 */ /* 0x001fca0000004100 */
[----:B------:R-:W-:Y:S01]  /*a380*/  FADD.FTZ R22, R22, -UR24 ;  /* 0x8000001816167e21 */ /* 0x000fe20008010000 */
[----:B--2---:R-:W-:-:S03]  /*a390*/  HADD2.F32 R23, -RZ, R53.H0_H0 ;  /* 0x20000035ff177230 */ /* 0x004fc60000004100 */
        /* <DEDUP_REMOVED lines=22> */
.L_x_1274:
        /* <DEDUP_REMOVED lines=14> */
[----:B------:R-:W-:Y:S01]  /*a5e0*/  F2FP.PACK_AB R12, R12, R24 ;  /* 0x000000180c0c723e */ /* 0x000fe200000000ff */
[----:B------:R-:W-:-:S04]  /*a5f0*/  IMAD R24, R25, c[0x0][0x1d8], RZ ;  /* 0x0000760019187a24 */ /* 0x000fc800078e02ff */
[----:B------:R-:W-:-:S05]  /*a600*/  IMAD R24, R2, c[0x0][0x1dc], R24 ;  /* 0x0000770002187a24 */ /* 0x000fca00078e0218 */
[----:B------:R-:W-:Y:S02]  /*a610*/  IADD3 R23, R23, R24, RZ ;  /* 0x0000001817177210 */ /* 0x000fe40007ffe0ff */
[----:B------:R-:W-:-:S04]  /*a620*/  LEA R24, P0, R22, c[0x0][0x160], 0x1 ;  /* 0x0000580016187a11 */ /* 0x000fc800078008ff */
[----:B------:R-:W-:-:S05]  /*a630*/  LEA.HI.X R25, R22, c[0x0][0x164], R23, 0x1, P0 ;  /* 0x0000590016197a11 */ /* 0x000fca00000f0c17 */
[----:B------:R0:W-:Y:S04]  /*a640*/  STG.E [R24.64], R12 ;  /* 0x0000000c18007986 */ /* 0x0001e8000c101912 */
.L_x_1276:
[----:B------:R-:W-:Y:S05]  /*a650*/  BSYNC B0 ;  /* 0x0000000000007941 */ /* 0x000fea0003800000 */
.L_x_1275:
[C---:B-----5:R-:W-:Y:S01]  /*a660*/  IADD3 R27, R2.reuse, 0x10, RZ ;  /* 0x00000010021b7810 */ /* 0x060fe20007ffe0ff */
[--C-:B------:R-:W-:Y:S01]  /*a670*/  HADD2.F32 R23, -RZ, R49.reuse.H0_H0 ;  /* 0x20000031ff177230 */ /* 0x100fe20000004100 */
[----:B------:R-:W-:Y:S01]  /*a680*/  IADD3 R26, R2, 0x10, RZ ;  /* 0x00000010021a7810 */ /* 0x000fe20007ffe0ff */
[----:B------:R-:W-:Y:S01]  /*a690*/  HADD2.F32 R22, -RZ, R49.H1_H1 ;  /* 0x30000031ff167230 */ /* 0x000fe20000004100 */
[----:B------:R-:W-:Y:S01]  /*a6a0*/  SHF.R.S32.HI R27, RZ, 0x1f, R27 ;  /* 0x0000001fff1b7819 */ /* 0x000fe2000001141b */
[--C-:B0-----:R-:W-:Y:S01]  /*a6b0*/  HADD2.F32 R12, -RZ, R55.reuse.H0_H0 ;  /* 0x20000037ff0c7230 */ /* 0x101fe20000004100 */
[----:B------:R-:W-:Y:S01]  /*a6c0*/  ISETP.GE.U32.AND P0, PT, R26, c[0x0][0x1e0], PT ;  /* 0x000078001a007a0c */ /* 0x000fe20003f06070 */
[----:B------:R-:W-:Y:S01]  /*a6d0*/  FADD.FTZ R23, R23, -UR24 ;  /* 0x8000001817177e21 */ /* 0x000fe20008010000 */
[----:B------:R-:W-:Y:S01]  /*a6e0*/  HADD2.F32 R55, -RZ, R55.H1_H1 ;  /* 0x30000037ff377230 */ /* 0x000fe20000004100 */
[----:B------:R-:W-:Y:S01]  /*a6f0*/  FADD.FTZ R22, R22, -UR24 ;  /* 0x8000001816167e21 */ /* 0x000fe20008010000 */
[----:B------:R-:W-:Y:S01]  /*a700*/  ISETP.GE.AND.EX P0, PT, R27, c[0x0][0x1e4], PT, P0 ;  /* 0x000079001b007a0c */ /* 0x000fe20003f06300 */
[----:B------:R-:W-:-:S02]  /*a710*/  FMUL.FTZ R23, R23, UR25 ;  /* 0x0000001917177c20 */ /* 0x000fc40008410000 */
        /* <DEDUP_REMOVED lines=21> */
.L_x_1277:
        /* <DEDUP_REMOVED lines=17> */
[----:B------:R-:W-:Y:S02]  /*a980*/  F2FP.PACK_AB R12, R55, R12 ;  /* 0x0000000c370c723e */ /* 0x000fe400000000ff */
[----:B------:R-:W-:-:S05]  /*a990*/  LEA.HI.X R25, R22, c[0x0][0x164], R23, 0x1, P0 ;  /* 0x0000590016197a11 */ /* 0x000fca00000f0c17 */
[----:B------:R0:W-:Y:S04]  /*a9a0*/  STG.E [R24.64], R12 ;  /* 0x0000000c18007986 */ /* 0x0001e8000c101912 */
.L_x_1279:
[----:B------:R-:W-:Y:S05]  /*a9b0*/  BSYNC B0 ;  /* 0x0000000000007941 */ /* 0x000fea0003800000 */
.L_x_1278:
[C---:B------:R-:W-:Y:S01]  /*a9c0*/  IADD3 R27, R2.reuse, 0x20, RZ ;  /* 0x00000020021b7810 */ /* 0x040fe20007ffe0ff */
        /* <DEDUP_REMOVED lines=32> */
.L_x_1280:
        /* <DEDUP_REMOVED lines=20> */
.L_x_1282:
[----:B------:R-:W-:Y:S05]  /*ad10*/  BSYNC B0 ;  /* 0x0000000000007941 */ /* 0x000fea0003800000 */
.L_x_1281:
        /* <DEDUP_REMOVED lines=33> */
.L_x_1283:
        /* <DEDUP_REMOVED lines=20> */
.L_x_1285:
[----:B------:R-:W-:Y:S05]  /*b070*/  BSYNC B0 ;  /* 0x0000000000007941 */ /* 0x000fea0003800000 */
.L_x_1284:
[C---:B------:R-:W-:Y:S01]  /*b080*/  IADD3 R28, R2.reuse, 0x40, RZ ;  /* 0x00000040021c7810 */ /* 0x040fe20007ffe0ff */
[--C-:B------:R-:W-:Y:S01]  /*b090*/  HADD2.F32 R23, -RZ, R46.reuse.H0_H0 ;  /* 0x2000002eff177230 */ /* 0x100fe20000004100 */
[C---:B------:R-:W-:Y:S01]  /*b0a0*/  IADD3 R27, R2.reuse, 0x40, RZ ;  /* 0x00000040021b7810 */ /* 0x040fe20007ffe0ff */
[----:B------:R-:W-:Y:S01]  /*b0b0*/  HADD2.F32 R22, -RZ, R46.H1_H1 ;  /* 0x3000002eff167230 */ /* 0x000fe20000004100 */
[----:B------:R-:W-:Y:S01]  /*b0c0*/  SHF.R.S32.HI R28, RZ, 0x1f, R28 ;  /* 0x0000001fff1c7819 */ /* 0x000fe2000001141c */
[--C-:B0-----:R-:W-:Y:S01]  /*b0d0*/  HADD2.F32 R12, -RZ, R62.reuse.H0_H0 ;  /* 0x2000003eff0c7230 */ /* 0x101fe20000004100 */
[----:B------:R-:W-:Y:S01]  /*b0e0*/  ISETP.GE.U32.AND P0, PT, R27, c[0x0][0x1e0], PT ;  /* 0x000078001b007a0c */ /* 0x000fe20003f06070 */
[----:B------:R-:W-:Y:S01]  /*b0f0*/  FADD.FTZ R23, R23, -UR24 ;  /* 0x8000001817177e21 */ /* 0x000fe20008010000 */
[----:B------:R-:W-:Y:S01]  /*b100*/  IADD3 R26, R2, 0x50, RZ ;  /* 0x00000050021a7810 */ /* 0x000fe20007ffe0ff */
        /* <DEDUP_REMOVED lines=26> */
.L_x_1286:
        /* <DEDUP_REMOVED lines=17> */
[----:B------:R-:W-:Y:S02]  /*b3c0*/  F2FP.PACK_AB R12, R62, R12 ;  /* 0x0000000c3e0c723e */ /* 0x000fe400000000ff */
[----:B------:R-:W-:-:S05]  /*b3d0*/  LEA.HI.X R25, R22, c[0x0][0x164], R23, 0x1, P0 ;  /* 0x0000590016197a11 */ /* 0x000fca00000f0c17 */
[----:B------:R0:W-:Y:S04]  /*b3e0*/  STG.E [R24.64], R12 ;  /* 0x0000000c18007986 */ /* 0x0001e8000c101912 */
.L_x_1288:
[----:B------:R-:W-:Y:S05]  /*b3f0*/  BSYNC B0 ;  /* 0x0000000000007941 */ /* 0x000fea0003800000 */
.L_x_1287:
[C---:B------:R-:W-:Y:S01]  /*b400*/  IADD3 R27, R2.reuse, 0x50, RZ ;  /* 0x00000050021b7810 */ /* 0x040fe20007ffe0ff */
[--C-:B------:R-:W-:Y:S01]  /*b410*/  HADD2.F32 R23, -RZ, R61.reuse.H0_H0 ;  /* 0x2000003dff177230 */ /* 0x100fe20000004100 */
[C---:B------:R-:W-:Y:S01]  /*b420*/  IADD3 R31, R2.reuse, 0x60, RZ ;  /* 0x00000060021f7810 */ /* 0x040fe20007ffe0ff */
[----:B------:R-:W-:Y:S01]  /*b430*/  HADD2.F32 R22, -RZ, R61.H1_H1 ;  /* 0x3000003dff167230 */ /* 0x000fe20000004100 */
[----:B------:R-:W-:Y:S01]  /*b440*/  SHF.R.S32.HI R27, RZ, 0x1f, R27 ;  /* 0x0000001fff1b7819 */ /* 0x000fe2000001141b */
[--C-:B0-----:R-:W-:Y:S01]  /*b450*/  HADD2.F32 R12, -RZ, R64.reuse.H0_H0 ;  /* 0x20000040ff0c7230 */ /* 0x101fe20000004100 */
[----:B------:R-:W-:Y:S01]  /*b460*/  IADD3 R28, R2, 0x70, RZ ;  /* 0x00000070021c7810 */ /* 0x000fe20007ffe0ff */
[----:B------:R-:W-:Y:S01]  /*b470*/  FADD.FTZ R23, R23, -UR24 ;  /* 0x8000001817177e21 */ /* 0x000fe20008010000 */
[----:B------:R-:W-:Y:S01]  /*b480*/  ISETP.GE.AND.EX P0, PT, R27, c[0x0][0x1e4], PT, P2 ;  /* 0x000079001b007a0c */ /* 0x000fe20003f06320 */
[----:B------:R-:W-:Y:S01]  /*b490*/  FADD.FTZ R22, R22, -UR24 ;  /* 0x8000001816167e21 */ /* 0x000fe20008010000 */
[----:B------:R-:W-:Y:S01]  /*b4a0*/  ISETP.GE.U32.AND P3, PT, R31, c[0x0][0x1e0], PT ;  /* 0x000078001f007a0c */ /* 0x000fe20003f66070 */
        /* <DEDUP_REMOVED lines=24> */
.L_x_1289:
        /* <DEDUP_REMOVED lines=20> */
.L_x_1291:
[----:B------:R-:W-:Y:S05]  /*b770*/  BSYNC B0 ;  /* 0x0000000000007941 */ /* 0x000fea0003800000 */
.L_x_1290:
[C---:B------:R-:W-:Y:S01]  /*b780*/  IADD3 R29, R2.reuse, 0x70, RZ ;  /* 0x00000070021d7810 */ /* 0x040fe20007ffe0ff */
[--C-:B0-----:R-:W-:Y:S01]  /*b790*/  HADD2.F32 R24, -RZ, R45.reuse.H0_H0 ;  /* 0x2000002dff187230 */ /* 0x101fe20000004100 */
[----:B------:R-:W-:Y:S01]  /*b7a0*/  IADD3 R46, R2, 0x60, RZ ;  /* 0x00000060022e7810 */ /* 0x000fe20007ffe0ff */
[----:B------:R-:W-:Y:S01]  /*b7b0*/  HADD2.F32 R23, -RZ, R45.H1_H1 ;  /* 0x3000002dff177230 */ /* 0x000fe20000004100 */
[----:B------:R-:W-:Y:S01]  /*b7c0*/  SHF.R.S32.HI R29, RZ, 0x1f, R29 ;  /* 0x0000001fff1d7819 */ /* 0x000fe2000001141d */
[--C-:B------:R-:W-:Y:S01]  /*b7d0*/  HADD2.F32 R22, -RZ, R66.reuse.H0_H0 ;  /* 0x20000042ff167230 */ /* 0x100fe20000004100 */
[----:B------:R-:W-:Y:S01]  /*b7e0*/  SHF.R.S32.HI R46, RZ, 0x1f, R46 ;  /* 0x0000001fff2e7819 */ /* 0x000fe2000001142e */
[----:B------:R-:W-:Y:S01]  /*b7f0*/  FADD.FTZ R24, R24, -UR24 ;  /* 0x8000001818187e21 */ /* 0x000fe20008010000 */
[C---:B------:R-:W-:Y:S01]  /*b800*/  IADD3 R30, R2.reuse, 0x80, RZ ;  /* 0x00000080021e7810 */ /* 0x040fe20007ffe0ff */
[----:B------:R-:W-:Y:S01]  /*b810*/  FADD.FTZ R23, R23, -UR24 ;  /* 0x8000001817177e21 */ /* 0x000fe20008010000 */
[----:B------:R-:W-:Y:S01]  /*b820*/  IADD3 R27, R2, 0x90, RZ ;  /* 0x00000090021b7810 */ /* 0x000fe20007ffe0ff */
[--C-:B------:R-:W-:Y:S01]  /*b830*/  HADD2.F32 R12, -RZ, R63.reuse.H0_H0 ;  /* 0x2000003fff0c7230 */ /* 0x100fe20000004100 */
[----:B------:R-:W-:Y:S01]  /*b840*/  ISETP.GE.AND.EX P3, PT, R46, c[0x0][0x1e4], PT, P3 ;  /* 0x000079002e007a0c */ /* 0x000fe20003f66330 */
[----:B------:R-:W-:Y:S01]  /*b850*/  HADD2.F32 R66, -RZ, R66.H1_H1 ;  /* 0x30000042ff427230 */ /* 0x000fe20000004100 */
[----:B------:R-:W-:Y:S01]  /*b860*/  ISETP.GE.AND.EX P5, PT, R29, c[0x0][0x1e4], PT, P2 ;  /* 0x000079001d007a0c */ /* 0x000fe20003fa6320 */
[----:B------:R-:W-:Y:S01]  /*b870*/  HADD2.F32 R63, -RZ, R63.H1_H1 ;  /* 0x3000003fff3f7230 */ /* 0x000fe20000004100 */
[----:B------:R-:W-:Y:S01]  /*b880*/  ISETP.GE.U32.AND P0, PT, R30, c[0x0][0x1e0], PT ;  /* 0x000078001e007a0c */ /* 0x000fe20003f06070 */
[----:B------:R-:W-:Y:S01]  /*b890*/  FMUL.FTZ R24, R24, UR25 ;  /* 0x0000001918187c20 */ /* 0x000fe20008410000 */
[----:B------:R-:W-:Y:S01]  /*b8a0*/  ISETP.GE.U32.AND P2, PT, R27, c[0x0][0x1e0], PT ;  /* 0x000078001b007a0c */ /* 0x000fe20003f46070 */
[----:B------:R-:W-:Y:S01]  /*b8b0*/  FMUL.FTZ R23, R23, UR25 ;  /* 0x0000001917177c20 */ /* 0x000fe20008410000 */
[----:B------:R-:W-:-:S02]  /*b8c0*/  ISETP.GT.U32.OR P3, PT, R0, 0x2ff, P3 ;  /* 0x000002ff0000780c */ /* 0x000fc40001f64470 */
[----:B------:R-:W-:Y:S01]  /*b8d0*/  ISETP.GT.U32.OR P5, PT, R0, 0x2ff, P5 ;  /* 0x000002ff0000780c */ /* 0x000fe20002fa4470 */
        /* <DEDUP_REMOVED lines=19> */
.L_x_1292:
[----:B------:R-:W-:Y:S01]  /*ba10*/  BSSY B0, `(.L_x_1293) ;  /* 0x0000014000007945 */ /* 0x000fe20003800000 */
[----:B------:R-:W-:Y:S05]  /*ba20*/  @P3 BRA `(.L_x_1294) ;  /* 0x0000012000003947 */ /* 0x000fea0003800000 */
[----:B------:R-:W-:-:S05]  /*ba30*/  MOV R25, UR5 ;  /* 0x0000000500197c02 */ /* 0x000fca0008000f00 */
[----:B---3--:R-:W-:Y:S02]  /*ba40*/  FFMA.FTZ R25, R24, R25, UR6 ;  /* 0x0000000618197e23 */ /* 0x008fe40008010019 */
        /* <DEDUP_REMOVED lines=16> */
.L_x_1294:
[----:B------:R-:W-:Y:S05]  /*bb50*/  BSYNC B0 ;  /* 0x0000000000007941 */ /* 0x000fea0003800000 */
.L_x_1293:
[----:B------:R-:W-:Y:S01]  /*bb60*/  FADD.FTZ R23, R12, -UR24 ;  /* 0x800000180c177e21 */ /* 0x000fe20008010000 */
[--C-:B------:R-:W-:Y:S01]  /*bb70*/  HADD2.F32 R12, -RZ, R67.reuse.H0_H0 ;  /* 0x20000043ff0c7230 */ /* 0x100fe20000004100 */
[----:B------:R-:W-:Y:S01]  /*bb80*/  FADD.FTZ R22, R63, -UR24 ;  /* 0x800000183f167e21 */ /* 0x000fe20008010000 */
[----:B------:R-:W-:Y:S01]  /*bb90*/  HADD2.F32 R67, -RZ, R67.H1_H1 ;  /* 0x30000043ff437230 */ /* 0x000fe20000004100 */
[----:B------:R-:W-:Y:S02]  /*bba0*/  FMUL.FTZ R23, R23, UR25 ;  /* 0x0000001917177c20 */ /* 0x000fe40008410000 */
        /* <DEDUP_REMOVED lines=20> */
.L_x_1295:
[----:B------:R-:W-:Y:S01]  /*bcf0*/  BSSY B0, `(.L_x_1296) ;  /* 0x0000014000007945 */ /* 0x000fe20003800000 */
[----:B------:R-:W-:Y:S05]  /*bd00*/  @P5 BRA `(.L_x_1297) ;  /* 0x0000012000005947 */ /* 0x000fea0003800000 */
[----:B0-----:R-:W-:-:S05]  /*bd10*/  MOV R24, UR5 ;  /* 0x0000000500187c02 */ /* 0x001fca0008000f00 */
        /* <DEDUP_REMOVED lines=17> */
.L_x_1297:
[----:B------:R-:W-:Y:S05]  /*be30*/  BSYNC B0 ;  /* 0x0000000000007941 */ /* 0x000fea0003800000 */
.L_x_1296:
[C---:B------:R-:W-:Y:S01]  /*be40*/  IADD3 R29, R2.reuse, 0x90, RZ ;  /* 0x00000090021d7810 */ /* 0x040fe20007ffe0ff */
[--C-:B0-----:R-:W-:Y:S01]  /*be50*/  HADD2.F32 R24, -RZ, R43.reuse.H0_H0 ;  /* 0x2000002bff187230 */ /* 0x101fe20000004100 */
[----:B------:R-:W-:Y:S01]  /*be60*/  IADD3 R45, R2, 0x80, RZ ;  /* 0x00000080022d7810 */ /* 0x000fe20007ffe0ff */
[----:B------:R-:W-:Y:S01]  /*be70*/  HADD2.F32 R23, -RZ, R43.H1_H1 ;  /* 0x3000002bff177230 */ /* 0x000fe20000004100 */
[----:B------:R-:W-:Y:S01]  /*be80*/  SHF.R.S32.HI R29, RZ, 0x1f, R29 ;  /* 0x0000001fff1d7819 */ /* 0x000fe2000001141d */
[----:B------:R-:W-:Y:S01]  /*be90*/  HADD2.F32 R22, -RZ, R70.H0_H0 ;  /* 0x20000046ff167230 */ /* 0x000fe20000004100 */
[----:B------:R-:W-:Y:S01]  /*bea0*/  SHF.R.S32.HI R45, RZ, 0x1f, R45 ;  /* 0x0000001fff2d7819 */ /* 0x000fe2000001142d */
[----:B------:R-:W-:Y:S01]  /*beb0*/  FADD.FTZ R24, R24, -UR24 ;  /* 0x8000001818187e21 */ /* 0x000fe20008010000 */
[C---:B------:R-:W-:Y:S01]  /*bec0*/  IADD3 R31, R2.reuse, 0xa0, RZ ;  /* 0x000000a0021f7810 */ /* 0x040fe20007ffe0ff */
[----:B------:R-:W-:Y:S01]  /*bed0*/  FADD.FTZ R23, R23, -UR24 ;  /* 0x8000001817177e21 */ /* 0x000fe20008010000 */
[----:B------:R-:W-:Y:S01]  /*bee0*/  IADD3 R28, R2, 0xb0, RZ ;  /* 0x000000b0021c7810 */ /* 0x000fe20007ffe0ff */
[----:B------:R-:W-:Y:S01]  /*bef0*/  HADD2.F32 R12, -RZ, R44.H0_H0 ;  /* 0x2000002cff0c7230 */ /* 0x000fe20000004100 */
        /* <DEDUP_REMOVED lines=29> */
.L_x_1298:
        /* <DEDUP_REMOVED lines=20> */
.L_x_1300:
[----:B------:R-:W-:Y:S05]  /*c210*/  BSYNC B0 ;  /* 0x0000000000007941 */ /* 0x000fea0003800000 */
.L_x_1299:
[----:B0-----:R-:W2:Y:S01]  /*c220*/  LDL.LU R24, [R1+0x8] ;  /* 0x0000080001187983 */ /* 0x001ea20000300800 */
[----:B------:R-:W-:Y:S02]  /*c230*/  FADD.FTZ R23, R12, -UR24 ;  /* 0x800000180c177e21 */ /* 0x000fe40008010000 */
[----:B------:R-:W-:Y:S02]  /*c240*/  FADD.FTZ R22, R44, -UR24 ;  /* 0x800000182c167e21 */ /* 0x000fe40008010000 */
        /* <DEDUP_REMOVED lines=23> */
.L_x_1301:
        /* <DEDUP_REMOVED lines=12> */
[----:B------:R-:W-:Y:S01]  /*c480*/  F2FP.PACK_AB R12, R22, R12 ;  /* 0x0000000c160c723e */ /* 0x000fe200000000ff */
[----:B------:R-:W-:Y:S01]  /*c490*/  IMAD R24, R27, c[0x0][0x1dc], R24 ;  /* 0x000077001b187a24 */ /* 0x000fe200078e0218 */
[----:B------:R-:W-:-:S05]  /*c4a0*/  MOV R22, R14 ;  /* 0x0000000e00167202 */ /* 0x000fca0000000f00 */
[----:B------:R-:W-:-:S05]  /*c4b0*/  IMAD.WIDE.U32 R22, R27, c[0x0][0x1d8], R22 ;  /* 0x000076001b167a25 */ /* 0x000fca00078e0016 */
[----:B------:R-:W-:Y:S02]  /*c4c0*/  IADD3 R23, R23, R24, RZ ;  /* 0x0000001817177210 */ /* 0x000fe40007ffe0ff */
[----:B------:R-:W-:-:S04]  /*c4d0*/  LEA R24, P2, R22, c[0x0][0x160], 0x1 ;  /* 0x0000580016187a11 */ /* 0x000fc800078408ff */
[----:B------:R-:W-:-:S05]  /*c4e0*/  LEA.HI.X R25, R22, c[0x0][0x164], R23, 0x1, P2 ;  /* 0x0000590016197a11 */ /* 0x000fca00010f0c17 */
[----:B------:R0:W-:Y:S04]  /*c4f0*/  STG.E [R24.64], R12 ;  /* 0x0000000c18007986 */ /* 0x0001e8000c101912 */
.L_x_1303:
[----:B------:R-:W-:Y:S05]  /*c500*/  BSYNC B0 ;  /* 0x0000000000007941 */ /* 0x000fea0003800000 */
.L_x_1302:
[----:B0-----:R-:W2:Y:S01]  /*c510*/  LDL.LU R12, [R1+0x10] ;  /* 0x00001000010c7983 */ /* 0x001ea20000300800 */
[C---:B------:R-:W-:Y:S01]  /*c520*/  IADD3 R29, R2.reuse, 0xb0, RZ ;  /* 0x000000b0021d7810 */ /* 0x040fe20007ffe0ff */
[--C-:B------:R-:W-:Y:S01]  /*c530*/  HADD2.F32 R25, -RZ, R41.reuse.H0_H0 ;  /* 0x20000029ff197230 */ /* 0x100fe20000004100 */
[C---:B------:R-:W-:Y:S01]  /*c540*/  IADD3 R44, R2.reuse, 0xa0, RZ ;  /* 0x000000a0022c7810 */ /* 0x040fe20007ffe0ff */
[----:B------:R-:W-:Y:S01]  /*c550*/  HADD2.F32 R24, -RZ, R41.H1_H1 ;  /* 0x30000029ff187230 */ /* 0x000fe20000004100 */
[----:B------:R-:W-:Y:S02]  /*c560*/  SHF.R.S32.HI R29, RZ, 0x1f, R29 ;  /* 0x0000001fff1d7819 */ /* 0x000fe4000001141d */
[----:B------:R-:W-:Y:S01]  /*c570*/  SHF.R.S32.HI R44, RZ, 0x1f, R44 ;  /* 0x0000001fff2c7819 */ /* 0x000fe2000001142c */
[----:B------:R-:W-:Y:S01]  /*c580*/  FADD.FTZ R25, R25, -UR24 ;  /* 0x8000001819197e21 */ /* 0x000fe20008010000 */
[----:B------:R-:W-:Y:S01]  /*c590*/  IADD3 R43, R2, 0xc0, RZ ;  /* 0x000000c0022b7810 */ /* 0x000fe20007ffe0ff */
[----:B------:R-:W-:Y:S01]  /*c5a0*/  FADD.FTZ R24, R24, -UR24 ;  /* 0x8000001818187e21 */ /* 0x000fe20008010000 */
[----:B------:R-:W-:Y:S01]  /*c5b0*/  IADD3 R30, R2, 0xd0, RZ ;  /* 0x000000d0021e7810 */ /* 0x000fe20007ffe0ff */
[----:B------:R-:W-:Y:S01]  /*c5c0*/  FMUL.FTZ R25, R25, UR25 ;  /* 0x0000001919197c20 */ /* 0x000fe20008410000 */
[----:B------:R-:W-:Y:S01]  /*c5d0*/  ISETP.GE.AND.EX P3, PT, R44, c[0x0][0x1e4], PT, P3 ;  /* 0x000079002c007a0c */ /* 0x000fe20003f66330 */
[----:B------:R-:W-:Y:S01]  /*c5e0*/  FMUL.FTZ R24, R24, UR25 ;  /* 0x0000001918187c20 */ /* 0x000fe20008410000 */
[----:B------:R-:W-:-:S02]  /*c5f0*/  ISETP.GE.AND.EX P5, PT, R29, c[0x0][0x1e4], PT, P0 ;  /* 0x000079001d007a0c */ /* 0x000fc40003fa6300 */
[----:B------:R-:W-:Y:S02]  /*c600*/  ISETP.GE.U32.AND P2, PT, R43, c[0x0][0x1e0], PT ;  /* 0x000078002b007a0c */ /* 0x000fe40003f46070 */
[----:B------:R-:W-:Y:S02]  /*c610*/  ISETP.GE.U32.AND P0, PT, R30, c[0x0][0x1e0], PT ;  /* 0x000078001e007a0c */ /* 0x000fe40003f06070 */
[C---:B------:R-:W-:Y:S02]  /*c620*/  ISETP.GT.U32.OR P3, PT, R0.reuse, 0x2ff, P3 ;  /* 0x000002ff0000780c */ /* 0x040fe40001f64470 */
[----:B------:R-:W-:Y:S01]  /*c630*/  ISETP.GT.U32.OR P5, PT, R0, 0x2ff, P5 ;  /* 0x000002ff0000780c */ /* 0x000fe20002fa4470 */
[--C-:B--2---:R-:W-:Y:S02]  /*c640*/  HADD2.F32 R22, -RZ, R12.reuse.H0_H0 ;  /* 0x2000000cff167230 */ /* 0x104fe40000004100 */
[----:B------:R-:W-:Y:S02]  /*c650*/  HADD2.F32 R23, -RZ, R12.H1_H1 ;  /* 0x3000000cff177230 */ /* 0x000fe40000004100 */
[----:B------:R-:W-:-:S02]  /*c660*/  HADD2.F32 R12, -RZ, R42.H0_H0 ;  /* 0x2000002aff0c7230 */ /* 0x000fc40000004100 */
        /* <DEDUP_REMOVED lines=20> */
.L_x_1304:
[----:B------:R-:W-:Y:S01]  /*c7b0*/  BSSY B0, `(.L_x_1305) ;  /* 0x0000014000007945 */ /* 0x000fe20003800000 */
[----:B------:R-:W-:Y:S05]  /*c7c0*/  @P3 BRA `(.L_x_1306) ;  /* 0x0000012000003947 */ /* 0x000fea0003800000 */
[----:B------:R-:W-:-:S05]  /*c7d0*/  MOV R26, UR5 ;  /* 0x00000005001a7c02 */ /* 0x000fca0008000f00 */
[----:B---3--:R-:W-:-:S04]  /*c7e0*/  FFMA.FTZ R26, R25, R26, UR6 ;  /* 0x00000006191a7e23 */ /* 0x008fc8000801001a */
[----:B------:R-:W-:Y:S01]  /*c7f0*/  FFMA.FTZ R26, R22, R18, -R26 ;  /* 0x00000012161a7223 */ /* 0x000fe2000001081a */
[----:B------:R-:W-:-:S03]  /*c800*/  MOV R22, UR5 ;  /* 0x0000000500167c02 */ /* 0x000fc60008000f00 */
[----:B------:R-:W-:Y:S02]  /*c810*/  FMUL.FTZ R26, R26, UR25 ;  /* 0x000000191a1a7c20 */ /* 0x000fe40008410000 */
[----:B------:R-:W-:Y:S02]  /*c820*/  FFMA.FTZ R22, R24, R22, UR6 ;  /* 0x0000000618167e23 */ /* 0x000fe40008010016 */
[----:B------:R-:W-:Y:S02]  /*c830*/  IMAD R24, R44, c[0x0][0x1d8], RZ ;  /* 0x000076002c187a24 */ /* 0x000fe400078e02ff */
[----:B------:R-:W-:Y:S01]  /*c840*/  FFMA.FTZ R22, R23, R19, -R22 ;  /* 0x0000001317167223 */ /* 0x000fe20000010816 */
[----:B------:R-:W-:Y:S01]  /*c850*/  MOV R23, R17 ;  /* 0x0000001100177202 */ /* 0x000fe20000000f00 */
        /* <DEDUP_REMOVED lines=9> */
.L_x_1306:
[----:B------:R-:W-:Y:S05]  /*c8f0*/  BSYNC B0 ;  /* 0x0000000000007941 */ /* 0x000fea0003800000 */
.L_x_1305:
        /* <DEDUP_REMOVED lines=26> */
.L_x_1307:
        /* <DEDUP_REMOVED lines=20> */
.L_x_1309:
[----:B------:R-:W-:Y:S05]  /*cbe0*/  BSYNC B0 ;  /* 0x0000000000007941 */ /* 0x000fea0003800000 */
.L_x_1308:
[----:B0-----:R-:W2:Y:S04]  /*cbf0*/  LDL.LU R12, [R1+0x1c] ;  /* 0x00001c00010c7983 */ /* 0x001ea80000300800 */
[----:B------:R-:W4:Y:S01]  /*cc00*/  LDL.LU R26, [R1+0xc] ;  /* 0x00000c00011a7983 */ /* 0x000f220000300800 */
        /* <DEDUP_REMOVED lines=20> */
[----:B----4-:R-:W-:-:S02]  /*cd50*/  HADD2.F32 R12, -RZ, R26.H0_H0 ;  /* 0x2000001aff0c7230 */ /* 0x010fc40000004100 */
        /* <DEDUP_REMOVED lines=20> */
.L_x_1310:
        /* <DEDUP_REMOVED lines=20> */
.L_x_1312:
[----:B------:R-:W-:Y:S05]  /*cfe0*/  BSYNC B0 ;  /* 0x0000000000007941 */ /* 0x000fea0003800000 */
.L_x_1311:
        /* <DEDUP_REMOVED lines=26> */
.L_x_1313:
        /* <DEDUP_REMOVED lines=20> */
.L_x_1315:
[----:B------:R-:W-:Y:S05]  /*d2d0*/  BSYNC B0 ;  /* 0x0000000000007941 */ /* 0x000fea0003800000 */
.L_x_1314:
        /* <DEDUP_REMOVED lines=42> */
.L_x_1316:
        /* <DEDUP_REMOVED lines=20> */
.L_x_1318:
[----:B------:R-:W-:Y:S05]  /*d6c0*/  BSYNC B0 ;  /* 0x0000000000007941 */ /* 0x000fea0003800000 */
.L_x_1317:
        /* <DEDUP_REMOVED lines=26> */
.L_x_1319:
        /* <DEDUP_REMOVED lines=20> */
.L_x_1321:
[----:B------:R-:W-:Y:S05]  /*d9b0*/  BSYNC B0 ;  /* 0x0000000000007941 */ /* 0x000fea0003800000 */
.L_x_1320:
        /* <DEDUP_REMOVED lines=42> */
.L_x_1322:
        /* <DEDUP_REMOVED lines=20> */
.L_x_1324:
[----:B------:R-:W-:Y:S05]  /*dda0*/  BSYNC B0 ;  /* 0x0000000000007941 */ /* 0x000fea0003800000 */
.L_x_1323:
        /* <DEDUP_REMOVED lines=26> */
.L_x_1325:
        /* <DEDUP_REMOVED lines=20> */
.L_x_1327:
[----:B------:R-:W-:Y:S05]  /*e090*/  BSYNC B0 ;  /* 0x0000000000007941 */ /* 0x000fea0003800000 */
.L_x_1326:
        /* <DEDUP_REMOVED lines=42> */
.L_x_1328:
        /* <DEDUP_REMOVED lines=20> */
.L_x_1330:
[----:B------:R-:W-:Y:S05]  /*e480*/  BSYNC B0 ;  /* 0x0000000000007941 */ /* 0x000fea0003800000 */
.L_x_1329:
        /* <DEDUP_REMOVED lines=26> */
.L_x_1331:
        /* <DEDUP_REMOVED lines=20> */
.L_x_1333:
[----:B------:R-:W-:Y:S05]  /*e770*/  BSYNC B0 ;  /* 0x0000000000007941 */ /* 0x000fea0003800000 */
.L_x_1332:
        /* <DEDUP_REMOVED lines=42> */
.L_x_1334:
        /* <DEDUP_REMOVED lines=20> */
.L_x_1336:
[----:B------:R-:W-:Y:S05]  /*eb60*/  BSYNC B0 ;  /* 0x0000000000007941 */ /* 0x000fea0003800000 */
.L_x_1335:
        /* <DEDUP_REMOVED lines=26> */
.L_x_1337:
        /* <DEDUP_REMOVED lines=20> */
.L_x_1339:
[----:B------:R-:W-:Y:S05]  /*ee50*/  BSYNC B0 ;  /* 0x0000000000007941 */ /* 0x000fea0003800000 */
.L_x_1338:
[----:B------:R-:W2:Y:S01]  /*ee60*/  LDL.LU R22, [R1] ;  /* 0x0000000001167983 */ /* 0x000ea20000300800 */
[C---:B------:R-:W-:Y:S01]  /*ee70*/  IADD3 R31, R2.reuse, 0x170, RZ ;  /* 0x00000170021f7810 */ /* 0x040fe20007ffe0ff */
[--C-:B------:R-:W-:Y:S01]  /*ee80*/  HADD2.F32 R23, -RZ, R3.reuse.H0_H0 ;  /* 0x20000003ff177230 */ /* 0x100fe20000004100 */
[C---:B------:R-:W-:Y:S01]  /*ee90*/  IADD3 R27, R2.reuse, 0x160, RZ ;  /* 0x00000160021b7810 */ /* 0x040fe20007ffe0ff */
[----:B0-----:R-:W-:Y:S01]  /*eea0*/  HADD2.F32 R25, -RZ, R3.H1_H1 ;  /* 0x30000003ff197230 */ /* 0x001fe20000004100 */
[----:B------:R-:W-:Y:S01]  /*eeb0*/  SHF.R.S32.HI R31, RZ, 0x1f, R31 ;  /* 0x0000001fff1f7819 */ /* 0x000fe2000001141f */
[--C-:B------:R-:W-:Y:S01]  /*eec0*/  HADD2.F32 R3, -RZ, R13.reuse.H0_H0 ;  /* 0x2000000dff037230 */ /* 0x100fe20000004100 */
[----:B------:R-:W-:Y:S01]  /*eed0*/  SHF.R.S32.HI R27, RZ, 0x1f, R27 ;  /* 0x0000001fff1b7819 */ /* 0x000fe2000001141b */
[----:B------:R-:W-:Y:S01]  /*eee0*/  FADD.FTZ R23, R23, -UR24 ;  /* 0x8000001817177e21 */ /* 0x000fe20008010000 */
[C---:B------:R-:W-:Y:S01]  /*eef0*/  IADD3 R28, R2.reuse, 0x180, RZ ;  /* 0x00000180021c7810 */ /* 0x040fe20007ffe0ff */
[----:B------:R-:W-:Y:S01]  /*ef00*/  FADD.FTZ R25, R25, -UR24 ;  /* 0x8000001819197e21 */ /* 0x000fe20008010000 */
[----:B------:R-:W-:Y:S01]  /*ef10*/  IADD3 R29, R2, 0x190, RZ ;  /* 0x00000190021d7810 */ /* 0x000fe20007ffe0ff */
[----:B------:R-:W-:Y:S01]  /*ef20*/  HADD2.F32 R24, -RZ, R13.H1_H1 ;  /* 0x3000000dff187230 */ /* 0x000fe20000004100 */
[----:B------:R-:W-:Y:S01]  /*ef30*/  ISETP.GE.AND.EX P3, PT, R27, c[0x0][0x1e4], PT, P3 ;  /* 0x000079001b007a0c */ /* 0x000fe20003f66330 */
[----:B------:R-:W-:Y:S01]  /*ef40*/  FMUL.FTZ R23, R23, UR25 ;  /* 0x0000001917177c20 */ /* 0x000fe20008410000 */
[----:B------:R-:W-:Y:S01]  /*ef50*/  ISETP.GE.AND.EX P5, PT, R31, c[0x0][0x1e4], PT, P0 ;  /* 0x000079001f007a0c */ /* 0x000fe20003fa6300 */
[----:B------:R-:W-:Y:S01]  /*ef60*/  FMUL.FTZ R13, R25, UR25 ;  /* 0x00000019190d7c20 */ /* 0x000fe20008410000 */
[----:B------:R-:W-:-:S02]  /*ef70*/  ISETP.GE.U32.AND P2, PT, R28, c[0x0][0x1e0], PT ;  /* 0x000078001c007a0c */ /* 0x000fc40003f46070 */
[----:B------:R-:W-:Y:S02]  /*ef80*/  ISETP.GE.U32.AND P0, PT, R29, c[0x0][0x1e0], PT ;  /* 0x000078001d007a0c */ /* 0x000fe40003f06070 */
[C---:B------:R-:W-:Y:S02]  /*ef90*/  ISETP.GT.U32.OR P3, PT, R0.reuse, 0x2ff, P3 ;  /* 0x000002ff0000780c */ /* 0x040fe40001f64470 */
[----:B------:R-:W-:Y:S01]  /*efa0*/  ISETP.GT.U32.OR P5, PT, R0, 0x2ff, P5 ;  /* 0x000002ff0000780c */ /* 0x000fe20002fa4470 */
[--C-:B--2---:R-:W-:Y:S02]  /*efb0*/  HADD2.F32 R12, -RZ, R22.reuse.H0_H0 ;  /* 0x20000016ff0c7230 */ /* 0x104fe40000004100 */
[----:B------:R-:W-:Y:S01]  /*efc0*/  HADD2.F32 R22, -RZ, R22.H1_H1 ;  /* 0x30000016ff167230 */ /* 0x000fe20000004100 */
[----:B------:R-:W-:Y:S06]  /*efd0*/  @!P4 BRA `(.L_x_1340) ;  /* 0x000001200000c947 */ /* 0x000fec0003800000 */
        /* <DEDUP_REMOVED lines=18> */
.L_x_1340:
[----:B------:R-:W-:Y:S01]  /*f100*/  BSSY B0, `(.L_x_1341) ;  /* 0x0000014000007945 */ /* 0x000fe20003800000 */
[----:B------:R-:W-:Y:S05]  /*f110*/  @P3 BRA `(.L_x_1342) ;  /* 0x0000012000003947 */ /* 0x000fea0003800000 */
[----:B------:R-:W-:-:S05]  /*f120*/  MOV R25, UR5 ;  /* 0x0000000500197c02 */ /* 0x000fca0008000f00 */
[----:B---3--:R-:W-:-:S04]  /*f130*/  FFMA.FTZ R25, R23, R25, UR6 ;  /* 0x0000000617197e23 */ /* 0x008fc80008010019 */
[----:B------:R-:W-:Y:S01]  /*f140*/  FFMA.FTZ R25, R12, R18, -R25 ;  /* 0x000000120c197223 */ /* 0x000fe20000010819 */
[----:B------:R-:W-:-:S03]  /*f150*/  MOV R12, UR5 ;  /* 0x00000005000c7c02 */ /* 0x000fc60008000f00 */
[----:B------:R-:W-:Y:S02]  /*f160*/  FMUL.FTZ R25, R25, UR25 ;  /* 0x0000001919197c20 */ /* 0x000fe40008410000 */
[----:B------:R-:W-:Y:S01]  /*f170*/  FFMA.FTZ R12, R13, R12, UR6 ;  /* 0x000000060d0c7e23 */ /* 0x000fe2000801000c */
[----:B------:R-:W-:-:S03]  /*f180*/  MOV R13, R17 ;  /* 0x00000011000d7202 */ /* 0x000fc60000000f00 */
[----:B------:R-:W-:Y:S02]  /*f190*/  FFMA.FTZ R12, R22, R19, -R12 ;  /* 0x00000013160c7223 */ /* 0x000fe4000001080c */
[----:B------:R-:W-:Y:S02]  /*f1a0*/  IMAD R22, R27, c[0x0][0x1d8], RZ ;  /* 0x000076001b167a24 */ /* 0x000fe400078e02ff */
[----:B------:R-:W-:Y:S02]  /*f1b0*/  FMUL.FTZ R12, R12, UR25 ;  /* 0x000000190c0c7c20 */ /* 0x000fe40008410000 */
        /* <DEDUP_REMOVED lines=8> */
.L_x_1342:
[----:B------:R-:W-:Y:S05]  /*f240*/  BSYNC B0 ;  /* 0x0000000000007941 */ /* 0x000fea0003800000 */
.L_x_1341:
[----:B------:R-:W-:Y:S01]  /*f250*/  FADD.FTZ R13, R3, -UR24 ;  /* 0x80000018030d7e21 */ /* 0x000fe20008010000 */
[--C-:B------:R-:W-:Y:S01]  /*f260*/  HADD2.F32 R3, -RZ, R69.reuse.H0_H0 ;  /* 0x20000045ff037230 */ /* 0x100fe20000004100 */
[----:B------:R-:W-:Y:S01]  /*f270*/  FADD.FTZ R12, R24, -UR24 ;  /* 0x80000018180c7e21 */ /* 0x000fe20008010000 */
[----:B0-----:R-:W-:Y:S01]  /*f280*/  HADD2.F32 R22, -RZ, R69.H1_H1 ;  /* 0x30000045ff167230 */ /* 0x001fe20000004100 */
        /* <DEDUP_REMOVED lines=21> */
.L_x_1343:
        /* <DEDUP_REMOVED lines=17> */
[----:B------:R-:W-:Y:S02]  /*f4f0*/  F2FP.PACK_AB R3, R24, R3 ;  /* 0x000000031803723e */ /* 0x000fe400000000ff */
[----:B------:R-:W-:-:S05]  /*f500*/  LEA.HI.X R23, R12, c[0x0][0x164], R23, 0x1, P3 ;  /* 0x000059000c177a11 */ /* 0x000fca00018f0c17 */
[----:B------:R0:W-:Y:S04]  /*f510*/  STG.E [R22.64], R3 ;  /* 0x0000000316007986 */ /* 0x0001e8000c101912 */
.L_x_1345:
[----:B------:R-:W-:Y:S05]  /*f520*/  BSYNC B0 ;  /* 0x0000000000007941 */ /* 0x000fea0003800000 */
.L_x_1344:
[C---:B------:R-:W-:Y:S01]  /*f530*/  IADD3 R30, R2.reuse, 0x190, RZ ;  /* 0x00000190021e7810 */ /* 0x040fe20007ffe0ff */
[--C-:B0-----:R-:W-:Y:S01]  /*f540*/  HADD2.F32 R3, -RZ, R4.reuse.H0_H0 ;  /* 0x20000004ff037230 */ /* 0x101fe20000004100 */
[C---:B------:R-:W-:Y:S01]  /*f550*/  IADD3 R32, R2.reuse, 0x180, RZ ;  /* 0x0000018002207810 */ /* 0x040fe20007ffe0ff */
[----:B------:R-:W-:Y:S01]  /*f560*/  HADD2.F32 R4, -RZ, R4.H1_H1 ;  /* 0x30000004ff047230 */ /* 0x000fe20000004100 */
[----:B------:R-:W-:Y:S01]  /*f570*/  SHF.R.S32.HI R30, RZ, 0x1f, R30 ;  /* 0x0000001fff1e7819 */ /* 0x000fe2000001141e */
[--C-:B------:R-:W-:Y:S01]  /*f580*/  HADD2.F32 R13, -RZ, R68.reuse.H0_H0 ;  /* 0x20000044ff0d7230 */ /* 0x100fe20000004100 */
[----:B------:R-:W-:Y:S01]  /*f590*/  SHF.R.S32.HI R32, RZ, 0x1f, R32 ;  /* 0x0000001fff207819 */ /* 0x000fe20000011420 */
[----:B------:R-:W-:Y:S01]  /*f5a0*/  FADD.FTZ R12, R3, -UR24 ;  /* 0x80000018030c7e21 */ /* 0x000fe20008010000 */
[----:B------:R-:W-:Y:S01]  /*f5b0*/  IADD3 R33, R2, 0x1a0, RZ ;  /* 0x000001a002217810 */ /* 0x000fe20007ffe0ff */
        /* <DEDUP_REMOVED lines=32> */
.L_x_1346:
        /* <DEDUP_REMOVED lines=15> */
[----:B------:R-:W-:-:S04]  /*f8b0*/  LEA R12, P2, R4, c[0x0][0x160], 0x1 ;  /* 0x00005800040c7a11 */ /* 0x000fc800078408ff */
[----:B------:R-:W-:Y:S01]  /*f8c0*/  LEA.HI.X R13, R4, c[0x0][0x164], R23, 0x1, P2 ;  /* 0x00005900040d7a11 */ /* 0x000fe200010f0c17 */
[----:B------:R-:W-:-:S05]  /*f8d0*/  FMUL.FTZ R4, R24, UR25 ;  /* 0x0000001918047c20 */ /* 0x000fca0008410000 */
[----:B------:R-:W-:-:S05]  /*f8e0*/  F2FP.PACK_AB R5, R4, R5 ;  /* 0x000000050405723e */ /* 0x000fca00000000ff */
[----:B------:R0:W-:Y:S02]  /*f8f0*/  STG.E [R12.64], R5 ;  /* 0x000000050c007986 */ /* 0x0001e4000c101912 */
.L_x_1348:
[----:B------:R-:W-:Y:S05]  /*f900*/  BSYNC B0 ;  /* 0x0000000000007941 */ /* 0x000fea0003800000 */
.L_x_1347:
        /* <DEDUP_REMOVED lines=25> */
.L_x_1349:
        /* <DEDUP_REMOVED lines=20> */
.L_x_1351:
[----:B------:R-:W-:Y:S05]  /*fbe0*/  BSYNC B0 ;  /* 0x0000000000007941 */ /* 0x000fea0003800000 */
.L_x_1350:
        /* <DEDUP_REMOVED lines=11> */
[----:B------:R-:W-:Y:S01]  /*fca0*/  HADD2.F32 R60, -RZ, R60.H1_H1 ;  /* 0x3000003cff3c7230 */ /* 0x000fe20000004100 */
[----:B------:R-:W-:Y:S01]  /*fcb0*/  ISETP.GE.AND.EX P3, PT, R34, c[0x0][0x1e4], PT, P3 ;  /* 0x0000790022007a0c */ /* 0x000fe20003f66330 */
[--C-:B------:R-:W-:Y:S01]  /*fcc0*/  HADD2.F32 R3, -RZ, R7.reuse.H0_H0 ;  /* 0x20000007ff037230 */ /* 0x100fe20000004100 */
        /* <DEDUP_REMOVED lines=27> */
.L_x_1352:
        /* <DEDUP_REMOVED lines=20> */
.L_x_1354:
[----:B------:R-:W-:Y:S05]  /*ffc0*/  BSYNC B0 ;  /* 0x0000000000007941 */ /* 0x000fea0003800000 */
.L_x_1353:
        /* <DEDUP_REMOVED lines=25> */
.L_x_1355:
        /* <DEDUP_REMOVED lines=20> */
.L_x_1357:
[----:B------:R-:W-:Y:S05]  /*102a0*/  BSYNC B0 ;  /* 0x0000000000007941 */ /* 0x000fea0003800000 */
.L_x_1356:
        /* <DEDUP_REMOVED lines=41> */
.L_x_1358:
        /* <DEDUP_REMOVED lines=20> */
.L_x_1360:
[----:B------:R-:W-:Y:S05]  /*10680*/  BSYNC B0 ;  /* 0x0000000000007941 */ /* 0x000fea0003800000 */
.L_x_1359:
[----:B------:R-:W-:Y:S01]  /*10690*/  FADD.FTZ R4, R3, -UR24 ;  /* 0x8000001803047e21 */ /* 0x000fe20008010000 */
[--C-:B------:R-:W-:Y:S01]  /*106a0*/  HADD2.F32 R3, -RZ, R54.reuse.H0_H0 ;  /* 0x20000036ff037230 */ /* 0x100fe20000004100 */
[----:B------:R-:W-:Y:S01]  /*106b0*/  FADD.FTZ R9, R9, -UR24 ;  /* 0x8000001809097e21 */ /* 0x000fe20008010000 */
[----:B------:R-:W-:Y:S01]  /*106c0*/  HADD2.F32 R54, -RZ, R54.H1_H1 ;  /* 0x30000036ff367230 */ /* 0x000fe20000004100 */
[----:B------:R-:W-:Y:S02]  /*106d0*/  FMUL.FTZ R25, R4, UR25 ;  /* 0x0000001904197c20 */ /* 0x000fe40008410000 */
[----:B------:R-:W-:Y:S01]  /*106e0*/  FMUL.FTZ R24, R9, UR25 ;  /* 0x0000001909187c20 */ /* 0x000fe20008410000 */
[----:B------:R-:W-:Y:S05]  /*106f0*/  @!P4 BRA `(.L_x_1361) ;  /* 0x000001200000c947 */ /* 0x000fea0003800000 */
[----:B------:R-:W-:Y:S02]  /*10700*/  FFMA.FTZ R4, R25, R18, R20 ;  /* 0x0000001219047223 */ /* 0x000fe40000010014 */
[----:B0-----:R-:W-:Y:S02]  /*10710*/  FFMA.FTZ R5, R24, R19, R21 ;  /* 0x0000001318057223 */ /* 0x001fe40000010015 */
        /* <DEDUP_REMOVED lines=16> */
.L_x_1361:
[----:B------:R-:W-:Y:S01]  /*10820*/  BSSY B0, `(.L_x_1362) ;  /* 0x0000014000007945 */ /* 0x000fe20003800000 */
[----:B------:R-:W-:Y:S05]  /*10830*/  @P5 BRA `(.L_x_1363) ;  /* 0x0000012000005947 */ /* 0x000fea0003800000 */
[----:B0-----:R-:W-:Y:S01]  /*10840*/  MOV R6, UR5 ;  /* 0x0000000500067c02 */ /* 0x001fe20008000f00 */
        /* <DEDUP_REMOVED lines=17> */
.L_x_1363:
[----:B------:R-:W-:Y:S05]  /*10960*/  BSYNC B0 ;  /* 0x0000000000007941 */ /* 0x000fea0003800000 */
.L_x_1362:
        /* <DEDUP_REMOVED lines=8> */
[----:B------:R-:W-:Y:S01]  /*109f0*/  ISETP.GE.AND.EX P3, PT, R29, c[0x0][0x1e4], PT, P3 ;  /* 0x000079001d007a0c */ /* 0x000fe20003f66330 */
[----:B------:R-:W-:Y:S01]  /*10a00*/  FADD.FTZ R10, R10, -UR24 ;  /* 0x800000180a0a7e21 */ /* 0x000fe20008010000 */
[----:B------:R-:W-:Y:S01]  /*10a10*/  ISETP.GE.AND.EX P0, PT, R27, c[0x0][0x1e4], PT, P0 ;  /* 0x000079001b007a0c */ /* 0x000fe20003f06300 */
[----:B------:R-:W-:Y:S01]  /*10a20*/  HADD2.F32 R3, -RZ, R11.H0_H0 ;  /* 0x2000000bff037230 */ /* 0x000fe20000004100 */
[C---:B------:R-:W-:Y:S01]  /*10a30*/  ISETP.GT.U32.OR P3, PT, R0.reuse, 0x2ff, P3 ;  /* 0x000002ff0000780c */ /* 0x040fe20001f64470 */
[----:B------:R-:W-:Y:S01]  /*10a40*/  HADD2.F32 R6, -RZ, R51.H1_H1 ;  /* 0x30000033ff067230 */ /* 0x000fe20000004100 */
[----:B------:R-:W-:Y:S01]  /*10a50*/  ISETP.GT.U32.OR P0, PT, R0, 0x2ff, P0 ;  /* 0x000002ff0000780c */ /* 0x000fe20000704470 */
[----:B------:R-:W-:Y:S01]  /*10a60*/  HADD2.F32 R11, -RZ, R11.H1_H1 ;  /* 0x3000000bff0b7230 */ /* 0x000fe20000004100 */
[----:B------:R-:W-:-:S02]  /*10a70*/  FMUL.FTZ R25, R4, UR25 ;  /* 0x0000001904197c20 */ /* 0x000fc40008410000 */
[----:B------:R-:W-:Y:S01]  /*10a80*/  FMUL.FTZ R24, R10, UR25 ;  /* 0x000000190a187c20 */ /* 0x000fe20008410000 */
        /* <DEDUP_REMOVED lines=19> */
.L_x_1364:
        /* <DEDUP_REMOVED lines=20> */
.L_x_1366:
[----:B------:R-:W-:Y:S05]  /*10d00*/  BSYNC B0 ;  /* 0x0000000000007941 */ /* 0x000fea0003800000 */
.L_x_1365:
        /* <DEDUP_REMOVED lines=25> */
.L_x_1367:
[----:B------:R-:W-:Y:S01]  /*10ea0*/  BSSY B0, `(.L_x_1368) ;  /* 0x0000013000007945 */ /* 0x000fe20003800000 */
[----:B------:R-:W-:Y:S05]  /*10eb0*/  @P0 BRA `(.L_x_1369) ;  /* 0x0000011000000947 */ /* 0x000fea0003800000 */
[----:B------:R-:W-:Y:S01]  /*10ec0*/  MOV R4, UR5 ;  /* 0x0000000500047c02 */ /* 0x000fe20008000f00 */
[----:B0-----:R-:W-:Y:S01]  /*10ed0*/  IMAD R6, R27, c[0x0][0x1d8], RZ ;  /* 0x000076001b067a24 */ /* 0x001fe200078e02ff */
        /* <DEDUP_REMOVED lines=13> */
[----:B------:R-:W-:-:S05]  /*10fb0*/  F2FP.PACK_AB R3, R6, R3 ;  /* 0x000000030603723e */ /* 0x000fca00000000ff */
[----:B------:R0:W-:Y:S02]  /*10fc0*/  STG.E [R4.64], R3 ;  /* 0x0000000304007986 */ /* 0x0001e4000c101912 */
.L_x_1369:
[----:B------:R-:W-:Y:S05]  /*10fd0*/  BSYNC B0 ;  /* 0x0000000000007941 */ /* 0x000fea0003800000 */
.L_x_1368:
[----:B------:R-:W-:Y:S02]  /*10fe0*/  ULDC UR5, c[0x0][0x10] ;  /* 0x0000040000057ab9 */ /* 0x000fe40000000800 */
[----:B------:R-:W-:Y:S02]  /*10ff0*/  UIADD3 UR9, UR9, UR5, URZ ;  /* 0x0000000509097290 */ /* 0x000fe4000fffe03f */
[----:B------:R-:W-:Y:S02]  /*11000*/  UIADD3 UR4, UR4, 0x1, URZ ;  /* 0x0000000104047890 */ /* 0x000fe4000fffe03f */
[----:B------:R-:W-:-:S06]  /*11010*/  UISETP.GE.AND UP0, UPT, UR9, UR8, UPT ;  /* 0x000000080900728c */ /* 0x000fcc000bf06270 */
[----:B------:R-:W-:-:S13]  /*11020*/  PLOP3.LUT P0, PT, PT, PT, UP0, 0x80, 0x0 ;  /* 0x000000000000781c */ /* 0x000fda0003f0f008 */
[----:B------:R-:W-:Y:S01]  /*11030*/  @P0 CALL.REL.NOINC `(.L_x_1223) ;  /* 0x0000001000000944 */ /* 0x000fe20003c00000 */
[----:B------:R-:W-:Y:S05]  /*11040*/  BRA `(.L_x_1370) ;  /* 0xfffef46000007947 */ /* 0x000fea000383ffff */
.L_x_1223:
        /* <DEDUP_REMOVED lines=18> */
.L_x_1372:
[----:B------:R-:W-:Y:S05]  /*11170*/  BSYNC B0 ;  /* 0x0000000000007941 */ /* 0x000fea0003800000 */
.L_x_1371:
        /* <DEDUP_REMOVED lines=11> */
.L_x_1374:
[----:B------:R-:W2:Y:S01]  /*11230*/  LDG.E.STRONG.GPU R5, [R2.64] ;  /* 0x0000001202057981 */ /* 0x000ea2000c1ef900 */
[----:B------:R-:W-:Y:S01]  /*11240*/  YIELD ;  /* 0x0000000000007946 */ /* 0x000fe20003800000 */
[----:B--2---:R-:W-:Y:S01]  /*11250*/  ISETP.NE.AND P0, PT, R5, R4, PT ;  /* 0x000000040500720c */ /* 0x004fe20003f05270 */
[----:B------:R-:W-:-:S12]  /*11260*/  CCTL.IVALL ;  /* 0x00000000ff00798f */ /* 0x000fd80002000000 */
[----:B------:R-:W-:Y:S05]  /*11270*/  @P0 BRA `(.L_x_1374) ;  /* 0xffffffb000000947 */ /* 0x000fea000383ffff */
.L_x_1373:
        /* <DEDUP_REMOVED lines=25> */
.L_x_1375:
        /* <DEDUP_REMOVED lines=23> */
.L_x_1376:
        /* <DEDUP_REMOVED lines=16> */
.L_x_5165:


//--------------------- .text._Z35group_norm_nhwc_bwd_one_pass_kernelI11Fp16IOBf16WLi64ELi96ELi768EEv26Group_norm_nhwc_bwd_params --------------------------
	.section	.text._Z35group_norm_nhwc_bwd_one_pass_kernelI11Fp16IOBf16WLi64ELi96ELi768EEv26Group_norm_nhwc_bwd_params,"ax",@progbits
	.sectioninfo	@"SHI_REGISTERS=61"
	.align	128
        .global         _Z35group_norm_nhwc_bwd_one_pass_kernelI11Fp16IOBf16WLi64ELi96ELi768EEv26Group_norm_nhwc_bwd_params
        .type           _Z35group_norm_nhwc_bwd_one_pass_kernelI11Fp16IOBf16WLi64ELi96ELi768EEv26Group_norm_nhwc_bwd_params,@function
        .size           _Z35group_norm_nhwc_bwd_one_pass_kernelI11Fp16IOBf16WLi64ELi96ELi768EEv26Group_norm_nhwc_bwd_params,(.L_x_5166 - _Z35group_norm_nhwc_bwd_one_pass_kernelI11Fp16IOBf16WLi64ELi96ELi768EEv26Group_norm_nhwc_bwd_params)
        .other          _Z35group_norm_nhwc_bwd_one_pass_kernelI11Fp16IOBf16WLi64ELi96ELi768EEv26Group_norm_nhwc_bwd_params,@"STO_CUDA_ENTRY STV_DEFAULT"
_Z35group_norm_nhwc_bwd_one_pass_kernelI11Fp16IOBf16WLi64ELi96ELi768EEv26Group_norm_nhwc_bwd_params:
.text._Z35group_norm_nhwc_bwd_one_pass_kernelI11Fp16IOBf16WLi64ELi96ELi768EEv26Group_norm_nhwc_bwd_params:
        /* <DEDUP_REMOVED lines=43> */
.L_x_1412:
        /* <DEDUP_REMOVED lines=91> */
[----:B------:R0:W3:Y:S01]  /*0860*/  @P1 LDG.E R35, [R20.64] ;  /* 0x0000000814231981 */ /* 0x0000e2000c1e1900 */
        /* <DEDUP_REMOVED lines=25> */
[----:B------:R-:W-:Y:S02]  /*0a00*/  ISETP.NE.AND P4, PT, RZ, UR7, PT ;  /* 0x00000007ff007c0c */ /* 0x000fe4000bf85270 */
[----:B------:R-:W-:Y:S02]  /*0a10*/  MOV R48, RZ ;  /* 0x000000ff00307202 */ /* 0x000fe40000000f00 */
[----:B------:R-:W-:-:S02]  /*0a20*/  MOV R45, RZ ;  /* 0x000000ff002d7202 */ /* 0x000fc40000000f00 */
[----:B------:R-:W-:Y:S01]  /*0a30*/  MOV R46, RZ ;  /* 0x000000ff002e7202 */ /* 0x000fe20000000f00 */
[----:B--2---:R-:W-:-:S05]  /*0a40*/  FFMA.FTZ R17, -R16, R16, R17 ;  /* 0x0000001010117223 */ /* 0x004fca0000010111 */
[----:B------:R-:W-:-:S13]  /*0a50*/  FSETP.GTU.FTZ.AND P0, PT, R17, RZ, PT ;  /* 0x000000ff1100720b */ /* 0x000fda0003f1c000 */
[----:B------:R-:W-:-:S04]  /*0a60*/  @P0 FADD.FTZ R19, R17, c[0x0][0x1a0] ;  /* 0x0000680011130621 */ /* 0x000fc80000010000 */
[----:B------:R0:W1:Y:S01]  /*0a70*/  @P0 MUFU.RSQ R47, R19 ;  /* 0x00000013002f0308 */ /* 0x0000620000001400 */
[----:B------:R-:W-:Y:S01]  /*0a80*/  ISETP.GT.U32.AND P0, PT, R44, 0x2ff, PT ;  /* 0x000002ff2c00780c */ /* 0x000fe20003f04070 */
[--C-:B---3--:R-:W-:Y:S01]  /*0a90*/  HADD2.F32 R23, -RZ, R35.reuse.H0_H0 ;  /* 0x20000023ff177230 */ /* 0x108fe20000004100 */
[----:B------:R-:W-:Y:S01]  /*0aa0*/  MOV R17, RZ ;  /* 0x000000ff00117202 */ /* 0x000fe20000000f00 */
[----:B----4-:R-:W-:-:S10]  /*0ab0*/  HADD2.F32 R25, -RZ, R35.H1_H1 ;  /* 0x30000023ff197230 */ /* 0x010fd40000004100 */
[----:B------:R-:W-:Y:S05]  /*0ac0*/  @P0 BRA `(.L_x_1379) ;  /* 0x000000f000000947 */ /* 0x000fea0003800000 */
[----:B0-----:R-:W-:Y:S02]  /*0ad0*/  ISETP.NE.AND P0, PT, RZ, UR7, PT ;  /* 0x00000007ff007c0c */ /* 0x001fe4000bf05270 */
[----:B------:R-:W-:Y:S01]  /*0ae0*/  IADD3 R19, R43, R18, RZ ;  /* 0x000000122b137210 */ /* 0x000fe20007ffe0ff */
[----:B------:R-:W-:-:S03]  /*0af0*/  HFMA2.MMA R18, -RZ, RZ, 0, 1.1920928955078125e-07 ;  /* 0x00000002ff127435 */ /* 0x000fc600000001ff */
        /* <DEDUP_REMOVED lines=12> */
.L_x_1379:
[----:B0-----:R-:W-:Y:S05]  /*0bc0*/  BSYNC B0 ;  /* 0x0000000000007941 */ /* 0x001fea0003800000 */
.L_x_1378:
[C---:B------:R-:W-:Y:S01]  /*0bd0*/  FADD.FTZ R18, -R16.reuse, R23 ;  /* 0x0000001710127221 */ /* 0x040fe20000010100 */
[--C-:B-----5:R-:W-:Y:S01]  /*0be0*/  HADD2.F32 R21, -RZ, R34.reuse.H0_H0 ;  /* 0x20000022ff157230 */ /* 0x120fe20000004100 */
[----:B------:R-:W-:Y:S01]  /*0bf0*/  FADD.FTZ R20, -R16, R25 ;  /* 0x0000001910147221 */ /* 0x000fe20000010100 */
[----:B------:R-:W-:Y:S01]  /*0c00*/  HADD2.F32 R19, -RZ, R34.H1_H1 ;  /* 0x30000022ff137230 */ /* 0x000fe20000004100 */
[-C--:B-1----:R-:W-:Y:S02]  /*0c10*/  FMUL.FTZ R28, R18, R47.reuse ;  /* 0x0000002f121c7220 */ /* 0x082fe40000410000 */
        /* <DEDUP_REMOVED lines=20> */
.L_x_1380:
        /* <DEDUP_REMOVED lines=34> */
.L_x_1381:
[----:B------:R-:W-:Y:S01]  /*0f80*/  FADD.FTZ R22, RZ, R21 ;  /* 0x00000015ff167221 */ /* 0x000fe20000010000 */
[----:B------:R-:W-:Y:S01]  /*0f90*/  HADD2.F32 R29, -RZ, R15.H0_H0 ;  /* 0x2000000fff1d7230 */ /* 0x000fe20000004100 */
[----:B------:R-:W-:Y:S02]  /*0fa0*/  FMUL.FTZ R25, R23, R48 ;  /* 0x0000003017197220 */ /* 0x000fe40000410000 */
[----:B------:R-:W-:Y:S02]  /*0fb0*/  FFMA.FTZ R21, R31, R23, R54 ;  /* 0x000000171f157223 */ /* 0x000fe40000010036 */
[----:B------:R-:W-:-:S02]  /*0fc0*/  FADD.FTZ R22, R22, R23 ;  /* 0x0000001716167221 */ /* 0x000fc40000010000 */
[----:B------:R-:W-:Y:S02]  /*0fd0*/  FFMA.FTZ R27, R31, R25, R56 ;  /* 0x000000191f1b7223 */ /* 0x000fe40000010038 */
[----:B------:R-:W-:Y:S02]  /*0fe0*/  FFMA.FTZ R31, R18, R19, RZ ;  /* 0x00000013121f7223 */ /* 0x000fe400000100ff */
[----:B------:R-:W-:Y:S02]  /*0ff0*/  FADD.FTZ R23, RZ, R19 ;  /* 0x00000013ff177221 */ /* 0x000fe40000010000 */
[----:B------:R-:W-:Y:S02]  /*1000*/  FFMA.FTZ R19, R20, R24, R31 ;  /* 0x0000001814137223 */ /* 0x000fe4000001001f */
[----:B------:R-:W-:Y:S01]  /*1010*/  FADD.FTZ R18, R23, R24 ;  /* 0x0000001817127221 */ /* 0x000fe20000010000 */
[----:B------:R-:W-:Y:S01]  /*1020*/  HADD2.F32 R23, -RZ, R15.H1_H1 ;  /* 0x3000000fff177230 */ /* 0x000fe20000004100 */
        /* <DEDUP_REMOVED lines=29> */
.L_x_1382:
[----:B------:R-:W-:Y:S01]  /*1200*/  FMUL.FTZ R24, R23, R48 ;  /* 0x0000003017187220 */ /* 0x000fe20000410000 */
[--C-:B------:R-:W-:Y:S01]  /*1210*/  HADD2.F32 R29, -RZ, R32.reuse.H1_H1 ;  /* 0x30000020ff1d7230 */ /* 0x100fe20000004100 */
[----:B------:R-:W-:Y:S01]  /*1220*/  FADD.FTZ R22, R22, R23 ;  /* 0x0000001716167221 */ /* 0x000fe20000010000 */
[----:B------:R-:W-:Y:S01]  /*1230*/  HADD2.F32 R27, -RZ, R32.H0_H0 ;  /* 0x20000020ff1b7230 */ /* 0x000fe20000004100 */
[----:B------:R-:W-:-:S02]  /*1240*/  FFMA.FTZ R21, R54, R23, R21 ;  /* 0x0000001736157223 */ /* 0x000fc40000010015 */
[----:B------:R-:W-:Y:S02]  /*1250*/  FFMA.FTZ R23, R54, R24, R31 ;  /* 0x0000001836177223 */ /* 0x000fe4000001001f */
[----:B------:R-:W-:Y:S02]  /*1260*/  FADD.FTZ R25, R49, R24 ;  /* 0x0000001831197221 */ /* 0x000fe40000010000 */
[----:B------:R-:W-:Y:S02]  /*1270*/  FMUL.FTZ R24, R20, R17 ;  /* 0x0000001114187220 */ /* 0x000fe40000410000 */
[C---:B------:R-:W-:Y:S02]  /*1280*/  FADD.FTZ R28, -R16.reuse, R29 ;  /* 0x0000001d101c7221 */ /* 0x040fe40000010100 */
[----:B------:R-:W-:Y:S02]  /*1290*/  FADD.FTZ R26, -R16, R27 ;  /* 0x0000001b101a7221 */ /* 0x000fe40000010100 */
[----:B------:R-:W-:-:S02]  /*12a0*/  FFMA.FTZ R19, R55, R20, R19 ;  /* 0x0000001437137223 */ /* 0x000fc40000010013 */
[----:B------:R-:W-:Y:S01]  /*12b0*/  FFMA.FTZ R55, R55, R24, R23 ;  /* 0x0000001837377223 */ /* 0x000fe20000010017 */
[--C-:B------:R-:W-:Y:S01]  /*12c0*/  HADD2.F32 R23, -RZ, R14.reuse.H0_H0 ;  /* 0x2000000eff177230 */ /* 0x100fe20000004100 */
[----:B------:R-:W-:Y:S02]  /*12d0*/  FADD.FTZ R56, R24, R25 ;  /* 0x0000001918387221 */ /* 0x000fe40000010000 */
        /* <DEDUP_REMOVED lines=22> */
.L_x_1383:
[----:B------:R-:W-:Y:S01]  /*1440*/  FMUL.FTZ R25, R23, R48 ;  /* 0x0000003017197220 */ /* 0x000fe20000410000 */
[----:B------:R-:W-:Y:S01]  /*1450*/  ISETP.GT.AND P0, PT, R2, 0x1e, PT ;  /* 0x0000001e0200780c */ /* 0x000fe20003f04270 */
[----:B------:R-:W-:Y:S01]  /*1460*/  FADD.FTZ R29, R18, R20 ;  /* 0x00000014121d7221 */ /* 0x000fe20000010000 */
[----:B------:R-:W-:Y:S01]  /*1470*/  ISETP.GT.AND P2, PT, R2, 0xf, PT ;  /* 0x0000000f0200780c */ /* 0x000fe20003f44270 */
        /* <DEDUP_REMOVED lines=10> */
[----:B------:R-:W-:Y:S01]  /*1520*/  FADD.FTZ R22, R22, R23 ;  /* 0x0000001716167221 */ /* 0x000fe20000010000 */
[----:B------:R-:W0:Y:S01]  /*1530*/  SHFL.DOWN PT, R30, R27, 0x1, 0x1f ;  /* 0x08201f001b1e7f89 */ /* 0x000e2200000e0000 */
[----:B------:R-:W-:Y:S02]  /*1540*/  FFMA.FTZ R21, R24, R28, R19 ;  /* 0x0000001c18157223 */ /* 0x000fe40000010013 */
        /* <DEDUP_REMOVED lines=89> */
.L_x_1385:
[----:B------:R-:W-:Y:S05]  /*1ae0*/  BSYNC B0 ;  /* 0x0000000000007941 */ /* 0x000fea0003800000 */
.L_x_1384:
        /* <DEDUP_REMOVED lines=79> */
.L_x_1387:
[----:B------:R-:W-:Y:S05]  /*1fe0*/  BSYNC B0 ;  /* 0x0000000000007941 */ /* 0x000fea0003800000 */
.L_x_1386:
        /* <DEDUP_REMOVED lines=17> */
.L_x_1389:
[----:B------:R-:W-:Y:S05]  /*2100*/  BSYNC B0 ;  /* 0x0000000000007941 */ /* 0x000fea0003800000 */
.L_x_1388:
        /* <DEDUP_REMOVED lines=28> */
.L_x_1392:
[----:B------:R-:W2:Y:S01]  /*22d0*/  LDG.E.STRONG.GPU R22, [R20.64] ;  /* 0x0000000814167981 */ /* 0x000ea2000c1ef900 */
[----:B------:R-:W-:Y:S01]  /*22e0*/  YIELD ;  /* 0x0000000000007946 */ /* 0x000fe20003800000 */
[----:B--2---:R-:W-:Y:S01]  /*22f0*/  ISETP.NE.AND P0, PT, R22, R25, PT ;  /* 0x000000191600720c */ /* 0x004fe20003f05270 */
[----:B------:R-:W-:-:S12]  /*2300*/  CCTL.IVALL ;  /* 0x00000000ff00798f */ /* 0x000fd80002000000 */
[----:B------:R-:W-:Y:S05]  /*2310*/  @P0 BRA `(.L_x_1392) ;  /* 0xffffffb000000947 */ /* 0x000fea000383ffff */
.L_x_1391:
        /* <DEDUP_REMOVED lines=20> */
.L_x_1396:
        /* <DEDUP_REMOVED lines=115> */
.L_x_1395:
        /* <DEDUP_REMOVED lines=61> */
.L_x_1397:
[----:B------:R-:W-:-:S13]  /*2f60*/  ISETP.NE.OR P0, PT, R28, RZ, P0 ;  /* 0x000000ff1c00720c */ /* 0x000fda0000705670 */
[----:B------:R-:W-:Y:S05]  /*2f70*/  @!P0 BRA `(.L_x_1393) ;  /* 0x000001f000008947 */ /* 0x000fea0003800000 */
.L_x_1394:
        /* <DEDUP_REMOVED lines=31> */
.L_x_1393:
        /* <DEDUP_REMOVED lines=12> */
.L_x_1399:
[----:B------:R-:W-:Y:S05]  /*3230*/  BSYNC B0 ;  /* 0x0000000000007941 */ /* 0x000fea0003800000 */
.L_x_1398:
        /* <DEDUP_REMOVED lines=16> */
.L_x_1390:
[----:B------:R2:W-:Y:S01]  /*3340*/  @!P2 STS.64 [0xe0], R18 ;  /* 0x0000e012ff00a388 */ /* 0x0005e20000000a00 */
[--C-:B------:R-:W-:Y:S01]  /*3350*/  HADD2.F32 R9, -RZ, R35.reuse.H0_H0 ;  /* 0x20000023ff097230 */ /* 0x100fe20000004100 */
[----:B------:R-:W-:Y:S01]  /*3360*/  ISETP.GE.U32.AND P0, PT, R40, c[0x0][0x1e0], PT ;  /* 0x0000780028007a0c */ /* 0x000fe20003f06070 */
[----:B------:R-:W-:Y:S01]  /*3370*/  HADD2.F32 R35, -RZ, R35.H1_H1 ;  /* 0x30000023ff237230 */ /* 0x000fe20000004100 */
[----:B------:R-:W-:Y:S01]  /*3380*/  BAR.SYNC.DEFER_BLOCKING 0x0 ;  /* 0x0000000000007b1d */ /* 0x000fe20000010000 */
[--C-:B-1----:R-:W-:Y:S01]  /*3390*/  HADD2.F32 R27, -RZ, R15.reuse.H0_H0 ;  /* 0x2000000fff1b7230 */ /* 0x102fe20000004100 */
[----:B------:R-:W-:Y:S01]  /*33a0*/  ISETP.GE.U32.AND P2, PT, R39, c[0x0][0x1e0], PT ;  /* 0x0000780027007a0c */ /* 0x000fe20003f46070 */
[--C-:B------:R-:W-:Y:S01]  /*33b0*/  HADD2.F32 R23, -RZ, R36.reuse.H0_H0 ;  /* 0x20000024ff177230 */ /* 0x100fe20000004100 */
[----:B------:R-:W-:Y:S01]  /*33c0*/  ISETP.GE.U32.AND P3, PT, R38, c[0x0][0x1e0], PT ;  /* 0x0000780026007a0c */ /* 0x000fe20003f66070 */
[----:B------:R-:W-:Y:S01]  /*33d0*/  HADD2.F32 R25, -RZ, R36.H1_H1 ;  /* 0x30000024ff197230 */ /* 0x000fe20000004100 */
[C---:B0-2---:R-:W-:Y:S01]  /*33e0*/  FADD.FTZ R18, -R16.reuse, R9 ;  /* 0x0000000910127221 */ /* 0x045fe20000010100 */
        /* <DEDUP_REMOVED lines=8> */
[----:B------:R-:W-:Y:S01]  /*3470*/  FADD.FTZ R30, -R16, R25 ;  /* 0x00000019101e7221 */ /* 0x000fe20000010100 */
[----:B------:R-:W-:Y:S01]  /*3480*/  ISETP.GT.U32.OR P0, PT, R44, 0x2ff, P0 ;  /* 0x000002ff2c00780c */ /* 0x000fe20000704470 */
[----:B------:R-:W-:Y:S01]  /*3490*/  FADD.FTZ R28, -R16, R27 ;  /* 0x0000001b101c7221 */ /* 0x000fe20000010100 */
[----:B------:R-:W-:Y:S01]  /*34a0*/  ISETP.GT.U32.OR P2, PT, R44, 0x2ff, P2 ;  /* 0x000002ff2c00780c */ /* 0x000fe20001744470 */
[C---:B------:R-:W-:Y:S01]  /*34b0*/  FADD.FTZ R26, -R16.reuse, R15 ;  /* 0x0000000f101a7221 */ /* 0x040fe20000010100 */
[--C-:B------:R-:W-:Y:S01]  /*34c0*/  HADD2.F32 R15, -RZ, R34.reuse.H0_H0 ;  /* 0x20000022ff0f7230 */ /* 0x100fe20000004100 */
[----:B------:R-:W-:Y:S01]  /*34d0*/  FADD.FTZ R22, -R16, R19 ;  /* 0x0000001310167221 */ /* 0x000fe20000010100 */
[----:B------:R-:W-:Y:S01]  /*34e0*/  ISETP.GT.U32.OR P3, PT, R44, 0x2ff, P3 ;  /* 0x000002ff2c00780c */ /* 0x000fe20001f64470 */
[----:B------:R-:W-:Y:S01]  /*34f0*/  FADD.FTZ R16, -R16, R29 ;  /* 0x0000001d10107221 */ /* 0x000fe20000010100 */
[----:B------:R-:W0:Y:S01]  /*3500*/  LDS.64 R20, [0xe0] ;  /* 0x0000e000ff147984 */ /* 0x000e220000000a00 */
[----:B------:R-:W-:Y:S01]  /*3510*/  HADD2.F32 R34, -RZ, R34.H1_H1 ;  /* 0x30000022ff227230 */ /* 0x000fe20000004100 */
[----:B------:R-:W-:-:S02]  /*3520*/  FMUL.FTZ R29, R18, R47 ;  /* 0x0000002f121d7220 */ /* 0x000fc40000410000 */
[----:B------:R-:W-:Y:S02]  /*3530*/  FMUL.FTZ R31, R36, R47 ;  /* 0x0000002f241f7220 */ /* 0x000fe40000410000 */
[----:B0-----:R-:W-:Y:S02]  /*3540*/  FMUL.FTZ R9, R20, c[0x0][0x20c] ;  /* 0x0000830014097a20 */ /* 0x001fe40000410000 */
[----:B------:R-:W-:Y:S01]  /*3550*/  FMUL.FTZ R24, R21, c[0x0][0x20c] ;  /* 0x0000830015187a20 */ /* 0x000fe20000410000 */
        /* <DEDUP_REMOVED lines=19> */
.L_x_1400:
        /* <DEDUP_REMOVED lines=15> */
[----:B------:R-:W-:Y:S02]  /*3780*/  F2FP.PACK_AB R15, R15, R34 ;  /* 0x000000220f0f723e */ /* 0x000fe400000000ff */
[----:B------:R-:W-:-:S05]  /*3790*/  LEA.HI.X R21, R18, c[0x0][0x164], R21, 0x1, P5 ;  /* 0x0000590012157a11 */ /* 0x000fca00028f0c15 */
[----:B------:R0:W-:Y:S02]  /*37a0*/  STG.E [R20.64], R15 ;  /* 0x0000000f14007986 */ /* 0x0001e4000c101908 */
.L_x_1402:
[----:B------:R-:W-:Y:S05]  /*37b0*/  BSYNC B0 ;  /* 0x0000000000007941 */ /* 0x000fea0003800000 */
.L_x_1401:
        /* <DEDUP_REMOVED lines=23> */
.L_x_1403:
        /* <DEDUP_REMOVED lines=18> */
.L_x_1405:
[----:B------:R-:W-:Y:S05]  /*3a50*/  BSYNC B0 ;  /* 0x0000000000007941 */ /* 0x000fea0003800000 */
.L_x_1404:
        /* <DEDUP_REMOVED lines=23> */
.L_x_1406:
        /* <DEDUP_REMOVED lines=18> */
.L_x_1408:
[----:B------:R-:W-:Y:S05]  /*3cf0*/  BSYNC B0 ;  /* 0x0000000000007941 */ /* 0x000fea0003800000 */
.L_x_1407:
        /* <DEDUP_REMOVED lines=23> */
.L_x_1409:
        /* <DEDUP_REMOVED lines=17> */
.L_x_1411:
[----:B------:R-:W-:Y:S05]  /*3f80*/  BSYNC B0 ;  /* 0x0000000000007941 */ /* 0x000fea0003800000 */
.L_x_1410:
[----:B------:R-:W-:Y:S02]  /*3f90*/  IADD3 R42, R42, c[0x0][0x10], RZ ;  /* 0x000004002a2a7a10 */ /* 0x000fe40007ffe0ff */
[----:B------:R-:W-:Y:S02]  /*3fa0*/  IADD3 R37, R37, 0x1, RZ ;  /* 0x0000000125257810 */ /* 0x000fe40007ffe0ff */
[----:B------:R-:W-:-:S13]  /*3fb0*/  ISETP.GE.AND P0, PT, R42, UR4, PT ;  /* 0x000000042a007c0c */ /* 0x000fda000bf06270 */
[----:B------:R-:W-:Y:S01]  /*3fc0*/  @P0 CALL.REL.NOINC `(.L_x_1377) ;  /* 0x0000001000000944 */ /* 0x000fe20003c00000 */
[----:B------:R-:W-:Y:S05]  /*3fd0*/  BRA `(.L_x_1412) ;  /* 0xffffc2d000007947 */ /* 0x000fea000383ffff */
.L_x_1377:
        /* <DEDUP_REMOVED lines=18> */
.L_x_1414:
[----:B------:R-:W-:Y:S05]  /*4100*/  BSYNC B0 ;  /* 0x0000000000007941 */ /* 0x000fea0003800000 */
.L_x_1413:
        /* <DEDUP_REMOVED lines=11> */
.L_x_1416:
[----:B------:R-:W2:Y:S01]  /*41c0*/  LDG.E.STRONG.GPU R5, [R2.64] ;  /* 0x0000000802057981 */ /* 0x000ea2000c1ef900 */
[----:B------:R-:W-:Y:S01]  /*41d0*/  YIELD ;  /* 0x0000000000007946 */ /* 0x000fe20003800000 */
[----:B--2---:R-:W-:Y:S01]  /*41e0*/  ISETP.NE.AND P0, PT, R5, R0, PT ;  /* 0x000000000500720c */ /* 0x004fe20003f05270 */
[----:B------:R-:W-:-:S12]  /*41f0*/  CCTL.IVALL ;  /* 0x00000000ff00798f */ /* 0x000fd80002000000 */
[----:B------:R-:W-:Y:S05]  /*4200*/  @P0 BRA `(.L_x_1416) ;  /* 0xffffffb000000947 */ /* 0x000fea000383ffff */
.L_x_1415:
        /* <DEDUP_REMOVED lines=25> */
.L_x_1417:
        /* <DEDUP_REMOVED lines=26> */
.L_x_1418:
        /* <DEDUP_REMOVED lines=12> */
.L_x_5166:


//--------------------- .text._Z35group_norm_nhwc_bwd_one_pass_kernelI11Fp16IOBf16WLi128ELi96ELi768EEv26Group_norm_nhwc_bwd_params --------------------------
	.section	.text._Z35group_norm_nhwc_bwd_one_pass_kernelI11Fp16IOBf16WLi128ELi96ELi768EEv26Group_norm_nhwc_bwd_params,"ax",@progbits
	.sectioninfo	@"SHI_REGISTERS=80"
	.align	128
        .global         _Z35group_norm_nhwc_bwd_one_pass_kernelI11Fp16IOBf16WLi128ELi96ELi768EEv26Group_norm_nhwc_bwd_params
        .type           _Z35group_norm_nhwc_bwd_one_pass_kernelI11Fp16IOBf16WLi128ELi96ELi768EEv26Group_norm_nhwc_bwd_params,@function
        .size           _Z35group_norm_nhwc_bwd_one_pass_kernelI11Fp16IOBf16WLi128ELi96ELi768EEv26Group_norm_nhwc_bwd_params,(.L_x_5167 - _Z35group_norm_nhwc_bwd_one_pass_kernelI11Fp16IOBf16WLi128ELi96ELi768EEv26Group_norm_nhwc_bwd_params)
        .other          _Z35group_norm_nhwc_bwd_one_pass_kernelI11Fp16IOBf16WLi128ELi96ELi768EEv26Group_norm_nhwc_bwd_params,@"STO_CUDA_ENTRY STV_DEFAULT"
_Z35group_norm_nhwc_bwd_one_pass_kernelI11Fp16IOBf16WLi128ELi96ELi768EEv26Group_norm_nhwc_bwd_params:
.text._Z35group_norm_nhwc_bwd_one_pass_kernelI11Fp16IOBf16WLi128ELi96ELi768EEv26Group_norm_nhwc_bwd_params:
        /* <DEDUP_REMOVED lines=47> */
.L_x_1470:
        /* <DEDUP_REMOVED lines=215> */
.L_x_1421:
[----:B---3--:R-:W-:Y:S05]  /*1060*/  BSYNC B0 ;  /* 0x0000000000007941 */ /* 0x008fea0003800000 */
.L_x_1420:
[----:B------:R-:W-:Y:S01]  /*1070*/  ISETP.NE.AND P5, PT, RZ, UR7, PT ;  /* 0x00000007ff007c0c */ /* 0x000fe2000bfa5270 */
[--C-:B-----5:R-:W-:Y:S02]  /*1080*/  HADD2.F32 R21, -RZ, R52.reuse.H0_H0 ;  /* 0x20000034ff157230 */ /* 0x120fe40000004100 */
[----:B------:R-:W-:Y:S02]  /*1090*/  HADD2.F32 R23, -RZ, R52.H1_H1 ;  /* 0x30000034ff177230 */ /* 0x000fe40000004100 */
[--C-:B------:R-:W-:Y:S01]  /*10a0*/  HADD2.F32 R25, -RZ, R53.reuse.H0_H0 ;  /* 0x20000035ff197230 */ /* 0x100fe20000004100 */
[C---:B------:R-:W-:Y:S01]  /*10b0*/  FADD.FTZ R22, -R14.reuse, R21 ;  /* 0x000000150e167221 */ /* 0x040fe20000010100 */
[----:B------:R-:W-:Y:S01]  /*10c0*/  HADD2.F32 R27, -RZ, R53.H1_H1 ;  /* 0x30000035ff1b7230 */ /* 0x000fe20000004100 */
[C---:B------:R-:W-:Y:S01]  /*10d0*/  FADD.FTZ R26, -R14.reuse, R23 ;  /* 0x000000170e1a7221 */ /* 0x040fe20000010100 */
[--C-:B------:R-:W-:Y:S01]  /*10e0*/  HADD2.F32 R19, -RZ, R51.reuse.H0_H0 ;  /* 0x20000033ff137230 */ /* 0x100fe20000004100 */
[C---:B------:R-:W-:Y:S01]  /*10f0*/  FADD.FTZ R24, -R14.reuse, R25 ;  /* 0x000000190e187221 */ /* 0x040fe20000010100 */
[----:B------:R-:W-:Y:S01]  /*1100*/  HADD2.F32 R18, -RZ, R51.H1_H1 ;  /* 0x30000033ff127230 */ /* 0x000fe20000004100 */
[----:B------:R-:W-:Y:S01]  /*1110*/  FADD.FTZ R20, -R14, R27 ;  /* 0x0000001b0e147221 */ /* 0x000fe20000010100 */
[--C-:B------:R-:W-:Y:S01]  /*1120*/  HADD2.F32 R17, -RZ, R50.reuse.H0_H0 ;  /* 0x20000032ff117230 */ /* 0x100fe20000004100 */
[-C--:B0-----:R-:W-:Y:S01]  /*1130*/  FMUL.FTZ R22, R22, R69.reuse ;  /* 0x0000004516167220 */ /* 0x081fe20000410000 */
        /* <DEDUP_REMOVED lines=21> */
.L_x_1422:
        /* <DEDUP_REMOVED lines=26> */
.L_x_1423:
[----:B------:R-:W-:Y:S01]  /*1430*/  FADD.FTZ R20, RZ, R19 ;  /* 0x00000013ff147221 */ /* 0x000fe20000010000 */
[--C-:B------:R-:W-:Y:S01]  /*1440*/  HADD2.F32 R31, -RZ, R48.reuse.H1_H1 ;  /* 0x30000030ff1f7230 */ /* 0x100fe20000004100 */
[----:B------:R-:W-:Y:S02]  /*1450*/  FFMA.FTZ R22, R21, R26, R22 ;  /* 0x0000001a15167223 */ /* 0x000fe40000010016 */
[----:B------:R-:W-:Y:S02]  /*1460*/  FMUL.FTZ R29, R17, R68 ;  /* 0x00000044111d7220 */ /* 0x000fe40000410000 */
[----:B------:R-:W-:Y:S02]  /*1470*/  FFMA.FTZ R25, R24, R17, R25 ;  /* 0x0000001118197223 */ /* 0x000fe40000010019 */
[----:B------:R-:W-:Y:S01]  /*1480*/  FADD.FTZ R26, R26, R27 ;  /* 0x0000001b1a1a7221 */ /* 0x000fe20000010000 */
[----:B------:R-:W-:Y:S01]  /*1490*/  HADD2.F32 R27, -RZ, R48.H0_H0 ;  /* 0x20000030ff1b7230 */ /* 0x000fe20000004100 */
[----:B------:R-:W-:-:S02]  /*14a0*/  FADD.FTZ R17, R20, R17 ;  /* 0x0000001114117221 */ /* 0x000fc40000010000 */
[----:B------:R-:W-:Y:S02]  /*14b0*/  FFMA.FTZ R21, R21, R18, RZ ;  /* 0x0000001215157223 */ /* 0x000fe400000100ff */
[----:B------:R-:W-:Y:S01]  /*14c0*/  FFMA.FTZ R24, R24, R29, R22 ;  /* 0x0000001d18187223 */ /* 0x000fe20000010016 */
[----:B------:R-:W-:Y:S01]  /*14d0*/  HADD2.F32 R22, -RZ, R47.H1_H1 ;  /* 0x3000002fff167230 */ /* 0x000fe20000004100 */
[----:B------:R-:W-:Y:S02]  /*14e0*/  FADD.FTZ R19, RZ, R18 ;  /* 0x00000012ff137221 */ /* 0x000fe40000010000 */
[----:B------:R-:W-:Y:S02]  /*14f0*/  FMUL.FTZ R20, R16, R15 ;  /* 0x0000000f10147220 */ /* 0x000fe40000410000 */
[----:B------:R-:W-:Y:S02]  /*1500*/  FFMA.FTZ R18, R23, R16, R21 ;  /* 0x0000001017127223 */ /* 0x000fe40000010015 */
[----:B------:R-:W-:-:S02]  /*1510*/  FADD.FTZ R19, R19, R16 ;  /* 0x0000001013137221 */ /* 0x000fc40000010000 */
[----:B------:R-:W-:Y:S02]  /*1520*/  FFMA.FTZ R23, R23, R20, R24 ;  /* 0x0000001417177223 */ /* 0x000fe40000010018 */
[C---:B------:R-:W-:Y:S02]  /*1530*/  FADD.FTZ R24, -R14.reuse, R27 ;  /* 0x0000001b0e187221 */ /* 0x040fe40000010100 */
[----:B------:R-:W-:Y:S02]  /*1540*/  FADD.FTZ R16, -R14, R31 ;  /* 0x0000001f0e107221 */ /* 0x000fe40000010100 */
[----:B------:R-:W-:Y:S01]  /*1550*/  FADD.FTZ R21, R26, R29 ;  /* 0x0000001d1a157221 */ /* 0x000fe20000010000 */
        /* <DEDUP_REMOVED lines=21> */
[----:B------:R-:W-:-:S04]  /*16b0*/  FMUL.FTZ R26, R26, R31 ;  /* 0x0000001f1a1a7220 */ /* 0x000fc80000410000 */
.L_x_1424:
[----:B------:R-:W-:Y:S02]  /*16c0*/  FMUL.FTZ R28, R26, R68 ;  /* 0x000000441a1c7220 */ /* 0x000fe40000410000 */
[----:B------:R-:W-:Y:S02]  /*16d0*/  FADD.FTZ R29, R20, R21 ;  /* 0x00000015141d7221 */ /* 0x000fe40000010000 */
[C---:B------:R-:W-:Y:S02]  /*16e0*/  FFMA.FTZ R20, R24.reuse, R28, R23 ;  /* 0x0000001c18147223 */ /* 0x040fe40000010017 */
[----:B------:R-:W-:Y:S01]  /*16f0*/  FFMA.FTZ R21, R24, R26, R25 ;  /* 0x0000001a18157223 */ /* 0x000fe20000010019 */
[--C-:B------:R-:W-:Y:S01]  /*1700*/  HADD2.F32 R25, -RZ, R49.reuse.H0_H0 ;  /* 0x20000031ff197230 */ /* 0x100fe20000004100 */
[----:B------:R-:W-:Y:S01]  /*1710*/  FADD.FTZ R28, R29, R28 ;  /* 0x0000001c1d1c7221 */ /* 0x000fe20000010000 */
[----:B------:R-:W-:Y:S01]  /*1720*/  HADD2.F32 R29, -RZ, R49.H1_H1 ;  /* 0x30000031ff1d7230 */ /* 0x000fe20000004100 */
[----:B------:R-:W-:Y:S01]  /*1730*/  FMUL.FTZ R23, R22, R15 ;  /* 0x0000000f16177220 */ /* 0x000fe20000410000 */
[----:B------:R-:W-:Y:S01]  /*1740*/  HADD2.F32 R24, -RZ, R46.H1_H1 ;  /* 0x3000002eff187230 */ /* 0x000fe20000004100 */
[----:B------:R-:W-:-:S02]  /*1750*/  FADD.FTZ R16, R17, R26 ;  /* 0x0000001a11107221 */ /* 0x000fc40000010000 */
[----:B------:R-:W-:Y:S01]  /*1760*/  FADD.FTZ R17, R19, R22 ;  /* 0x0000001613117221 */ /* 0x000fe20000010000 */
[----:B------:R-:W-:Y:S01]  /*1770*/  HADD2.F32 R19, -RZ, R46.H0_H0 ;  /* 0x2000002eff137230 */ /* 0x000fe20000004100 */
[----:B------:R-:W-:Y:S02]  /*1780*/  FFMA.FTZ R18, R27, R22, R18 ;  /* 0x000000161b127223 */ /* 0x000fe40000010012 */
[----:B------:R-:W-:Y:S02]  /*1790*/  FADD.FTZ R22, R23, R28 ;  /* 0x0000001c17167221 */ /* 0x000fe40000010000 */
[C---:B------:R-:W-:Y:S02]  /*17a0*/  FADD.FTZ R26, -R14.reuse, R25 ;  /* 0x000000190e1a7221 */ /* 0x040fe40000010100 */
[----:B------:R-:W-:Y:S02]  /*17b0*/  FADD.FTZ R28, -R14, R29 ;  /* 0x0000001d0e1c7221 */ /* 0x000fe40000010100 */
[----:B------:R-:W-:-:S02]  /*17c0*/  FFMA.FTZ R20, R27, R23, R20 ;  /* 0x000000171b147223 */ /* 0x000fc40000010014 */
[-C--:B------:R-:W-:Y:S02]  /*17d0*/  FMUL.FTZ R26, R26, R69.reuse ;  /* 0x000000451a1a7220 */ /* 0x080fe40000410000 */
        /* <DEDUP_REMOVED lines=20> */
.L_x_1425:
[--C-:B------:R-:W-:Y:S01]  /*1920*/  HADD2.F32 R25, -RZ, R44.reuse.H0_H0 ;  /* 0x2000002cff197230 */ /* 0x100fe20000004100 */
[----:B------:R-:W-:Y:S01]  /*1930*/  FMUL.FTZ R23, R19, R68 ;  /* 0x0000004413177220 */ /* 0x000fe20000410000 */
[----:B------:R-:W-:Y:S01]  /*1940*/  HADD2.F32 R29, -RZ, R44.H1_H1 ;  /* 0x3000002cff1d7230 */ /* 0x000fe20000004100 */
[----:B------:R-:W-:-:S02]  /*1950*/  FFMA.FTZ R21, R26, R19, R21 ;  /* 0x000000131a157223 */ /* 0x000fc40000010015 */
[C---:B------:R-:W-:Y:S02]  /*1960*/  FADD.FTZ R30, -R14.reuse, R25 ;  /* 0x000000190e1e7221 */ /* 0x040fe40000010100 */
[----:B------:R-:W-:Y:S02]  /*1970*/  FADD.FTZ R32, -R14, R29 ;  /* 0x0000001d0e207221 */ /* 0x000fe40000010100 */
[----:B------:R-:W-:Y:S01]  /*1980*/  FFMA.FTZ R26, R26, R23, R20 ;  /* 0x000000171a1a7223 */ /* 0x000fe20000010014 */
[--C-:B------:R-:W-:Y:S01]  /*1990*/  HADD2.F32 R20, -RZ, R43.reuse.H1_H1 ;  /* 0x3000002bff147230 */ /* 0x100fe20000004100 */
[----:B------:R-:W-:Y:S01]  /*19a0*/  FADD.FTZ R28, R22, R23 ;  /* 0x00000017161c7221 */ /* 0x000fe20000010000 */
[----:B------:R-:W-:Y:S01]  /*19b0*/  HADD2.F32 R22, -RZ, R43.H0_H0 ;  /* 0x2000002bff167230 */ /* 0x000fe20000004100 */
[----:B------:R-:W-:Y:S02]  /*19c0*/  FMUL.FTZ R25, R30, R69 ;  /* 0x000000451e197220 */ /* 0x000fe40000410000 */
        /* <DEDUP_REMOVED lines=21> */
.L_x_1426:
[----:B------:R-:W-:Y:S02]  /*1b20*/  FFMA.FTZ R31, R27, R29, R26 ;  /* 0x0000001d1b1f7223 */ /* 0x000fe4000001001a */
[----:B------:R-:W-:Y:S02]  /*1b30*/  FMUL.FTZ R30, R22, R68 ;  /* 0x00000044161e7220 */ /* 0x000fe40000410000 */
[----:B------:R-:W-:Y:S02]  /*1b40*/  FADD.FTZ R33, R29, R28 ;  /* 0x0000001c1d217221 */ /* 0x000fe40000010000 */
[----:B------:R-:W-:Y:S02]  /*1b50*/  FADD.FTZ R29, R16, R19 ;  /* 0x00000013101d7221 */ /* 0x000fe40000010000 */
[----:B------:R-:W-:Y:S01]  /*1b60*/  FFMA.FTZ R28, R25, R30, R31 ;  /* 0x0000001e191c7223 */ /* 0x000fe2000001001f */
[--C-:B------:R-:W-:Y:S01]  /*1b70*/  HADD2.F32 R31, -RZ, R45.reuse.H0_H0 ;  /* 0x2000002dff1f7230 */ /* 0x100fe20000004100 */
[----:B------:R-:W-:Y:S01]  /*1b80*/  FADD.FTZ R19, R33, R30 ;  /* 0x0000001e21137221 */ /* 0x000fe20000010000 */
[----:B------:R-:W-:Y:S01]  /*1b90*/  HADD2.F32 R33, -RZ, R45.H1_H1 ;  /* 0x3000002dff217230 */ /* 0x000fe20000004100 */
[----:B------:R-:W-:Y:S01]  /*1ba0*/  FFMA.FTZ R26, R27, R24, R18 ;  /* 0x000000181b1a7223 */ /* 0x000fe20000010012 */
[----:B------:R-:W-:Y:S01]  /*1bb0*/  HADD2.F32 R18, -RZ, R42.H1_H1 ;  /* 0x3000002aff127230 */ /* 0x000fe20000004100 */
[----:B------:R-:W-:-:S02]  /*1bc0*/  FMUL.FTZ R30, R20, R15 ;  /* 0x0000000f141e7220 */ /* 0x000fc40000410000 */
[----:B------:R-:W-:Y:S02]  /*1bd0*/  FADD.FTZ R27, R17, R24 ;  /* 0x00000018111b7221 */ /* 0x000fe40000010000 */
[C---:B------:R-:W-:Y:S02]  /*1be0*/  FADD.FTZ R16, -R14.reuse, R31 ;  /* 0x0000001f0e107221 */ /* 0x040fe40000010100 */
[----:B------:R-:W-:Y:S02]  /*1bf0*/  FADD.FTZ R24, -R14, R33 ;  /* 0x000000210e187221 */ /* 0x000fe40000010100 */
[----:B------:R-:W-:Y:S02]  /*1c00*/  FFMA.FTZ R28, R23, R30, R28 ;  /* 0x0000001e171c7223 */ /* 0x000fe4000001001c */
[----:B------:R-:W-:Y:S01]  /*1c10*/  FADD.FTZ R30, R30, R19 ;  /* 0x000000131e1e7221 */ /* 0x000fe20000010000 */
        /* <DEDUP_REMOVED lines=22> */
.L_x_1427:
[----:B------:R-:W-:Y:S02]  /*1d80*/  FMUL.FTZ R31, R19, R68 ;  /* 0x00000044131f7220 */ /* 0x000fe40000410000 */
[----:B------:R-:W-:Y:S01]  /*1d90*/  FFMA.FTZ R24, R25, R22, R21 ;  /* 0x0000001619187223 */ /* 0x000fe20000010015 */
[----:B------:R-:W-:Y:S01]  /*1da0*/  HADD2.F32 R25, -RZ, R40.H0_H0 ;  /* 0x20000028ff197230 */ /* 0x000fe20000004100 */
[----:B------:R-:W-:-:S02]  /*1db0*/  FFMA.FTZ R21, R17, R31, R28 ;  /* 0x0000001f11157223 */ /* 0x000fc4000001001c */
[----:B------:R-:W-:Y:S01]  /*1dc0*/  FADD.FTZ R28, R30, R31 ;  /* 0x0000001f1e1c7221 */ /* 0x000fe20000010000 */
[----:B------:R-:W-:Y:S01]  /*1dd0*/  HADD2.F32 R31, -RZ, R40.H1_H1 ;  /* 0x30000028ff1f7230 */ /* 0x000fe20000004100 */
[----:B------:R-:W-:Y:S02]  /*1de0*/  FADD.FTZ R22, R29, R22 ;  /* 0x000000161d167221 */ /* 0x000fe40000010000 */
[----:B------:R-:W-:Y:S02]  /*1df0*/  FMUL.FTZ R29, R18, R15 ;  /* 0x0000000f121d7220 */ /* 0x000fe40000410000 */
[C---:B------:R-:W-:Y:S02]  /*1e00*/  FADD.FTZ R32, -R14.reuse, R25 ;  /* 0x000000190e207221 */ /* 0x040fe40000010100 */
[----:B------:R-:W-:Y:S02]  /*1e10*/  FADD.FTZ R34, -R14, R31 ;  /* 0x0000001f0e227221 */ /* 0x000fe40000010100 */
[----:B------:R-:W-:-:S02]  /*1e20*/  FFMA.FTZ R30, R16, R29, R21 ;  /* 0x0000001d101e7223 */ /* 0x000fc40000010015 */
[----:B------:R-:W-:Y:S01]  /*1e30*/  FFMA.FTZ R23, R23, R20, R26 ;  /* 0x0000001417177223 */ /* 0x000fe2000001001a */
[--C-:B------:R-:W-:Y:S01]  /*1e40*/  HADD2.F32 R26, -RZ, R39.reuse.H1_H1 ;  /* 0x30000027ff1a7230 */ /* 0x100fe20000004100 */
[----:B------:R-:W-:Y:S01]  /*1e50*/  FADD.FTZ R29, R29, R28 ;  /* 0x0000001c1d1d7221 */ /* 0x000fe20000010000 */
[----:B------:R-:W-:Y:S01]  /*1e60*/  HADD2.F32 R28, -RZ, R39.H0_H0 ;  /* 0x20000027ff1c7230 */ /* 0x000fe20000004100 */
        /* <DEDUP_REMOVED lines=21> */
.L_x_1428:
[----:B------:R-:W-:Y:S02]  /*1fc0*/  FMUL.FTZ R32, R28, R68 ;  /* 0x000000441c207220 */ /* 0x000fe40000410000 */
[----:B------:R-:W-:Y:S02]  /*1fd0*/  FMUL.FTZ R31, R26, R15 ;  /* 0x0000000f1a1f7220 */ /* 0x000fe40000410000 */
[----:B------:R-:W-:Y:S02]  /*1fe0*/  FFMA.FTZ R30, R25, R32, R30 ;  /* 0x00000020191e7223 */ /* 0x000fe4000001001e */
[----:B------:R-:W-:Y:S02]  /*1ff0*/  FADD.FTZ R32, R29, R32 ;  /* 0x000000201d207221 */ /* 0x000fe40000010000 */
[----:B------:R-:W-:Y:S02]  /*2000*/  FFMA.FTZ R29, R21, R31, R30 ;  /* 0x0000001f151d7223 */ /* 0x000fe4000001001e */
[----:B------:R-:W-:Y:S01]  /*2010*/  FADD.FTZ R30, R31, R32 ;  /* 0x000000201f1e7221 */ /* 0x000fe20000010000 */
[--C-:B------:R-:W-:Y:S01]  /*2020*/  HADD2.F32 R31, -RZ, R41.reuse.H1_H1 ;  /* 0x30000029ff1f7230 */ /* 0x100fe20000004100 */
[----:B------:R-:W-:Y:S01]  /*2030*/  FADD.FTZ R33, R27, R20 ;  /* 0x000000141b217221 */ /* 0x000fe20000010000 */
[----:B------:R-:W-:-:S03]  /*2040*/  HADD2.F32 R27, -RZ, R41.H0_H0 ;  /* 0x20000029ff1b7230 */ /* 0x000fc60000004100 */
[C---:B------:R-:W-:Y:S02]  /*2050*/  FADD.FTZ R20, -R14.reuse, R31 ;  /* 0x0000001f0e147221 */ /* 0x040fe40000010100 */
[----:B------:R-:W-:Y:S01]  /*2060*/  FADD.FTZ R32, -R14, R27 ;  /* 0x0000001b0e207221 */ /* 0x000fe20000010100 */
        /* <DEDUP_REMOVED lines=23> */
.L_x_1429:
        /* <DEDUP_REMOVED lines=23> */
[----:B------:R-:W-:Y:S02]  /*2350*/  FADD.FTZ R26, R28, R27 ;  /* 0x0000001b1c1a7221 */ /* 0x000fe40000010000 */
[----:B------:R-:W-:Y:S02]  /*2360*/  FFMA.FTZ R25, R31, R20, R23 ;  /* 0x000000141f197223 */ /* 0x000fe40000010017 */
        /* <DEDUP_REMOVED lines=88> */
.L_x_1431:
[----:B------:R-:W-:Y:S05]  /*28f0*/  BSYNC B0 ;  /* 0x0000000000007941 */ /* 0x000fea0003800000 */
.L_x_1430:
        /* <DEDUP_REMOVED lines=79> */
.L_x_1433:
[----:B------:R-:W-:Y:S05]  /*2df0*/  BSYNC B0 ;  /* 0x0000000000007941 */ /* 0x000fea0003800000 */
.L_x_1432:
        /* <DEDUP_REMOVED lines=17> */
.L_x_1435:
[----:B------:R-:W-:Y:S05]  /*2f10*/  BSYNC B0 ;  /* 0x0000000000007941 */ /* 0x000fea0003800000 */
.L_x_1434:
        /* <DEDUP_REMOVED lines=28> */
.L_x_1438:
[----:B------:R-:W2:Y:S01]  /*30e0*/  LDG.E.STRONG.GPU R20, [R18.64] ;  /* 0x0000000812147981 */ /* 0x000ea2000c1ef900 */
[----:B------:R-:W-:Y:S01]  /*30f0*/  YIELD ;  /* 0x0000000000007946 */ /* 0x000fe20003800000 */
[----:B--2---:R-:W-:Y:S01]  /*3100*/  ISETP.NE.AND P0, PT, R20, R23, PT ;  /* 0x000000171400720c */ /* 0x004fe20003f05270 */
[----:B------:R-:W-:-:S12]  /*3110*/  CCTL.IVALL ;  /* 0x00000000ff00798f */ /* 0x000fd80002000000 */
[----:B------:R-:W-:Y:S05]  /*3120*/  @P0 BRA `(.L_x_1438) ;  /* 0xffffffb000000947 */ /* 0x000fea000383ffff */
.L_x_1437:
        /* <DEDUP_REMOVED lines=20> */
.L_x_1442:
        /* <DEDUP_REMOVED lines=115> */
.L_x_1441:
        /* <DEDUP_REMOVED lines=61> */
.L_x_1443:
[----:B------:R-:W-:-:S13]  /*3d70*/  ISETP.NE.OR P0, PT, R27, RZ, P0 ;  /* 0x000000ff1b00720c */ /* 0x000fda0000705670 */
[----:B------:R-:W-:Y:S05]  /*3d80*/  @!P0 BRA `(.L_x_1439) ;  /* 0x000001f000008947 */ /* 0x000fea0003800000 */
.L_x_1440:
        /* <DEDUP_REMOVED lines=31> */
.L_x_1439:
        /* <DEDUP_REMOVED lines=12> */
.L_x_1445:
[----:B------:R-:W-:Y:S05]  /*4040*/  BSYNC B0 ;  /* 0x0000000000007941 */ /* 0x000fea0003800000 */
.L_x_1444:
        /* <DEDUP_REMOVED lines=16> */
.L_x_1436:
        /* <DEDUP_REMOVED lines=35> */
.L_x_1446:
        /* <DEDUP_REMOVED lines=18> */
.L_x_1448:
[----:B------:R-:W-:Y:S05]  /*44a0*/  BSYNC B0 ;  /* 0x0000000000007941 */ /* 0x000fea0003800000 */
.L_x_1447:
        /* <DEDUP_REMOVED lines=30> */
.L_x_1449:
        /* <DEDUP_REMOVED lines=18> */
.L_x_1451:
[----:B------:R-:W-:Y:S05]  /*47b0*/  BSYNC B0 ;  /* 0x0000000000007941 */ /* 0x000fea0003800000 */
.L_x_1450:
[----:B0-----:R-:W-:Y:S01]  /*47c0*/  HADD2.F32 R19, -RZ, R48.H1_H1 ;  /* 0x30000030ff137230 */ /* 0x001fe20000004100 */
[----:B------:R-:W-:Y:S01]  /*47d0*/  FADD.FTZ R16, -R14, R23 ;  /* 0x000000170e107221 */ /* 0x000fe20000010100 */
[--C-:B------:R-:W-:Y:S01]  /*47e0*/  HADD2.F32 R17, -RZ, R47.reuse.H0_H0 ;  /* 0x2000002fff117230 */ /* 0x100fe20000004100 */
[----:B------:R-:W-:Y:S01]  /*47f0*/  ISETP.GT.U32.OR P2, PT, R64, 0x2ff, P2 ;  /* 0x000002ff4000780c */ /* 0x000fe20001744470 */
[----:B------:R-:W-:Y:S01]  /*4800*/  HADD2.F32 R6, -RZ, R47.H1_H1 ;  /* 0x3000002fff067230 */ /* 0x000fe20000004100 */
[----:B------:R-:W-:Y:S01]  /*4810*/  FADD.FTZ R18, -R14, R19 ;  /* 0x000000130e127221 */ /* 0x000fe20000010100 */
[--C-:B------:R-:W-:Y:S01]  /*4820*/  HADD2.F32 R19, -RZ, R49.reuse.H0_H0 ;  /* 0x20000031ff137230 */ /* 0x100fe20000004100 */
        /* <DEDUP_REMOVED lines=22> */
.L_x_1452:
        /* <DEDUP_REMOVED lines=15> */
[----:B------:R-:W-:Y:S02]  /*4a80*/  F2FP.PACK_AB R7, R18, R23 ;  /* 0x000000171207723e */ /* 0x000fe400000000ff */
[----:B------:R-:W-:-:S05]  /*4a90*/  LEA.HI.X R17, R6, c[0x0][0x164], R17, 0x1, P0 ;  /* 0x0000590006117a11 */ /* 0x000fca00000f0c11 */
[----:B------:R0:W-:Y:S04]  /*4aa0*/  STG.E [R16.64], R7 ;  /* 0x0000000710007986 */ /* 0x0001e8000c101908 */
.L_x_1454:
[----:B------:R-:W-:Y:S05]  /*4ab0*/  BSYNC B0 ;  /* 0x0000000000007941 */ /* 0x000fea0003800000 */
.L_x_1453:
        /* <DEDUP_REMOVED lines=56> */
.L_x_1455:
        /* <DEDUP_REMOVED lines=18> */
.L_x_1457:
[----:B------:R-:W-:Y:S05]  /*4f60*/  BSYNC B0 ;  /* 0x0000000000007941 */ /* 0x000fea0003800000 */
.L_x_1456:
        /* <DEDUP_REMOVED lines=23> */
.L_x_1458:
        /* <DEDUP_REMOVED lines=18> */
.L_x_1460:
[----:B------:R-:W-:Y:S05]  /*5200*/  BSYNC B0 ;  /* 0x0000000000007941 */ /* 0x000fea0003800000 */
.L_x_1459:
        /* <DEDUP_REMOVED lines=23> */
.L_x_1461:
        /* <DEDUP_REMOVED lines=18> */
.L_x_1463:
[----:B------:R-:W-:Y:S05]  /*54a0*/  BSYNC B0 ;  /* 0x0000000000007941 */ /* 0x000fea0003800000 */
.L_x_1462:
        /* <DEDUP_REMOVED lines=23> */
.L_x_1464:
        /* <DEDUP_REMOVED lines=18> */
.L_x_1466:
[----:B------:R-:W-:Y:S05]  /*5740*/  BSYNC B0 ;  /* 0x0000000000007941 */ /* 0x000fea0003800000 */
.L_x_1465:
        /* <DEDUP_REMOVED lines=23> */
.L_x_1467:
        /* <DEDUP_REMOVED lines=17> */
.L_x_1469:
[----:B------:R-:W-:Y:S05]  /*59d0*/  BSYNC B0 ;  /* 0x0000000000007941 */ /* 0x000fea0003800000 */
.L_x_1468:
[----:B------:R-:W-:Y:S02]  /*59e0*/  IADD3 R63, R63, c[0x0][0x10], RZ ;  /* 0x000004003f3f7a10 */ /* 0x000fe40007ffe0ff */
[----:B------:R-:W-:Y:S02]  /*59f0*/  IADD3 R54, R54, 0x1, RZ ;  /* 0x0000000136367810 */ /* 0x000fe40007ffe0ff */
[----:B------:R-:W-:-:S13]  /*5a00*/  ISETP.GE.AND P0, PT, R63, UR4, PT ;  /* 0x000000043f007c0c */ /* 0x000fda000bf06270 */
[----:B------:R-:W-:Y:S01]  /*5a10*/  @P0 CALL.REL.NOINC `(.L_x_1419) ;  /* 0x0000001000000944 */ /* 0x000fe20003c00000 */
[----:B------:R-:W-:Y:S05]  /*5a20*/  BRA `(.L_x_1470) ;  /* 0xffffa8c000007947 */ /* 0x000fea000383ffff */
.L_x_1419:
        /* <DEDUP_REMOVED lines=18> */
.L_x_1472:
[----:B------:R-:W-:Y:S05]  /*5b50*/  BSYNC B0 ;  /* 0x0000000000007941 */ /* 0x000fea0003800000 */
.L_x_1471:
        /* <DEDUP_REMOVED lines=11> */
.L_x_1474:
[----:B------:R-:W2:Y:S01]  /*5c10*/  LDG.E.STRONG.GPU R5, [R2.64] ;  /* 0x0000000802057981 */ /* 0x000ea2000c1ef900 */
[----:B------:R-:W-:Y:S01]  /*5c20*/  YIELD ;  /* 0x0000000000007946 */ /* 0x000fe20003800000 */
[----:B--2---:R-:W-:Y:S01]  /*5c30*/  ISETP.NE.AND P0, PT, R5, R0, PT ;  /* 0x000000000500720c */ /* 0x004fe20003f05270 */
[----:B------:R-:W-:-:S12]  /*5c40*/  CCTL.IVALL ;  /* 0x00000000ff00798f */ /* 0x000fd80002000000 */
[----:B------:R-:W-:Y:S05]  /*5c50*/  @P0 BRA `(.L_x_1474) ;  /* 0xffffffb000000947 */ /* 0x000fea000383ffff */
.L_x_1473:
        /* <DEDUP_REMOVED lines=25> */
.L_x_1475:
        /* <DEDUP_REMOVED lines=26> */
.L_x_1476:
        /* <DEDUP_REMOVED lines=15> */
.L_x_5167:


//--------------------- .text._Z35group_norm_nhwc_bwd_one_pass_kernelI11Fp16IOBf16WLi256ELi96ELi768EEv26Group_norm_nhwc_bwd_params --------------------------
	.section	.text._Z35group_norm_nhwc_bwd_one_pass_kernelI11Fp16IOBf16WLi256ELi96ELi768EEv26Group_norm_nhwc_bwd_params,"ax",@progbits
	.sectioninfo	@"SHI_REGISTERS=80"
	.align	128
        .global         _Z35group_norm_nhwc_bwd_one_pass_kernelI11Fp16IOBf16WLi256ELi96ELi768EEv26Group_norm_nhwc_bwd_params
        .type           _Z35group_norm_nhwc_bwd_one_pass_kernelI11Fp16IOBf16WLi256ELi96ELi768EEv26Group_norm_nhwc_bwd_params,@function
        .size           _Z35group_norm_nhwc_bwd_one_pass_kernelI11Fp16IOBf16WLi256ELi96ELi768EEv26Group_norm_nhwc_bwd_params,(.L_x_5168 - _Z35group_norm_nhwc_bwd_one_pass_kernelI11Fp16IOBf16WLi256ELi96ELi768EEv26Group_norm_nhwc_bwd_params)
        .other          _Z35group_norm_nhwc_bwd_one_pass_kernelI11Fp16IOBf16WLi256ELi96ELi768EEv26Group_norm_nhwc_bwd_params,@"STO_CUDA_ENTRY STV_DEFAULT"
_Z35group_norm_nhwc_bwd_one_pass_kernelI11Fp16IOBf16WLi256ELi96ELi768EEv26Group_norm_nhwc_bwd_params:
.text._Z35group_norm_nhwc_bwd_one_pass_kernelI11Fp16IOBf16WLi256ELi96ELi768EEv26Group_norm_nhwc_bwd_params:
        /* <DEDUP_REMOVED lines=58> */
.L_x_1560:
        /* <DEDUP_REMOVED lines=9> */
[----:B------:R-:W-:Y:S01]  /*0430*/  CS2R R34, SRZ ;  /* 0x0000000000227805 */ /* 0x000fe2000001ff00 */
        /* <DEDUP_REMOVED lines=141> */
[C---:B---3--:R-:W-:Y:S01]  /*0d10*/  @!P2 IADD3 R4, P6, R3.reuse, c[0x0][0x180], RZ ;  /* 0x000060000304aa10 */ /* 0x048fe20007fde0ff */
[----:B------:R-:W-:Y:S01]  /*0d20*/  @P1 IMAD.WIDE.U32 R12, R2, c[0x0][0x1d8], R12 ;  /* 0x00007600020c1a25 */ /* 0x000fe200078e000c */
[----:B------:R-:W-:-:S02]  /*0d30*/  @!P2 IADD3 R6, P0, R3, c[0x0][0x178], RZ ;  /* 0x00005e000306aa10 */ /* 0x000fc40007f1e0ff */
[C---:B------:R-:W-:Y:S02]  /*0d40*/  @!P2 IADD3.X R5, R20.reuse, c[0x0][0x184], RZ, P6, !PT ;  /* 0x000061001405aa10 */ /* 0x040fe400037fe4ff */
[----:B------:R-:W-:Y:S01]  /*0d50*/  @!P2 IADD3.X R7, R20, c[0x0][0x17c], RZ, P0, !PT ;  /* 0x00005f001407aa10 */ /* 0x000fe200007fe4ff */
[----:B----4-:R-:W-:Y:S01]  /*0d60*/  @!P4 IMAD R8, R27, c[0x0][0x1d8], RZ ;  /* 0x000076001b08ca24 */ /* 0x010fe200078e02ff */
        /* <DEDUP_REMOVED lines=13> */
[----:B------:R-:W-:Y:S02]  /*0e40*/  ISETP.GE.AND.EX P0, PT, R22, c[0x0][0x1e4], PT, P0 ;  /* 0x0000790016007a0c */ /* 0x000fe40003f06300 */
        /* <DEDUP_REMOVED lines=18> */
[C---:B------:R-:W-:Y:S01]  /*0f70*/  @!P3 SHF.L.U32 R10, R8.reuse, 0x1, RZ ;  /* 0x00000001080ab819 */ /* 0x040fe200000006ff */
[----:B------:R-:W-:Y:S01]  /*0f80*/  HFMA2.MMA R46, -RZ, RZ, 0, 0 ;  /* 0x00000000ff2e7435 */ /* 0x000fe200000001ff */
        /* <DEDUP_REMOVED lines=9> */
[----:B------:R-:W-:Y:S01]  /*1020*/  @!P0 MOV R9, R19 ;  /* 0x0000001300098202 */ /* 0x000fe20000000f00 */
[----:B------:R0:W5:Y:S01]  /*1030*/  @!P2 LDG.E R46, [R6.64] ;  /* 0x00000012062ea981 */ /* 0x000162000c1e1900 */
[----:B------:R-:W-:Y:S02]  /*1040*/  @!P5 SHF.L.U32 R13, R14, 0x1, RZ ;  /* 0x000000010e0dd819 */ /* 0x000fe400000006ff */
[----:B------:R-:W-:Y:S01]  /*1050*/  @!P6 IADD3 R15, R5, R15, RZ ;  /* 0x0000000f050fe210 */ /* 0x000fe20007ffe0ff */
[----:B------:R-:W-:Y:S01]  /*1060*/  @!P0 IMAD.WIDE.U32 R8, R60, c[0x0][0x1d8], R8 ;  /* 0x000076003c088a25 */ /* 0x000fe200078e0008 */
[----:B------:R-:W-:-:S02]  /*1070*/  @!P6 SHF.L.U32 R21, R4, 0x1, RZ ;  /* 0x000000010415e819 */ /* 0x000fc400000006ff */
[----:B------:R-:W-:Y:S02]  /*1080*/  @!P6 SHF.L.U64.HI R22, R4, 0x1, R15 ;  /* 0x000000010416e819 */ /* 0x000fe4000001020f */
[----:B0-----:R-:W-:Y:S01]  /*1090*/  @!P5 IADD3 R6, P2, R13, c[0x0][0x180], RZ ;  /* 0x000060000d06da10 */ /* 0x001fe20007f5e0ff */
[----:B------:R-:W-:Y:S01]  /*10a0*/  HFMA2.MMA R15, -RZ, RZ, 0, 0 ;  /* 0x00000000ff0f7435 */ /* 0x000fe200000001ff */
[----:B------:R-:W-:Y:S02]  /*10b0*/  @!P0 IADD3 R5, R9, R25, RZ ;  /* 0x0000001909058210 */ /* 0x000fe40007ffe0ff */
[----:B------:R-:W-:Y:S02]  /*10c0*/  @!P5 IADD3.X R7, R24, c[0x0][0x184], RZ, P2, !PT ;  /* 0x000061001807da10 */ /* 0x000fe400017fe4ff */
[----:B------:R-:W-:Y:S01]  /*10d0*/  @!P5 IADD3 R4, P2, R13, c[0x0][0x178], RZ ;  /* 0x00005e000d04da10 */ /* 0x000fe20007f5e0ff */
[----:B------:R-:W-:Y:S01]  /*10e0*/  CS2R R44, SRZ ;  /* 0x00000000002c7805 */ /* 0x000fe2000001ff00 */
[----:B------:R-:W-:-:S02]  /*10f0*/  @!P0 SHF.L.U64.HI R14, R8, 0x1, R5 ;  /* 0x00000001080e8819 */ /* 0x000fc40000010205 */
[----:B------:R-:W-:Y:S01]  /*1100*/  @!P5 IADD3.X R5, R24, c[0x0][0x17c], RZ, P2, !PT ;  /* 0x00005f001805da10 */ /* 0x000fe200017fe4ff */
[----:B------:R0:W5:Y:S01]  /*1110*/  @!P5 LDG.E R15, [R6.64] ;  /* 0x00000012060fd981 */ /* 0x000162000c1e1900 */
[----:B------:R-:W-:Y:S02]  /*1120*/  @!P0 SHF.L.U32 R13, R8, 0x1, RZ ;  /* 0x00000001080d8819 */ /* 0x000fe400000006ff */
[----:B------:R-:W-:Y:S01]  /*1130*/  @!P4 IADD3 R8, P2, R23, c[0x0][0x180], RZ ;  /* 0x000060001708ca10 */ /* 0x000fe20007f5e0ff */
[----:B------:R1:W5:Y:S03]  /*1140*/  @!P5 LDG.E R45, [R4.64] ;  /* 0x00000012042dd981 */ /* 0x000366000c1e1900 */
[----:B------:R-:W-:Y:S02]  /*1150*/  @!P4 IADD3.X R9, R3, c[0x0][0x184], RZ, P2, !PT ;  /* 0x000061000309ca10 */ /* 0x000fe400017fe4ff */
[----:B0-----:R-:W-:-:S03]  /*1160*/  @!P4 IADD3 R6, P5, R23, c[0x0][0x178], RZ ;  /* 0x00005e001706ca10 */ /* 0x001fc60007fbe0ff */
[----:B------:R0:W5:Y:S01]  /*1170*/  @!P4 LDG.E R30, [R8.64] ;  /* 0x00000012081ec981 */ /* 0x000162000c1e1900 */
[C---:B-1----:R-:W-:Y:S02]  /*1180*/  @!P3 IADD3 R4, P2, R10.reuse, c[0x0][0x180], RZ ;  /* 0x000060000a04ba10 */ /* 0x042fe40007f5e0ff */
[----:B------:R-:W-:Y:S02]  /*1190*/  @!P4 IADD3.X R7, R3, c[0x0][0x17c], RZ, P5, !PT ;  /* 0x00005f000307ca10 */ /* 0x000fe40002ffe4ff */
[----:B------:R-:W-:Y:S02]  /*11a0*/  MOV R3, RZ ;  /* 0x000000ff00037202 */ /* 0x000fe40000000f00 */
[----:B------:R-:W-:Y:S01]  /*11b0*/  @!P3 IADD3.X R5, R11, c[0x0][0x184], RZ, P2, !PT ;  /* 0x000061000b05ba10 */ /* 0x000fe200017fe4ff */
[----:B------:R1:W5:Y:S01]  /*11c0*/  @!P4 LDG.E R44, [R6.64] ;  /* 0x00000012062cc981 */ /* 0x000362000c1e1900 */
[----:B------:R-:W-:-:S03]  /*11d0*/  @!P3 IADD3 R10, P2, R10, c[0x0][0x178], RZ ;  /* 0x00005e000a0aba10 */ /* 0x000fc60007f5e0ff */
[----:B------:R2:W5:Y:S01]  /*11e0*/  @!P3 LDG.E R3, [R4.64] ;  /* 0x000000120403b981 */ /* 0x000562000c1e1900 */
[----:B------:R-:W-:Y:S02]  /*11f0*/  @!P3 IADD3.X R11, R11, c[0x0][0x17c], RZ, P2, !PT ;  /* 0x00005f000b0bba10 */ /* 0x000fe400017fe4ff */
[----:B-1----:R-:W-:Y:S01]  /*1200*/  @!P6 IADD3 R6, P4, R21, c[0x0][0x180], RZ ;  /* 0x000060001506ea10 */ /* 0x002fe20007f9e0ff */
[----:B--2---:R-:W-:-:S03]  /*1210*/  HFMA2.MMA R4, -RZ, RZ, 0, 0 ;  /* 0x00000000ff047435 */ /* 0x004fc600000001ff */
[C---:B------:R-:W-:Y:S02]  /*1220*/  @!P6 IADD3.X R7, R22.reuse, c[0x0][0x184], RZ, P4, !PT ;  /* 0x000061001607ea10 */ /* 0x040fe400027fe4ff */
[----:B0-----:R-:W-:Y:S01]  /*1230*/  @!P6 IADD3 R8, P2, R21, c[0x0][0x178], RZ ;  /* 0x00005e001508ea10 */ /* 0x001fe20007f5e0ff */
[----:B------:R-:W-:Y:S01]  /*1240*/  CS2R R42, SRZ ;  /* 0x00000000002a7805 */ /* 0x000fe2000001ff00 */
[----:B------:R-:W-:Y:S02]  /*1250*/  UMOV UR5, 0x8 ;  /* 0x0000000800057882 */ /* 0x000fe40000000000 */
[----:B------:R-:W-:Y:S01]  /*1260*/  ULDC.64 UR6, c[0x0][0x198] ;  /* 0x0000660000067ab9 */ /* 0x000fe20000000a00 */
[----:B------:R-:W-:Y:S01]  /*1270*/  @!P6 IADD3.X R9, R22, c[0x0][0x17c], RZ, P2, !PT ;  /* 0x00005f001609ea10 */ /* 0x000fe200017fe4ff */
[----:B------:R-:W-:Y:S01]  /*1280*/  UIMAD.WIDE UR6, UR9, UR5, UR6 ;  /* 0x00000005090672a5 */ /* 0x000fe2000f8e0206 */
[----:B------:R0:W5:Y:S04]  /*1290*/  @!P6 LDG.E R4, [R6.64] ;  /* 0x000000120604e981 */ /* 0x000168000c1e1900 */
[----:B------:R1:W5:Y:S01]  /*12a0*/  @!P3 LDG.E R43, [R10.64] ;  /* 0x000000120a2bb981 */ /* 0x000362000c1e1900 */
[----:B------:R-:W-:-:S02]  /*12b0*/  @!P0 IADD3 R22, P3, R13, c[0x0][0x180], RZ ;  /* 0x000060000d168a10 */ /* 0x000fc40007f7e0ff */
[----:B------:R-:W-:Y:S01]  /*12c0*/  ISETP.GE.U32.AND P5, PT, R58, c[0x0][0x1e0], PT ;  /* 0x000078003a007a0c */ /* 0x000fe20003fa6070 */
[----:B------:R2:W5:Y:S01]  /*12d0*/  @!P6 LDG.E R42, [R8.64] ;  /* 0x00000012082ae981 */ /* 0x000562000c1e1900 */
[C---:B0-----:R-:W-:Y:S02]  /*12e0*/  @P1 IADD3 R6, P2, R20.reuse, c[0x0][0x180], RZ ;  /* 0x0000600014061a10 */ /* 0x041fe40007f5e0ff */
[----:B------:R-:W-:Y:S02]  /*12f0*/  @P1 IADD3 R20, P4, R20, c[0x0][0x178], RZ ;  /* 0x00005e0014141a10 */ /* 0x000fe40007f9e0ff */
[C---:B------:R-:W-:Y:S02]  /*1300*/  @P1 IADD3.X R7, R12.reuse, c[0x0][0x184], RZ, P2, !PT ;  /* 0x000061000c071a10 */ /* 0x040fe400017fe4ff */
[----:B------:R-:W-:Y:S02]  /*1310*/  @P1 IADD3.X R21, R12, c[0x0][0x17c], RZ, P4, !PT ;  /* 0x00005f000c151a10 */ /* 0x000fe400027fe4ff */
[----:B-1----:R-:W-:-:S02]  /*1320*/  @!P0 IADD3 R10, P2, R13, c[0x0][0x178], RZ ;  /* 0x00005e000d0a8a10 */ /* 0x002fc40007f5e0ff */
[----:B------:R-:W-:Y:S02]  /*1330*/  MOV R12, UR6 ;  /* 0x00000006000c7c02 */ /* 0x000fe40008000f00 */
[----:B------:R-:W-:-:S06]  /*1340*/  MOV R13, UR7 ;  /* 0x00000007000d7c02 */ /* 0x000fcc0008000f00 */
[----:B------:R-:W3:Y:S01]  /*1350*/  LDG.E.64 R12, [R12.64] ;  /* 0x000000120c0c7981 */ /* 0x000ee2000c1e1b00 */
[----:B------:R-:W-:Y:S02]  /*1360*/  @!P0 IADD3.X R23, R14, c[0x0][0x184], RZ, P3, !PT ;  /* 0x000061000e178a10 */ /* 0x000fe40001ffe4ff */
[----:B------:R-:W-:Y:S02]  /*1370*/  SHF.R.S32.HI R28, RZ, 0x1f, R58 ;  /* 0x0000001fff1c7819 */ /* 0x000fe4000001143a */
[----:B------:R-:W-:Y:S02]  /*1380*/  ISETP.GE.U32.AND P6, PT, R59, c[0x0][0x1e0], PT ;  /* 0x000078003b007a0c */ /* 0x000fe40003fc6070 */
[----:B------:R-:W-:Y:S02]  /*1390*/  ISETP.GE.U32.AND P3, PT, R56, c[0x0][0x1e0], PT ;  /* 0x0000780038007a0c */ /* 0x000fe40003f66070 */
[----:B------:R-:W-:Y:S02]  /*13a0*/  SHF.R.S32.HI R29, RZ, 0x1f, R59 ;  /* 0x0000001fff1d7819 */ /* 0x000fe4000001143b */
[----:B------:R-:W-:-:S02]  /*13b0*/  SHF.R.S32.HI R26, RZ, 0x1f, R56 ;  /* 0x0000001fff1a7819 */ /* 0x000fc40000011438 */
[----:B------:R-:W-:Y:S02]  /*13c0*/  ISETP.GE.AND.EX P5, PT, R28, c[0x0][0x1e4], PT, P5 ;  /* 0x000079001c007a0c */ /* 0x000fe40003fa6350 */
[----:B------:R-:W-:Y:S02]  /*13d0*/  ISETP.GE.U32.AND P4, PT, R57, c[0x0][0x1e0], PT ;  /* 0x0000780039007a0c */ /* 0x000fe40003f86070 */
[----:B------:R-:W-:Y:S02]  /*13e0*/  SHF.R.S32.HI R27, RZ, 0x1f, R57 ;  /* 0x0000001fff1b7819 */ /* 0x000fe40000011439 */
[----:B------:R-:W-:Y:S02]  /*13f0*/  ISETP.GE.AND.EX P6, PT, R29, c[0x0][0x1e4], PT, P6 ;  /* 0x000079001d007a0c */ /* 0x000fe40003fc6360 */
[----:B------:R-:W-:Y:S02]  /*1400*/  ISETP.GE.AND.EX P3, PT, R26, c[0x0][0x1e4], PT, P3 ;  /* 0x000079001a007a0c */ /* 0x000fe40003f66330 */
[----:B------:R-:W-:-:S02]  /*1410*/  ISETP.GT.U32.OR P5, PT, R0, 0x2ff, P5 ;  /* 0x000002ff0000780c */ /* 0x000fc40002fa4470 */
[----:B------:R-:W-:Y:S02]  /*1420*/  ISETP.GE.AND.EX P4, PT, R27, c[0x0][0x1e4], PT, P4 ;  /* 0x000079001b007a0c */ /* 0x000fe40003f86340 */
[C---:B------:R-:W-:Y:S02]  /*1430*/  ISETP.GT.U32.OR P6, PT, R0.reuse, 0x2ff, P6 ;  /* 0x000002ff0000780c */ /* 0x040fe400037c4470 */
[C---:B------:R-:W-:Y:S02]  /*1440*/  ISETP.GT.U32.OR P3, PT, R0.reuse, 0x2ff, P3 ;  /* 0x000002ff0000780c */ /* 0x040fe40001f64470 */
[----:B------:R-:W-:Y:S02]  /*1450*/  ISETP.GT.U32.OR P4, PT, R0, 0x2ff, P4 ;  /* 0x000002ff0000780c */ /* 0x000fe40002784470 */
[----:B------:R-:W-:Y:S02]  /*1460*/  @!P0 IADD3.X R11, R14, c[0x0][0x17c], RZ, P2, !PT ;  /* 0x00005f000e0b8a10 */ /* 0x000fe400017fe4ff */
[----:B------:R-:W-:Y:S01]  /*1470*/  ISETP.GE.U32.AND P2, PT, R55, c[0x0][0x1e0], PT ;  /* 0x0000780037007a0c */ /* 0x000fe20003f46070 */
[----:B------:R-:W-:Y:S01]  /*1480*/  @!P5 IMAD R5, R28, c[0x0][0x1d8], RZ ;  /* 0x000076001c05da24 */ /* 0x000fe200078e02ff */
[----:B------:R-:W-:-:S03]  /*1490*/  SHF.R.S32.HI R39, RZ, 0x1f, R55 ;  /* 0x0000001fff277819 */ /* 0x000fc60000011437 */
[----:B--2---:R-:W-:Y:S02]  /*14a0*/  @!P6 IMAD R8, R29, c[0x0][0x1d8], RZ ;  /* 0x000076001d08ea24 */ /* 0x004fe400078e02ff */
[----:B------:R-:W-:Y:S01]  /*14b0*/  @!P3 IMAD R9, R26, c[0x0][0x1d8], RZ ;  /* 0x000076001a09ba24 */ /* 0x000fe200078e02ff */
[----:B------:R-:W-:Y:S01]  /*14c0*/  ISETP.GE.AND.EX P2, PT, R39, c[0x0][0x1e4], PT, P2 ;  /* 0x0000790027007a0c */ /* 0x000fe20003f46320 */
[----:B------:R-:W-:Y:S01]  /*14d0*/  @!P5 IMAD R36, R58, c[0x0][0x1dc], R5 ;  /* 0x000077003a24da24 */ /* 0x000fe200078e0205 */
[-C--:B------:R-:W-:Y:S01]  /*14e0*/  @!P4 MOV R28, R16.reuse ;  /* 0x00000010001cc202 */ /* 0x080fe20000000f00 */
[----:B------:R-:W-:Y:S01]  /*14f0*/  @!P4 IMAD R14, R27, c[0x0][0x1d8], RZ ;  /* 0x000076001b0eca24 */ /* 0x000fe200078e02ff */
[-C--:B------:R-:W-:Y:S01]  /*1500*/  @!P4 MOV R29, R19.reuse ;  /* 0x00000013001dc202 */ /* 0x080fe20000000f00 */
[----:B------:R-:W-:Y:S01]  /*1510*/  @!P6 IMAD R37, R59, c[0x0][0x1dc], R8 ;  /* 0x000077003b25ea24 */ /* 0x000fe200078e0208 */
[----:B------:R-:W-:Y:S01]  /*1520*/  @!P6 MOV R8, R16 ;  /* 0x000000100008e202 */ /* 0x000fe20000000f00 */
[----:B------:R-:W-:Y:S01]  /*1530*/  @!P3 IMAD R5, R56, c[0x0][0x1dc], R9 ;  /* 0x000077003805ba24 */ /* 0x000fe200078e0209 */
[----:B------:R-:W-:-:S02]  /*1540*/  @!P6 MOV R9, R19 ;  /* 0x000000130009e202 */ /* 0x000fc40000000f00 */
[-C--:B------:R-:W-:Y:S02]  /*1550*/  @!P3 MOV R26, R16.reuse ;  /* 0x00000010001ab202 */ /* 0x080fe40000000f00 */
[-C--:B------:R-:W-:Y:S02]  /*1560*/  @!P3 MOV R27, R19.reuse ;  /* 0x00000013001bb202 */ /* 0x080fe40000000f00 */
[----:B------:R-:W-:Y:S02]  /*1570*/  @!P5 MOV R24, R16 ;  /* 0x000000100018d202 */ /* 0x000fe40000000f00 */
[----:B------:R-:W-:Y:S01]  /*1580*/  @!P5 MOV R25, R19 ;  /* 0x000000130019d202 */ /* 0x000fe20000000f00 */
[C---:B------:R-:W-:Y:S01]  /*1590*/  @!P4 IMAD R14, R57.reuse, c[0x0][0x1dc], R14 ;  /* 0x00007700390eca24 */ /* 0x040fe200078e020e */
[----:B------:R-:W-:Y:S01]  /*15a0*/  ISETP.GT.U32.OR P2, PT, R0, 0x2ff, P2 ;  /* 0x000002ff0000780c */ /* 0x000fe20001744470 */
[----:B------:R-:W-:-:S04]  /*15b0*/  @!P4 IMAD.WIDE.U32 R28, R57, c[0x0][0x1d8], R28 ;  /* 0x00007600391cca25 */ /* 0x000fc800078e001c */
[----:B------:R-:W-:-:S04]  /*15c0*/  @!P6 IMAD.WIDE.U32 R8, R59, c[0x0][0x1d8], R8 ;  /* 0x000076003b08ea25 */ /* 0x000fc800078e0008 */
[----:B------:R-:W-:Y:S01]  /*15d0*/  @!P3 IMAD.WIDE.U32 R26, R56, c[0x0][0x1d8], R26 ;  /* 0x00007600381aba25 */ /* 0x000fe200078e001a */
[----:B------:R-:W-:-:S03]  /*15e0*/  @!P4 IADD3 R14, R29, R14, RZ ;  /* 0x0000000e1d0ec210 */ /* 0x000fc60007ffe0ff */
[----:B------:R-:W-:Y:S01]  /*15f0*/  @!P5 IMAD.WIDE.U32 R24, R58, c[0x0][0x1d8], R24 ;  /* 0x000076003a18da25 */ /* 0x000fe200078e0018 */
[----:B------:R-:W-:Y:S02]  /*1600*/  @!P6 IADD3 R37, R9, R37, RZ ;  /* 0x000000250925e210 */ /* 0x000fe40007ffe0ff */
[----:B------:R-:W-:Y:S02]  /*1610*/  @!P3 IADD3 R5, R27, R5, RZ ;  /* 0x000000051b05b210 */ /* 0x000fe40007ffe0ff */
[----:B------:R-:W-:Y:S02]  /*1620*/  @!P5 IADD3 R9, R25, R36, RZ ;  /* 0x000000241909d210 */ /* 0x000fe40007ffe0ff */
[C---:B------:R-:W-:Y:S02]  /*1630*/  @!P4 SHF.L.U32 R27, R28.reuse, 0x1, RZ ;  /* 0x000000011c1bc819 */ /* 0x040fe400000006ff */
[----:B------:R-:W-:Y:S02]  /*1640*/  @!P4 SHF.L.U64.HI R28, R28, 0x1, R14 ;  /* 0x000000011c1cc819 */ /* 0x000fe4000001020e */
[----:B------:R-:W-:Y:S01]  /*1650*/  @!P3 SHF.L.U64.HI R14, R26, 0x1, R5 ;  /* 0x000000011a0eb819 */ /* 0x000fe20000010205 */
[----:B------:R-:W-:Y:S01]  /*1660*/  HFMA2.MMA R5, -RZ, RZ, 0, 0 ;  /* 0x00000000ff057435 */ /* 0x000fe200000001ff */
[----:B------:R-:W-:-:S02]  /*1670*/  @!P6 SHF.L.U32 R38, R8, 0x1, RZ ;  /* 0x000000010826e819 */ /* 0x000fc400000006ff */
[----:B------:R-:W-:Y:S02]  /*1680*/  @!P6 SHF.L.U64.HI R37, R8, 0x1, R37 ;  /* 0x000000010825e819 */ /* 0x000fe40000010225 */
[----:B------:R-:W-:Y:S01]  /*1690*/  @!P5 SHF.L.U64.HI R29, R24, 0x1, R9 ;  /* 0x00000001181dd819 */ /* 0x000fe20000010209 */
[----:B------:R-:W-:Y:S01]  /*16a0*/  @!P2 IMAD R25, R39, c[0x0][0x1d8], RZ ;  /* 0x000076002719aa24 */ /* 0x000fe200078e02ff */
[----:B------:R-:W-:Y:S02]  /*16b0*/  @!P2 MOV R8, R16 ;  /* 0x000000100008a202 */ /* 0x000fe40000000f00 */
[----:B------:R-:W-:Y:S01]  /*16c0*/  @!P2 MOV R9, R19 ;  /* 0x000000130009a202 */ /* 0x000fe20000000f00 */
[----:B------:R-:W-:Y:S01]  /*16d0*/  CS2R R40, SRZ ;  /* 0x0000000000287805 */ /* 0x000fe2000001ff00 */
[C---:B------:R-:W-:Y:S01]  /*16e0*/  @!P2 IMAD R25, R55.reuse, c[0x0][0x1dc], R25 ;  /* 0x000077003719aa24 */ /* 0x040fe200078e0219 */
[----:B------:R0:W5:Y:S02]  /*16f0*/  @!P0 LDG.E R5, [R22.64] ;  /* 0x0000001216058981 */ /* 0x000164000c1e1900 */
[----:B------:R-:W-:-:S02]  /*1700*/  @!P2 IMAD.WIDE.U32 R8, R55, c[0x0][0x1d8], R8 ;  /* 0x000076003708aa25 */ /* 0x000fc400078e0008 */
[----:B------:R1:W5:Y:S01]  /*1710*/  @!P0 LDG.E R41, [R10.64] ;  /* 0x000000120a298981 */ /* 0x000362000c1e1900 */
[----:B------:R-:W-:Y:S02]  /*1720*/  @!P5 SHF.L.U32 R36, R24, 0x1, RZ ;  /* 0x000000011824d819 */ /* 0x000fe400000006ff */
[----:B------:R-:W-:Y:S02]  /*1730*/  @!P2 IADD3 R25, R9, R25, RZ ;  /* 0x000000190919a210 */ /* 0x000fe40007ffe0ff */
[----:B0-----:R-:W-:Y:S02]  /*1740*/  @!P6 IADD3 R22, P0, R38, c[0x0][0x180], RZ ;  /* 0x000060002616ea10 */ /* 0x001fe40007f1e0ff */
[----:B------:R-:W-:Y:S02]  /*1750*/  @!P3 SHF.L.U32 R24, R26, 0x1, RZ ;  /* 0x000000011a18b819 */ /* 0x000fe400000006ff */
[C---:B------:R-:W-:Y:S02]  /*1760*/  @!P2 SHF.L.U32 R26, R8.reuse, 0x1, RZ ;  /* 0x00000001081aa819 */ /* 0x040fe400000006ff */
[----:B------:R-:W-:-:S02]  /*1770*/  @!P2 SHF.L.U64.HI R25, R8, 0x1, R25 ;  /* 0x000000010819a819 */ /* 0x000fc40000010219 */
[----:B------:R-:W-:Y:S02]  /*1780*/  @!P6 IADD3.X R23, R37, c[0x0][0x184], RZ, P0, !PT ;  /* 0x000061002517ea10 */ /* 0x000fe400007fe4ff */
[----:B------:R-:W-:Y:S01]  /*1790*/  @!P6 IADD3 R8, P0, R38, c[0x0][0x178], RZ ;  /* 0x00005e002608ea10 */ /* 0x000fe20007f1e0ff */
[----:B------:R-:W-:-:S03]  /*17a0*/  CS2R R50, SRZ ;  /* 0x0000000000327805 */ /* 0x000fc6000001ff00 */
[----:B------:R-:W-:Y:S02]  /*17b0*/  @!P6 IADD3.X R9, R37, c[0x0][0x17c], RZ, P0, !PT ;  /* 0x00005f002509ea10 */ /* 0x000fe400007fe4ff */
[----:B-1----:R-:W-:Y:S01]  /*17c0*/  @!P5 IADD3 R10, P0, R36, c[0x0][0x180], RZ ;  /* 0x00006000240ada10 */ /* 0x002fe20007f1e0ff */
[----:B------:R0:W5:Y:S03]  /*17d0*/  @P1 LDG.E R50, [R20.64] ;  /* 0x0000001214321981 */ /* 0x000166000c1e1900 */
[----:B------:R-:W-:Y:S01]  /*17e0*/  @!P5 IADD3.X R11, R29, c[0x0][0x184], RZ, P0, !PT ;  /* 0x000061001d0bda10 */ /* 0x000fe200007fe4ff */
[----:B------:R1:W2:Y:S01]  /*17f0*/  @P1 LDG.E R51, [R6.64] ;  /* 0x0000001206331981 */ /* 0x0002a2000c1e1900 */
[----:B------:R-:W-:-:S03]  /*1800*/  CS2R R38, SRZ ;  /* 0x0000000000267805 */ /* 0x000fc6000001ff00 */
[----:B------:R4:W5:Y:S01]  /*1810*/  @!P6 LDG.E R40, [R8.64] ;  /* 0x000000120828e981 */ /* 0x000962000c1e1900 */
[----:B0-----:R-:W-:Y:S01]  /*1820*/  @!P5 IADD3 R20, P0, R36, c[0x0][0x178], RZ ;  /* 0x00005e002414da10 */ /* 0x001fe20007f1e0ff */
[----:B-1----:R-:W-:-:S03]  /*1830*/  CS2R R6, SRZ ;  /* 0x0000000000067805 */ /* 0x002fc6000001ff00 */
[----:B------:R-:W-:-:S03]  /*1840*/  @!P5 IADD3.X R21, R29, c[0x0][0x17c], RZ, P0, !PT ;  /* 0x00005f001d15da10 */ /* 0x000fc600007fe4ff */
[----:B------:R0:W5:Y:S04]  /*1850*/  @!P6 LDG.E R6, [R22.64] ;  /* 0x000000121606e981 */ /* 0x000168000c1e1900 */
[----:B------:R1:W5:Y:S04]  /*1860*/  @!P5 LDG.E R7, [R10.64] ;  /* 0x000000120a07d981 */ /* 0x000368000c1e1900 */
[----:B------:R1:W5:Y:S01]  /*1870*/  @!P5 LDG.E R39, [R20.64] ;  /* 0x000000121427d981 */ /* 0x000362000c1e1900 */
[----:B0-----:R-:W-:Y:S01]  /*1880*/  @!P3 IADD3 R22, P6, R24, c[0x0][0x180], RZ ;  /* 0x000060001816ba10 */ /* 0x001fe20007fde0ff */
[----:B----4-:R-:W-:Y:S01]  /*1890*/  CS2R R8, SRZ ;  /* 0x0000000000087805 */ /* 0x010fe2000001ff00 */
[----:B-1----:R-:W-:-:S02]  /*18a0*/  @!P4 IADD3 R10, P0, R27, c[0x0][0x180], RZ ;  /* 0x000060001b0aca10 */ /* 0x002fc40007f1e0ff */
[----:B------:R-:W-:Y:S02]  /*18b0*/  @!P4 IADD3 R20, P5, R27, c[0x0][0x178], RZ ;  /* 0x00005e001b14ca10 */ /* 0x000fe40007fbe0ff */
[C---:B------:R-:W-:Y:S02]  /*18c0*/  @!P4 IADD3.X R11, R28.reuse, c[0x0][0x184], RZ, P0, !PT ;  /* 0x000061001c0bca10 */ /* 0x040fe400007fe4ff */
[----:B------:R-:W-:Y:S02]  /*18d0*/  @!P4 IADD3.X R21, R28, c[0x0][0x17c], RZ, P5, !PT ;  /* 0x00005f001c15ca10 */ /* 0x000fe40002ffe4ff */
[----:B------:R-:W-:Y:S01]  /*18e0*/  @!P3 IADD3.X R23, R14, c[0x0][0x184], RZ, P6, !PT ;  /* 0x000061000e17ba10 */ /* 0x000fe200037fe4ff */
[----:B------:R0:W5:Y:S04]  /*18f0*/  @!P4 LDG.E R8, [R10.64] ;  /* 0x000000120a08c981 */ /* 0x000168000c1e1900 */
[----:B------:R1:W5:Y:S04]  /*1900*/  @!P4 LDG.E R38, [R20.64] ;  /* 0x000000121426c981 */ /* 0x000368000c1e1900 */
[----:B------:R4:W5:Y:S01]  /*1910*/  @!P3 LDG.E R9, [R22.64] ;  /* 0x000000121609b981 */ /* 0x000962000c1e1900 */
[----:B------:R-:W-:Y:S01]  /*1920*/  CS2R R36, SRZ ;  /* 0x0000000000247805 */ /* 0x000fe2000001ff00 */
[----:B0-----:R-:W-:Y:S01]  /*1930*/  CS2R R10, SRZ ;  /* 0x00000000000a7805 */ /* 0x001fe2000001ff00 */
[----:B-1----:R-:W-:-:S02]  /*1940*/  @!P3 IADD3 R20, P0, R24, c[0x0][0x178], RZ ;  /* 0x00005e001814ba10 */ /* 0x002fc40007f1e0ff */
[----:B----4-:R-:W-:Y:S02]  /*1950*/  @!P2 IADD3 R22, P4, R26, c[0x0][0x180], RZ ;  /* 0x000060001a16aa10 */ /* 0x010fe40007f9e0ff */
[----:B------:R-:W-:Y:S02]  /*1960*/  @!P3 IADD3.X R21, R14, c[0x0][0x17c], RZ, P0, !PT ;  /* 0x00005f000e15ba10 */ /* 0x000fe400007fe4ff */
[----:B------:R-:W-:-:S03]  /*1970*/  @!P2 IADD3.X R23, R25, c[0x0][0x184], RZ, P4, !PT ;  /* 0x000061001917aa10 */ /* 0x000fc600027fe4ff */
[----:B------:R0:W5:Y:S04]  /*1980*/  @!P3 LDG.E R37, [R20.64] ;  /* 0x000000121425b981 */ /* 0x000168000c1e1900 */
[----:B------:R0:W5:Y:S01]  /*1990*/  @!P2 LDG.E R10, [R22.64] ;  /* 0x00000012160aa981 */ /* 0x000162000c1e1900 */
[----:B------:R-:W-:Y:S01]  /*19a0*/  @!P2 IADD3 R24, P5, R26, c[0x0][0x178], RZ ;  /* 0x00005e001a18aa10 */ /* 0x000fe20007fbe0ff */
[----:B---3--:R-:W1:Y:S02]  /*19b0*/  R2UR UR24, R12 ;  /* 0x000000000c1873c2 */ /* 0x008e6400000e0000 */
        /* <DEDUP_REMOVED lines=8> */
[----:B------:R-:W-:Y:S02]  /*1a40*/  ISETP.GT.U32.AND P0, PT, R0, 0x2ff, PT ;  /* 0x000002ff0000780c */ /* 0x000fe40003f04070 */
[----:B------:R-:W-:Y:S01]  /*1a50*/  @!P2 IADD3.X R25, R25, c[0x0][0x17c], RZ, P5, !PT ;  /* 0x00005f001919aa10 */ /* 0x000fe20002ffe4ff */
[----:B------:R-:W-:Y:S01]  /*1a60*/  UMOV UR23, 0x3f800000 ;  /* 0x3f80000000177882 */ /* 0x000fe20000000000 */
[----:B------:R-:W-:Y:S01]  /*1a70*/  BSSY B0, `(.L_x_1478) ;  /* 0x0000018000007945 */ /* 0x000fe20003800000 */
[----:B------:R-:W-:Y:S01]  /*1a80*/  HFMA2.MMA R14, -RZ, RZ, 0, 0 ;  /* 0x00000000ff0e7435 */ /* 0x000fe200000001ff */
[----:B------:R-:W-:Y:S01]  /*1a90*/  ISETP.NE.AND P4, PT, RZ, UR21, PT ;  /* 0x00000015ff007c0c */ /* 0x000fe2000bf85270 */
[----:B------:R2:W5:Y:S01]  /*1aa0*/  @!P2 LDG.E R36, [R24.64] ;  /* 0x000000121824a981 */ /* 0x000562000c1e1900 */
[----:B------:R-:W-:Y:S01]  /*1ab0*/  CS2R R12, SRZ ;  /* 0x00000000000c7805 */ /* 0x000fe2000001ff00 */
[----:B-1----:R-:W-:Y:S01]  /*1ac0*/  @UP0 UMOV UR23, UR5 ;  /* 0x0000000500170c82 */ /* 0x002fe20008000000 */
[----:B--2---:R-:W-:-:S02]  /*1ad0*/  HADD2.F32 R24, -RZ, R51.H0_H0 ;  /* 0x20000033ff187230 */ /* 0x004fc40000004100 */
[----:B------:R-:W-:Y:S01]  /*1ae0*/  HADD2.F32 R25, -RZ, R51.H1_H1 ;  /* 0x30000033ff197230 */ /* 0x000fe20000004100 */
        /* <DEDUP_REMOVED lines=16> */
.L_x_1479:
[----:B0-----:R-:W-:Y:S05]  /*1bf0*/  BSYNC B0 ;  /* 0x0000000000007941 */ /* 0x001fea0003800000 */
.L_x_1478:
        /* <DEDUP_REMOVED lines=25> */
.L_x_1480:
        /* <DEDUP_REMOVED lines=34> */
.L_x_1481:
[----:B------:R-:W-:Y:S02]  /*1fb0*/  FADD.FTZ R29, RZ, R21 ;  /* 0x00000015ff1d7221 */ /* 0x000fe40000010000 */
[----:B------:R-:W-:Y:S02]  /*1fc0*/  FMUL.FTZ R21, R27, R11 ;  /* 0x0000000b1b157220 */ /* 0x000fe40000410000 */
[C---:B------:R-:W-:Y:S02]  /*1fd0*/  FFMA.FTZ R47, R26.reuse, R27, R47 ;  /* 0x0000001b1a2f7223 */ /* 0x040fe4000001002f */
        /* <DEDUP_REMOVED lines=37> */
.L_x_1482:
        /* <DEDUP_REMOVED lines=37> */
.L_x_1483:
        /* <DEDUP_REMOVED lines=37> */
.L_x_1484:
        /* <DEDUP_REMOVED lines=37> */
.L_x_1485:
        /* <DEDUP_REMOVED lines=37> */
.L_x_1486:
        /* <DEDUP_REMOVED lines=37> */
.L_x_1487:
        /* <DEDUP_REMOVED lines=37> */
.L_x_1488:
        /* <DEDUP_REMOVED lines=37> */
.L_x_1489:
        /* <DEDUP_REMOVED lines=37> */
.L_x_1490:
        /* <DEDUP_REMOVED lines=37> */
.L_x_1491:
        /* <DEDUP_REMOVED lines=37> */
.L_x_1492:
        /* <DEDUP_REMOVED lines=10> */
[----:B------:R-:W-:Y:S02]  /*39f0*/  FADD.FTZ R22, R26, R22 ;  /* 0x000000161a167221 */ /* 0x000fe40000010000 */
[----:B------:R-:W-:Y:S02]  /*3a00*/  FADD.FTZ R23, R23, -UR24 ;  /* 0x8000001817177e21 */ /* 0x000fe40008010000 */
[----:B------:R-:W-:Y:S01]  /*3a10*/  FADD.FTZ R26, R25, -UR24 ;  /* 0x80000018191a7e21 */ /* 0x000fe20008010000 */
        /* <DEDUP_REMOVED lines=24> */
.L_x_1493:
        /* <DEDUP_REMOVED lines=35> */
.L_x_1494:
[----:B------:R-:W-:Y:S01]  /*3dd0*/  FMUL.FTZ R23, R71, R11 ;  /* 0x0000000b47177220 */ /* 0x000fe20000410000 */
[----:B------:R-:W-:Y:S01]  /*3de0*/  HADD2.F32 R75, -RZ, R10.H0_H0 ;  /* 0x2000000aff4b7230 */ /* 0x000fe20000004100 */
[----:B------:R-:W-:Y:S02]  /*3df0*/  FMUL.FTZ R29, R74, R14 ;  /* 0x0000000e4a1d7220 */ /* 0x000fe40000410000 */
[----:B------:R-:W-:Y:S02]  /*3e00*/  FFMA.FTZ R21, R72, R23, R21 ;  /* 0x0000001748157223 */ /* 0x000fe40000010015 */
[----:B------:R-:W-:Y:S01]  /*3e10*/  FADD.FTZ R22, R22, R23 ;  /* 0x0000001716167221 */ /* 0x000fe20000010000 */
[----:B------:R-:W-:Y:S01]  /*3e20*/  HADD2.F32 R23, -RZ, R36.H1_H1 ;  /* 0x30000024ff177230 */ /* 0x000fe20000004100 */
[----:B------:R-:W-:Y:S01]  /*3e30*/  FFMA.FTZ R28, R73, R29, R21 ;  /* 0x0000001d491c7223 */ /* 0x000fe20000010015 */
[----:B------:R-:W-:Y:S01]  /*3e40*/  HADD2.F32 R21, -RZ, R10.H1_H1 ;  /* 0x3000000aff157230 */ /* 0x000fe20000004100 */
[----:B------:R-:W-:-:S02]  /*3e50*/  FADD.FTZ R75, R75, -UR24 ;  /* 0x800000184b4b7e21 */ /* 0x000fc40008010000 */
[----:B------:R-:W-:Y:S01]  /*3e60*/  FADD.FTZ R29, R29, R22 ;  /* 0x000000161d1d7221 */ /* 0x000fe20000010000 */
[----:B------:R-:W-:Y:S01]  /*3e70*/  HADD2.F32 R22, -RZ, R36.H0_H0 ;  /* 0x20000024ff167230 */ /* 0x000fe20000004100 */
        /* <DEDUP_REMOVED lines=22> */
.L_x_1495:
        /* <DEDUP_REMOVED lines=114> */
.L_x_1497:
[----:B------:R-:W-:Y:S05]  /*4700*/  BSYNC B0 ;  /* 0x0000000000007941 */ /* 0x000fea0003800000 */
.L_x_1496:
        /* <DEDUP_REMOVED lines=80> */
.L_x_1499:
[----:B------:R-:W-:Y:S05]  /*4c10*/  BSYNC B0 ;  /* 0x0000000000007941 */ /* 0x000fea0003800000 */
.L_x_1498:
        /* <DEDUP_REMOVED lines=20> */
.L_x_1501:
[----:B------:R-:W-:Y:S05]  /*4d60*/  BSYNC B0 ;  /* 0x0000000000007941 */ /* 0x000fea0003800000 */
.L_x_1500:
        /* <DEDUP_REMOVED lines=39> */
.L_x_1504:
[----:B------:R-:W-:Y:S02]  /*4fe0*/  MOV R20, UR16 ;  /* 0x0000001000147c02 */ /* 0x000fe40008000f00 */
[----:B------:R-:W-:-:S05]  /*4ff0*/  MOV R21, UR17 ;  /* 0x0000001100157c02 */ /* 0x000fca0008000f00 */
[----:B------:R-:W2:Y:S01]  /*5000*/  LDG.E.STRONG.GPU R20, [R20.64] ;  /* 0x0000001214147981 */ /* 0x000ea2000c1ef900 */
[----:B------:R-:W-:Y:S01]  /*5010*/  YIELD ;  /* 0x0000000000007946 */ /* 0x000fe20003800000 */
[----:B--2---:R-:W-:Y:S01]  /*5020*/  ISETP.NE.AND P0, PT, R20, R22, PT ;  /* 0x000000161400720c */ /* 0x004fe20003f05270 */
[----:B------:R-:W-:-:S12]  /*5030*/  CCTL.IVALL ;  /* 0x00000000ff00798f */ /* 0x000fd80002000000 */
[----:B------:R-:W-:Y:S05]  /*5040*/  @P0 BRA `(.L_x_1504) ;  /* 0xffffff9000000947 */ /* 0x000fea000383ffff */
.L_x_1503:
        /* <DEDUP_REMOVED lines=20> */
.L_x_1508:
        /* <DEDUP_REMOVED lines=162> */
.L_x_1507:
        /* <DEDUP_REMOVED lines=83> */
.L_x_1509:
[----:B01----:R-:W-:-:S13]  /*60e0*/  ISETP.NE.OR P0, PT, RZ, UR14, P0 ;  /* 0x0000000eff007c0c */ /* 0x003fda0008705670 */
[----:B------:R-:W-:Y:S05]  /*60f0*/  @!P0 BRA `(.L_x_1505) ;  /* 0x000002a000008947 */ /* 0x000fea0003800000 */
.L_x_1506:
        /* <DEDUP_REMOVED lines=42> */
.L_x_1505:
        /* <DEDUP_REMOVED lines=16> */
.L_x_1511:
[----:B------:R-:W-:Y:S05]  /*64a0*/  BSYNC B0 ;  /* 0x0000000000007941 */ /* 0x000fea0003800000 */
.L_x_1510:
        /* <DEDUP_REMOVED lines=24> */
.L_x_1502:
[----:B------:R-:W-:Y:S01]  /*6630*/  @!P2 STS.64 [0xe0], R28 ;  /* 0x0000e01cff00a388 */ /* 0x000fe20000000a00 */
[----:B01----:R-:W-:-:S03]  /*6640*/  HADD2.F32 R22, -RZ, R51.H0_H0 ;  /* 0x20000033ff167230 */ /* 0x003fc60000004100 */
[----:B------:R-:W-:Y:S02]  /*6650*/  BAR.SYNC.DEFER_BLOCKING 0x0 ;  /* 0x0000000000007b1d */ /* 0x000fe40000010000 */
[----:B------:R-:W-:-:S04]  /*6660*/  FADD.FTZ R22, R22, -UR24 ;  /* 0x8000001816167e21 */ /* 0x000fc80008010000 */
[----:B------:R-:W-:Y:S01]  /*6670*/  FMUL.FTZ R22, R22, UR23 ;  /* 0x0000001716167c20 */ /* 0x000fe20008410000 */
[----:B------:R-:W0:Y:S02]  /*6680*/  LDS.64 R20, [0xe0] ;  /* 0x0000e000ff147984 */ /* 0x000e240000000a00 */
[----:B0-----:R-:W-:Y:S01]  /*6690*/  FMUL.FTZ R23, R21, c[0x0][0x20c] ;  /* 0x0000830015177a20 */ /* 0x001fe20000410000 */
[----:B------:R-:W-:Y:S01]  /*66a0*/  HADD2.F32 R21, -RZ, R51.H1_H1 ;  /* 0x30000033ff157230 */ /* 0x000fe20000004100 */
[----:B------:R-:W-:Y:S02]  /*66b0*/  FMUL.FTZ R20, R20, c[0x0][0x20c] ;  /* 0x0000830014147a20 */ /* 0x000fe40000410000 */
[----:B------:R0:W1:Y:S02]  /*66c0*/  R2UR UR6, R23 ;  /* 0x00000000170673c2 */ /* 0x00006400000e0000 */
[----:B------:R-:W-:-:S04]  /*66d0*/  FADD.FTZ R21, R21, -UR24 ;  /* 0x8000001815157e21 */ /* 0x000fc80008010000 */
[----:B------:R-:W-:Y:S02]  /*66e0*/  FMUL.FTZ R21, R21, UR23 ;  /* 0x0000001715157c20 */ /* 0x000fe40008410000 */
[----:B------:R2:W3:Y:S02]  /*66f0*/  R2UR UR5, R20 ;  /* 0x00000000140573c2 */ /* 0x0004e400000e0000 */
[--C-:B--2---:R-:W-:Y:S02]  /*6700*/  HADD2.F32 R20, -RZ, R50.reuse.H0_H0 ;  /* 0x20000032ff147230 */ /* 0x104fe40000004100 */
[----:B------:R-:W-:Y:S01]  /*6710*/  HADD2.F32 R50, -RZ, R50.H1_H1 ;  /* 0x30000032ff327230 */ /* 0x000fe20000004100 */
        /* <DEDUP_REMOVED lines=19> */
.L_x_1512:
        /* <DEDUP_REMOVED lines=15> */
[----:B------:R-:W-:Y:S01]  /*6940*/  F2FP.PACK_AB R24, R24, R23 ;  /* 0x000000171818723e */ /* 0x000fe200000000ff */
[----:B------:R-:W-:-:S05]  /*6950*/  IMAD.WIDE.U32 R20, R2, c[0x0][0x1d8], R20 ;  /* 0x0000760002147a25 */ /* 0x000fca00078e0014 */
[----:B------:R-:W-:Y:S02]  /*6960*/  IADD3 R21, R21, R22, RZ ;  /* 0x0000001615157210 */ /* 0x000fe40007ffe0ff */
[----:B------:R-:W-:-:S04]  /*6970*/  LEA R22, P0, R20, c[0x0][0x160], 0x1 ;  /* 0x0000580014167a11 */ /* 0x000fc800078008ff */
[----:B------:R-:W-:-:S05]  /*6980*/  LEA.HI.X R23, R20, c[0x0][0x164], R21, 0x1, P0 ;  /* 0x0000590014177a11 */ /* 0x000fca00000f0c15 */
[----:B------:R0:W-:Y:S04]  /*6990*/  STG.E [R22.64], R24 ;  /* 0x0000001816007986 */ /* 0x0001e8000c101912 */
.L_x_1514:
[----:B------:R-:W-:Y:S05]  /*69a0*/  BSYNC B0 ;  /* 0x0000000000007941 */ /* 0x000fea0003800000 */
.L_x_1513:
        /* <DEDUP_REMOVED lines=30> */
.L_x_1515:
        /* <DEDUP_REMOVED lines=20> */
.L_x_1517:
[----:B------:R-:W-:Y:S05]  /*6cd0*/  BSYNC B0 ;  /* 0x0000000000007941 */ /* 0x000fea0003800000 */
.L_x_1516:
[--C-:B------:R-:W-:Y:S01]  /*6ce0*/  HADD2.F32 R20, -RZ, R33.reuse.H0_H0 ;  /* 0x20000021ff147230 */ /* 0x100fe20000004100 */
[----:B------:R-:W-:Y:S01]  /*6cf0*/  SHF.R.S32.HI R29, RZ, 0x1f, R68 ;  /* 0x0000001fff1d7819 */ /* 0x000fe20000011444 */
[----:B------:R-:W-:Y:S01]  /*6d00*/  HADD2.F32 R33, -RZ, R33.H1_H1 ;  /* 0x30000021ff217230 */ /* 0x000fe20000004100 */
[----:B------:R-:W-:Y:S01]  /*6d10*/  ISETP.GE.U32.AND P0, PT, R68, c[0x0][0x1e0], PT ;  /* 0x0000780044007a0c */ /* 0x000fe20003f06070 */
[--C-:B0-----:R-:W-:Y:S01]  /*6d20*/  HADD2.F32 R22, -RZ, R52.reuse.H0_H0 ;  /* 0x20000034ff167230 */ /* 0x101fe20000004100 */
        /* <DEDUP_REMOVED lines=26> */
.L_x_1518:
        /* <DEDUP_REMOVED lines=18> */
[----:B------:R-:W-:-:S05]  /*6ff0*/  F2FP.PACK_AB R21, R20, R21 ;  /* 0x000000151415723e */ /* 0x000fca00000000ff */
[----:B------:R0:W-:Y:S02]  /*7000*/  STG.E [R22.64], R21 ;  /* 0x0000001516007986 */ /* 0x0001e4000c101912 */
.L_x_1520:
[----:B------:R-:W-:Y:S05]  /*7010*/  BSYNC B0 ;  /* 0x0000000000007941 */ /* 0x000fea0003800000 */
.L_x_1519:
        /* <DEDUP_REMOVED lines=9> */
[----:B------:R-:W-:Y:S01]  /*70b0*/  FMUL.FTZ R21, R20, UR23 ;  /* 0x0000001714157c20 */ /* 0x000fe20008410000 */
[----:B------:R-:W-:Y:S01]  /*70c0*/  ISETP.GE.U32.AND P2, PT, R65, c[0x0][0x1e0], PT ;  /* 0x0000780041007a0c */ /* 0x000fe20003f46070 */
[----:B------:R-:W-:Y:S01]  /*70d0*/  HADD2.F32 R49, -RZ, R49.H1_H1 ;  /* 0x30000031ff317230 */ /* 0x000fe20000004100 */
        /* <DEDUP_REMOVED lines=21> */
.L_x_1521:
[----:B------:R-:W-:Y:S01]  /*7230*/  BSSY B0, `(.L_x_1522) ;  /* 0x0000014000007945 */ /* 0x000fe20003800000 */
[----:B------:R-:W-:Y:S05]  /*7240*/  @P0 BRA `(.L_x_1523) ;  /* 0x0000012000000947 */ /* 0x000fea0003800000 */
[----:B---3--:R-:W-:Y:S02]  /*7250*/  MOV R24, UR5 ;  /* 0x0000000500187c02 */ /* 0x008fe40008000f00 */
[----:B------:R-:W-:-:S03]  /*7260*/  MOV R23, UR5 ;  /* 0x0000000500177c02 */ /* 0x000fc60008000f00 */
[----:B-1----:R-:W-:Y:S02]  /*7270*/  FFMA.FTZ R21, R21, R24, UR6 ;  /* 0x0000000615157e23 */ /* 0x002fe40008010018 */
[----:B------:R-:W-:Y:S01]  /*7280*/  FFMA.FTZ R23, R20, R23, UR6 ;  /* 0x0000000614177e23 */ /* 0x000fe20008010017 */
[----:B------:R-:W-:Y:S01]  /*7290*/  MOV R20, R16 ;  /* 0x0000001000147202 */ /* 0x000fe20000000f00 */
[----:B------:R-:W-:Y:S01]  /*72a0*/  FFMA.FTZ R22, R22, R11, -R21 ;  /* 0x0000000b16167223 */ /* 0x000fe20000010815 */
[----:B------:R-:W-:Y:S01]  /*72b0*/  MOV R21, R19 ;  /* 0x0000001300157202 */ /* 0x000fe20000000f00 */
[----:B------:R-:W-:Y:S02]  /*72c0*/  IMAD R24, R33, c[0x0][0x1d8], RZ ;  /* 0x0000760021187a24 */ /* 0x000fe400078e02ff */
[----:B------:R-:W-:Y:S02]  /*72d0*/  FFMA.FTZ R23, R49, R14, -R23 ;  /* 0x0000000e31177223 */ /* 0x000fe40000010817 */
[----:B------:R-:W-:-:S02]  /*72e0*/  IMAD R25, R67, c[0x0][0x1dc], R24 ;  /* 0x0000770043197a24 */ /* 0x000fc400078e0218 */
        /* <DEDUP_REMOVED lines=8> */
.L_x_1523:
[----:B------:R-:W-:Y:S05]  /*7370*/  BSYNC B0 ;  /* 0x0000000000007941 */ /* 0x000fea0003800000 */
.L_x_1522:
[--C-:B------:R-:W-:Y:S01]  /*7380*/  HADD2.F32 R20, -RZ, R31.reuse.H0_H0 ;  /* 0x2000001fff147230 */ /* 0x100fe20000004100 */
[----:B------:R-:W-:Y:S01]  /*7390*/  SHF.R.S32.HI R47, RZ, 0x1f, R66 ;  /* 0x0000001fff2f7819 */ /* 0x000fe20000011442 */
[----:B------:R-:W-:Y:S01]  /*73a0*/  HADD2.F32 R31, -RZ, R31.H1_H1 ;  /* 0x3000001fff1f7230 */ /* 0x000fe20000004100 */
[----:B------:R-:W-:Y:S01]  /*73b0*/  SHF.R.S32.HI R35, RZ, 0x1f, R65 ;  /* 0x0000001fff237819 */ /* 0x000fe20000011441 */
[----:B------:R-:W-:Y:S01]  /*73c0*/  HADD2.F32 R24, -RZ, R32.H0_H0 ;  /* 0x20000020ff187230 */ /* 0x000fe20000004100 */
[----:B------:R-:W-:Y:S01]  /*73d0*/  FADD.FTZ R20, R20, -UR24 ;  /* 0x8000001814147e21 */ /* 0x000fe20008010000 */
[----:B------:R-:W-:Y:S01]  /*73e0*/  ISETP.GE.AND.EX P3, PT, R47, c[0x0][0x1e4], PT, P3 ;  /* 0x000079002f007a0c */ /* 0x000fe20003f66330 */
[----:B------:R-:W-:Y:S01]  /*73f0*/  FADD.FTZ R31, R31, -UR24 ;  /* 0x800000181f1f7e21 */ /* 0x000fe20008010000 */
[----:B------:R-:W-:Y:S01]  /*7400*/  ISETP.GE.AND.EX P5, PT, R35, c[0x0][0x1e4], PT, P2 ;  /* 0x0000790023007a0c */ /* 0x000fe20003fa6320 */
[----:B0-----:R-:W-:Y:S01]  /*7410*/  FMUL.FTZ R21, R20, UR23 ;  /* 0x0000001714157c20 */ /* 0x001fe20008410000 */
[----:B------:R-:W-:Y:S01]  /*7420*/  ISETP.GE.U32.AND P0, PT, R64, c[0x0][0x1e0], PT ;  /* 0x0000780040007a0c */ /* 0x000fe20003f06070 */
[--C-:B------:R-:W-:Y:S01]  /*7430*/  HADD2.F32 R22, -RZ, R48.reuse.H0_H0 ;  /* 0x20000030ff167230 */ /* 0x100fe20000004100 */
[----:B------:R-:W-:Y:S01]  /*7440*/  ISETP.GE.U32.AND P2, PT, R63, c[0x0][0x1e0], PT ;  /* 0x000078003f007a0c */ /* 0x000fe20003f46070 */
[----:B------:R-:W-:Y:S01]  /*7450*/  HADD2.F32 R23, -RZ, R48.H1_H1 ;  /* 0x30000030ff177230 */ /* 0x000fe20000004100 */
[C---:B------:R-:W-:Y:S01]  /*7460*/  ISETP.GT.U32.OR P3, PT, R0.reuse, 0x2ff, P3 ;  /* 0x000002ff0000780c */ /* 0x040fe20001f64470 */
[----:B------:R-:W-:Y:S01]  /*7470*/  HADD2.F32 R32, -RZ, R32.H1_H1 ;  /* 0x30000020ff207230 */ /* 0x000fe20000004100 */
        /* <DEDUP_REMOVED lines=21> */
.L_x_1524:
        /* <DEDUP_REMOVED lines=20> */
.L_x_1526:
[----:B------:R-:W-:Y:S05]  /*7710*/  BSYNC B0 ;  /* 0x0000000000007941 */ /* 0x000fea0003800000 */
.L_x_1525:
        /* <DEDUP_REMOVED lines=25> */
.L_x_1527:
        /* <DEDUP_REMOVED lines=20> */
.L_x_1529:
[----:B------:R-:W-:Y:S05]  /*79f0*/  BSYNC B0 ;  /* 0x0000000000007941 */ /* 0x000fea0003800000 */
.L_x_1528:
[--C-:B------:R-:W-:Y:S01]  /*7a00*/  HADD2.F32 R20, -RZ, R15.reuse.H0_H0 ;  /* 0x2000000fff147230 */ /* 0x100fe20000004100 */
[----:B------:R-:W-:Y:S01]  /*7a10*/  SHF.R.S32.HI R35, RZ, 0x1f, R64 ;  /* 0x0000001fff237819 */ /* 0x000fe20000011440 */
[----:B------:R-:W-:Y:S01]  /*7a20*/  HADD2.F32 R15, -RZ, R15.H1_H1 ;  /* 0x3000000fff0f7230 */ /* 0x000fe20000004100 */
[----:B------:R-:W-:Y:S01]  /*7a30*/  SHF.R.S32.HI R33, RZ, 0x1f, R63 ;  /* 0x0000001fff217819 */ /* 0x000fe2000001143f */
[--C-:B0-----:R-:W-:Y:S01]  /*7a40*/  HADD2.F32 R22, -RZ, R45.reuse.H0_H0 ;  /* 0x2000002dff167230 */ /* 0x101fe20000004100 */
[----:B------:R-:W-:Y:S01]  /*7a50*/  FADD.FTZ R20, R20, -UR24 ;  /* 0x8000001814147e21 */ /* 0x000fe20008010000 */
[----:B------:R-:W-:Y:S01]  /*7a60*/  ISETP.GE.AND.EX P5, PT, R35, c[0x0][0x1e4], PT, P0 ;  /* 0x0000790023007a0c */ /* 0x000fe20003fa6300 */
[----:B------:R-:W-:Y:S01]  /*7a70*/  FADD.FTZ R23, R15, -UR24 ;  /* 0x800000180f177e21 */ /* 0x000fe20008010000 */
[----:B------:R-:W-:Y:S01]  /*7a80*/  ISETP.GE.AND.EX P2, PT, R33, c[0x0][0x1e4], PT, P2 ;  /* 0x0000790021007a0c */ /* 0x000fe20003f46320 */
[--C-:B------:R-:W-:Y:S01]  /*7a90*/  HADD2.F32 R15, -RZ, R30.reuse.H0_H0 ;  /* 0x2000001eff0f7230 */ /* 0x100fe20000004100 */
[----:B------:R-:W-:Y:S01]  /*7aa0*/  FMUL.FTZ R21, R20, UR23 ;  /* 0x0000001714157c20 */ /* 0x000fe20008410000 */
[----:B------:R-:W-:Y:S01]  /*7ab0*/  ISETP.GE.U32.AND P3, PT, R62, c[0x0][0x1e0], PT ;  /* 0x000078003e007a0c */ /* 0x000fe20003f66070 */
[----:B------:R-:W-:Y:S01]  /*7ac0*/  HADD2.F32 R45, -RZ, R45.H1_H1 ;  /* 0x3000002dff2d7230 */ /* 0x000fe20000004100 */
[----:B------:R-:W-:Y:S01]  /*7ad0*/  ISETP.GE.U32.AND P0, PT, R61, c[0x0][0x1e0], PT ;  /* 0x000078003d007a0c */ /* 0x000fe20003f06070 */
[----:B------:R-:W-:Y:S01]  /*7ae0*/  HADD2.F32 R30, -RZ, R30.H1_H1 ;  /* 0x3000001eff1e7230 */ /* 0x000fe20000004100 */
[C---:B------:R-:W-:Y:S01]  /*7af0*/  ISETP.GT.U32.OR P5, PT, R0.reuse, 0x2ff, P5 ;  /* 0x000002ff0000780c */ /* 0x040fe20002fa4470 */
[----:B------:R-:W-:Y:S01]  /*7b00*/  FMUL.FTZ R20, R23, UR23 ;  /* 0x0000001717147c20 */ /* 0x000fe20008410000 */
[----:B------:R-:W-:Y:S01]  /*7b10*/  ISETP.GT.U32.OR P2, PT, R0, 0x2ff, P2 ;  /* 0x000002ff0000780c */ /* 0x000fe20001744470 */
        /* <DEDUP_REMOVED lines=19> */
.L_x_1530:
        /* <DEDUP_REMOVED lines=20> */
.L_x_1532:
[----:B------:R-:W-:Y:S05]  /*7d90*/  BSYNC B0 ;  /* 0x0000000000007941 */ /* 0x000fea0003800000 */
.L_x_1531:
        /* <DEDUP_REMOVED lines=25> */
.L_x_1533:
        /* <DEDUP_REMOVED lines=20> */
.L_x_1535:
[----:B------:R-:W-:Y:S05]  /*8070*/  BSYNC B0 ;  /* 0x0000000000007941 */ /* 0x000fea0003800000 */
.L_x_1534:
        /* <DEDUP_REMOVED lines=37> */
.L_x_1536:
        /* <DEDUP_REMOVED lines=20> */
.L_x_1538:
[----:B------:R-:W-:Y:S05]  /*8410*/  BSYNC B0 ;  /* 0x0000000000007941 */ /* 0x000fea0003800000 */
.L_x_1537:
[----:B0-----:R-:W-:Y:S01]  /*8420*/  FADD.FTZ R15, R3, -UR24 ;  /* 0x80000018030f7e21 */ /* 0x001fe20008010000 */
[--C-:B------:R-:W-:Y:S01]  /*8430*/  HADD2.F32 R3, -RZ, R42.reuse.H1_H1 ;  /* 0x3000002aff037230 */ /* 0x100fe20000004100 */
[----:B------:R-:W-:Y:S01]  /*8440*/  FADD.FTZ R20, R4, -UR24 ;  /* 0x8000001804147e21 */ /* 0x000fe20008010000 */
[----:B------:R-:W-:Y:S01]  /*8450*/  HADD2.F32 R4, -RZ, R42.H0_H0 ;  /* 0x2000002aff047230 */ /* 0x000fe20000004100 */
        /* <DEDUP_REMOVED lines=21> */
.L_x_1539:
        /* <DEDUP_REMOVED lines=20> */
.L_x_1541:
[----:B------:R-:W-:Y:S05]  /*86f0*/  BSYNC B0 ;  /* 0x0000000000007941 */ /* 0x000fea0003800000 */
.L_x_1540:
        /* <DEDUP_REMOVED lines=37> */
.L_x_1542:
        /* <DEDUP_REMOVED lines=20> */
.L_x_1544:
[----:B------:R-:W-:Y:S05]  /*8a90*/  BSYNC B0 ;  /* 0x0000000000007941 */ /* 0x000fea0003800000 */
.L_x_1543:
[----:B------:R-:W-:Y:S01]  /*8aa0*/  FADD.FTZ R4, R3, -UR24 ;  /* 0x8000001803047e21 */ /* 0x000fe20008010000 */
[--C-:B------:R-:W-:Y:S01]  /*8ab0*/  HADD2.F32 R3, -RZ, R40.reuse.H1_H1 ;  /* 0x30000028ff037230 */ /* 0x100fe20000004100 */
[----:B0-----:R-:W-:Y:S01]  /*8ac0*/  FADD.FTZ R5, R6, -UR24 ;  /* 0x8000001806057e21 */ /* 0x001fe20008010000 */
        /* <DEDUP_REMOVED lines=22> */
.L_x_1545:
        /* <DEDUP_REMOVED lines=20> */
.L_x_1547:
[----:B------:R-:W-:Y:S05]  /*8d70*/  BSYNC B0 ;  /* 0x0000000000007941 */ /* 0x000fea0003800000 */
.L_x_1546:
        /* <DEDUP_REMOVED lines=37> */
.L_x_1548:
        /* <DEDUP_REMOVED lines=20> */
.L_x_1550:
[----:B------:R-:W-:Y:S05]  /*9110*/  BSYNC B0 ;  /* 0x0000000000007941 */ /* 0x000fea0003800000 */
.L_x_1549:
        /* <DEDUP_REMOVED lines=25> */
.L_x_1551:
        /* <DEDUP_REMOVED lines=20> */
.L_x_1553:
[----:B------:R-:W-:Y:S05]  /*93f0*/  BSYNC B0 ;  /* 0x0000000000007941 */ /* 0x000fea0003800000 */
.L_x_1552:
        /* <DEDUP_REMOVED lines=35> */
.L_x_1554:
        /* <DEDUP_REMOVED lines=20> */
.L_x_1556:
[----:B------:R-:W-:Y:S05]  /*9770*/  BSYNC B0 ;  /* 0x0000000000007941 */ /* 0x000fea0003800000 */
.L_x_1555:
        /* <DEDUP_REMOVED lines=25> */
.L_x_1557:
[----:B------:R-:W-:Y:S01]  /*9910*/  BSSY B0, `(.L_x_1558) ;  /* 0x0000013000007945 */ /* 0x000fe20003800000 */
[----:B------:R-:W-:Y:S05]  /*9920*/  @P0 BRA `(.L_x_1559) ;  /* 0x0000011000000947 */ /* 0x000fea0003800000 */
[----:B---3--:R-:W-:Y:S01]  /*9930*/  MOV R6, UR5 ;  /* 0x0000000500067c02 */ /* 0x008fe20008000f00 */
        /* <DEDUP_REMOVED lines=16> */
.L_x_1559:
[----:B------:R-:W-:Y:S05]  /*9a40*/  BSYNC B0 ;  /* 0x0000000000007941 */ /* 0x000fea0003800000 */
.L_x_1558:
[----:B---3--:R-:W-:Y:S02]  /*9a50*/  ULDC UR5, c[0x0][0x10] ;  /* 0x0000040000057ab9 */ /* 0x008fe40000000800 */
[----:B------:R-:W-:Y:S02]  /*9a60*/  UIADD3 UR9, UR9, UR5, URZ ;  /* 0x0000000509097290 */ /* 0x000fe4000fffe03f */
[----:B------:R-:W-:Y:S02]  /*9a70*/  UIADD3 UR4, UR4, 0x1, URZ ;  /* 0x0000000104047890 */ /* 0x000fe4000fffe03f */
[----:B------:R-:W-:-:S06]  /*9a80*/  UISETP.GE.AND UP0, UPT, UR9, UR8, UPT ;  /* 0x000000080900728c */ /* 0x000fcc000bf06270 */
[----:B------:R-:W-:-:S13]  /*9a90*/  PLOP3.LUT P0, PT, PT, PT, UP0, 0x80, 0x0 ;  /* 0x000000000000781c */ /* 0x000fda0003f0f008 */
[----:B------:R-:W-:Y:S01]  /*9aa0*/  @P0 CALL.REL.NOINC `(.L_x_1477) ;  /* 0x0000001000000944 */ /* 0x000fe20003c00000 */
[----:B------:R-:W-:Y:S05]  /*9ab0*/  BRA `(.L_x_1560) ;  /* 0xffff68e000007947 */ /* 0x000fea000383ffff */
.L_x_1477:
        /* <DEDUP_REMOVED lines=18> */
.L_x_1562:
[----:B------:R-:W-:Y:S05]  /*9be0*/  BSYNC B0 ;  /* 0x0000000000007941 */ /* 0x000fea0003800000 */
.L_x_1561:
        /* <DEDUP_REMOVED lines=11> */
.L_x_1564:
[----:B------:R-:W2:Y:S01]  /*9ca0*/  LDG.E.STRONG.GPU R5, [R2.64] ;  /* 0x0000001202057981 */ /* 0x000ea2000c1ef900 */
[----:B------:R-:W-:Y:S01]  /*9cb0*/  YIELD ;  /* 0x0000000000007946 */ /* 0x000fe20003800000 */
[----:B--2---:R-:W-:Y:S01]  /*9cc0*/  ISETP.NE.AND P0, PT, R5, R4, PT ;  /* 0x000000040500720c */ /* 0x004fe20003f05270 */
[----:B------:R-:W-:-:S12]  /*9cd0*/  CCTL.IVALL ;  /* 0x00000000ff00798f */ /* 0x000fd80002000000 */
[----:B------:R-:W-:Y:S05]  /*9ce0*/  @P0 BRA `(.L_x_1564) ;  /* 0xffffffb000000947 */ /* 0x000fea000383ffff */
.L_x_1563:
        /* <DEDUP_REMOVED lines=25> */
.L_x_1565:
        /* <DEDUP_REMOVED lines=26> */
.L_x_1566:
        /* <DEDUP_REMOVED lines=14> */
.L_x_5168:


//--------------------- .text._Z35group_norm_nhwc_bwd_one_pass_kernelI11Fp16IOBf16WLi512ELi96ELi768EEv26Group_norm_nhwc_bwd_params --------------------------
	.section	.text._Z35group_norm_nhwc_bwd_one_pass_kernelI11Fp16IOBf16WLi512ELi96ELi768EEv26Group_norm_nhwc_bwd_params,"ax",@progbits
	.sectioninfo	@"SHI_REGISTERS=80"
	.align	128
        .global         _Z35group_norm_nhwc_bwd_one_pass_kernelI11Fp16IOBf16WLi512ELi96ELi768EEv26Group_norm_nhwc_bwd_params
        .type           _Z35group_norm_nhwc_bwd_one_pass_kernelI11Fp16IOBf16WLi512ELi96ELi768EEv26Group_norm_nhwc_bwd_params,@function
        .size           _Z35group_norm_nhwc_bwd_one_pass_kernelI11Fp16IOBf16WLi512ELi96ELi768EEv26Group_norm_nhwc_bwd_params,(.L_x_5169 - _Z35group_norm_nhwc_bwd_one_pass_kernelI11Fp16IOBf16WLi512ELi96ELi768EEv26Group_norm_nhwc_bwd_params)
        .other          _Z35group_norm_nhwc_bwd_one_pass_kernelI11Fp16IOBf16WLi512ELi96ELi768EEv26Group_norm_nhwc_bwd_params,@"STO_CUDA_ENTRY STV_DEFAULT"
_Z35group_norm_nhwc_bwd_one_pass_kernelI11Fp16IOBf16WLi512ELi96ELi768EEv26Group_norm_nhwc_bwd_params:
.text._Z35group_norm_nhwc_bwd_one_pass_kernelI11Fp16IOBf16WLi512ELi96ELi768EEv26Group_norm_nhwc_bwd_params:
        /* <DEDUP_REMOVED lines=75> */
.L_x_1714:
        /* <DEDUP_REMOVED lines=513> */
[----:B------:R-:W-:Y:S01]  /*24c0*/  CS2R R66, SRZ ;  /* 0x0000000000427805 */ /* 0x000fe2000001ff00 */
        /* <DEDUP_REMOVED lines=158> */
[----:B------:R-:W-:Y:S01]  /*2eb0*/  @!P6 IADD3.X R23, R49, c[0x0][0x184], RZ, P0, !PT ;  /* 0x000061003117ea10 */ /* 0x000fe200007fe4ff */
[----:B------:R-:W-:Y:S01]  /*2ec0*/  HFMA2.MMA R51, -RZ, RZ, 0, 0 ;  /* 0x00000000ff337435 */ /* 0x000fe200000001ff */
[----:B------:R-:W-:-:S02]  /*2ed0*/  @!P6 IADD3 R8, P0, R50, c[0x0][0x178], RZ ;  /* 0x00005e003208ea10 */ /* 0x000fc40007f1e0ff */
[----:B------:R-:W-:Y:S02]  /*2ee0*/  MOV R50, RZ ;  /* 0x000000ff00327202 */ /* 0x000fe40000000f00 */
[----:B------:R-:W-:Y:S02]  /*2ef0*/  @!P6 IADD3.X R9, R49, c[0x0][0x17c], RZ, P0, !PT ;  /* 0x00005f003109ea10 */ /* 0x000fe400007fe4ff */
[----:B0-----:R-:W-:Y:S02]  /*2f00*/  @!P5 IADD3 R10, P0, R47, c[0x0][0x180], RZ ;  /* 0x000060002f0ada10 */ /* 0x001fe40007f1e0ff */
[----:B------:R0:W5:Y:S02]  /*2f10*/  @P1 LDG.E R50, [R20.64] ;  /* 0x0000001214321981 */ /* 0x000164000c1e1900 */
[----:B------:R-:W-:Y:S02]  /*2f20*/  @!P5 IADD3.X R11, R29, c[0x0][0x184], RZ, P0, !PT ;  /* 0x000061001d0bda10 */ /* 0x000fe400007fe4ff */
[----:B------:R1:W3:Y:S04]  /*2f30*/  @P1 LDG.E R51, [R6.64] ;  /* 0x0000001206331981 */ /* 0x0002e8000c1e1900 */
[----:B------:R4:W5:Y:S01]  /*2f40*/  @!P6 LDG.E R58, [R8.64] ;  /* 0x00000012083ae981 */ /* 0x000962000c1e1900 */
[----:B0-----:R-:W-:Y:S01]  /*2f50*/  @!P5 IADD3 R20, P0, R47, c[0x0][0x178], RZ ;  /* 0x00005e002f14da10 */ /* 0x001fe20007f1e0ff */
[----:B-1----:R-:W-:-:S03]  /*2f60*/  CS2R R6, SRZ ;  /* 0x0000000000067805 */ /* 0x002fc6000001ff00 */
[----:B------:R-:W-:Y:S01]  /*2f70*/  @!P5 IADD3.X R21, R29, c[0x0][0x17c], RZ, P0, !PT ;  /* 0x00005f001d15da10 */ /* 0x000fe200007fe4ff */
[----:B----4-:R-:W-:Y:S02]  /*2f80*/  HFMA2.MMA R8, -RZ, RZ, 0, 0 ;  /* 0x00000000ff087435 */ /* 0x010fe400000001ff */
[----:B------:R0:W5:Y:S01]  /*2f90*/  @!P5 LDG.E R7, [R10.64] ;  /* 0x000000120a07d981 */ /* 0x000162000c1e1900 */
[----:B------:R-:W-:-:S03]  /*2fa0*/  HFMA2.MMA R9, -RZ, RZ, 0, 0 ;  /* 0x00000000ff097435 */ /* 0x000fc600000001ff */
[----:B------:R1:W5:Y:S04]  /*2fb0*/  @!P6 LDG.E R6, [R22.64] ;  /* 0x000000121606e981 */ /* 0x000368000c1e1900 */
[----:B------:R4:W5:Y:S01]  /*2fc0*/  @!P5 LDG.E R56, [R20.64] ;  /* 0x000000121438d981 */ /* 0x000962000c1e1900 */
[C---:B0-----:R-:W-:Y:S02]  /*2fd0*/  @!P4 IADD3 R10, P0, R27.reuse, c[0x0][0x180], RZ ;  /* 0x000060001b0aca10 */ /* 0x041fe40007f1e0ff */
[----:B-1----:R-:W-:Y:S02]  /*2fe0*/  @!P3 IADD3 R22, P6, R24, c[0x0][0x180], RZ ;  /* 0x000060001816ba10 */ /* 0x002fe40007fde0ff */
[----:B----4-:R-:W-:Y:S02]  /*2ff0*/  @!P4 IADD3 R20, P5, R27, c[0x0][0x178], RZ ;  /* 0x00005e001b14ca10 */ /* 0x010fe40007fbe0ff */
[----:B------:R-:W-:-:S02]  /*3000*/  @!P4 IADD3.X R11, R28, c[0x0][0x184], RZ, P0, !PT ;  /* 0x000061001c0bca10 */ /* 0x000fc400007fe4ff */
[----:B------:R-:W-:Y:S02]  /*3010*/  MOV R54, RZ ;  /* 0x000000ff00367202 */ /* 0x000fe40000000f00 */
[----:B------:R-:W-:Y:S01]  /*3020*/  @!P4 IADD3.X R21, R28, c[0x0][0x17c], RZ, P5, !PT ;  /* 0x00005f001c15ca10 */ /* 0x000fe20002ffe4ff */
[----:B------:R0:W5:Y:S01]  /*3030*/  @!P4 LDG.E R8, [R10.64] ;  /* 0x000000120a08c981 */ /* 0x000162000c1e1900 */
[----:B------:R-:W-:-:S03]  /*3040*/  @!P3 IADD3.X R23, R14, c[0x0][0x184], RZ, P6, !PT ;  /* 0x000061000e17ba10 */ /* 0x000fc600037fe4ff */
[----:B------:R1:W5:Y:S04]  /*3050*/  @!P4 LDG.E R54, [R20.64] ;  /* 0x000000121436c981 */ /* 0x000368000c1e1900 */
[----:B------:R4:W5:Y:S01]  /*3060*/  @!P3 LDG.E R9, [R22.64] ;  /* 0x000000121609b981 */ /* 0x000962000c1e1900 */
[----:B0-----:R-:W-:Y:S01]  /*3070*/  HFMA2.MMA R10, -RZ, RZ, 0, 0 ;  /* 0x00000000ff0a7435 */ /* 0x001fe200000001ff */
[----:B------:R-:W-:Y:S02]  /*3080*/  MOV R52, RZ ;  /* 0x000000ff00347202 */ /* 0x000fe40000000f00 */
[----:B-1----:R-:W-:Y:S02]  /*3090*/  @!P3 IADD3 R20, P0, R24, c[0x0][0x178], RZ ;  /* 0x00005e001814ba10 */ /* 0x002fe40007f1e0ff */
[----:B----4-:R-:W-:-:S02]  /*30a0*/  @!P2 IADD3 R22, P4, R26, c[0x0][0x180], RZ ;  /* 0x000060001a16aa10 */ /* 0x010fc40007f9e0ff */
[----:B------:R-:W-:Y:S02]  /*30b0*/  @!P3 IADD3.X R21, R14, c[0x0][0x17c], RZ, P0, !PT ;  /* 0x00005f000e15ba10 */ /* 0x000fe400007fe4ff */
[----:B------:R-:W-:-:S03]  /*30c0*/  @!P2 IADD3.X R23, R25, c[0x0][0x184], RZ, P4, !PT ;  /* 0x000061001917aa10 */ /* 0x000fc600027fe4ff */
[----:B------:R0:W5:Y:S04]  /*30d0*/  @!P3 LDG.E R52, [R20.64] ;  /* 0x000000121434b981 */ /* 0x000168000c1e1900 */
[----:B------:R0:W5:Y:S04]  /*30e0*/  @!P2 LDG.E R10, [R22.64] ;  /* 0x00000012160aa981 */ /* 0x000168000c1e1900 */
[----:B------:R0:W-:Y:S04]  /*30f0*/  STL [R1+0x28], R77 ;  /* 0x0000284d01007387 */ /* 0x0001e80000100800 */
[----:B------:R0:W-:Y:S01]  /*3100*/  STL [R1+0x1c], R76 ;  /* 0x00001c4c01007387 */ /* 0x0001e20000100800 */
        /* <DEDUP_REMOVED lines=9> */
[----:B------:R0:W-:Y:S01]  /*31a0*/  STL [R1], R73 ;  /* 0x0000004901007387 */ /* 0x0001e20000100800 */
[----:B-1----:R1:W2:Y:S01]  /*31b0*/  @P0 R2UR UR5, R11 ;  /* 0x000000000b0503c2 */ /* 0x0022a200000e0000 */
[----:B------:R-:W-:Y:S02]  /*31c0*/  ISETP.GT.U32.AND P0, PT, R0, 0x2ff, PT ;  /* 0x000002ff0000780c */ /* 0x000fe40003f04070 */
[----:B------:R-:W-:Y:S02]  /*31d0*/  @!P2 IADD3 R24, P5, R26, c[0x0][0x178], RZ ;  /* 0x00005e001a18aa10 */ /* 0x000fe40007fbe0ff */
[----:B------:R-:W-:-:S02]  /*31e0*/  MOV R49, RZ ;  /* 0x000000ff00317202 */ /* 0x000fc40000000f00 */
[----:B------:R-:W-:Y:S01]  /*31f0*/  @!P2 IADD3.X R25, R25, c[0x0][0x17c], RZ, P5, !PT ;  /* 0x00005f001919aa10 */ /* 0x000fe20002ffe4ff */
[----:B------:R-:W-:Y:S01]  /*3200*/  UMOV UR23, 0x3f800000 ;  /* 0x3f80000000177882 */ /* 0x000fe20000000000 */
[----:B------:R-:W-:Y:S01]  /*3210*/  BSSY B0, `(.L_x_1568) ;  /* 0x0000019000007945 */ /* 0x000fe20003800000 */
[----:B-1----:R-:W-:Y:S01]  /*3220*/  HFMA2.MMA R11, -RZ, RZ, 0, 0 ;  /* 0x00000000ff0b7435 */ /* 0x002fe200000001ff */
[----:B------:R-:W-:Y:S01]  /*3230*/  ISETP.NE.AND P4, PT, RZ, UR21, PT ;  /* 0x00000015ff007c0c */ /* 0x000fe2000bf85270 */
[----:B------:R3:W5:Y:S01]  /*3240*/  @!P2 LDG.E R49, [R24.64] ;  /* 0x000000121831a981 */ /* 0x000762000c1e1900 */
[----:B------:R-:W-:Y:S01]  /*3250*/  CS2R R12, SRZ ;  /* 0x00000000000c7805 */ /* 0x000fe2000001ff00 */
[----:B------:R-:W-:Y:S01]  /*3260*/  MOV R14, RZ ;  /* 0x000000ff000e7202 */ /* 0x000fe20000000f00 */
[----:B--2---:R-:W-:Y:S01]  /*3270*/  @UP0 UMOV UR23, UR5 ;  /* 0x0000000500170c82 */ /* 0x004fe20008000000 */
[--C-:B---3--:R-:W-:Y:S02]  /*3280*/  HADD2.F32 R24, -RZ, R51.reuse.H0_H0 ;  /* 0x20000033ff187230 */ /* 0x108fe40000004100 */
[----:B------:R-:W-:Y:S01]  /*3290*/  HADD2.F32 R25, -RZ, R51.H1_H1 ;  /* 0x30000033ff197230 */ /* 0x000fe20000004100 */
[----:B------:R-:W-:Y:S05]  /*32a0*/  @P0 BRA `(.L_x_1569) ;  /* 0x000000f000000947 */ /* 0x000fea0003800000 */
[----:B0-----:R-:W-:Y:S02]  /*32b0*/  ISETP.NE.AND P0, PT, RZ, UR21, PT ;  /* 0x00000015ff007c0c */ /* 0x001fe4000bf05270 */
[----:B------:R-:W-:-:S02]  /*32c0*/  IADD3 R22, R71, UR15, RZ ;  /* 0x0000000f47167c10 */ /* 0x000fc4000fffe0ff */
        /* <DEDUP_REMOVED lines=13> */
.L_x_1569:
[----:B0-----:R-:W-:Y:S05]  /*33a0*/  BSYNC B0 ;  /* 0x0000000000007941 */ /* 0x001fea0003800000 */
.L_x_1568:
        /* <DEDUP_REMOVED lines=25> */
.L_x_1570:
[----:B------:R-:W-:Y:S01]  /*3540*/  FMUL.FTZ R22, R26, R11 ;  /* 0x0000000b1a167220 */ /* 0x000fe20000410000 */
[--C-:B------:R-:W-:Y:S01]  /*3550*/  HADD2.F32 R25, -RZ, R48.reuse.H0_H0 ;  /* 0x20000030ff197230 */ /* 0x100fe20000004100 */
        /* <DEDUP_REMOVED lines=32> */
.L_x_1571:
[----:B------:R-:W-:Y:S02]  /*3760*/  FADD.FTZ R27, RZ, R26 ;  /* 0x0000001aff1b7221 */ /* 0x000fe40000010000 */
[----:B------:R-:W-:Y:S02]  /*3770*/  FMUL.FTZ R26, R72, R11 ;  /* 0x0000000b481a7220 */ /* 0x000fe40000410000 */
[C---:B------:R-:W-:Y:S02]  /*3780*/  FFMA.FTZ R71, R25.reuse, R72, R71 ;  /* 0x0000004819477223 */ /* 0x040fe40000010047 */
[----:B------:R-:W-:Y:S01]  /*3790*/  FFMA.FTZ R23, R25, R26, R23 ;  /* 0x0000001a19177223 */ /* 0x000fe20000010017 */
[----:B------:R-:W-:Y:S01]  /*37a0*/  HADD2.F32 R25, -RZ, R45.H0_H0 ;  /* 0x2000002dff197230 */ /* 0x000fe20000004100 */
[----:B------:R-:W-:Y:S02]  /*37b0*/  FADD.FTZ R26, R24, R26 ;  /* 0x0000001a181a7221 */ /* 0x000fe40000010000 */
[----:B------:R-:W-:-:S02]  /*37c0*/  FFMA.FTZ R24, R21, R20, RZ ;  /* 0x0000001415187223 */ /* 0x000fc400000100ff */
[----:B------:R-:W-:Y:S02]  /*37d0*/  FADD.FTZ R21, RZ, R20 ;  /* 0x00000014ff157221 */ /* 0x000fe40000010000 */
[----:B------:R-:W-:Y:S02]  /*37e0*/  FMUL.FTZ R20, R74, R14 ;  /* 0x0000000e4a147220 */ /* 0x000fe40000410000 */
[C---:B------:R-:W-:Y:S02]  /*37f0*/  FFMA.FTZ R24, R22.reuse, R74, R24 ;  /* 0x0000004a16187223 */ /* 0x040fe40000010018 */
[----:B------:R-:W-:Y:S01]  /*3800*/  FADD.FTZ R74, R21, R74 ;  /* 0x0000004a154a7221 */ /* 0x000fe20000010000 */
[----:B------:R-:W-:Y:S01]  /*3810*/  HADD2.F32 R21, -RZ, R45.H1_H1 ;  /* 0x3000002dff157230 */ /* 0x000fe20000004100 */
[----:B------:R-:W-:Y:S02]  /*3820*/  FADD.FTZ R25, R25, -UR24 ;  /* 0x8000001819197e21 */ /* 0x000fe40008010000 */
[----:B------:R-:W-:-:S02]  /*3830*/  FFMA.FTZ R22, R22, R20, R23 ;  /* 0x0000001416167223 */ /* 0x000fc40000010017 */
        /* <DEDUP_REMOVED lines=26> */
.L_x_1572:
        /* <DEDUP_REMOVED lines=37> */
.L_x_1573:
        /* <DEDUP_REMOVED lines=37> */
.L_x_1574:
        /* <DEDUP_REMOVED lines=37> */
.L_x_1575:
        /* <DEDUP_REMOVED lines=37> */
.L_x_1576:
        /* <DEDUP_REMOVED lines=37> */
.L_x_1577:
        /* <DEDUP_REMOVED lines=37> */
.L_x_1578:
        /* <DEDUP_REMOVED lines=37> */
.L_x_1579:
        /* <DEDUP_REMOVED lines=38> */
.L_x_1580:
        /* <DEDUP_REMOVED lines=38> */
.L_x_1581:
        /* <DEDUP_REMOVED lines=38> */
.L_x_1582:
        /* <DEDUP_REMOVED lines=39> */
.L_x_1583:
        /* <DEDUP_REMOVED lines=38> */
.L_x_1584:
        /* <DEDUP_REMOVED lines=39> */
.L_x_1585:
        /* <DEDUP_REMOVED lines=38> */
.L_x_1586:
        /* <DEDUP_REMOVED lines=38> */
.L_x_1587:
        /* <DEDUP_REMOVED lines=38> */
.L_x_1588:
        /* <DEDUP_REMOVED lines=37> */
.L_x_1589:
        /* <DEDUP_REMOVED lines=37> */
.L_x_1590:
        /* <DEDUP_REMOVED lines=37> */
.L_x_1591:
        /* <DEDUP_REMOVED lines=37> */
.L_x_1592:
        /* <DEDUP_REMOVED lines=37> */
.L_x_1593:
        /* <DEDUP_REMOVED lines=37> */
.L_x_1594:
        /* <DEDUP_REMOVED lines=37> */
.L_x_1595:
        /* <DEDUP_REMOVED lines=37> */
.L_x_1596:
        /* <DEDUP_REMOVED lines=37> */
.L_x_1597:
[----:B------:R-:W-:Y:S02]  /*7460*/  FMUL.FTZ R26, R27, R11 ;  /* 0x0000000b1b1a7220 */ /* 0x000fe40000410000 */
[C---:B------:R-:W-:Y:S02]  /*7470*/  FFMA.FTZ R71, R25.reuse, R27, R71 ;  /* 0x0000001b19477223 */ /* 0x040fe40000010047 */
[----:B------:R-:W-:Y:S02]  /*7480*/  FFMA.FTZ R21, R25, R26, R21 ;  /* 0x0000001a19157223 */ /* 0x000fe40000010015 */
[----:B------:R-:W-:Y:S02]  /*7490*/  FADD.FTZ R23, R23, R26 ;  /* 0x0000001a17177221 */ /* 0x000fe40000010000 */
[----:B------:R-:W-:Y:S02]  /*74a0*/  FMUL.FTZ R25, R20, R14 ;  /* 0x0000000e14197220 */ /* 0x000fe40000410000 */
[----:B------:R-:W-:-:S02]  /*74b0*/  FFMA.FTZ R24, R22, R20, R24 ;  /* 0x0000001416187223 */ /* 0x000fc40000010018 */
[----:B------:R-:W-:Y:S01]  /*74c0*/  FADD.FTZ R74, R74, R20 ;  /* 0x000000144a4a7221 */ /* 0x000fe20000010000 */
[--C-:B------:R-:W-:Y:S01]  /*74d0*/  HADD2.F32 R20, -RZ, R7.reuse.H1_H1 ;  /* 0x30000007ff147230 */ /* 0x100fe20000004100 */
[----:B------:R-:W-:Y:S01]  /*74e0*/  FFMA.FTZ R22, R22, R25, R21 ;  /* 0x0000001916167223 */ /* 0x000fe20000010015 */
[--C-:B------:R-:W-:Y:S01]  /*74f0*/  HADD2.F32 R21, -RZ, R56.reuse.H1_H1 ;  /* 0x30000038ff157230 */ /* 0x100fe20000004100 */
        /* <DEDUP_REMOVED lines=27> */
.L_x_1598:
[----:B------:R-:W-:Y:S01]  /*76b0*/  FMUL.FTZ R26, R27, R11 ;  /* 0x0000000b1b1a7220 */ /* 0x000fe20000410000 */
[--C-:B------:R-:W-:Y:S01]  /*76c0*/  HADD2.F32 R73, -RZ, R54.reuse.H1_H1 ;  /* 0x30000036ff497230 */ /* 0x100fe20000004100 */
[C---:B------:R-:W-:Y:S02]  /*76d0*/  FFMA.FTZ R71, R25.reuse, R27, R71 ;  /* 0x0000001b19477223 */ /* 0x040fe40000010047 */
[----:B------:R-:W-:Y:S02]  /*76e0*/  FFMA.FTZ R22, R25, R26, R22 ;  /* 0x0000001a19167223 */ /* 0x000fe40000010016 */
[----:B------:R-:W-:Y:S01]  /*76f0*/  FADD.FTZ R23, R23, R26 ;  /* 0x0000001a17177221 */ /* 0x000fe20000010000 */
[----:B------:R-:W-:Y:S01]  /*7700*/  HADD2.F32 R26, -RZ, R54.H0_H0 ;  /* 0x20000036ff1a7230 */ /* 0x000fe20000004100 */
[----:B------:R-:W-:Y:S02]  /*7710*/  FMUL.FTZ R25, R21, R14 ;  /* 0x0000000e15197220 */ /* 0x000fe40000410000 */
[----:B------:R-:W-:-:S02]  /*7720*/  FADD.FTZ R74, R74, R21 ;  /* 0x000000154a4a7221 */ /* 0x000fc40000010000 */
[C---:B------:R-:W-:Y:S02]  /*7730*/  FFMA.FTZ R24, R20.reuse, R21, R24 ;  /* 0x0000001514187223 */ /* 0x040fe40000010018 */
[----:B------:R-:W-:Y:S01]  /*7740*/  FFMA.FTZ R20, R20, R25, R22 ;  /* 0x0000001914147223 */ /* 0x000fe20000010016 */
[--C-:B------:R-:W-:Y:S01]  /*7750*/  HADD2.F32 R22, -RZ, R8.reuse.H0_H0 ;  /* 0x20000008ff167230 */ /* 0x100fe20000004100 */
[----:B------:R-:W-:Y:S01]  /*7760*/  FADD.FTZ R21, R25, R23 ;  /* 0x0000001719157221 */ /* 0x000fe20000010000 */
[----:B------:R-:W-:Y:S01]  /*7770*/  HADD2.F32 R25, -RZ, R8.H1_H1 ;  /* 0x30000008ff197230 */ /* 0x000fe20000004100 */
        /* <DEDUP_REMOVED lines=24> */
.L_x_1599:
[----:B------:R-:W-:Y:S01]  /*7900*/  FMUL.FTZ R23, R26, R11 ;  /* 0x0000000b1a177220 */ /* 0x000fe20000410000 */
[--C-:B------:R-:W-:Y:S01]  /*7910*/  HADD2.F32 R47, -RZ, R9.reuse.H0_H0 ;  /* 0x20000009ff2f7230 */ /* 0x100fe20000004100 */
[C---:B------:R-:W-:Y:S01]  /*7920*/  FFMA.FTZ R71, R22.reuse, R26, R71 ;  /* 0x0000001a16477223 */ /* 0x040fe20000010047 */
[----:B------:R-:W-:Y:S01]  /*7930*/  HADD2.F32 R27, -RZ, R9.H1_H1 ;  /* 0x30000009ff1b7230 */ /* 0x000fe20000004100 */
[----:B------:R-:W-:Y:S02]  /*7940*/  FFMA.FTZ R20, R22, R23, R20 ;  /* 0x0000001716147223 */ /* 0x000fe40000010014 */
[----:B------:R-:W-:Y:S02]  /*7950*/  FADD.FTZ R22, R21, R23 ;  /* 0x0000001715167221 */ /* 0x000fe40000010000 */
[----:B------:R-:W-:Y:S02]  /*7960*/  FMUL.FTZ R23, R73, R14 ;  /* 0x0000000e49177220 */ /* 0x000fe40000410000 */
[----:B------:R-:W-:-:S02]  /*7970*/  FADD.FTZ R47, R47, -UR24 ;  /* 0x800000182f2f7e21 */ /* 0x000fc40008010000 */
[----:B------:R-:W-:Y:S02]  /*7980*/  FADD.FTZ R27, R27, -UR24 ;  /* 0x800000181b1b7e21 */ /* 0x000fe40008010000 */
[----:B------:R-:W-:Y:S01]  /*7990*/  FADD.FTZ R72, R72, R26 ;  /* 0x0000001a48487221 */ /* 0x000fe20000010000 */
[--C-:B------:R-:W-:Y:S01]  /*79a0*/  HADD2.F32 R26, -RZ, R52.reuse.H0_H0 ;  /* 0x20000034ff1a7230 */ /* 0x100fe20000004100 */
[----:B------:R-:W-:Y:S01]  /*79b0*/  FFMA.FTZ R21, R25, R23, R20 ;  /* 0x0000001719157223 */ /* 0x000fe20000010014 */
[----:B------:R-:W-:Y:S01]  /*79c0*/  HADD2.F32 R20, -RZ, R52.H1_H1 ;  /* 0x30000034ff147230 */ /* 0x000fe20000004100 */
        /* <DEDUP_REMOVED lines=22> */
.L_x_1600:
[----:B------:R-:W-:Y:S01]  /*7b30*/  FMUL.FTZ R23, R26, R11 ;  /* 0x0000000b1a177220 */ /* 0x000fe20000410000 */
[--C-:B------:R-:W-:Y:S01]  /*7b40*/  HADD2.F32 R75, -RZ, R10.reuse.H0_H0 ;  /* 0x2000000aff4b7230 */ /* 0x100fe20000004100 */
        /* <DEDUP_REMOVED lines=31> */
.L_x_1601:
        /* <DEDUP_REMOVED lines=114> */
.L_x_1603:
[----:B------:R-:W-:Y:S05]  /*8460*/  BSYNC B0 ;  /* 0x0000000000007941 */ /* 0x000fea0003800000 */
.L_x_1602:
        /* <DEDUP_REMOVED lines=80> */
.L_x_1605:
[----:B------:R-:W-:Y:S05]  /*8970*/  BSYNC B0 ;  /* 0x0000000000007941 */ /* 0x000fea0003800000 */
.L_x_1604:
        /* <DEDUP_REMOVED lines=20> */
.L_x_1607:
[----:B------:R-:W-:Y:S05]  /*8ac0*/  BSYNC B0 ;  /* 0x0000000000007941 */ /* 0x000fea0003800000 */
.L_x_1606:
        /* <DEDUP_REMOVED lines=39> */
.L_x_1610:
[----:B------:R-:W-:Y:S02]  /*8d40*/  MOV R20, UR16 ;  /* 0x0000001000147c02 */ /* 0x000fe40008000f00 */
[----:B------:R-:W-:-:S05]  /*8d50*/  MOV R21, UR17 ;  /* 0x0000001100157c02 */ /* 0x000fca0008000f00 */
[----:B------:R-:W2:Y:S01]  /*8d60*/  LDG.E.STRONG.GPU R20, [R20.64] ;  /* 0x0000001214147981 */ /* 0x000ea2000c1ef900 */
[----:B------:R-:W-:Y:S01]  /*8d70*/  YIELD ;  /* 0x0000000000007946 */ /* 0x000fe20003800000 */
[----:B--2---:R-:W-:Y:S01]  /*8d80*/  ISETP.NE.AND P0, PT, R20, R22, PT ;  /* 0x000000161400720c */ /* 0x004fe20003f05270 */
[----:B------:R-:W-:-:S12]  /*8d90*/  CCTL.IVALL ;  /* 0x00000000ff00798f */ /* 0x000fd80002000000 */
[----:B------:R-:W-:Y:S05]  /*8da0*/  @P0 BRA `(.L_x_1610) ;  /* 0xffffff9000000947 */ /* 0x000fea000383ffff */
.L_x_1609:
        /* <DEDUP_REMOVED lines=20> */
.L_x_1614:
        /* <DEDUP_REMOVED lines=159> */
.L_x_1613:
        /* <DEDUP_REMOVED lines=85> */
.L_x_1615:
[----:B01----:R-:W-:-:S13]  /*9e30*/  ISETP.NE.OR P0, PT, RZ, UR14, P0 ;  /* 0x0000000eff007c0c */ /* 0x003fda0008705670 */
[----:B------:R-:W-:Y:S05]  /*9e40*/  @!P0 BRA `(.L_x_1611) ;  /* 0x000002a000008947 */ /* 0x000fea0003800000 */
.L_x_1612:
        /* <DEDUP_REMOVED lines=42> */
.L_x_1611:
        /* <DEDUP_REMOVED lines=16> */
.L_x_1617:
[----:B------:R-:W-:Y:S05]  /*a1f0*/  BSYNC B0 ;  /* 0x0000000000007941 */ /* 0x000fea0003800000 */
.L_x_1616:
        /* <DEDUP_REMOVED lines=24> */
.L_x_1608:
[----:B------:R-:W-:Y:S01]  /*a380*/  @!P2 STS.64 [0xe0], R28 ;  /* 0x0000e01cff00a388 */ /* 0x000fe20000000a00 */
[----:B01----:R-:W-:-:S03]  /*a390*/  HADD2.F32 R22, -RZ, R51.H0_H0 ;  /* 0x20000033ff167230 */ /* 0x003fc60000004100 */
[----:B------:R-:W-:Y:S02]  /*a3a0*/  BAR.SYNC.DEFER_BLOCKING 0x0 ;  /* 0x0000000000007b1d */ /* 0x000fe40000010000 */
[----:B------:R-:W-:-:S04]  /*a3b0*/  FADD.FTZ R22, R22, -UR24 ;  /* 0x8000001816167e21 */ /* 0x000fc80008010000 */
[----:B------:R-:W-:Y:S01]  /*a3c0*/  FMUL.FTZ R22, R22, UR23 ;  /* 0x0000001716167c20 */ /* 0x000fe20008410000 */
[----:B------:R-:W0:Y:S02]  /*a3d0*/  LDS.64 R20, [0xe0] ;  /* 0x0000e000ff147984 */ /* 0x000e240000000a00 */
[----:B0-----:R-:W-:Y:S02]  /*a3e0*/  FMUL.FTZ R21, R21, c[0x0][0x20c] ;  /* 0x0000830015157a20 */ /* 0x001fe40000410000 */
[----:B------:R-:W-:Y:S02]  /*a3f0*/  FMUL.FTZ R20, R20, c[0x0][0x20c] ;  /* 0x0000830014147a20 */ /* 0x000fe40000410000 */
[----:B------:R0:W1:Y:S02]  /*a400*/  R2UR UR6, R21 ;  /* 0x00000000150673c2 */ /* 0x00006400000e0000 */
[----:B0-----:R-:W-:-:S06]  /*a410*/  HADD2.F32 R21, -RZ, R51.H1_H1 ;  /* 0x30000033ff157230 */ /* 0x001fcc0000004100 */
[----:B------:R0:W2:Y:S01]  /*a420*/  R2UR UR5, R20 ;  /* 0x00000000140573c2 */ /* 0x0000a200000e0000 */
[----:B------:R-:W-:Y:S01]  /*a430*/  FADD.FTZ R21, R21, -UR24 ;  /* 0x8000001815157e21 */ /* 0x000fe20008010000 */
[----:B0-----:R-:W-:-:S03]  /*a440*/  HADD2.F32 R20, -RZ, R50.H0_H0 ;  /* 0x20000032ff147230 */ /* 0x001fc60000004100 */
[----:B------:R-:W-:Y:S01]  /*a450*/  FMUL.FTZ R21, R21, UR23 ;  /* 0x0000001715157c20 */ /* 0x000fe20008410000 */
        /* <DEDUP_REMOVED lines=20> */
.L_x_1618:
        /* <DEDUP_REMOVED lines=21> */
.L_x_1620:
[----:B------:R-:W-:Y:S05]  /*a6f0*/  BSYNC B0 ;  /* 0x0000000000007941 */ /* 0x000fea0003800000 */
.L_x_1619:
[C---:B-----5:R-:W-:Y:S01]  /*a700*/  IADD3 R26, R2.reuse, 0x10, RZ ;  /* 0x00000010021a7810 */ /* 0x060fe20007ffe0ff */
[--C-:B0-----:R-:W-:Y:S01]  /*a710*/  HADD2.F32 R22, -RZ, R48.reuse.H0_H0 ;  /* 0x20000030ff167230 */ /* 0x101fe20000004100 */
[----:B------:R-:W-:Y:S01]  /*a720*/  IADD3 R25, R2, 0x10, RZ ;  /* 0x0000001002197810 */ /* 0x000fe20007ffe0ff */
[----:B------:R-:W-:Y:S01]  /*a730*/  HADD2.F32 R21, -RZ, R48.H1_H1 ;  /* 0x30000030ff157230 */ /* 0x000fe20000004100 */
[----:B------:R-:W-:Y:S01]  /*a740*/  SHF.R.S32.HI R26, RZ, 0x1f, R26 ;  /* 0x0000001fff1a7819 */ /* 0x000fe2000001141a */
[--C-:B------:R-:W-:Y:S01]  /*a750*/  HADD2.F32 R20, -RZ, R53.reuse.H0_H0 ;  /* 0x20000035ff147230 */ /* 0x100fe20000004100 */
        /* <DEDUP_REMOVED lines=27> */
.L_x_1621:
        /* <DEDUP_REMOVED lines=20> */
.L_x_1623:
[----:B------:R-:W-:Y:S05]  /*aa50*/  BSYNC B0 ;  /* 0x0000000000007941 */ /* 0x000fea0003800000 */
.L_x_1622:
[C---:B------:R-:W-:Y:S01]  /*aa60*/  IADD3 R26, R2.reuse, 0x20, RZ ;  /* 0x00000020021a7810 */ /* 0x040fe20007ffe0ff */
        /* <DEDUP_REMOVED lines=32> */
.L_x_1624:
        /* <DEDUP_REMOVED lines=20> */
.L_x_1626:
[----:B------:R-:W-:Y:S05]  /*adb0*/  BSYNC B0 ;  /* 0x0000000000007941 */ /* 0x000fea0003800000 */
.L_x_1625:
        /* <DEDUP_REMOVED lines=33> */
.L_x_1627:
        /* <DEDUP_REMOVED lines=20> */
.L_x_1629:
[----:B------:R-:W-:Y:S05]  /*b110*/  BSYNC B0 ;  /* 0x0000000000007941 */ /* 0x000fea0003800000 */
.L_x_1628:
        /* <DEDUP_REMOVED lines=35> */
.L_x_1630:
        /* <DEDUP_REMOVED lines=20> */
.L_x_1632:
[----:B------:R-:W-:Y:S05]  /*b490*/  BSYNC B0 ;  /* 0x0000000000007941 */ /* 0x000fea0003800000 */
.L_x_1631:
[C---:B------:R-:W-:Y:S01]  /*b4a0*/  IADD3 R26, R2.reuse, 0x50, RZ ;  /* 0x00000050021a7810 */ /* 0x040fe20007ffe0ff */
[--C-:B0-----:R-:W-:Y:S01]  /*b4b0*/  HADD2.F32 R22, -RZ, R44.reuse.H0_H0 ;  /* 0x2000002cff167230 */ /* 0x101fe20000004100 */
[C---:B------:R-:W-:Y:S01]  /*b4c0*/  IADD3 R43, R2.reuse, 0x60, RZ ;  /* 0x00000060022b7810 */ /* 0x040fe20007ffe0ff */
[----:B------:R-:W-:Y:S01]  /*b4d0*/  HADD2.F32 R21, -RZ, R44.H1_H1 ;  /* 0x3000002cff157230 */ /* 0x000fe20000004100 */
[----:B------:R-:W-:Y:S01]  /*b4e0*/  SHF.R.S32.HI R26, RZ, 0x1f, R26 ;  /* 0x0000001fff1a7819 */ /* 0x000fe2000001141a */
[--C-:B------:R-:W-:Y:S01]  /*b4f0*/  HADD2.F32 R20, -RZ, R63.reuse.H0_H0 ;  /* 0x2000003fff147230 */ /* 0x100fe20000004100 */
        /* <DEDUP_REMOVED lines=29> */
.L_x_1633:
        /* <DEDUP_REMOVED lines=20> */
.L_x_1635:
[----:B------:R-:W-:Y:S05]  /*b810*/  BSYNC B0 ;  /* 0x0000000000007941 */ /* 0x000fea0003800000 */
.L_x_1634:
        /* <DEDUP_REMOVED lines=41> */
.L_x_1636:
        /* <DEDUP_REMOVED lines=20> */
.L_x_1638:
[----:B------:R-:W-:Y:S05]  /*bbf0*/  BSYNC B0 ;  /* 0x0000000000007941 */ /* 0x000fea0003800000 */
.L_x_1637:
[----:B0-----:R-:W-:Y:S01]  /*bc00*/  FADD.FTZ R22, R24, -UR24 ;  /* 0x8000001818167e21 */ /* 0x001fe20008010000 */
[--C-:B------:R-:W-:Y:S01]  /*bc10*/  HADD2.F32 R20, -RZ, R65.reuse.H0_H0 ;  /* 0x20000041ff147230 */ /* 0x100fe20000004100 */
        /* <DEDUP_REMOVED lines=23> */
.L_x_1639:
        /* <DEDUP_REMOVED lines=20> */
.L_x_1641:
[----:B------:R-:W-:Y:S05]  /*bed0*/  BSYNC B0 ;  /* 0x0000000000007941 */ /* 0x000fea0003800000 */
.L_x_1640:
        /* <DEDUP_REMOVED lines=41> */
.L_x_1642:
        /* <DEDUP_REMOVED lines=20> */
.L_x_1644:
[----:B------:R-:W-:Y:S05]  /*c2b0*/  BSYNC B0 ;  /* 0x0000000000007941 */ /* 0x000fea0003800000 */
.L_x_1643:
        /* <DEDUP_REMOVED lines=25> */
.L_x_1645:
        /* <DEDUP_REMOVED lines=20> */
.L_x_1647:
[----:B------:R-:W-:Y:S05]  /*c590*/  BSYNC B0 ;  /* 0x0000000000007941 */ /* 0x000fea0003800000 */
.L_x_1646:
[----:B------:R-:W3:Y:S01]  /*c5a0*/  LDL.LU R21, [R1+0x8] ;  /* 0x0000080001157983 */ /* 0x000ee20000300800 */
        /* <DEDUP_REMOVED lines=20> */
[--C-:B---3--:R-:W-:Y:S02]  /*c6f0*/  HADD2.F32 R20, -RZ, R21.reuse.H0_H0 ;  /* 0x20000015ff147230 */ /* 0x108fe40000004100 */
        /* <DEDUP_REMOVED lines=20> */
.L_x_1648:
[----:B------:R-:W-:Y:S01]  /*c840*/  BSSY B0, `(.L_x_1649) ;  /* 0x0000014000007945 */ /* 0x000fe20003800000 */
[----:B------:R-:W-:Y:S05]  /*c850*/  @P3 BRA `(.L_x_1650) ;  /* 0x0000012000003947 */ /* 0x000fea0003800000 */
[----:B--2---:R-:W-:-:S05]  /*c860*/  MOV R25, UR5 ;  /* 0x0000000500197c02 */ /* 0x004fca0008000f00 */
[----:B-1----:R-:W-:-:S04]  /*c870*/  FFMA.FTZ R25, R23, R25, UR6 ;  /* 0x0000000617197e23 */ /* 0x002fc80008010019 */
        /* <DEDUP_REMOVED lines=16> */
.L_x_1650:
[----:B------:R-:W-:Y:S05]  /*c980*/  BSYNC B0 ;  /* 0x0000000000007941 */ /* 0x000fea0003800000 */
.L_x_1649:
[----:B0-----:R-:W3:Y:S01]  /*c990*/  LDL.LU R23, [R1+0x14] ;  /* 0x0000140001177983 */ /* 0x001ee20000300800 */
[----:B------:R-:W-:Y:S02]  /*c9a0*/  FADD.FTZ R22, R24, -UR24 ;  /* 0x8000001818167e21 */ /* 0x000fe40008010000 */
[----:B------:R-:W-:Y:S02]  /*c9b0*/  FADD.FTZ R21, R40, -UR24 ;  /* 0x8000001828157e21 */ /* 0x000fe40008010000 */
[----:B------:R-:W-:Y:S02]  /*c9c0*/  FMUL.FTZ R22, R22, UR23 ;  /* 0x0000001716167c20 */ /* 0x000fe40008410000 */
[----:B------:R-:W-:Y:S01]  /*c9d0*/  FMUL.FTZ R21, R21, UR23 ;  /* 0x0000001715157c20 */ /* 0x000fe20008410000 */
[--C-:B---3--:R-:W-:Y:S02]  /*c9e0*/  HADD2.F32 R20, -RZ, R23.reuse.H0_H0 ;  /* 0x20000017ff147230 */ /* 0x108fe40000004100 */
        /* <DEDUP_REMOVED lines=20> */
.L_x_1651:
        /* <DEDUP_REMOVED lines=20> */
.L_x_1653:
[----:B------:R-:W-:Y:S05]  /*cc70*/  BSYNC B0 ;  /* 0x0000000000007941 */ /* 0x000fea0003800000 */
.L_x_1652:
[----:B------:R-:W3:Y:S04]  /*cc80*/  LDL.LU R21, [R1+0x18] ;  /* 0x0000180001157983 */ /* 0x000ee80000300800 */
[----:B------:R-:W4:Y:S01]  /*cc90*/  LDL.LU R25, [R1+0xc] ;  /* 0x00000c0001197983 */ /* 0x000f220000300800 */
[C---:B------:R-:W-:Y:S01]  /*cca0*/  IADD3 R39, R2.reuse, 0xd0, RZ ;  /* 0x000000d002277810 */ /* 0x040fe20007ffe0ff */
[--C-:B0-----:R-:W-:Y:S01]  /*ccb0*/  HADD2.F32 R23, -RZ, R38.reuse.H0_H0 ;  /* 0x20000026ff177230 */ /* 0x101fe20000004100 */
        /* <DEDUP_REMOVED lines=16> */
[--C-:B---3--:R-:W-:Y:S02]  /*cdc0*/  HADD2.F32 R20, -RZ, R21.reuse.H0_H0 ;  /* 0x20000015ff147230 */ /* 0x108fe40000004100 */
        /* <DEDUP_REMOVED lines=22> */
.L_x_1654:
        /* <DEDUP_REMOVED lines=20> */
.L_x_1656:
[----:B------:R-:W-:Y:S05]  /*d070*/  BSYNC B0 ;  /* 0x0000000000007941 */ /* 0x000fea0003800000 */
.L_x_1655:
        /* <DEDUP_REMOVED lines=26> */
.L_x_1657:
        /* <DEDUP_REMOVED lines=20> */
.L_x_1659:
[----:B------:R-:W-:Y:S05]  /*d360*/  BSYNC B0 ;  /* 0x0000000000007941 */ /* 0x000fea0003800000 */
.L_x_1658:
        /* <DEDUP_REMOVED lines=43> */
.L_x_1660:
        /* <DEDUP_REMOVED lines=20> */
.L_x_1662:
[----:B------:R-:W-:Y:S05]  /*d760*/  BSYNC B0 ;  /* 0x0000000000007941 */ /* 0x000fea0003800000 */
.L_x_1661:
        /* <DEDUP_REMOVED lines=26> */
.L_x_1663:
        /* <DEDUP_REMOVED lines=20> */
.L_x_1665:
[----:B------:R-:W-:Y:S05]  /*da50*/  BSYNC B0 ;  /* 0x0000000000007941 */ /* 0x000fea0003800000 */
.L_x_1664:
        /* <DEDUP_REMOVED lines=42> */
.L_x_1666:
        /* <DEDUP_REMOVED lines=20> */
.L_x_1668:
[----:B------:R-:W-:Y:S05]  /*de40*/  BSYNC B0 ;  /* 0x0000000000007941 */ /* 0x000fea0003800000 */
.L_x_1667:
        /* <DEDUP_REMOVED lines=26> */
.L_x_1669:
        /* <DEDUP_REMOVED lines=20> */
.L_x_1671:
[----:B------:R-:W-:Y:S05]  /*e130*/  BSYNC B0 ;  /* 0x0000000000007941 */ /* 0x000fea0003800000 */
.L_x_1670:
        /* <DEDUP_REMOVED lines=42> */
.L_x_1672:
        /* <DEDUP_REMOVED lines=20> */
.L_x_1674:
[----:B------:R-:W-:Y:S05]  /*e520*/  BSYNC B0 ;  /* 0x0000000000007941 */ /* 0x000fea0003800000 */
.L_x_1673:
        /* <DEDUP_REMOVED lines=26> */
.L_x_1675:
        /* <DEDUP_REMOVED lines=20> */
.L_x_1677:
[----:B------:R-:W-:Y:S05]  /*e810*/  BSYNC B0 ;  /* 0x0000000000007941 */ /* 0x000fea0003800000 */
.L_x_1676:
        /* <DEDUP_REMOVED lines=42> */
.L_x_1678:
        /* <DEDUP_REMOVED lines=20> */
.L_x_1680:
[----:B------:R-:W-:Y:S05]  /*ec00*/  BSYNC B0 ;  /* 0x0000000000007941 */ /* 0x000fea0003800000 */
.L_x_1679:
        /* <DEDUP_REMOVED lines=26> */
.L_x_1681:
        /* <DEDUP_REMOVED lines=20> */
.L_x_1683:
[----:B------:R-:W-:Y:S05]  /*eef0*/  BSYNC B0 ;  /* 0x0000000000007941 */ /* 0x000fea0003800000 */
.L_x_1682:
[----:B------:R-:W3:Y:S01]  /*ef00*/  LDL.LU R21, [R1] ;  /* 0x0000000001157983 */ /* 0x000ee20000300800 */
        /* <DEDUP_REMOVED lines=41> */
.L_x_1684:
        /* <DEDUP_REMOVED lines=20> */
.L_x_1686:
[----:B------:R-:W-:Y:S05]  /*f2e0*/  BSYNC B0 ;  /* 0x0000000000007941 */ /* 0x000fea0003800000 */
.L_x_1685:
[----:B------:R-:W-:Y:S01]  /*f2f0*/  FADD.FTZ R15, R15, -UR24 ;  /* 0x800000180f0f7e21 */ /* 0x000fe20008010000 */
[--C-:B0-----:R-:W-:Y:S01]  /*f300*/  HADD2.F32 R22, -RZ, R70.reuse.H0_H0 ;  /* 0x20000046ff167230 */ /* 0x101fe20000004100 */
        /* <DEDUP_REMOVED lines=23> */
.L_x_1687:
        /* <DEDUP_REMOVED lines=20> */
.L_x_1689:
[----:B------:R-:W-:Y:S05]  /*f5c0*/  BSYNC B0 ;  /* 0x0000000000007941 */ /* 0x000fea0003800000 */
.L_x_1688:
        /* <DEDUP_REMOVED lines=13> */
[----:B------:R-:W-:Y:S01]  /*f6a0*/  FMUL.FTZ R20, R15, UR23 ;  /* 0x000000170f147c20 */ /* 0x000fe20008410000 */
[----:B------:R-:W-:Y:S01]  /*f6b0*/  ISETP.GE.AND.EX P5, PT, R32, c[0x0][0x1e4], PT, P0 ;  /* 0x0000790020007a0c */ /* 0x000fe20003fa6300 */
[----:B------:R-:W-:Y:S01]  /*f6c0*/  HADD2.F32 R67, -RZ, R67.H1_H1 ;  /* 0x30000043ff437230 */ /* 0x000fe20000004100 */
        /* <DEDUP_REMOVED lines=9> */
[----:B------:R-:W-:-:S06]  /*f760*/  FMUL.FTZ R24, R21, -1.4426950216293334961 ;  /* 0xbfb8aa3b15187820 */ /* 0x000fcc0000410000 */
[----:B------:R-:W0:Y:S02]  /*f770*/  MUFU.EX2 R24, R24 ;  /* 0x0000001800187308 */ /* 0x000e240000000800 */
[----:B0-----:R-:W-:-:S06]  /*f780*/  FADD.FTZ R25, R24, 1 ;  /* 0x3f80000018197421 */ /* 0x001fcc0000010000 */
[----:B------:R-:W0:Y:S02]  /*f790*/  MUFU.RCP R25, R25 ;  /* 0x0000001900197308 */ /* 0x000e240000001000 */
[----:B0-----:R-:W-:Y:S02]  /*f7a0*/  FADD.FTZ R26, -R25, 1 ;  /* 0x3f800000191a7421 */ /* 0x001fe40000010100 */
[----:B------:R-:W-:Y:S02]  /*f7b0*/  FMUL.FTZ R22, R22, R25 ;  /* 0x0000001916167220 */ /* 0x000fe40000410000 */
[----:B------:R-:W-:Y:S02]  /*f7c0*/  FFMA.FTZ R21, R21, R26, 1 ;  /* 0x3f80000015157423 */ /* 0x000fe4000001001a */
[----:B------:R-:W-:Y:S02]  /*f7d0*/  FMUL.FTZ R26, R23, -1.4426950216293334961 ;  /* 0xbfb8aa3b171a7820 */ /* 0x000fe40000410000 */
[----:B------:R-:W-:-:S04]  /*f7e0*/  FMUL.FTZ R22, R22, R21 ;  /* 0x0000001516167220 */ /* 0x000fc80000410000 */
[----:B------:R-:W0:Y:S02]  /*f7f0*/  MUFU.EX2 R26, R26 ;  /* 0x0000001a001a7308 */ /* 0x000e240000000800 */
[----:B0-----:R-:W-:-:S06]  /*f800*/  FADD.FTZ R27, R26, 1 ;  /* 0x3f8000001a1b7421 */ /* 0x001fcc0000010000 */
[----:B------:R-:W0:Y:S02]  /*f810*/  MUFU.RCP R28, R27 ;  /* 0x0000001b001c7308 */ /* 0x000e240000001000 */
[----:B0-----:R-:W-:Y:S02]  /*f820*/  FMUL.FTZ R67, R67, R28 ;  /* 0x0000001c43437220 */ /* 0x001fe40000410000 */
[----:B------:R-:W-:-:S04]  /*f830*/  FADD.FTZ R28, -R28, 1 ;  /* 0x3f8000001c1c7421 */ /* 0x000fc80000010100 */
[----:B------:R-:W-:-:S04]  /*f840*/  FFMA.FTZ R28, R23, R28, 1 ;  /* 0x3f800000171c7423 */ /* 0x000fc8000001001c */
[----:B------:R-:W-:Y:S02]  /*f850*/  FMUL.FTZ R67, R67, R28 ;  /* 0x0000001c43437220 */ /* 0x000fe40000410000 */
.L_x_1690:
[----:B------:R-:W-:Y:S01]  /*f860*/  BSSY B0, `(.L_x_1691) ;  /* 0x0000014000007945 */ /* 0x000fe20003800000 */
[----:B------:R-:W-:Y:S05]  /*f870*/  @P2 BRA `(.L_x_1692) ;  /* 0x0000012000002947 */ /* 0x000fea0003800000 */
[----:B--2---:R-:W-:Y:S01]  /*f880*/  MOV R24, UR5 ;  /* 0x0000000500187c02 */ /* 0x004fe20008000f00 */
[----:B------:R-:W-:Y:S01]  /*f890*/  IMAD R21, R30, c[0x0][0x1d8], RZ ;  /* 0x000076001e157a24 */ /* 0x000fe200078e02ff */
[----:B------:R-:W-:-:S03]  /*f8a0*/  MOV R23, UR5 ;  /* 0x0000000500177c02 */ /* 0x000fc60008000f00 */
[----:B-1----:R-:W-:Y:S02]  /*f8b0*/  FFMA.FTZ R24, R15, R24, UR6 ;  /* 0x000000060f187e23 */ /* 0x002fe40008010018 */
[----:B------:R-:W-:Y:S01]  /*f8c0*/  FFMA.FTZ R23, R20, R23, UR6 ;  /* 0x0000000614177e23 */ /* 0x000fe20008010017 */
[----:B------:R-:W-:Y:S01]  /*f8d0*/  MOV R20, R16 ;  /* 0x0000001000147202 */ /* 0x000fe20000000f00 */
[----:B------:R-:W-:Y:S01]  /*f8e0*/  IMAD R15, R33, c[0x0][0x1dc], R21 ;  /* 0x00007700210f7a24 */ /* 0x000fe200078e0215 */
[----:B------:R-:W-:Y:S01]  /*f8f0*/  MOV R21, R19 ;  /* 0x0000001300157202 */ /* 0x000fe20000000f00 */
[----:B------:R-:W-:Y:S02]  /*f900*/  FFMA.FTZ R25, R22, R11, -R23 ;  /* 0x0000000b16197223 */ /* 0x000fe40000010817 */
[----:B------:R-:W-:Y:S02]  /*f910*/  FFMA.FTZ R24, R67, R14, -R24 ;  /* 0x0000000e43187223 */ /* 0x000fe40000010818 */
[----:B------:R-:W-:-:S05]  /*f920*/  IMAD.WIDE.U32 R20, R33, c[0x0][0x1d8], R20 ;  /* 0x0000760021147a25 */ /* 0x000fca00078e0014 */
[----:B------:R-:W-:Y:S02]  /*f930*/  IADD3 R15, R21, R15, RZ ;  /* 0x0000000f150f7210 */ /* 0x000fe40007ffe0ff */
[----:B------:R-:W-:-:S04]  /*f940*/  LEA R22, P2, R20, c[0x0][0x160], 0x1 ;  /* 0x0000580014167a11 */ /* 0x000fc800078408ff */
[----:B------:R-:W-:Y:S01]  /*f950*/  LEA.HI.X R23, R20, c[0x0][0x164], R15, 0x1, P2 ;  /* 0x0000590014177a11 */ /* 0x000fe200010f0c0f */
[----:B------:R-:W-:Y:S02]  /*f960*/  FMUL.FTZ R20, R25, UR23 ;  /* 0x0000001719147c20 */ /* 0x000fe40008410000 */
[----:B------:R-:W-:-:S05]  /*f970*/  FMUL.FTZ R15, R24, UR23 ;  /* 0x00000017180f7c20 */ /* 0x000fca0008410000 */
[----:B------:R-:W-:-:S05]  /*f980*/  F2FP.PACK_AB R15, R15, R20 ;  /* 0x000000140f0f723e */ /* 0x000fca00000000ff */
[----:B------:R0:W-:Y:S02]  /*f990*/  STG.E [R22.64], R15 ;  /* 0x0000000f16007986 */ /* 0x0001e4000c101912 */
.L_x_1692:
[----:B------:R-:W-:Y:S05]  /*f9a0*/  BSYNC B0 ;  /* 0x0000000000007941 */ /* 0x000fea0003800000 */
.L_x_1691:
        /* <DEDUP_REMOVED lines=25> */
.L_x_1693:
        /* <DEDUP_REMOVED lines=20> */
.L_x_1695:
[----:B------:R-:W-:Y:S05]  /*fc80*/  BSYNC B0 ;  /* 0x0000000000007941 */ /* 0x000fea0003800000 */
.L_x_1694:
[C---:B------:R-:W-:Y:S01]  /*fc90*/  IADD3 R32, R2.reuse, 0x1b0, RZ ;  /* 0x000001b002207810 */ /* 0x040fe20007ffe0ff */
[--C-:B0-----:R-:W-:Y:S01]  /*fca0*/  HADD2.F32 R3, -RZ, R5.reuse.H0_H0 ;  /* 0x20000005ff037230 */ /* 0x101fe20000004100 */
[C---:B------:R-:W-:Y:S01]  /*fcb0*/  IADD3 R35, R2.reuse, 0x1a0, RZ ;  /* 0x000001a002237810 */ /* 0x040fe20007ffe0ff */
        /* <DEDUP_REMOVED lines=30> */
[----:B0-----:R-:W-:Y:S02]  /*fea0*/  FMUL.FTZ R20, R20, R25 ;  /* 0x0000001914147220 */ /* 0x001fe40000410000 */
[----:B------:R-:W-:-:S04]  /*feb0*/  FADD.FTZ R25, -R25, 1 ;  /* 0x3f80000019197421 */ /* 0x000fc80000010100 */
[----:B------:R-:W-:Y:S02]  /*fec0*/  FFMA.FTZ R25, R22, R25, 1 ;  /* 0x3f80000016197423 */ /* 0x000fe40000010019 */
[----:B---3--:R-:W-:Y:S02]  /*fed0*/  FADD.FTZ R30, -R28, 1 ;  /* 0x3f8000001c1e7421 */ /* 0x008fe40000010100 */
[----:B------:R-:W-:Y:S02]  /*fee0*/  FMUL.FTZ R15, R15, R28 ;  /* 0x0000001c0f0f7220 */ /* 0x000fe40000410000 */
[----:B------:R-:W-:Y:S02]  /*fef0*/  FFMA.FTZ R30, R21, R30, 1 ;  /* 0x3f800000151e7423 */ /* 0x000fe4000001001e */
[----:B------:R-:W-:Y:S02]  /*ff00*/  FMUL.FTZ R20, R20, R25 ;  /* 0x0000001914147220 */ /* 0x000fe40000410000 */
[----:B------:R-:W-:-:S02]  /*ff10*/  FMUL.FTZ R15, R15, R30 ;  /* 0x0000001e0f0f7220 */ /* 0x000fc40000410000 */
.L_x_1696:
        /* <DEDUP_REMOVED lines=20> */
.L_x_1698:
[----:B------:R-:W-:Y:S05]  /*10060*/  BSYNC B0 ;  /* 0x0000000000007941 */ /* 0x000fea0003800000 */
.L_x_1697:
        /* <DEDUP_REMOVED lines=25> */
.L_x_1699:
        /* <DEDUP_REMOVED lines=20> */
.L_x_1701:
[----:B------:R-:W-:Y:S05]  /*10340*/  BSYNC B0 ;  /* 0x0000000000007941 */ /* 0x000fea0003800000 */
.L_x_1700:
        /* <DEDUP_REMOVED lines=8> */
[----:B------:R-:W-:Y:S01]  /*103d0*/  IADD3 R30, R2, 0x1e0, RZ ;  /* 0x000001e0021e7810 */ /* 0x000fe20007ffe0ff */
        /* <DEDUP_REMOVED lines=32> */
.L_x_1702:
        /* <DEDUP_REMOVED lines=20> */
.L_x_1704:
[----:B------:R-:W-:Y:S05]  /*10720*/  BSYNC B0 ;  /* 0x0000000000007941 */ /* 0x000fea0003800000 */
.L_x_1703:
        /* <DEDUP_REMOVED lines=25> */
.L_x_1705:
        /* <DEDUP_REMOVED lines=20> */
.L_x_1707:
[----:B------:R-:W-:Y:S05]  /*10a00*/  BSYNC B0 ;  /* 0x0000000000007941 */ /* 0x000fea0003800000 */
.L_x_1706:
        /* <DEDUP_REMOVED lines=37> */
.L_x_1708:
        /* <DEDUP_REMOVED lines=20> */
.L_x_1710:
[----:B------:R-:W-:Y:S05]  /*10da0*/  BSYNC B0 ;  /* 0x0000000000007941 */ /* 0x000fea0003800000 */
.L_x_1709:
        /* <DEDUP_REMOVED lines=25> */
.L_x_1711:
[----:B------:R-:W-:Y:S01]  /*10f40*/  BSSY B0, `(.L_x_1712) ;  /* 0x0000013000007945 */ /* 0x000fe20003800000 */
[----:B------:R-:W-:Y:S05]  /*10f50*/  @P0 BRA `(.L_x_1713) ;  /* 0x0000011000000947 */ /* 0x000fea0003800000 */
[----:B--2---:R-:W-:Y:S01]  /*10f60*/  MOV R8, UR5 ;  /* 0x0000000500087c02 */ /* 0x004fe20008000f00 */
        /* <DEDUP_REMOVED lines=14> */
[----:B------:R-:W-:-:S05]  /*11050*/  F2FP.PACK_AB R3, R6, R3 ;  /* 0x000000030603723e */ /* 0x000fca00000000ff */
[----:B------:R0:W-:Y:S02]  /*11060*/  STG.E [R4.64], R3 ;  /* 0x0000000304007986 */ /* 0x0001e4000c101912 */
.L_x_1713:
[----:B------:R-:W-:Y:S05]  /*11070*/  BSYNC B0 ;  /* 0x0000000000007941 */ /* 0x000fea0003800000 */
.L_x_1712:
[----:B--2---:R-:W-:Y:S02]  /*11080*/  ULDC UR5, c[0x0][0x10] ;  /* 0x0000040000057ab9 */ /* 0x004fe40000000800 */
[----:B------:R-:W-:Y:S02]  /*11090*/  UIADD3 UR9, UR9, UR5, URZ ;  /* 0x0000000509097290 */ /* 0x000fe4000fffe03f */
[----:B------:R-:W-:Y:S02]  /*110a0*/  UIADD3 UR4, UR4, 0x1, URZ ;  /* 0x0000000104047890 */ /* 0x000fe4000fffe03f */
[----:B------:R-:W-:-:S06]  /*110b0*/  UISETP.GE.AND UP0, UPT, UR9, UR8, UPT ;  /* 0x000000080900728c */ /* 0x000fcc000bf06270 */
[----:B------:R-:W-:-:S13]  /*110c0*/  PLOP3.LUT P0, PT, PT, PT, UP0, 0x80, 0x0 ;  /* 0x000000000000781c */ /* 0x000fda0003f0f008 */
[----:B------:R-:W-:Y:S01]  /*110d0*/  @P0 CALL.REL.NOINC `(.L_x_1567) ;  /* 0x0000001000000944 */ /* 0x000fe20003c00000 */
[----:B------:R-:W-:Y:S05]  /*110e0*/  BRA `(.L_x_1714) ;  /* 0xfffef3c000007947 */ /* 0x000fea000383ffff */
.L_x_1567:
        /* <DEDUP_REMOVED lines=18> */
.L_x_1716:
[----:B------:R-:W-:Y:S05]  /*11210*/  BSYNC B0 ;  /* 0x0000000000007941 */ /* 0x000fea0003800000 */
.L_x_1715:
        /* <DEDUP_REMOVED lines=11> */
.L_x_1718:
[----:B------:R-:W2:Y:S01]  /*112d0*/  LDG.E.STRONG.GPU R5, [R2.64] ;  /* 0x0000001202057981 */ /* 0x000ea2000c1ef900 */
[----:B------:R-:W-:Y:S01]  /*112e0*/  YIELD ;  /* 0x0000000000007946 */ /* 0x000fe20003800000 */
[----:B--2---:R-:W-:Y:S01]  /*112f0*/  ISETP.NE.AND P0, PT, R5, R4, PT ;  /* 0x000000040500720c */ /* 0x004fe20003f05270 */
[----:B------:R-:W-:-:S12]  /*11300*/  CCTL.IVALL ;  /* 0x00000000ff00798f */ /* 0x000fd80002000000 */
[----:B------:R-:W-:Y:S05]  /*11310*/  @P0 BRA `(.L_x_1718) ;  /* 0xffffffb000000947 */ /* 0x000fea000383ffff */
.L_x_1717:
        /* <DEDUP_REMOVED lines=25> */
.L_x_1719:
        /* <DEDUP_REMOVED lines=26> */
.L_x_1720:
        /* <DEDUP_REMOVED lines=11> */
.L_x_5169:


//--------------------- .text._Z35group_norm_nhwc_bwd_one_pass_kernelI11Fp16IOFp16WLi64ELi96ELi768EEv26Group_norm_nhwc_bwd_params --------------------------
	.section	.text._Z35group_norm_nhwc_bwd_one_pass_kernelI11Fp16IOFp16WLi64ELi96ELi768EEv26Group_norm_nhwc_bwd_params,"ax",@progbits
	.sectioninfo	@"SHI_REGISTERS=61"
	.align	128
        .global         _Z35group_norm_nhwc_bwd_one_pass_kernelI11Fp16IOFp16WLi64ELi96ELi768EEv26Group_norm_nhwc_bwd_params
        .type           _Z35group_norm_nhwc_bwd_one_pass_kernelI11Fp16IOFp16WLi64ELi96ELi768EEv26Group_norm_nhwc_bwd_params,@function
        .size           _Z35group_norm_nhwc_bwd_one_pass_kernelI11Fp16IOFp16WLi64ELi96ELi768EEv26Group_norm_nhwc_bwd_params,(.L_x_5170 - _Z35group_norm_nhwc_bwd_one_pass_kernelI11Fp16IOFp16WLi64ELi96ELi768EEv26Group_norm_nhwc_bwd_params)
        .other          _Z35group_norm_nhwc_bwd_one_pass_kernelI11Fp16IOFp16WLi64ELi96ELi768EEv26Group_norm_nhwc_bwd_params,@"STO_CUDA_ENTRY STV_DEFAULT"
_Z35group_norm_nhwc_bwd_one_pass_kernelI11Fp16IOFp16WLi64ELi96ELi768EEv26Group_norm_nhwc_bwd_params:
.text._Z35group_norm_nhwc_bwd_one_pass_kernelI11Fp16IOFp16WLi64ELi96ELi768EEv26Group_norm_nhwc_bwd_params:
        /* <DEDUP_REMOVED lines=43> */
.L_x_1756:
        /* <DEDUP_REMOVED lines=145> */
.L_x_1723:
[----:B0-----:R-:W-:Y:S05]  /*0bc0*/  BSYNC B0 ;  /* 0x0000000000007941 */ /* 0x001fea0003800000 */
.L_x_1722:
        /* <DEDUP_REMOVED lines=25> */
.L_x_1724:
        /* <DEDUP_REMOVED lines=34> */
.L_x_1725:
        /* <DEDUP_REMOVED lines=40> */
.L_x_1726:
        /* <DEDUP_REMOVED lines=36> */
.L_x_1727:
        /* <DEDUP_REMOVED lines=106> */
.L_x_1729:
[----:B------:R-:W-:Y:S05]  /*1ae0*/  BSYNC B0 ;  /* 0x0000000000007941 */ /* 0x000fea0003800000 */
.L_x_1728:
        /* <DEDUP_REMOVED lines=79> */
.L_x_1731:
[----:B------:R-:W-:Y:S05]  /*1fe0*/  BSYNC B0 ;  /* 0x0000000000007941 */ /* 0x000fea0003800000 */
.L_x_1730:
        /* <DEDUP_REMOVED lines=17> */
.L_x_1733:
[----:B------:R-:W-:Y:S05]  /*2100*/  BSYNC B0 ;  /* 0x0000000000007941 */ /* 0x000fea0003800000 */
.L_x_1732:
        /* <DEDUP_REMOVED lines=28> */
.L_x_1736:
[----:B------:R-:W2:Y:S01]  /*22d0*/  LDG.E.STRONG.GPU R22, [R20.64] ;  /* 0x0000000814167981 */ /* 0x000ea2000c1ef900 */
[----:B------:R-:W-:Y:S01]  /*22e0*/  YIELD ;  /* 0x0000000000007946 */ /* 0x000fe20003800000 */
[----:B--2---:R-:W-:Y:S01]  /*22f0*/  ISETP.NE.AND P0, PT, R22, R25, PT ;  /* 0x000000191600720c */ /* 0x004fe20003f05270 */
[----:B------:R-:W-:-:S12]  /*2300*/  CCTL.IVALL ;  /* 0x00000000ff00798f */ /* 0x000fd80002000000 */
[----:B------:R-:W-:Y:S05]  /*2310*/  @P0 BRA `(.L_x_1736) ;  /* 0xffffffb000000947 */ /* 0x000fea000383ffff */
.L_x_1735:
        /* <DEDUP_REMOVED lines=20> */
.L_x_1740:
        /* <DEDUP_REMOVED lines=115> */
.L_x_1739:
        /* <DEDUP_REMOVED lines=61> */
.L_x_1741:
[----:B------:R-:W-:-:S13]  /*2f60*/  ISETP.NE.OR P0, PT, R28, RZ, P0 ;  /* 0x000000ff1c00720c */ /* 0x000fda0000705670 */
[----:B------:R-:W-:Y:S05]  /*2f70*/  @!P0 BRA `(.L_x_1737) ;  /* 0x000001f000008947 */ /* 0x000fea0003800000 */
.L_x_1738:
        /* <DEDUP_REMOVED lines=31> */
.L_x_1737:
        /* <DEDUP_REMOVED lines=12> */
.L_x_1743:
[----:B------:R-:W-:Y:S05]  /*3230*/  BSYNC B0 ;  /* 0x0000000000007941 */ /* 0x000fea0003800000 */
.L_x_1742:
        /* <DEDUP_REMOVED lines=16> */
.L_x_1734:
        /* <DEDUP_REMOVED lines=53> */
.L_x_1744:
        /* <DEDUP_REMOVED lines=18> */
.L_x_1746:
[----:B------:R-:W-:Y:S05]  /*37b0*/  BSYNC B0 ;  /* 0x0000000000007941 */ /* 0x000fea0003800000 */
.L_x_1745:
        /* <DEDUP_REMOVED lines=23> */
.L_x_1747:
        /* <DEDUP_REMOVED lines=18> */
.L_x_1749:
[----:B------:R-:W-:Y:S05]  /*3a50*/  BSYNC B0 ;  /* 0x0000000000007941 */ /* 0x000fea0003800000 */
.L_x_1748:
        /* <DEDUP_REMOVED lines=23> */
.L_x_1750:
        /* <DEDUP_REMOVED lines=18> */
.L_x_1752:
[----:B------:R-:W-:Y:S05]  /*3cf0*/  BSYNC B0 ;  /* 0x0000000000007941 */ /* 0x000fea0003800000 */
.L_x_1751:
        /* <DEDUP_REMOVED lines=23> */
.L_x_1753:
        /* <DEDUP_REMOVED lines=17> */
.L_x_1755:
[----:B------:R-:W-:Y:S05]  /*3f80*/  BSYNC B0 ;  /* 0x0000000000007941 */ /* 0x000fea0003800000 */
.L_x_1754:
[----:B------:R-:W-:Y:S02]  /*3f90*/  IADD3 R42, R42, c[0x0][0x10], RZ ;  /* 0x000004002a2a7a10 */ /* 0x000fe40007ffe0ff */
[----:B------:R-:W-:Y:S02]  /*3fa0*/  IADD3 R37, R37, 0x1, RZ ;  /* 0x0000000125257810 */ /* 0x000fe40007ffe0ff */
[----:B------:R-:W-:-:S13]  /*3fb0*/  ISETP.GE.AND P0, PT, R42, UR4, PT ;  /* 0x000000042a007c0c */ /* 0x000fda000bf06270 */
[----:B------:R-:W-:Y:S01]  /*3fc0*/  @P0 CALL.REL.NOINC `(.L_x_1721) ;  /* 0x0000001000000944 */ /* 0x000fe20003c00000 */
[----:B------:R-:W-:Y:S05]  /*3fd0*/  BRA `(.L_x_1756) ;  /* 0xffffc2d000007947 */ /* 0x000fea000383ffff */
.L_x_1721:
        /* <DEDUP_REMOVED lines=18> */
.L_x_1758:
[----:B------:R-:W-:Y:S05]  /*4100*/  BSYNC B0 ;  /* 0x0000000000007941 */ /* 0x000fea0003800000 */
.L_x_1757:
        /* <DEDUP_REMOVED lines=11> */
.L_x_1760:
[----:B------:R-:W2:Y:S01]  /*41c0*/  LDG.E.STRONG.GPU R5, [R2.64] ;  /* 0x0000000802057981 */ /* 0x000ea2000c1ef900 */
[----:B------:R-:W-:Y:S01]  /*41d0*/  YIELD ;  /* 0x0000000000007946 */ /* 0x000fe20003800000 */
[----:B--2---:R-:W-:Y:S01]  /*41e0*/  ISETP.NE.AND P0, PT, R5, R0, PT ;  /* 0x000000000500720c */ /* 0x004fe20003f05270 */
[----:B------:R-:W-:-:S12]  /*41f0*/  CCTL.IVALL ;  /* 0x00000000ff00798f */ /* 0x000fd80002000000 */
[----:B------:R-:W-:Y:S05]  /*4200*/  @P0 BRA `(.L_x_1760) ;  /* 0xffffffb000000947 */ /* 0x000fea000383ffff */
.L_x_1759:
        /* <DEDUP_REMOVED lines=25> */
.L_x_1761:
        /* <DEDUP_REMOVED lines=26> */
.L_x_1762:
        /* <DEDUP_REMOVED lines=12> */
.L_x_5170:


//--------------------- .text._Z35group_norm_nhwc_bwd_one_pass_kernelI11Fp16IOFp16WLi128ELi96ELi768EEv26Group_norm_nhwc_bwd_params --------------------------
	.section	.text._Z35group_norm_nhwc_bwd_one_pass_kernelI11Fp16IOFp16WLi128ELi96ELi768EEv26Group_norm_nhwc_bwd_params,"ax",@progbits
	.sectioninfo	@"SHI_REGISTERS=80"
	.align	128
        .global         _Z35group_norm_nhwc_bwd_one_pass_kernelI11Fp16IOFp16WLi128ELi96ELi768EEv26Group_norm_nhwc_bwd_params
        .type           _Z35group_norm_nhwc_bwd_one_pass_kernelI11Fp16IOFp16WLi128ELi96ELi768EEv26Group_norm_nhwc_bwd_params,@function
        .size           _Z35group_norm_nhwc_bwd_one_pass_kernelI11Fp16IOFp16WLi128ELi96ELi768EEv26Group_norm_nhwc_bwd_params,(.L_x_5171 - _Z35group_norm_nhwc_bwd_one_pass_kernelI11Fp16IOFp16WLi128ELi96ELi768EEv26Group_norm_nhwc_bwd_params)
        .other          _Z35group_norm_nhwc_bwd_one_pass_kernelI11Fp16IOFp16WLi128ELi96ELi768EEv26Group_norm_nhwc_bwd_params,@"STO_CUDA_ENTRY STV_DEFAULT"
_Z35group_norm_nhwc_bwd_one_pass_kernelI11Fp16IOFp16WLi128ELi96ELi768EEv26Group_norm_nhwc_bwd_params:
.text._Z35group_norm_nhwc_bwd_one_pass_kernelI11Fp16IOFp16WLi128ELi96ELi768EEv26Group_norm_nhwc_bwd_params:
        /* <DEDUP_REMOVED lines=47> */
.L_x_1814:
        /* <DEDUP_REMOVED lines=215> */
.L_x_1765:
[----:B---3--:R-:W-:Y:S05]  /*1060*/  BSYNC B0 ;  /* 0x0000000000007941 */ /* 0x008fea0003800000 */
.L_x_1764:
        /* <DEDUP_REMOVED lines=34> */
.L_x_1766:
        /* <DEDUP_REMOVED lines=26> */
.L_x_1767:
        /* <DEDUP_REMOVED lines=41> */
.L_x_1768:
        /* <DEDUP_REMOVED lines=38> */
.L_x_1769:
        /* <DEDUP_REMOVED lines=32> */
.L_x_1770:
        /* <DEDUP_REMOVED lines=38> */
.L_x_1771:
        /* <DEDUP_REMOVED lines=36> */
.L_x_1772:
        /* <DEDUP_REMOVED lines=34> */
.L_x_1773:
        /* <DEDUP_REMOVED lines=113> */
.L_x_1775:
[----:B------:R-:W-:Y:S05]  /*28f0*/  BSYNC B0 ;  /* 0x0000000000007941 */ /* 0x000fea0003800000 */
.L_x_1774:
        /* <DEDUP_REMOVED lines=79> */
.L_x_1777:
[----:B------:R-:W-:Y:S05]  /*2df0*/  BSYNC B0 ;  /* 0x0000000000007941 */ /* 0x000fea0003800000 */
.L_x_1776:
        /* <DEDUP_REMOVED lines=17> */
.L_x_1779:
[----:B------:R-:W-:Y:S05]  /*2f10*/  BSYNC B0 ;  /* 0x0000000000007941 */ /* 0x000fea0003800000 */
.L_x_1778:
        /* <DEDUP_REMOVED lines=28> */
.L_x_1782:
[----:B------:R-:W2:Y:S01]  /*30e0*/  LDG.E.STRONG.GPU R20, [R18.64] ;  /* 0x0000000812147981 */ /* 0x000ea2000c1ef900 */
[----:B------:R-:W-:Y:S01]  /*30f0*/  YIELD ;  /* 0x0000000000007946 */ /* 0x000fe20003800000 */
[----:B--2---:R-:W-:Y:S01]  /*3100*/  ISETP.NE.AND P0, PT, R20, R23, PT ;  /* 0x000000171400720c */ /* 0x004fe20003f05270 */
[----:B------:R-:W-:-:S12]  /*3110*/  CCTL.IVALL ;  /* 0x00000000ff00798f */ /* 0x000fd80002000000 */
[----:B------:R-:W-:Y:S05]  /*3120*/  @P0 BRA `(.L_x_1782) ;  /* 0xffffffb000000947 */ /* 0x000fea000383ffff */
.L_x_1781:
        /* <DEDUP_REMOVED lines=20> */
.L_x_1786:
        /* <DEDUP_REMOVED lines=115> */
.L_x_1785:
        /* <DEDUP_REMOVED lines=61> */
.L_x_1787:
[----:B------:R-:W-:-:S13]  /*3d70*/  ISETP.NE.OR P0, PT, R27, RZ, P0 ;  /* 0x000000ff1b00720c */ /* 0x000fda0000705670 */
[----:B------:R-:W-:Y:S05]  /*3d80*/  @!P0 BRA `(.L_x_1783) ;  /* 0x000001f000008947 */ /* 0x000fea0003800000 */
.L_x_1784:
        /* <DEDUP_REMOVED lines=31> */
.L_x_1783:
        /* <DEDUP_REMOVED lines=12> */
.L_x_1789:
[----:B------:R-:W-:Y:S05]  /*4040*/  BSYNC B0 ;  /* 0x0000000000007941 */ /* 0x000fea0003800000 */
.L_x_1788:
        /* <DEDUP_REMOVED lines=16> */
.L_x_1780:
        /* <DEDUP_REMOVED lines=35> */
.L_x_1790:
        /* <DEDUP_REMOVED lines=18> */
.L_x_1792:
[----:B------:R-:W-:Y:S05]  /*44a0*/  BSYNC B0 ;  /* 0x0000000000007941 */ /* 0x000fea0003800000 */
.L_x_1791:
        /* <DEDUP_REMOVED lines=30> */
.L_x_1793:
        /* <DEDUP_REMOVED lines=18> */
.L_x_1795:
[----:B------:R-:W-:Y:S05]  /*47b0*/  BSYNC B0 ;  /* 0x0000000000007941 */ /* 0x000fea0003800000 */
.L_x_1794:
        /* <DEDUP_REMOVED lines=29> */
.L_x_1796:
        /* <DEDUP_REMOVED lines=18> */
.L_x_1798:
[----:B------:R-:W-:Y:S05]  /*4ab0*/  BSYNC B0 ;  /* 0x0000000000007941 */ /* 0x000fea0003800000 */
.L_x_1797:
        /* <DEDUP_REMOVED lines=56> */
.L_x_1799:
        /* <DEDUP_REMOVED lines=18> */
.L_x_1801:
[----:B------:R-:W-:Y:S05]  /*4f60*/  BSYNC B0 ;  /* 0x0000000000007941 */ /* 0x000fea0003800000 */
.L_x_1800:
        /* <DEDUP_REMOVED lines=23> */
.L_x_1802:
        /* <DEDUP_REMOVED lines=18> */
.L_x_1804:
[----:B------:R-:W-:Y:S05]  /*5200*/  BSYNC B0 ;  /* 0x0000000000007941 */ /* 0x000fea0003800000 */
.L_x_1803:
        /* <DEDUP_REMOVED lines=23> */
.L_x_1805:
        /* <DEDUP_REMOVED lines=18> */
.L_x_1807:
[----:B------:R-:W-:Y:S05]  /*54a0*/  BSYNC B0 ;  /* 0x0000000000007941 */ /* 0x000fea0003800000 */
.L_x_1806:
        /* <DEDUP_REMOVED lines=23> */
.L_x_1808:
        /* <DEDUP_REMOVED lines=18> */
.L_x_1810:
[----:B------:R-:W-:Y:S05]  /*5740*/  BSYNC B0 ;  /* 0x0000000000007941 */ /* 0x000fea0003800000 */
.L_x_1809:
        /* <DEDUP_REMOVED lines=23> */
.L_x_1811:
        /* <DEDUP_REMOVED lines=17> */
.L_x_1813:
[----:B------:R-:W-:Y:S05]  /*59d0*/  BSYNC B0 ;  /* 0x0000000000007941 */ /* 0x000fea0003800000 */
.L_x_1812:
[----:B------:R-:W-:Y:S02]  /*59e0*/  IADD3 R63, R63, c[0x0][0x10], RZ ;  /* 0x000004003f3f7a10 */ /* 0x000fe40007ffe0ff */
[----:B------:R-:W-:Y:S02]  /*59f0*/  IADD3 R54, R54, 0x1, RZ ;  /* 0x0000000136367810 */ /* 0x000fe40007ffe0ff */
[----:B------:R-:W-:-:S13]  /*5a00*/  ISETP.GE.AND P0, PT, R63, UR4, PT ;  /* 0x000000043f007c0c */ /* 0x000fda000bf06270 */
[----:B------:R-:W-:Y:S01]  /*5a10*/  @P0 CALL.REL.NOINC `(.L_x_1763) ;  /* 0x0000001000000944 */ /* 0x000fe20003c00000 */
[----:B------:R-:W-:Y:S05]  /*5a20*/  BRA `(.L_x_1814) ;  /* 0xffffa8c000007947 */ /* 0x000fea000383ffff */
.L_x_1763:
        /* <DEDUP_REMOVED lines=18> */
.L_x_1816:
[----:B------:R-:W-:Y:S05]  /*5b50*/  BSYNC B0 ;  /* 0x0000000000007941 */ /* 0x000fea0003800000 */
.L_x_1815:
        /* <DEDUP_REMOVED lines=11> */
.L_x_1818:
[----:B------:R-:W2:Y:S01]  /*5c10*/  LDG.E.STRONG.GPU R5, [R2.64] ;  /* 0x0000000802057981 */ /* 0x000ea2000c1ef900 */
[----:B------:R-:W-:Y:S01]  /*5c20*/  YIELD ;  /* 0x0000000000007946 */ /* 0x000fe20003800000 */
[----:B--2---:R-:W-:Y:S01]  /*5c30*/  ISETP.NE.AND P0, PT, R5, R0, PT ;  /* 0x000000000500720c */ /* 0x004fe20003f05270 */
[----:B------:R-:W-:-:S12]  /*5c40*/  CCTL.IVALL ;  /* 0x00000000ff00798f */ /* 0x000fd80002000000 */
[----:B------:R-:W-:Y:S05]  /*5c50*/  @P0 BRA `(.L_x_1818) ;  /* 0xffffffb000000947 */ /* 0x000fea000383ffff */
.L_x_1817:
        /* <DEDUP_REMOVED lines=25> */
.L_x_1819:
        /* <DEDUP_REMOVED lines=26> */
.L_x_1820:
        /* <DEDUP_REMOVED lines=15> */
.L_x_5171:


//--------------------- .text._Z35group_norm_nhwc_bwd_one_pass_kernelI11Fp16IOFp16WLi256ELi96ELi768EEv26Group_norm_nhwc_bwd_params --------------------------
	.section	.text._Z35group_norm_nhwc_bwd_one_pass_kernelI11Fp16IOFp16WLi256ELi96ELi768EEv26Group_norm_nhwc_bwd_params,"ax",@progbits
	.sectioninfo	@"SHI_REGISTERS=80"
	.align	128
        .global         _Z35group_norm_nhwc_bwd_one_pass_kernelI11Fp16IOFp16WLi256ELi96ELi768EEv26Group_norm_nhwc_bwd_params
        .type           _Z35group_norm_nhwc_bwd_one_pass_kernelI11Fp16IOFp16WLi256ELi96ELi768EEv26Group_norm_nhwc_bwd_params,@function
        .size           _Z35group_norm_nhwc_bwd_one_pass_kernelI11Fp16IOFp16WLi256ELi96ELi768EEv26Group_norm_nhwc_bwd_params,(.L_x_5172 - _Z35group_norm_nhwc_bwd_one_pass_kernelI11Fp16IOFp16WLi256ELi96ELi768EEv26Group_norm_nhwc_bwd_params)
        .other          _Z35group_norm_nhwc_bwd_one_pass_kernelI11Fp16IOFp16WLi256ELi96ELi768EEv26Group_norm_nhwc_bwd_params,@"STO_CUDA_ENTRY STV_DEFAULT"
_Z35group_norm_nhwc_bwd_one_pass_kernelI11Fp16IOFp16WLi256ELi96ELi768EEv26Group_norm_nhwc_bwd_params:
.text._Z35group_norm_nhwc_bwd_one_pass_kernelI11Fp16IOFp16WLi256ELi96ELi768EEv26Group_norm_nhwc_bwd_params:
        /* <DEDUP_REMOVED lines=58> */
.L_x_1904:
        /* <DEDUP_REMOVED lines=389> */
.L_x_1823:
[----:B0-----:R-:W-:Y:S05]  /*1bf0*/  BSYNC B0 ;  /* 0x0000000000007941 */ /* 0x001fea0003800000 */
.L_x_1822:
        /* <DEDUP_REMOVED lines=25> */
.L_x_1824:
        /* <DEDUP_REMOVED lines=34> */
.L_x_1825:
        /* <DEDUP_REMOVED lines=40> */
.L_x_1826:
        /* <DEDUP_REMOVED lines=37> */
.L_x_1827:
        /* <DEDUP_REMOVED lines=37> */
.L_x_1828:
        /* <DEDUP_REMOVED lines=37> */
.L_x_1829:
        /* <DEDUP_REMOVED lines=37> */
.L_x_1830:
        /* <DEDUP_REMOVED lines=37> */
.L_x_1831:
        /* <DEDUP_REMOVED lines=37> */
.L_x_1832:
        /* <DEDUP_REMOVED lines=37> */
.L_x_1833:
        /* <DEDUP_REMOVED lines=37> */
.L_x_1834:
        /* <DEDUP_REMOVED lines=37> */
.L_x_1835:
        /* <DEDUP_REMOVED lines=37> */
.L_x_1836:
        /* <DEDUP_REMOVED lines=37> */
.L_x_1837:
        /* <DEDUP_REMOVED lines=35> */
.L_x_1838:
        /* <DEDUP_REMOVED lines=33> */
.L_x_1839:
        /* <DEDUP_REMOVED lines=114> */
.L_x_1841:
[----:B------:R-:W-:Y:S05]  /*4700*/  BSYNC B0 ;  /* 0x0000000000007941 */ /* 0x000fea0003800000 */
.L_x_1840:
        /* <DEDUP_REMOVED lines=80> */
.L_x_1843:
[----:B------:R-:W-:Y:S05]  /*4c10*/  BSYNC B0 ;  /* 0x0000000000007941 */ /* 0x000fea0003800000 */
.L_x_1842:
        /* <DEDUP_REMOVED lines=20> */
.L_x_1845:
[----:B------:R-:W-:Y:S05]  /*4d60*/  BSYNC B0 ;  /* 0x0000000000007941 */ /* 0x000fea0003800000 */
.L_x_1844:
        /* <DEDUP_REMOVED lines=39> */
.L_x_1848:
[----:B------:R-:W-:Y:S02]  /*4fe0*/  MOV R20, UR16 ;  /* 0x0000001000147c02 */ /* 0x000fe40008000f00 */
[----:B------:R-:W-:-:S05]  /*4ff0*/  MOV R21, UR17 ;  /* 0x0000001100157c02 */ /* 0x000fca0008000f00 */
[----:B------:R-:W2:Y:S01]  /*5000*/  LDG.E.STRONG.GPU R20, [R20.64] ;  /* 0x0000001214147981 */ /* 0x000ea2000c1ef900 */
[----:B------:R-:W-:Y:S01]  /*5010*/  YIELD ;  /* 0x0000000000007946 */ /* 0x000fe20003800000 */
[----:B--2---:R-:W-:Y:S01]  /*5020*/  ISETP.NE.AND P0, PT, R20, R22, PT ;  /* 0x000000161400720c */ /* 0x004fe20003f05270 */
[----:B------:R-:W-:-:S12]  /*5030*/  CCTL.IVALL ;  /* 0x00000000ff00798f */ /* 0x000fd80002000000 */
[----:B------:R-:W-:Y:S05]  /*5040*/  @P0 BRA `(.L_x_1848) ;  /* 0xffffff9000000947 */ /* 0x000fea000383ffff */
.L_x_1847:
        /* <DEDUP_REMOVED lines=20> */
.L_x_1852:
        /* <DEDUP_REMOVED lines=162> */
.L_x_1851:
        /* <DEDUP_REMOVED lines=83> */
.L_x_1853:
[----:B01----:R-:W-:-:S13]  /*60e0*/  ISETP.NE.OR P0, PT, RZ, UR14, P0 ;  /* 0x0000000eff007c0c */ /* 0x003fda0008705670 */
[----:B------:R-:W-:Y:S05]  /*60f0*/  @!P0 BRA `(.L_x_1849) ;  /* 0x000002a000008947 */ /* 0x000fea0003800000 */
.L_x_1850:
        /* <DEDUP_REMOVED lines=42> */
.L_x_1849:
        /* <DEDUP_REMOVED lines=16> */
.L_x_1855:
[----:B------:R-:W-:Y:S05]  /*64a0*/  BSYNC B0 ;  /* 0x0000000000007941 */ /* 0x000fea0003800000 */
.L_x_1854:
        /* <DEDUP_REMOVED lines=24> */
.L_x_1846:
        /* <DEDUP_REMOVED lines=34> */
.L_x_1856:
        /* <DEDUP_REMOVED lines=21> */
.L_x_1858:
[----:B------:R-:W-:Y:S05]  /*69a0*/  BSYNC B0 ;  /* 0x0000000000007941 */ /* 0x000fea0003800000 */
.L_x_1857:
        /* <DEDUP_REMOVED lines=30> */
.L_x_1859:
        /* <DEDUP_REMOVED lines=20> */
.L_x_1861:
[----:B------:R-:W-:Y:S05]  /*6cd0*/  BSYNC B0 ;  /* 0x0000000000007941 */ /* 0x000fea0003800000 */
.L_x_1860:
        /* <DEDUP_REMOVED lines=31> */
.L_x_1862:
        /* <DEDUP_REMOVED lines=20> */
.L_x_1864:
[----:B------:R-:W-:Y:S05]  /*7010*/  BSYNC B0 ;  /* 0x0000000000007941 */ /* 0x000fea0003800000 */
.L_x_1863:
        /* <DEDUP_REMOVED lines=33> */
.L_x_1865:
        /* <DEDUP_REMOVED lines=20> */
.L_x_1867:
[----:B------:R-:W-:Y:S05]  /*7370*/  BSYNC B0 ;  /* 0x0000000000007941 */ /* 0x000fea0003800000 */
.L_x_1866:
        /* <DEDUP_REMOVED lines=37> */
.L_x_1868:
        /* <DEDUP_REMOVED lines=20> */
.L_x_1870:
[----:B------:R-:W-:Y:S05]  /*7710*/  BSYNC B0 ;  /* 0x0000000000007941 */ /* 0x000fea0003800000 */
.L_x_1869:
        /* <DEDUP_REMOVED lines=25> */
.L_x_1871:
        /* <DEDUP_REMOVED lines=20> */
.L_x_1873:
[----:B------:R-:W-:Y:S05]  /*79f0*/  BSYNC B0 ;  /* 0x0000000000007941 */ /* 0x000fea0003800000 */
.L_x_1872:
        /* <DEDUP_REMOVED lines=37> */
.L_x_1874:
        /* <DEDUP_REMOVED lines=20> */
.L_x_1876:
[----:B------:R-:W-:Y:S05]  /*7d90*/  BSYNC B0 ;  /* 0x0000000000007941 */ /* 0x000fea0003800000 */
.L_x_1875:
        /* <DEDUP_REMOVED lines=25> */
.L_x_1877:
        /* <DEDUP_REMOVED lines=20> */
.L_x_1879:
[----:B------:R-:W-:Y:S05]  /*8070*/  BSYNC B0 ;  /* 0x0000000000007941 */ /* 0x000fea0003800000 */
.L_x_1878:
        /* <DEDUP_REMOVED lines=37> */
.L_x_1880:
        /* <DEDUP_REMOVED lines=20> */
.L_x_1882:
[----:B------:R-:W-:Y:S05]  /*8410*/  BSYNC B0 ;  /* 0x0000000000007941 */ /* 0x000fea0003800000 */
.L_x_1881:
        /* <DEDUP_REMOVED lines=25> */
.L_x_1883:
        /* <DEDUP_REMOVED lines=20> */
.L_x_1885:
[----:B------:R-:W-:Y:S05]  /*86f0*/  BSYNC B0 ;  /* 0x0000000000007941 */ /* 0x000fea0003800000 */
.L_x_1884:
        /* <DEDUP_REMOVED lines=37> */
.L_x_1886:
        /* <DEDUP_REMOVED lines=20> */
.L_x_1888:
[----:B------:R-:W-:Y:S05]  /*8a90*/  BSYNC B0 ;  /* 0x0000000000007941 */ /* 0x000fea0003800000 */
.L_x_1887:
        /* <DEDUP_REMOVED lines=25> */
.L_x_1889:
        /* <DEDUP_REMOVED lines=20> */
.L_x_1891:
[----:B------:R-:W-:Y:S05]  /*8d70*/  BSYNC B0 ;  /* 0x0000000000007941 */ /* 0x000fea0003800000 */
.L_x_1890:
        /* <DEDUP_REMOVED lines=37> */
.L_x_1892:
        /* <DEDUP_REMOVED lines=20> */
.L_x_1894:
[----:B------:R-:W-:Y:S05]  /*9110*/  BSYNC B0 ;  /* 0x0000000000007941 */ /* 0x000fea0003800000 */
.L_x_1893:
        /* <DEDUP_REMOVED lines=25> */
.L_x_1895:
        /* <DEDUP_REMOVED lines=20> */
.L_x_1897:
[----:B------:R-:W-:Y:S05]  /*93f0*/  BSYNC B0 ;  /* 0x0000000000007941 */ /* 0x000fea0003800000 */
.L_x_1896:
        /* <DEDUP_REMOVED lines=35> */
.L_x_1898:
        /* <DEDUP_REMOVED lines=20> */
.L_x_1900:
[----:B------:R-:W-:Y:S05]  /*9770*/  BSYNC B0 ;  /* 0x0000000000007941 */ /* 0x000fea0003800000 */
.L_x_1899:
        /* <DEDUP_REMOVED lines=25> */
.L_x_1901:
        /* <DEDUP_REMOVED lines=19> */
.L_x_1903:
[----:B------:R-:W-:Y:S05]  /*9a40*/  BSYNC B0 ;  /* 0x0000000000007941 */ /* 0x000fea0003800000 */
.L_x_1902:
[----:B---3--:R-:W-:Y:S02]  /*9a50*/  ULDC UR5, c[0x0][0x10] ;  /* 0x0000040000057ab9 */ /* 0x008fe40000000800 */
[----:B------:R-:W-:Y:S02]  /*9a60*/  UIADD3 UR9, UR9, UR5, URZ ;  /* 0x0000000509097290 */ /* 0x000fe4000fffe03f */
[----:B------:R-:W-:Y:S02]  /*9a70*/  UIADD3 UR4, UR4, 0x1, URZ ;  /* 0x0000000104047890 */ /* 0x000fe4000fffe03f */
[----:B------:R-:W-:-:S06]  /*9a80*/  UISETP.GE.AND UP0, UPT, UR9, UR8, UPT ;  /* 0x000000080900728c */ /* 0x000fcc000bf06270 */
[----:B------:R-:W-:-:S13]  /*9a90*/  PLOP3.LUT P0, PT, PT, PT, UP0, 0x80, 0x0 ;  /* 0x000000000000781c */ /* 0x000fda0003f0f008 */
[----:B------:R-:W-:Y:S01]  /*9aa0*/  @P0 CALL.REL.NOINC `(.L_x_1821) ;  /* 0x0000001000000944 */ /* 0x000fe20003c00000 */
[----:B------:R-:W-:Y:S05]  /*9ab0*/  BRA `(.L_x_1904) ;  /* 0xffff68e000007947 */ /* 0x000fea000383ffff */
.L_x_1821:
        /* <DEDUP_REMOVED lines=18> */
.L_x_1906:
[----:B------:R-:W-:Y:S05]  /*9be0*/  BSYNC B0 ;  /* 0x0000000000007941 */ /* 0x000fea0003800000 */
.L_x_1905:
        /* <DEDUP_REMOVED lines=11> */
.L_x_1908:
[----:B------:R-:W2:Y:S01]  /*9ca0*/  LDG.E.STRONG.GPU R5, [R2.64] ;  /* 0x0000001202057981 */ /* 0x000ea2000c1ef900 */
[----:B------:R-:W-:Y:S01]  /*9cb0*/  YIELD ;  /* 0x0000000000007946 */ /* 0x000fe20003800000 */
[----:B--2---:R-:W-:Y:S01]  /*9cc0*/  ISETP.NE.AND P0, PT, R5, R4, PT ;  /* 0x000000040500720c */ /* 0x004fe20003f05270 */
[----:B------:R-:W-:-:S12]  /*9cd0*/  CCTL.IVALL ;  /* 0x00000000ff00798f */ /* 0x000fd80002000000 */
[----:B------:R-:W-:Y:S05]  /*9ce0*/  @P0 BRA `(.L_x_1908) ;  /* 0xffffffb000000947 */ /* 0x000fea000383ffff */
.L_x_1907:
        /* <DEDUP_REMOVED lines=25> */
.L_x_1909:
        /* <DEDUP_REMOVED lines=26> */
.L_x_1910:
        /* <DEDUP_REMOVED lines=14> */
.L_x_5172:


//--------------------- .text._Z35group_norm_nhwc_bwd_one_pass_kernelI11Fp16IOFp16WLi512ELi96ELi768EEv26Group_norm_nhwc_bwd_params --------------------------
	.section	.text._Z35group_norm_nhwc_bwd_one_pass_kernelI11Fp16IOFp16WLi512ELi96ELi768EEv26Group_norm_nhwc_bwd_params,"ax",@progbits
	.sectioninfo	@"SHI_REGISTERS=80"
	.align	128
        .global         _Z35group_norm_nhwc_bwd_one_pass_kernelI11Fp16IOFp16WLi512ELi96ELi768EEv26Group_norm_nhwc_bwd_params
        .type           _Z35group_norm_nhwc_bwd_one_pass_kernelI11Fp16IOFp16WLi512ELi96ELi768EEv26Group_norm_nhwc_bwd_params,@function
        .size           _Z35group_norm_nhwc_bwd_one_pass_kernelI11Fp16IOFp16WLi512ELi96ELi768EEv26Group_norm_nhwc_bwd_params,(.L_x_5173 - _Z35group_norm_nhwc_bwd_one_pass_kernelI11Fp16IOFp16WLi512ELi96ELi768EEv26Group_norm_nhwc_bwd_params)
        .other          _Z35group_norm_nhwc_bwd_one_pass_kernelI11Fp16IOFp16WLi512ELi96ELi768EEv26Group_norm_nhwc_bwd_params,@"STO_CUDA_ENTRY STV_DEFAULT"
_Z35group_norm_nhwc_bwd_one_pass_kernelI11Fp16IOFp16WLi512ELi96ELi768EEv26Group_norm_nhwc_bwd_params:
.text._Z35group_norm_nhwc_bwd_one_pass_kernelI11Fp16IOFp16WLi512ELi96ELi768EEv26Group_norm_nhwc_bwd_params:
        /* <DEDUP_REMOVED lines=75> */
.L_x_2058:
        /* <DEDUP_REMOVED lines=751> */
.L_x_1913:
[----:B0-----:R-:W-:Y:S05]  /*33a0*/  BSYNC B0 ;  /* 0x0000000000007941 */ /* 0x001fea0003800000 */
.L_x_1912:
        /* <DEDUP_REMOVED lines=25> */
.L_x_1914:
        /* <DEDUP_REMOVED lines=34> */
.L_x_1915:
        /* <DEDUP_REMOVED lines=40> */
.L_x_1916:
        /* <DEDUP_REMOVED lines=37> */
.L_x_1917:
        /* <DEDUP_REMOVED lines=37> */
.L_x_1918:
        /* <DEDUP_REMOVED lines=37> */
.L_x_1919:
        /* <DEDUP_REMOVED lines=37> */
.L_x_1920:
        /* <DEDUP_REMOVED lines=37> */
.L_x_1921:
        /* <DEDUP_REMOVED lines=37> */
.L_x_1922:
        /* <DEDUP_REMOVED lines=37> */
.L_x_1923:
        /* <DEDUP_REMOVED lines=38> */
.L_x_1924:
        /* <DEDUP_REMOVED lines=38> */
.L_x_1925:
        /* <DEDUP_REMOVED lines=38> */
.L_x_1926:
        /* <DEDUP_REMOVED lines=39> */
.L_x_1927:
        /* <DEDUP_REMOVED lines=38> */
.L_x_1928:
        /* <DEDUP_REMOVED lines=39> */
.L_x_1929:
        /* <DEDUP_REMOVED lines=38> */
.L_x_1930:
        /* <DEDUP_REMOVED lines=38> */
.L_x_1931:
        /* <DEDUP_REMOVED lines=38> */
.L_x_1932:
        /* <DEDUP_REMOVED lines=37> */
.L_x_1933:
        /* <DEDUP_REMOVED lines=37> */
.L_x_1934:
        /* <DEDUP_REMOVED lines=37> */
.L_x_1935:
        /* <DEDUP_REMOVED lines=37> */
.L_x_1936:
        /* <DEDUP_REMOVED lines=37> */
.L_x_1937:
        /* <DEDUP_REMOVED lines=37> */
.L_x_1938:
        /* <DEDUP_REMOVED lines=37> */
.L_x_1939:
        /* <DEDUP_REMOVED lines=37> */
.L_x_1940:
        /* <DEDUP_REMOVED lines=37> */
.L_x_1941:
        /* <DEDUP_REMOVED lines=37> */
.L_x_1942:
        /* <DEDUP_REMOVED lines=37> */
.L_x_1943:
        /* <DEDUP_REMOVED lines=35> */
.L_x_1944:
        /* <DEDUP_REMOVED lines=33> */
.L_x_1945:
        /* <DEDUP_REMOVED lines=114> */
.L_x_1947:
[----:B------:R-:W-:Y:S05]  /*8460*/  BSYNC B0 ;  /* 0x0000000000007941 */ /* 0x000fea0003800000 */
.L_x_1946:
        /* <DEDUP_REMOVED lines=80> */
.L_x_1949:
[----:B------:R-:W-:Y:S05]  /*8970*/  BSYNC B0 ;  /* 0x0000000000007941 */ /* 0x000fea0003800000 */
.L_x_1948:
        /* <DEDUP_REMOVED lines=20> */
.L_x_1951:
[----:B------:R-:W-:Y:S05]  /*8ac0*/  BSYNC B0 ;  /* 0x0000000000007941 */ /* 0x000fea0003800000 */
.L_x_1950:
        /* <DEDUP_REMOVED lines=39> */
.L_x_1954:
[----:B------:R-:W-:Y:S02]  /*8d40*/  MOV R20, UR16 ;  /* 0x0000001000147c02 */ /* 0x000fe40008000f00 */
[----:B------:R-:W-:-:S05]  /*8d50*/  MOV R21, UR17 ;  /* 0x0000001100157c02 */ /* 0x000fca0008000f00 */
[----:B------:R-:W2:Y:S01]  /*8d60*/  LDG.E.STRONG.GPU R20, [R20.64] ;  /* 0x0000001214147981 */ /* 0x000ea2000c1ef900 */
[----:B------:R-:W-:Y:S01]  /*8d70*/  YIELD ;  /* 0x0000000000007946 */ /* 0x000fe20003800000 */
[----:B--2---:R-:W-:Y:S01]  /*8d80*/  ISETP.NE.AND P0, PT, R20, R22, PT ;  /* 0x000000161400720c */ /* 0x004fe20003f05270 */
[----:B------:R-:W-:-:S12]  /*8d90*/  CCTL.IVALL ;  /* 0x00000000ff00798f */ /* 0x000fd80002000000 */
[----:B------:R-:W-:Y:S05]  /*8da0*/  @P0 BRA `(.L_x_1954) ;  /* 0xffffff9000000947 */ /* 0x000fea000383ffff */
.L_x_1953:
        /* <DEDUP_REMOVED lines=20> */
.L_x_1958:
        /* <DEDUP_REMOVED lines=159> */
.L_x_1957:
        /* <DEDUP_REMOVED lines=85> */
.L_x_1959:
[----:B01----:R-:W-:-:S13]  /*9e30*/  ISETP.NE.OR P0, PT, RZ, UR14, P0 ;  /* 0x0000000eff007c0c */ /* 0x003fda0008705670 */
[----:B------:R-:W-:Y:S05]  /*9e40*/  @!P0 BRA `(.L_x_1955) ;  /* 0x000002a000008947 */ /* 0x000fea0003800000 */
.L_x_1956:
        /* <DEDUP_REMOVED lines=42> */
.L_x_1955:
        /* <DEDUP_REMOVED lines=16> */
.L_x_1961:
[----:B------:R-:W-:Y:S05]  /*a1f0*/  BSYNC B0 ;  /* 0x0000000000007941 */ /* 0x000fea0003800000 */
.L_x_1960:
        /* <DEDUP_REMOVED lines=24> */
.L_x_1952:
        /* <DEDUP_REMOVED lines=34> */
.L_x_1962:
        /* <DEDUP_REMOVED lines=21> */
.L_x_1964:
[----:B------:R-:W-:Y:S05]  /*a6f0*/  BSYNC B0 ;  /* 0x0000000000007941 */ /* 0x000fea0003800000 */
.L_x_1963:
        /* <DEDUP_REMOVED lines=33> */
.L_x_1965:
        /* <DEDUP_REMOVED lines=20> */
.L_x_1967:
[----:B------:R-:W-:Y:S05]  /*aa50*/  BSYNC B0 ;  /* 0x0000000000007941 */ /* 0x000fea0003800000 */
.L_x_1966:
        /* <DEDUP_REMOVED lines=33> */
.L_x_1968:
        /* <DEDUP_REMOVED lines=20> */
.L_x_1970:
[----:B------:R-:W-:Y:S05]  /*adb0*/  BSYNC B0 ;  /* 0x0000000000007941 */ /* 0x000fea0003800000 */
.L_x_1969:
        /* <DEDUP_REMOVED lines=33> */
.L_x_1971:
        /* <DEDUP_REMOVED lines=20> */
.L_x_1973:
[----:B------:R-:W-:Y:S05]  /*b110*/  BSYNC B0 ;  /* 0x0000000000007941 */ /* 0x000fea0003800000 */
.L_x_1972:
        /* <DEDUP_REMOVED lines=35> */
.L_x_1974:
        /* <DEDUP_REMOVED lines=20> */
.L_x_1976:
[----:B------:R-:W-:Y:S05]  /*b490*/  BSYNC B0 ;  /* 0x0000000000007941 */ /* 0x000fea0003800000 */
.L_x_1975:
        /* <DEDUP_REMOVED lines=35> */
.L_x_1977:
        /* <DEDUP_REMOVED lines=20> */
.L_x_1979:
[----:B------:R-:W-:Y:S05]  /*b810*/  BSYNC B0 ;  /* 0x0000000000007941 */ /* 0x000fea0003800000 */
.L_x_1978:
        /* <DEDUP_REMOVED lines=41> */
.L_x_1980:
        /* <DEDUP_REMOVED lines=20> */
.L_x_1982:
[----:B------:R-:W-:Y:S05]  /*bbf0*/  BSYNC B0 ;  /* 0x0000000000007941 */ /* 0x000fea0003800000 */
.L_x_1981:
        /* <DEDUP_REMOVED lines=25> */
.L_x_1983:
        /* <DEDUP_REMOVED lines=20> */
.L_x_1985:
[----:B------:R-:W-:Y:S05]  /*bed0*/  BSYNC B0 ;  /* 0x0000000000007941 */ /* 0x000fea0003800000 */
.L_x_1984:
        /* <DEDUP_REMOVED lines=41> */
.L_x_1986:
        /* <DEDUP_REMOVED lines=20> */
.L_x_1988:
[----:B------:R-:W-:Y:S05]  /*c2b0*/  BSYNC B0 ;  /* 0x0000000000007941 */ /* 0x000fea0003800000 */
.L_x_1987:
        /* <DEDUP_REMOVED lines=25> */
.L_x_1989:
        /* <DEDUP_REMOVED lines=20> */
.L_x_1991:
[----:B------:R-:W-:Y:S05]  /*c590*/  BSYNC B0 ;  /* 0x0000000000007941 */ /* 0x000fea0003800000 */
.L_x_1990:
        /* <DEDUP_REMOVED lines=42> */
.L_x_1992:
        /* <DEDUP_REMOVED lines=20> */
.L_x_1994:
[----:B------:R-:W-:Y:S05]  /*c980*/  BSYNC B0 ;  /* 0x0000000000007941 */ /* 0x000fea0003800000 */
.L_x_1993:
        /* <DEDUP_REMOVED lines=26> */
.L_x_1995:
        /* <DEDUP_REMOVED lines=20> */
.L_x_1997:
[----:B------:R-:W-:Y:S05]  /*cc70*/  BSYNC B0 ;  /* 0x0000000000007941 */ /* 0x000fea0003800000 */
.L_x_1996:
        /* <DEDUP_REMOVED lines=43> */
.L_x_1998:
        /* <DEDUP_REMOVED lines=20> */
.L_x_2000:
[----:B------:R-:W-:Y:S05]  /*d070*/  BSYNC B0 ;  /* 0x0000000000007941 */ /* 0x000fea0003800000 */
.L_x_1999:
        /* <DEDUP_REMOVED lines=26> */
.L_x_2001:
        /* <DEDUP_REMOVED lines=20> */
.L_x_2003:
[----:B------:R-:W-:Y:S05]  /*d360*/  BSYNC B0 ;  /* 0x0000000000007941 */ /* 0x000fea0003800000 */
.L_x_2002:
        /* <DEDUP_REMOVED lines=43> */
.L_x_2004:
        /* <DEDUP_REMOVED lines=20> */
.L_x_2006:
[----:B------:R-:W-:Y:S05]  /*d760*/  BSYNC B0 ;  /* 0x0000000000007941 */ /* 0x000fea0003800000 */
.L_x_2005:
        /* <DEDUP_REMOVED lines=26> */
.L_x_2007:
        /* <DEDUP_REMOVED lines=20> */
.L_x_2009:
[----:B------:R-:W-:Y:S05]  /*da50*/  BSYNC B0 ;  /* 0x0000000000007941 */ /* 0x000fea0003800000 */
.L_x_2008:
        /* <DEDUP_REMOVED lines=42> */
.L_x_2010:
        /* <DEDUP_REMOVED lines=20> */
.L_x_2012:
[----:B------:R-:W-:Y:S05]  /*de40*/  BSYNC B0 ;  /* 0x0000000000007941 */ /* 0x000fea0003800000 */
.L_x_2011:
        /* <DEDUP_REMOVED lines=26> */
.L_x_2013:
        /* <DEDUP_REMOVED lines=20> */
.L_x_2015:
[----:B------:R-:W-:Y:S05]  /*e130*/  BSYNC B0 ;  /* 0x0000000000007941 */ /* 0x000fea0003800000 */
.L_x_2014:
        /* <DEDUP_REMOVED lines=42> */
.L_x_2016:
        /* <DEDUP_REMOVED lines=20> */
.L_x_2018:
[----:B------:R-:W-:Y:S05]  /*e520*/  BSYNC B0 ;  /* 0x0000000000007941 */ /* 0x000fea0003800000 */
.L_x_2017:
        /* <DEDUP_REMOVED lines=26> */
.L_x_2019:
        /* <DEDUP_REMOVED lines=20> */
.L_x_2021:
[----:B------:R-:W-:Y:S05]  /*e810*/  BSYNC B0 ;  /* 0x0000000000007941 */ /* 0x000fea0003800000 */
.L_x_2020:
        /* <DEDUP_REMOVED lines=42> */
.L_x_2022:
        /* <DEDUP_REMOVED lines=20> */
.L_x_2024:
[----:B------:R-:W-:Y:S05]  /*ec00*/  BSYNC B0 ;  /* 0x0000000000007941 */ /* 0x000fea0003800000 */
.L_x_2023:
        /* <DEDUP_REMOVED lines=26> */
.L_x_2025:
        /* <DEDUP_REMOVED lines=20> */
.L_x_2027:
[----:B------:R-:W-:Y:S05]  /*eef0*/  BSYNC B0 ;  /* 0x0000000000007941 */ /* 0x000fea0003800000 */
.L_x_2026:
        /* <DEDUP_REMOVED lines=42> */
.L_x_2028:
        /* <DEDUP_REMOVED lines=20> */
.L_x_2030:
[----:B------:R-:W-:Y:S05]  /*f2e0*/  BSYNC B0 ;  /* 0x0000000000007941 */ /* 0x000fea0003800000 */
.L_x_2029:
        /* <DEDUP_REMOVED lines=25> */
.L_x_2031:
        /* <DEDUP_REMOVED lines=20> */
.L_x_2033:
[----:B------:R-:W-:Y:S05]  /*f5c0*/  BSYNC B0 ;  /* 0x0000000000007941 */ /* 0x000fea0003800000 */
.L_x_2032:
        /* <DEDUP_REMOVED lines=41> */
.L_x_2034:
        /* <DEDUP_REMOVED lines=20> */
.L_x_2036:
[----:B------:R-:W-:Y:S05]  /*f9a0*/  BSYNC B0 ;  /* 0x0000000000007941 */ /* 0x000fea0003800000 */
.L_x_2035:
        /* <DEDUP_REMOVED lines=25> */
.L_x_2037:
        /* <DEDUP_REMOVED lines=20> */
.L_x_2039:
[----:B------:R-:W-:Y:S05]  /*fc80*/  BSYNC B0 ;  /* 0x0000000000007941 */ /* 0x000fea0003800000 */
.L_x_2038:
        /* <DEDUP_REMOVED lines=41> */
.L_x_2040:
        /* <DEDUP_REMOVED lines=20> */
.L_x_2042:
[----:B------:R-:W-:Y:S05]  /*10060*/  BSYNC B0 ;  /* 0x0000000000007941 */ /* 0x000fea0003800000 */
.L_x_2041:
        /* <DEDUP_REMOVED lines=25> */
.L_x_2043:
        /* <DEDUP_REMOVED lines=20> */
.L_x_2045:
[----:B------:R-:W-:Y:S05]  /*10340*/  BSYNC B0 ;  /* 0x0000000000007941 */ /* 0x000fea0003800000 */
.L_x_2044:
        /* <DEDUP_REMOVED lines=41> */
.L_x_2046:
        /* <DEDUP_REMOVED lines=20> */
.L_x_2048:
[----:B------:R-:W-:Y:S05]  /*10720*/  BSYNC B0 ;  /* 0x0000000000007941 */ /* 0x000fea0003800000 */
.L_x_2047:
        /* <DEDUP_REMOVED lines=25> */
.L_x_2049:
        /* <DEDUP_REMOVED lines=20> */
.L_x_2051:
[----:B------:R-:W-:Y:S05]  /*10a00*/  BSYNC B0 ;  /* 0x0000000000007941 */ /* 0x000fea0003800000 */
.L_x_2050:
        /* <DEDUP_REMOVED lines=37> */
.L_x_2052:
        /* <DEDUP_REMOVED lines=20> */
.L_x_2054:
[----:B------:R-:W-:Y:S05]  /*10da0*/  BSYNC B0 ;  /* 0x0000000000007941 */ /* 0x000fea0003800000 */
.L_x_2053:
        /* <DEDUP_REMOVED lines=25> */
.L_x_2055:
        /* <DEDUP_REMOVED lines=19> */
.L_x_2057:
[----:B------:R-:W-:Y:S05]  /*11070*/  BSYNC B0 ;  /* 0x0000000000007941 */ /* 0x000fea0003800000 */
.L_x_2056:
[----:B--2---:R-:W-:Y:S02]  /*11080*/  ULDC UR5, c[0x0][0x10] ;  /* 0x0000040000057ab9 */ /* 0x004fe40000000800 */
[----:B------:R-:W-:Y:S02]  /*11090*/  UIADD3 UR9, UR9, UR5, URZ ;  /* 0x0000000509097290 */ /* 0x000fe4000fffe03f */
[----:B------:R-:W-:Y:S02]  /*110a0*/  UIADD3 UR4, UR4, 0x1, URZ ;  /* 0x0000000104047890 */ /* 0x000fe4000fffe03f */
[----:B------:R-:W-:-:S06]  /*110b0*/  UISETP.GE.AND UP0, UPT, UR9, UR8, UPT ;  /* 0x000000080900728c */ /* 0x000fcc000bf06270 */
[----:B------:R-:W-:-:S13]  /*110c0*/  PLOP3.LUT P0, PT, PT, PT, UP0, 0x80, 0x0 ;  /* 0x000000000000781c */ /* 0x000fda0003f0f008 */
[----:B------:R-:W-:Y:S01]  /*110d0*/  @P0 CALL.REL.NOINC `(.L_x_1911) ;  /* 0x0000001000000944 */ /* 0x000fe20003c00000 */
[----:B------:R-:W-:Y:S05]  /*110e0*/  BRA `(.L_x_2058) ;  /* 0xfffef3c000007947 */ /* 0x000fea000383ffff */
.L_x_1911:
        /* <DEDUP_REMOVED lines=18> */
.L_x_2060:
[----:B------:R-:W-:Y:S05]  /*11210*/  BSYNC B0 ;  /* 0x0000000000007941 */ /* 0x000fea0003800000 */
.L_x_2059:
        /* <DEDUP_REMOVED lines=11> */
.L_x_2062:
[----:B------:R-:W2:Y:S01]  /*112d0*/  LDG.E.STRONG.GPU R5, [R2.64] ;  /* 0x0000001202057981 */ /* 0x000ea2000c1ef900 */
[----:B------:R-:W-:Y:S01]  /*112e0*/  YIELD ;  /* 0x0000000000007946 */ /* 0x000fe20003800000 */
[----:B--2---:R-:W-:Y:S01]  /*112f0*/  ISETP.NE.AND P0, PT, R5, R4, PT ;  /* 0x000000040500720c */ /* 0x004fe20003f05270 */
[----:B------:R-:W-:-:S12]  /*11300*/  CCTL.IVALL ;  /* 0x00000000ff00798f */ /* 0x000fd80002000000 */
[----:B------:R-:W-:Y:S05]  /*11310*/  @P0 BRA `(.L_x_2062) ;  /* 0xffffffb000000947 */ /* 0x000fea000383ffff */
.L_x_2061:
        /* <DEDUP_REMOVED lines=25> */
.L_x_2063:
        /* <DEDUP_REMOVED lines=26> */
.L_x_2064:
        /* <DEDUP_REMOVED lines=11> */
.L_x_5173:


//--------------------- .text._Z35group_norm_nhwc_bwd_one_pass_kernelI11Fp32IOFp32WLi64ELi96ELi768EEv26Group_norm_nhwc_bwd_params --------------------------
	.section	.text._Z35group_norm_nhwc_bwd_one_pass_kernelI11Fp32IOFp32WLi64ELi96ELi768EEv26Group_norm_nhwc_bwd_params,"ax",@progbits
	.sectioninfo	@"SHI_REGISTERS=67"
	.align	128
        .global         _Z35group_norm_nhwc_bwd_one_pass_kernelI11Fp32IOFp32WLi64ELi96ELi768EEv26Group_norm_nhwc_bwd_params
        .type           _Z35group_norm_nhwc_bwd_one_pass_kernelI11Fp32IOFp32WLi64ELi96ELi768EEv26Group_norm_nhwc_bwd_params,@function
        .size           _Z35group_norm_nhwc_bwd_one_pass_kernelI11Fp32IOFp32WLi64ELi96ELi768EEv26Group_norm_nhwc_bwd_params,(.L_x_5174 - _Z35group_norm_nhwc_bwd_one_pass_kernelI11Fp32IOFp32WLi64ELi96ELi768EEv26Group_norm_nhwc_bwd_params)
        .other          _Z35group_norm_nhwc_bwd_one_pass_kernelI11Fp32IOFp32WLi64ELi96ELi768EEv26Group_norm_nhwc_bwd_params,@"STO_CUDA_ENTRY STV_DEFAULT"
_Z35group_norm_nhwc_bwd_one_pass_kernelI11Fp32IOFp32WLi64ELi96ELi768EEv26Group_norm_nhwc_bwd_params:
.text._Z35group_norm_nhwc_bwd_one_pass_kernelI11Fp32IOFp32WLi64ELi96ELi768EEv26Group_norm_nhwc_bwd_params:
        /* <DEDUP_REMOVED lines=14> */
[----:B------:R-:W-:Y:S01]  /*00e0*/  SHF.R.S32.HI R0, RZ, 0x1f, R53 ;  /* 0x0000001fff007819 */ /* 0x000fe20000011435 */
[----:B------:R-:W-:Y:S01]  /*00f0*/  HFMA2.MMA R47, -RZ, RZ, 0, 0 ;  /* 0x00000000ff2f7435 */ /* 0x000fe200000001ff */
[----:B------:R-:W-:Y:S01]  /*0100*/  SHF.R.U32.HI R2, RZ, 0x5, R3 ;  /* 0x00000005ff027819 */ /* 0x000fe20000011603 */
[----:B------:R-:W-:Y:S01]  /*0110*/  ULDC.U8 UR9, c[0x0][0x1f4] ;  /* 0x00007d0000097ab9 */ /* 0x000fe20000000000 */
[----:B------:R-:W-:Y:S02]  /*0120*/  LEA.HI R36, P0, R36, c[0x0][0x1d8], RZ, 0x1 ;  /* 0x0000760024247a11 */ /* 0x000fe400078108ff */
[----:B------:R-:W-:Y:S01]  /*0130*/  IMAD R7, R4, c[0x0][0x1dc], RZ ;  /* 0x0000770004077a24 */ /* 0x000fe200078e02ff */
[----:B------:R-:W-:Y:S01]  /*0140*/  LEA.HI R0, R0, R53, RZ, 0x5 ;  /* 0x0000003500007211 */ /* 0x000fe200078f28ff */
[----:B------:R-:W-:Y:S01]  /*0150*/  IMAD.WIDE.U32 R4, R4, c[0x0][0x1d8], RZ ;  /* 0x0000760004047a25 */ /* 0x000fe200078e00ff */
[----:B------:R-:W-:-:S02]  /*0160*/  IADD3.X R3, RZ, c[0x0][0x1dc], RZ, P0, !PT ;  /* 0x00007700ff037a10 */ /* 0x000fc400007fe4ff */
[----:B------:R-:W-:Y:S01]  /*0170*/  SHF.R.S32.HI R0, RZ, 0x5, R0 ;  /* 0x00000005ff007819 */ /* 0x000fe20000011400 */
[----:B------:R-:W-:Y:S01]  /*0180*/  IMAD R54, R2, -0x30, R53 ;  /* 0xffffffd002367824 */ /* 0x000fe200078e0235 */
[----:B------:R-:W-:Y:S02]  /*0190*/  IADD3 R5, R5, R7, RZ ;  /* 0x0000000705057210 */ /* 0x000fe40007ffe0ff */
[--C-:B------:R-:W-:Y:S02]  /*01a0*/  SHF.R.S64 R36, R36, 0x1, R3.reuse ;  /* 0x0000000124247819 */ /* 0x100fe40000001003 */
[----:B------:R-:W-:Y:S01]  /*01b0*/  LEA.HI R37, P2, R5, R4, RZ, 0x1 ;  /* 0x0000000405257211 */ /* 0x000fe200078508ff */
[----:B0-----:R-:W-:Y:S01]  /*01c0*/  IMAD R51, R45, c[0x0][0x1fc], R2 ;  /* 0x00007f002d337a24 */ /* 0x001fe200078e0202 */
[----:B------:R-:W-:Y:S02]  /*01d0*/  SHF.R.S32.HI R3, RZ, 0x1, R3 ;  /* 0x00000001ff037819 */ /* 0x000fe40000011403 */
[----:B------:R-:W-:-:S02]  /*01e0*/  IADD3.X R2, RZ, R5, RZ, P2, !PT ;  /* 0x00000005ff027210 */ /* 0x000fc400017fe4ff */
[----:B------:R-:W-:Y:S02]  /*01f0*/  ISETP.GE.U32.AND P1, PT, R51, c[0x0][0x1e0], PT ;  /* 0x0000780033007a0c */ /* 0x000fe40003f26070 */
[----:B------:R-:W-:Y:S02]  /*0200*/  SHF.R.S32.HI R43, RZ, 0x1f, R51 ;  /* 0x0000001fff2b7819 */ /* 0x000fe40000011433 */
[--C-:B------:R-:W-:Y:S02]  /*0210*/  SHF.R.S64 R37, R37, 0x1, R2.reuse ;  /* 0x0000000125257819 */ /* 0x100fe40000001002 */
[----:B------:R-:W-:Y:S02]  /*0220*/  ISETP.GE.AND.EX P1, PT, R43, c[0x0][0x1e4], PT, P1 ;  /* 0x000079002b007a0c */ /* 0x000fe40003f26310 */
[----:B------:R-:W-:Y:S02]  /*0230*/  SHF.R.S32.HI R2, RZ, 0x1, R2 ;  /* 0x00000001ff027819 */ /* 0x000fe40000011402 */
[----:B------:R-:W-:-:S02]  /*0240*/  SHF.L.U32 R54, R54, 0x1, RZ ;  /* 0x0000000136367819 */ /* 0x000fc400000006ff */
[----:B------:R-:W-:Y:S02]  /*0250*/  IADD3 R50, R51, 0x10, RZ ;  /* 0x0000001033327810 */ /* 0x000fe40007ffe0ff */
[----:B------:R-:W-:Y:S02]  /*0260*/  ISETP.LT.U32.AND P1, PT, R53, 0x300, !P1 ;  /* 0x000003003500780c */ /* 0x000fe40004f21070 */
[C---:B------:R-:W-:Y:S02]  /*0270*/  IADD3 R49, R51.reuse, 0x20, RZ ;  /* 0x0000002033317810 */ /* 0x040fe40007ffe0ff */
[----:B------:R-:W-:Y:S02]  /*0280*/  IADD3 R48, R51, 0x30, RZ ;  /* 0x0000003033307810 */ /* 0x000fe40007ffe0ff */
[----:B------:R-:W-:Y:S02]  /*0290*/  SHF.L.U64.HI R38, R36, 0x2, R3 ;  /* 0x0000000224267819 */ /* 0x000fe40000010203 */
[----:B-1----:R-:W-:-:S02]  /*02a0*/  SHF.L.U64.HI R39, R37, 0x2, R2 ;  /* 0x0000000225277819 */ /* 0x002fc40000010202 */
.L_x_2100:
[----:B0-----:R-:W-:Y:S02]  /*02b0*/  IABS R5, c[0x0][0x1f0] ;  /* 0x00007c0000057a13 */ /* 0x001fe40000000000 */
[----:B------:R-:W-:-:S02]  /*02c0*/  ISETP.GE.AND P3, PT, R52, RZ, PT ;  /* 0x000000ff3400720c */ /* 0x000fc40003f66270 */
[----:B------:R-:W0:Y:S01]  /*02d0*/  I2F.RP R4, R5 ;  /* 0x0000000500047306 */ /* 0x000e220000209400 */
[----:B------:R-:W-:Y:S02]  /*02e0*/  SHF.R.S32.HI R42, RZ, 0x1f, R50 ;  /* 0x0000001fff2a7819 */ /* 0x000fe40000011432 */
[----:B------:R-:W-:Y:S02]  /*02f0*/  SHF.R.S32.HI R41, RZ, 0x1f, R49 ;  /* 0x0000001fff297819 */ /* 0x000fe40000011431 */
[----:B------:R-:W-:-:S03]  /*0300*/  SHF.R.S32.HI R40, RZ, 0x1f, R48 ;  /* 0x0000001fff287819 */ /* 0x000fc60000011430 */
        /* <DEDUP_REMOVED lines=8> */
[----:B------:R-:W-:-:S04]  /*0390*/  LOP3.LUT R2, R52, c[0x0][0x1f0], RZ, 0x3c, !PT ;  /* 0x00007c0034027a12 */ /* 0x000fc800078e3cff */
        /* <DEDUP_REMOVED lines=11> */
[----:B------:R-:W-:Y:S02]  /*0450*/  ISETP.NE.AND P2, PT, RZ, c[0x0][0x1f0], PT ;  /* 0x00007c00ff007a0c */ /* 0x000fe40003f45270 */
[----:B------:R-:W-:Y:S02]  /*0460*/  @!P3 IADD3 R4, -R4, RZ, RZ ;  /* 0x000000ff0404b210 */ /* 0x000fe40007ffe1ff */
[----:B------:R-:W-:Y:S02]  /*0470*/  @P0 IADD3 R3, R3, 0x1, RZ ;  /* 0x0000000103030810 */ /* 0x000fe40007ffe0ff */
[----:B------:R-:W-:Y:S02]  /*0480*/  ISETP.GE.U32.AND P0, PT, R50, c[0x0][0x1e0], PT ;  /* 0x0000780032007a0c */ /* 0x000fe40003f06070 */
[----:B------:R-:W-:-:S02]  /*0490*/  MOV R2, R3 ;  /* 0x0000000300027202 */ /* 0x000fc40000000f00 */
[----:B------:R-:W-:Y:S02]  /*04a0*/  LOP3.LUT R3, RZ, c[0x0][0x1f0], RZ, 0x33, !PT ;  /* 0x00007c00ff037a12 */ /* 0x000fe400078e33ff */
[----:B------:R-:W-:Y:S02]  /*04b0*/  @!P4 IADD3 R2, -R2, RZ, RZ ;  /* 0x000000ff0202c210 */ /* 0x000fe40007ffe1ff */
[C---:B------:R-:W-:Y:S02]  /*04c0*/  SEL R56, R3.reuse, R4, !P2 ;  /* 0x0000000403387207 */ /* 0x040fe40005000000 */
[----:B------:R-:W-:Y:S02]  /*04d0*/  SEL R3, R3, R2, !P2 ;  /* 0x0000000203037207 */ /* 0x000fe40005000000 */
[----:B------:R-:W-:Y:S01]  /*04e0*/  SHF.R.S32.HI R4, RZ, 0x1f, R54 ;  /* 0x0000001fff047819 */ /* 0x000fe20000011436 */
[----:B------:R-:W-:Y:S01]  /*04f0*/  IMAD R25, R56, 0x60, RZ ;  /* 0x0000006038197824 */ /* 0x000fe200078e02ff */
[----:B------:R-:W-:-:S02]  /*0500*/  SHF.R.S32.HI R2, RZ, 0x1f, R3 ;  /* 0x0000001fff027819 */ /* 0x000fc40000011403 */
[----:B------:R-:W-:Y:S02]  /*0510*/  ISETP.GE.U32.AND P2, PT, R49, c[0x0][0x1e0], PT ;  /* 0x0000780031007a0c */ /* 0x000fe40003f46070 */
[----:B------:R-:W-:Y:S01]  /*0520*/  IADD3 R58, P4, R54, R25, RZ ;  /* 0x00000019363a7210 */ /* 0x000fe20007f9e0ff */
[----:B------:R-:W-:Y:S01]  /*0530*/  IMAD R2, R2, c[0x0][0x1e8], RZ ;  /* 0x00007a0002027a24 */ /* 0x000fe200078e02ff */
[----:B------:R-:W-:Y:S02]  /*0540*/  ISETP.GE.U32.AND P3, PT, R48, c[0x0][0x1e0], PT ;  /* 0x0000780030007a0c */ /* 0x000fe40003f66070 */
[----:B------:R-:W-:Y:S01]  /*0550*/  LEA.HI.X.SX32 R59, R25, R4, 0x1, P4 ;  /* 0x00000004193b7211 */ /* 0x000fe200020f0eff */
[----:B------:R-:W-:Y:S01]  /*0560*/  IMAD R61, R3, c[0x0][0x1ec], R2 ;  /* 0x00007b00033d7a24 */ /* 0x000fe200078e0202 */
[----:B------:R-:W-:Y:S01]  /*0570*/  ISETP.GE.AND.EX P0, PT, R42, c[0x0][0x1e4], PT, P0 ;  /* 0x000079002a007a0c */ /* 0x000fe20003f06300 */
[----:B------:R-:W-:Y:S01]  /*0580*/  @P1 IMAD R2, R43, c[0x0][0x1d8], RZ ;  /* 0x000076002b021a24 */ /* 0x000fe200078e02ff */
[----:B------:R-:W-:Y:S01]  /*0590*/  ISETP.GE.AND.EX P2, PT, R41, c[0x0][0x1e4], PT, P2 ;  /* 0x0000790029007a0c */ /* 0x000fe20003f46320 */
[----:B------:R-:W-:Y:S01]  /*05a0*/  IMAD.WIDE.U32 R58, R3, c[0x0][0x1e8], R58 ;  /* 0x00007a00033a7a25 */ /* 0x000fe200078e003a */
[----:B------:R-:W-:-:S02]  /*05b0*/  ISETP.GE.AND.EX P3, PT, R40, c[0x0][0x1e4], PT, P3 ;  /* 0x0000790028007a0c */ /* 0x000fc40003f66330 */
[----:B------:R-:W-:Y:S01]  /*05c0*/  ISETP.GT.U32.OR P0, PT, R53, 0x2ff, P0 ;  /* 0x000002ff3500780c */ /* 0x000fe20000704470 */
[----:B------:R-:W-:Y:S01]  /*05d0*/  @P1 IMAD R11, R51, c[0x0][0x1dc], R2 ;  /* 0x00007700330b1a24 */ /* 0x000fe200078e0202 */
[----:B------:R-:W-:Y:S02]  /*05e0*/  IADD3 R61, R59, R61, RZ ;  /* 0x0000003d3b3d7210 */ /* 0x000fe40007ffe0ff */
[----:B------:R-:W-:Y:S02]  /*05f0*/  @P1 MOV R60, R58 ;  /* 0x0000003a003c1202 */ /* 0x000fe40000000f00 */
[C---:B------:R-:W-:Y:S02]  /*0600*/  ISETP.GT.U32.OR P2, PT, R53.reuse, 0x2ff, P2 ;  /* 0x000002ff3500780c */ /* 0x040fe40001744470 */
[----:B------:R-:W-:Y:S01]  /*0610*/  ISETP.GT.U32.OR P3, PT, R53, 0x2ff, P3 ;  /* 0x000002ff3500780c */ /* 0x000fe20001f64470 */
[----:B------:R-:W-:-:S04]  /*0620*/  @P1 IMAD.WIDE.U32 R8, R51, c[0x0][0x1d8], R60 ;  /* 0x0000760033081a25 */ /* 0x000fc800078e003c */
[-C--:B------:R-:W-:Y:S01]  /*0630*/  @!P0 MOV R6, R58.reuse ;  /* 0x0000003a00068202 */ /* 0x080fe20000000f00 */
[----:B------:R-:W-:Y:S01]  /*0640*/  @!P0 IMAD R3, R42, c[0x0][0x1d8], RZ ;  /* 0x000076002a038a24 */ /* 0x000fe200078e02ff */
[----:B------:R-:W-:Y:S02]  /*0650*/  @P1 IADD3 R9, R9, R11, RZ ;  /* 0x0000000b09091210 */ /* 0x000fe40007ffe0ff */
[----:B------:R-:W-:Y:S01]  /*0660*/  @P1 SHF.L.U32 R14, R8, 0x2, RZ ;  /* 0x00000002080e1819 */ /* 0x000fe200000006ff */
[----:B------:R-:W-:Y:S01]  /*0670*/  @!P0 IMAD R19, R50, c[0x0][0x1dc], R3 ;  /* 0x0000770032138a24 */ /* 0x000fe200078e0203 */
[----:B------:R-:W-:Y:S01]  /*0680*/  @P1 SHF.L.U64.HI R10, R8, 0x2, R9 ;  /* 0x00000002080a1819 */ /* 0x000fe20000010209 */
[----:B------:R-:W-:Y:S01]  /*0690*/  @!P2 IMAD R4, R41, c[0x0][0x1d8], RZ ;  /* 0x000076002904aa24 */ /* 0x000fe200078e02ff */
[----:B------:R-:W-:Y:S01]  /*06a0*/  MOV R9, 0x8 ;  /* 0x0000000800097802 */ /* 0x000fe20000000f00 */
[----:B------:R-:W-:Y:S01]  /*06b0*/  @!P3 IMAD R5, R40, c[0x0][0x1d8], RZ ;  /* 0x000076002805ba24 */ /* 0x000fe200078e02ff */
[----:B------:R-:W-:Y:S01]  /*06c0*/  @!P0 MOV R7, R61 ;  /* 0x0000003d00078202 */ /* 0x000fe20000000f00 */
[----:B------:R-:W-:Y:S01]  /*06d0*/  @!P2 IMAD R27, R49, c[0x0][0x1dc], R4 ;  /* 0x00007700311baa24 */ /* 0x000fe200078e0204 */
[----:B------:R-:W-:Y:S01]  /*06e0*/  @!P2 MOV R2, R58 ;  /* 0x0000003a0002a202 */ /* 0x000fe20000000f00 */
[----:B------:R-:W-:Y:S01]  /*06f0*/  IMAD.WIDE R8, R52, R9, c[0x0][0x198] ;  /* 0x0000660034087625 */ /* 0x000fe200078e0209 */
[----:B------:R-:W-:-:S02]  /*0700*/  @!P2 MOV R3, R61 ;  /* 0x0000003d0003a202 */ /* 0x000fc40000000f00 */
[----:B------:R-:W-:Y:S01]  /*0710*/  @!P3 MOV R4, R58 ;  /* 0x0000003a0004b202 */ /* 0x000fe20000000f00 */
[----:B------:R-:W-:Y:S02]  /*0720*/  @!P0 IMAD.WIDE.U32 R6, R50, c[0x0][0x1d8], R6 ;  /* 0x0000760032068a25 */ /* 0x000fe400078e0006 */
[----:B------:R-:W2:Y:S02]  /*0730*/  LDG.E.64 R8, [R8.64] ;  /* 0x0000000608087981 */ /* 0x000ea4000c1e1b00 */
[----:B------:R-:W-:Y:S01]  /*0740*/  @!P3 IMAD R13, R48, c[0x0][0x1dc], R5 ;  /* 0x00007700300dba24 */ /* 0x000fe200078e0205 */
[----:B------:R-:W-:Y:S01]  /*0750*/  @!P3 MOV R5, R61 ;  /* 0x0000003d0005b202 */ /* 0x000fe20000000f00 */
[----:B------:R-:W-:Y:S01]  /*0760*/  @!P2 IMAD.WIDE.U32 R2, R49, c[0x0][0x1d8], R2 ;  /* 0x000076003102aa25 */ /* 0x000fe200078e0002 */
[----:B------:R-:W-:Y:S02]  /*0770*/  @!P0 IADD3 R19, R7, R19, RZ ;  /* 0x0000001307138210 */ /* 0x000fe40007ffe0ff */
[----:B------:R-:W-:Y:S01]  /*0780*/  @!P0 SHF.L.U32 R18, R6, 0x2, RZ ;  /* 0x0000000206128819 */ /* 0x000fe200000006ff */
[----:B------:R-:W-:Y:S01]  /*0790*/  @!P3 IMAD.WIDE.U32 R4, R48, c[0x0][0x1d8], R4 ;  /* 0x000076003004ba25 */ /* 0x000fe200078e0004 */
[----:B------:R-:W-:-:S02]  /*07a0*/  @!P0 SHF.L.U64.HI R19, R6, 0x2, R19 ;  /* 0x0000000206138819 */ /* 0x000fc40000010213 */
[C---:B------:R-:W-:Y:S02]  /*07b0*/  @P1 IADD3 R6, P4, R14.reuse, c[0x0][0x180], RZ ;  /* 0x000060000e061a10 */ /* 0x040fe40007f9e0ff */
[----:B------:R-:W-:Y:S02]  /*07c0*/  @P1 IADD3 R14, P5, R14, c[0x0][0x178], RZ ;  /* 0x00005e000e0e1a10 */ /* 0x000fe40007fbe0ff */
[----:B------:R-:W-:Y:S02]  /*07d0*/  @!P2 IADD3 R27, R3, R27, RZ ;  /* 0x0000001b031ba210 */ /* 0x000fe40007ffe0ff */
[----:B------:R-:W-:Y:S02]  /*07e0*/  @!P3 IADD3 R3, R5, R13, RZ ;  /* 0x0000000d0503b210 */ /* 0x000fe40007ffe0ff */
[C---:B------:R-:W-:Y:S02]  /*07f0*/  @P1 IADD3.X R7, R10.reuse, c[0x0][0x184], RZ, P4, !PT ;  /* 0x000061000a071a10 */ /* 0x040fe400027fe4ff */
[----:B------:R-:W-:-:S02]  /*0800*/  @P1 IADD3.X R15, R10, c[0x0][0x17c], RZ, P5, !PT ;  /* 0x00005f000a0f1a10 */ /* 0x000fc40002ffe4ff */
[C---:B------:R-:W-:Y:S01]  /*0810*/  @!P0 IADD3 R16, P4, R18.reuse, c[0x0][0x180], RZ ;  /* 0x0000600012108a10 */ /* 0x040fe20007f9e0ff */
[----:B------:R-:W-:Y:S01]  /*0820*/  CS2R R12, SRZ ;  /* 0x00000000000c7805 */ /* 0x000fe2000001ff00 */
[----:B------:R-:W-:Y:S01]  /*0830*/  @!P0 IADD3 R18, P5, R18, c[0x0][0x178], RZ ;  /* 0x00005e0012128a10 */ /* 0x000fe20007fbe0ff */
[----:B------:R-:W-:Y:S01]  /*0840*/  CS2R R10, SRZ ;  /* 0x00000000000a7805 */ /* 0x000fe2000001ff00 */
[C---:B------:R-:W-:Y:S02]  /*0850*/  @!P3 SHF.L.U32 R30, R4.reuse, 0x2, RZ ;  /* 0x00000002041eb819 */ /* 0x040fe400000006ff */
[----:B------:R-:W-:Y:S02]  /*0860*/  @!P3 SHF.L.U64.HI R24, R4, 0x2, R3 ;  /* 0x000000020418b819 */ /* 0x000fe40000010203 */
[----:B------:R-:W-:Y:S01]  /*0870*/  CS2R R4, SRZ ;  /* 0x0000000000047805 */ /* 0x000fe2000001ff00 */
[C---:B------:R-:W-:Y:S01]  /*0880*/  @!P0 IADD3.X R17, R19.reuse, c[0x0][0x184], RZ, P4, !PT ;  /* 0x0000610013118a10 */ /* 0x040fe200027fe4ff */
[----:B------:R0:W5:Y:S01]  /*0890*/  @P1 LDG.E.64 R10, [R14.64] ;  /* 0x000000060e0a1981 */ /* 0x000162000c1e1b00 */
[----:B------:R-:W-:-:S02]  /*08a0*/  @!P0 IADD3.X R19, R19, c[0x0][0x17c], RZ, P5, !PT ;  /* 0x00005f0013138a10 */ /* 0x000fc40002ffe4ff */
[C---:B------:R-:W-:Y:S01]  /*08b0*/  @!P2 SHF.L.U32 R26, R2.reuse, 0x2, RZ ;  /* 0x00000002021aa819 */ /* 0x040fe200000006ff */
[----:B------:R1:W5:Y:S01]  /*08c0*/  @!P0 LDG.E.64 R4, [R16.64] ;  /* 0x0000000610048981 */ /* 0x000362000c1e1b00 */
[----:B------:R-:W-:Y:S02]  /*08d0*/  @!P2 SHF.L.U64.HI R27, R2, 0x2, R27 ;  /* 0x00000002021ba819 */ /* 0x000fe4000001021b */
[----:B------:R-:W-:Y:S01]  /*08e0*/  @!P2 IADD3 R20, P6, R26, c[0x0][0x180], RZ ;  /* 0x000060001a14aa10 */ /* 0x000fe20007fde0ff */
[----:B------:R3:W5:Y:S01]  /*08f0*/  @!P0 LDG.E.64 R12, [R18.64] ;  /* 0x00000006120c8981 */ /* 0x000762000c1e1b00 */
[----:B------:R-:W-:Y:S02]  /*0900*/  @!P3 IADD3 R28, P4, R30, c[0x0][0x180], RZ ;  /* 0x000060001e1cba10 */ /* 0x000fe40007f9e0ff */
[----:B------:R-:W-:Y:S02]  /*0910*/  @!P2 IADD3 R26, P0, R26, c[0x0][0x178], RZ ;  /* 0x00005e001a1aaa10 */ /* 0x000fe40007f1e0ff */
[----:B------:R-:W-:Y:S01]  /*0920*/  @!P3 IADD3 R30, P5, R30, c[0x0][0x178], RZ ;  /* 0x00005e001e1eba10 */ /* 0x000fe20007fbe0ff */
[----:B0-----:R-:W-:Y:S01]  /*0930*/  CS2R R14, SRZ ;  /* 0x00000000000e7805 */ /* 0x001fe2000001ff00 */
[C---:B------:R-:W-:Y:S01]  /*0940*/  @!P2 IADD3.X R21, R27.reuse, c[0x0][0x184], RZ, P6, !PT ;  /* 0x000061001b15aa10 */ /* 0x040fe200037fe4ff */
[----:B------:R-:W-:Y:S01]  /*0950*/  CS2R R22, SRZ ;  /* 0x0000000000167805 */ /* 0x000fe2000001ff00 */
[----:B-1----:R-:W-:Y:S01]  /*0960*/  CS2R R16, SRZ ;  /* 0x0000000000107805 */ /* 0x002fe2000001ff00 */
[----:B------:R-:W-:-:S02]  /*0970*/  @!P2 IADD3.X R27, R27, c[0x0][0x17c], RZ, P0, !PT ;  /* 0x00005f001b1baa10 */ /* 0x000fc400007fe4ff */
[C---:B------:R-:W-:Y:S02]  /*0980*/  @!P3 IADD3.X R29, R24.reuse, c[0x0][0x184], RZ, P4, !PT ;  /* 0x00006100181dba10 */ /* 0x040fe400027fe4ff */
[----:B------:R-:W-:Y:S01]  /*0990*/  @!P3 IADD3.X R31, R24, c[0x0][0x17c], RZ, P5, !PT ;  /* 0x00005f00181fba10 */ /* 0x000fe20002ffe4ff */
[----:B------:R0:W5:Y:S01]  /*09a0*/  @!P2 LDG.E.64 R14, [R26.64] ;  /* 0x000000061a0ea981 */ /* 0x000162000c1e1b00 */
[----:B------:R-:W-:Y:S02]  /*09b0*/  MOV R46, 0x3f800000 ;  /* 0x3f800000002e7802 */ /* 0x000fe40000000f00 */
[----:B------:R-:W-:Y:S01]  /*09c0*/  MOV R3, RZ ;  /* 0x000000ff00037202 */ /* 0x000fe20000000f00 */
[----:B------:R0:W5:Y:S01]  /*09d0*/  @!P3 LDG.E.64 R22, [R28.64] ;  /* 0x000000061c16b981 */ /* 0x000162000c1e1b00 */
[----:B------:R-:W-:-:S03]  /*09e0*/  MOV R2, RZ ;  /* 0x000000ff00027202 */ /* 0x000fc60000000f00 */
[----:B------:R0:W5:Y:S04]  /*09f0*/  @!P3 LDG.E.64 R16, [R30.64] ;  /* 0x000000061e10b981 */ /* 0x000168000c1e1b00 */
[----:B------:R1:W5:Y:S01]  /*0a00*/  @P1 LDG.E.64 R2, [R6.64] ;  /* 0x0000000606021981 */ /* 0x000362000c1e1b00 */
[----:B------:R-:W-:Y:S01]  /*0a10*/  BSSY B0, `(.L_x_2066) ;  /* 0x0000014000007945 */ /* 0x000fe20003800000 */
[----:B---3--:R-:W-:Y:S01]  /*0a20*/  CS2R R18, SRZ ;  /* 0x0000000000127805 */ /* 0x008fe2000001ff00 */
[----:B-1----:R-:W-:-:S06]  /*0a30*/  CS2R R6, SRZ ;  /* 0x0000000000067805 */ /* 0x002fcc000001ff00 */
[----:B------:R1:W5:Y:S02]  /*0a40*/  @!P2 LDG.E.64 R6, [R20.64] ;  /* 0x000000061406a981 */ /* 0x000364000c1e1b00 */
[----:B-1----:R-:W-:Y:S01]  /*0a50*/  CS2R R20, SRZ ;  /* 0x0000000000147805 */ /* 0x002fe2000001ff00 */
[----:B--2---:R-:W-:-:S05]  /*0a60*/  FFMA.FTZ R9, -R8, R8, R9 ;  /* 0x0000000808097223 */ /* 0x004fca0000010109 */
[----:B------:R-:W-:-:S13]  /*0a70*/  FSETP.GTU.FTZ.AND P0, PT, R9, RZ, PT ;  /* 0x000000ff0900720b */ /* 0x000fda0003f1c000 */
        /* <DEDUP_REMOVED lines=13> */
.L_x_2067:
[----:B0-----:R-:W-:Y:S05]  /*0b50*/  BSYNC B0 ;  /* 0x0000000000007941 */ /* 0x001fea0003800000 */
.L_x_2066:
[----:B------:R-:W-:Y:S01]  /*0b60*/  ISETP.NE.AND P4, PT, RZ, UR9, PT ;  /* 0x00000009ff007c0c */ /* 0x000fe2000bf85270 */
[C---:B-----5:R-:W-:Y:S01]  /*0b70*/  FADD.FTZ R9, -R8.reuse, R2 ;  /* 0x0000000208097221 */ /* 0x060fe20000010100 */
[----:B------:R-:W-:Y:S01]  /*0b80*/  MOV R27, R10 ;  /* 0x0000000a001b7202 */ /* 0x000fe20000000f00 */
[C---:B------:R-:W-:Y:S01]  /*0b90*/  FADD.FTZ R3, -R8.reuse, R3 ;  /* 0x0000000308037221 */ /* 0x040fe20000010100 */
[----:B------:R-:W-:Y:S01]  /*0ba0*/  MOV R24, R11 ;  /* 0x0000000b00187202 */ /* 0x000fe20000000f00 */
[C---:B------:R-:W-:Y:S01]  /*0bb0*/  FADD.FTZ R31, -R8.reuse, R4 ;  /* 0x00000004081f7221 */ /* 0x040fe20000010100 */
[----:B------:R-:W-:Y:S01]  /*0bc0*/  MOV R25, R12 ;  /* 0x0000000c00197202 */ /* 0x000fe20000000f00 */
[----:B------:R-:W-:-:S02]  /*0bd0*/  FADD.FTZ R33, -R8, R5 ;  /* 0x0000000508217221 */ /* 0x000fc40000010100 */
[-C--:B-1----:R-:W-:Y:S02]  /*0be0*/  FMUL.FTZ R2, R9, R46.reuse ;  /* 0x0000002e09027220 */ /* 0x082fe40000410000 */
[----:B------:R-:W-:Y:S02]  /*0bf0*/  FMUL.FTZ R3, R3, R46 ;  /* 0x0000002e03037220 */ /* 0x000fe40000410000 */
        /* <DEDUP_REMOVED lines=11> */
[----:B0-----:R-:W-:-:S04]  /*0cb0*/  FADD.FTZ R30, -R28, 1 ;  /* 0x3f8000001c1e7421 */ /* 0x001fc80000010100 */
[----:B------:R-:W-:Y:S02]  /*0cc0*/  FFMA.FTZ R30, R5, R30, 1 ;  /* 0x3f800000051e7423 */ /* 0x000fe4000001001e */
[----:B------:R-:W-:Y:S02]  /*0cd0*/  FMUL.FTZ R5, R11, R28 ;  /* 0x0000001c0b057220 */ /* 0x000fe40000410000 */
[----:B-1----:R-:W-:Y:S02]  /*0ce0*/  FADD.FTZ R29, -R27, 1 ;  /* 0x3f8000001b1d7421 */ /* 0x002fe40000010100 */
[----:B------:R-:W-:Y:S02]  /*0cf0*/  FMUL.FTZ R27, R10, R27 ;  /* 0x0000001b0a1b7220 */ /* 0x000fe40000410000 */
[----:B------:R-:W-:Y:S02]  /*0d00*/  FFMA.FTZ R4, R4, R29, 1 ;  /* 0x3f80000004047423 */ /* 0x000fe4000001001d */
[----:B------:R-:W-:-:S02]  /*0d10*/  FMUL.FTZ R24, R5, R30 ;  /* 0x0000001e05187220 */ /* 0x000fc40000410000 */
[----:B------:R-:W-:-:S04]  /*0d20*/  FMUL.FTZ R27, R27, R4 ;  /* 0x000000041b1b7220 */ /* 0x000fc80000410000 */
.L_x_2068:
[----:B------:R-:W-:Y:S01]  /*0d30*/  FMUL.FTZ R5, R27, R18 ;  /* 0x000000121b057220 */ /* 0x000fe20000410000 */
[----:B------:R-:W-:Y:S01]  /*0d40*/  MOV R26, R13 ;  /* 0x0000000d001a7202 */ /* 0x000fe20000000f00 */
[-C--:B------:R-:W-:Y:S02]  /*0d50*/  FMUL.FTZ R4, R31, R46.reuse ;  /* 0x0000002e1f047220 */ /* 0x080fe40000410000 */
[----:B------:R-:W-:Y:S02]  /*0d60*/  FFMA.FTZ R28, R2, R5, RZ ;  /* 0x00000005021c7223 */ /* 0x000fe400000100ff */
[----:B------:R-:W-:Y:S02]  /*0d70*/  FADD.FTZ R30, RZ, R5 ;  /* 0x00000005ff1e7221 */ /* 0x000fe40000010000 */
        /* <DEDUP_REMOVED lines=19> */
[----:B------:R-:W-:-:S04]  /*0eb0*/  FMUL.FTZ R26, R13, R34 ;  /* 0x000000220d1a7220 */ /* 0x000fc80000410000 */
[----:B------:R-:W-:Y:S02]  /*0ec0*/  FMUL.FTZ R26, R26, R35 ;  /* 0x000000231a1a7220 */ /* 0x000fe40000410000 */
.L_x_2069:
[----:B------:R-:W-:Y:S02]  /*0ed0*/  FFMA.FTZ R28, R3, R9, R28 ;  /* 0x00000009031c7223 */ /* 0x000fe4000001001c */
[----:B------:R-:W-:Y:S02]  /*0ee0*/  FMUL.FTZ R29, R25, R18 ;  /* 0x00000012191d7220 */ /* 0x000fe40000410000 */
[----:B------:R-:W-:Y:S02]  /*0ef0*/  FADD.FTZ R30, R9, R30 ;  /* 0x0000001e091e7221 */ /* 0x000fe40000010000 */
[----:B------:R-:W-:Y:S02]  /*0f00*/  FMUL.FTZ R9, R26, R19 ;  /* 0x000000131a097220 */ /* 0x000fe40000410000 */
[----:B------:R-:W-:Y:S02]  /*0f10*/  FFMA.FTZ R28, R4, R29, R28 ;  /* 0x0000001d041c7223 */ /* 0x000fe4000001001c */
[----:B------:R-:W-:Y:S01]  /*0f20*/  FADD.FTZ R30, R30, R29 ;  /* 0x0000001d1e1e7221 */ /* 0x000fe20000010000 */
[----:B------:R-:W-:Y:S01]  /*0f30*/  MOV R29, R14 ;  /* 0x0000000e001d7202 */ /* 0x000fe20000000f00 */
[----:B------:R-:W-:Y:S01]  /*0f40*/  FFMA.FTZ R35, R5, R9, R28 ;  /* 0x0000000905237223 */ /* 0x000fe2000001001c */
[----:B------:R-:W-:Y:S01]  /*0f50*/  MOV R28, R15 ;  /* 0x0000000f001c7202 */ /* 0x000fe20000000f00 */
[----:B------:R-:W-:-:S02]  /*0f60*/  FADD.FTZ R64, R9, R30 ;  /* 0x0000001e09407221 */ /* 0x000fc40000010000 */
[C---:B------:R-:W-:Y:S02]  /*0f70*/  FADD.FTZ R9, -R8.reuse, R6 ;  /* 0x0000000608097221 */ /* 0x040fe40000010100 */
[----:B------:R-:W-:Y:S02]  /*0f80*/  FADD.FTZ R7, -R8, R7 ;  /* 0x0000000708077221 */ /* 0x000fe40000010100 */
        /* <DEDUP_REMOVED lines=19> */
[----:B------:R-:W-:-:S04]  /*10c0*/  FMUL.FTZ R28, R15, R34 ;  /* 0x000000220f1c7220 */ /* 0x000fc80000410000 */
[----:B------:R-:W-:Y:S02]  /*10d0*/  FMUL.FTZ R28, R28, R9 ;  /* 0x000000091c1c7220 */ /* 0x000fe40000410000 */
.L_x_2070:
[----:B------:R-:W-:Y:S02]  /*10e0*/  FMUL.FTZ R9, R29, R18 ;  /* 0x000000121d097220 */ /* 0x000fe40000410000 */
[----:B------:R-:W-:Y:S01]  /*10f0*/  FADD.FTZ R31, -R8, R22 ;  /* 0x00000016081f7221 */ /* 0x000fe20000010100 */
[----:B------:R-:W-:Y:S01]  /*1100*/  MOV R22, R17 ;  /* 0x0000001100167202 */ /* 0x000fe20000000f00 */
[----:B------:R-:W-:Y:S02]  /*1110*/  FFMA.FTZ R30, R6, R9, R35 ;  /* 0x00000009061e7223 */ /* 0x000fe40000010023 */
[----:B------:R-:W-:Y:S02]  /*1120*/  FADD.FTZ R32, R64, R9 ;  /* 0x0000000940207221 */ /* 0x000fe40000010000 */
[----:B------:R-:W-:Y:S02]  /*1130*/  FMUL.FTZ R9, R28, R19 ;  /* 0x000000131c097220 */ /* 0x000fe40000410000 */
[----:B------:R-:W-:Y:S01]  /*1140*/  FADD.FTZ R33, -R8, R23 ;  /* 0x0000001708217221 */ /* 0x000fe20000010100 */
[----:B------:R-:W-:Y:S01]  /*1150*/  MOV R23, R16 ;  /* 0x0000001000177202 */ /* 0x000fe20000000f00 */
[----:B------:R-:W-:-:S02]  /*1160*/  FFMA.FTZ R55, R7, R9, R30 ;  /* 0x0000000907377223 */ /* 0x000fc4000001001e */
[----:B------:R-:W-:Y:S02]  /*1170*/  FADD.FTZ R64, R9, R32 ;  /* 0x0000002009407221 */ /* 0x000fe40000010000 */
        /* <DEDUP_REMOVED lines=15> */
[----:B-1----:R-:W-:Y:S02]  /*1270*/  FADD.FTZ R62, -R34, 1 ;  /* 0x3f800000223e7421 */ /* 0x002fe40000010100 */
[----:B------:R-:W-:Y:S02]  /*1280*/  FMUL.FTZ R34, R17, R34 ;  /* 0x0000002211227220 */ /* 0x000fe40000410000 */
[----:B------:R-:W-:Y:S02]  /*1290*/  FFMA.FTZ R35, R23, R62, 1 ;  /* 0x3f80000017237423 */ /* 0x000fe4000001003e */
[----:B------:R-:W-:-:S04]  /*12a0*/  FMUL.FTZ R23, R16, R31 ;  /* 0x0000001f10177220 */ /* 0x000fc80000410000 */
[----:B------:R-:W-:Y:S02]  /*12b0*/  FMUL.FTZ R23, R23, R22 ;  /* 0x0000001617177220 */ /* 0x000fe40000410000 */
[----:B------:R-:W-:Y:S02]  /*12c0*/  FMUL.FTZ R22, R34, R35 ;  /* 0x0000002322167220 */ /* 0x000fe40000410000 */
.L_x_2071:
[----:B------:R-:W-:Y:S01]  /*12d0*/  FMUL.FTZ R31, R23, R18 ;  /* 0x00000012171f7220 */ /* 0x000fe20000410000 */
[----:B------:R-:W-:Y:S01]  /*12e0*/  ISETP.GT.AND P0, PT, R44, 0x1e, PT ;  /* 0x0000001e2c00780c */ /* 0x000fe20003f04270 */
[----:B------:R-:W-:Y:S01]  /*12f0*/  FFMA.FTZ R35, R2, R27, RZ ;  /* 0x0000001b02237223 */ /* 0x000fe200000100ff */
[C---:B------:R-:W-:Y:S01]  /*1300*/  ISETP.NE.AND P2, PT, R53.reuse, RZ, PT ;  /* 0x000000ff3500720c */ /* 0x040fe20003f45270 */
[----:B------:R-:W-:Y:S01]  /*1310*/  FFMA.FTZ R30, R8, R31, R55 ;  /* 0x0000001f081e7223 */ /* 0x000fe20000010037 */
[----:B------:R-:W-:Y:S01]  /*1320*/  BSSY B0, `(.L_x_2072) ;  /* 0x000006f000007945 */ /* 0x000fe20003800000 */
[----:B------:R-:W-:Y:S01]  /*1330*/  FADD.FTZ R32, R64, R31 ;  /* 0x0000001f40207221 */ /* 0x000fe20000010000 */
[C---:B------:R-:W-:Y:S01]  /*1340*/  ISETP.GT.U32.AND P3, PT, R53.reuse, 0x2f, PT ;  /* 0x0000002f3500780c */ /* 0x040fe20003f64070 */
[----:B------:R-:W-:Y:S01]  /*1350*/  FMUL.FTZ R31, R22, R19 ;  /* 0x00000013161f7220 */ /* 0x000fe20000410000 */
[----:B------:R-:W-:Y:S01]  /*1360*/  SHF.L.U32 R55, R53, 0x4, RZ ;  /* 0x0000000435377819 */ /* 0x000fe200000006ff */
[----:B------:R-:W-:-:S02]  /*1370*/  FFMA.FTZ R35, R4, R25, R35 ;  /* 0x0000001904237223 */ /* 0x000fc40000010023 */
[----:B------:R-:W-:Y:S02]  /*1380*/  FFMA.FTZ R30, R9, R31, R30 ;  /* 0x0000001f091e7223 */ /* 0x000fe4000001001e */
[----:B------:R-:W-:Y:S02]  /*1390*/  FADD.FTZ R31, R31, R32 ;  /* 0x000000201f1f7221 */ /* 0x000fe40000010000 */
[----:B------:R-:W-:Y:S01]  /*13a0*/  FFMA.FTZ R35, R6, R29, R35 ;  /* 0x0000001d06237223 */ /* 0x000fe20000010023 */
[----:B------:R-:W0:Y:S04]  /*13b0*/  SHFL.DOWN PT, R33, R30, 0x1, 0x1f ;  /* 0x08201f001e217f89 */ /* 0x000e2800000e0000 */
[----:B------:R-:W1:Y:S01]  /*13c0*/  SHFL.DOWN PT, R32, R31, 0x1, 0x1f ;  /* 0x08201f001f207f89 */ /* 0x000e6200000e0000 */
        /* <DEDUP_REMOVED lines=18> */
[----:B------:R-:W-:Y:S01]  /*14f0*/  ISETP.GT.AND P0, PT, R44, 0xf, PT ;  /* 0x0000000f2c00780c */ /* 0x000fe20003f04270 */
[----:B------:R-:W-:Y:S02]  /*1500*/  FADD.FTZ R32, RZ, R27 ;  /* 0x0000001bff207221 */ /* 0x000fe40000010000 */
[----:B------:R-:W1:Y:S02]  /*1510*/  SHFL.DOWN PT, R34, R31, 0x10, 0x1f ;  /* 0x0a001f001f227f89 */ /* 0x000e6400000e0000 */
[----:B------:R-:W-:Y:S02]  /*1520*/  FADD.FTZ R32, R32, R25 ;  /* 0x0000001920207221 */ /* 0x000fe40000010000 */
[----:B------:R-:W-:Y:S02]  /*1530*/  FADD.FTZ R25, RZ, R24 ;  /* 0x00000018ff197221 */ /* 0x000fe40000010000 */
[----:B------:R-:W-:-:S02]  /*1540*/  FFMA.FTZ R24, R3, R24, RZ ;  /* 0x0000001803187223 */ /* 0x000fc400000100ff */
[----:B------:R-:W-:Y:S02]  /*1550*/  FADD.FTZ R25, R25, R26 ;  /* 0x0000001a19197221 */ /* 0x000fe40000010000 */
[----:B------:R-:W-:Y:S02]  /*1560*/  FFMA.FTZ R24, R5, R26, R24 ;  /* 0x0000001a05187223 */ /* 0x000fe40000010018 */
[----:B------:R-:W-:Y:S02]  /*1570*/  FADD.FTZ R27, R25, R28 ;  /* 0x0000001c191b7221 */ /* 0x000fe40000010000 */
[----:B------:R-:W-:Y:S02]  /*1580*/  FADD.FTZ R32, R32, R29 ;  /* 0x0000001d20207221 */ /* 0x000fe40000010000 */
[----:B------:R-:W-:Y:S02]  /*1590*/  FFMA.FTZ R25, R7, R28, R24 ;  /* 0x0000001c07197223 */ /* 0x000fe40000010018 */
[----:B------:R-:W-:-:S02]  /*15a0*/  FFMA.FTZ R24, R8, R23, R35 ;  /* 0x0000001708187223 */ /* 0x000fc40000010023 */
[----:B0-----:R-:W-:Y:S02]  /*15b0*/  @!P0 FADD.FTZ R30, R30, R33 ;  /* 0x000000211e1e8221 */ /* 0x001fe40000010000 */
[----:B------:R-:W-:Y:S02]  /*15c0*/  FADD.FTZ R26, R32, R23 ;  /* 0x00000017201a7221 */ /* 0x000fe40000010000 */
[----:B-1----:R-:W-:Y:S01]  /*15d0*/  @!P0 FADD.FTZ R31, R31, R34 ;  /* 0x000000221f1f8221 */ /* 0x002fe20000010000 */
[----:B------:R-:W-:Y:S01]  /*15e0*/  ISETP.NE.AND P0, PT, R44, RZ, PT ;  /* 0x000000ff2c00720c */ /* 0x000fe20003f05270 */
[----:B------:R-:W-:Y:S02]  /*15f0*/  FFMA.FTZ R25, R9, R22, R25 ;  /* 0x0000001609197223 */ /* 0x000fe40000010019 */
[----:B------:R-:W-:Y:S01]  /*1600*/  FADD.FTZ R27, R27, R22 ;  /* 0x000000161b1b7221 */ /* 0x000fe20000010000 */
[----:B------:R-:W-:Y:S02]  /*1610*/  MOV R22, R30 ;  /* 0x0000001e00167202 */ /* 0x000fe40000000f00 */
[----:B------:R-:W-:-:S02]  /*1620*/  MOV R23, R31 ;  /* 0x0000001f00177202 */ /* 0x000fc40000000f00 */
[----:B------:R0:W-:Y:S05]  /*1630*/  STS.128 [R53.X16+0xf0], R24 ;  /* 0x0000f01835007388 */ /* 0x0001ea000000cc00 */
        /* <DEDUP_REMOVED lines=61> */
.L_x_2073:
[----:B------:R-:W-:Y:S05]  /*1a10*/  BSYNC B0 ;  /* 0x0000000000007941 */ /* 0x000fea0003800000 */
.L_x_2072:
        /* <DEDUP_REMOVED lines=9> */
[----:B0-----:R-:W0:Y:S01]  /*1ab0*/  LDS.128 R24, [R55+0x9f0] ;  /* 0x0009f00037187984 */ /* 0x001e220000000c00 */
[----:B--2---:R-:W-:Y:S02]  /*1ac0*/  FADD.FTZ R57, R57, R32 ;  /* 0x0000002039397221 */ /* 0x004fe40000010000 */
[----:B------:R-:W-:Y:S02]  /*1ad0*/  FADD.FTZ R32, R28, R33 ;  /* 0x000000211c207221 */ /* 0x000fe40000010000 */
[----:B------:R-:W-:-:S02]  /*1ae0*/  FADD.FTZ R33, R29, R34 ;  /* 0x000000221d217221 */ /* 0x000fc40000010000 */
[----:B------:R-:W-:Y:S02]  /*1af0*/  FADD.FTZ R34, R30, R35 ;  /* 0x000000231e227221 */ /* 0x000fe40000010000 */
[----:B------:R-:W1:Y:S01]  /*1b00*/  LDS.128 R28, [R55+0xcf0] ;  /* 0x000cf000371c7984 */ /* 0x000e620000000c00 */
[----:B0-----:R-:W-:Y:S02]  /*1b10*/  FADD.FTZ R57, R57, R24 ;  /* 0x0000001839397221 */ /* 0x001fe40000010000 */
[----:B------:R-:W-:Y:S02]  /*1b20*/  FADD.FTZ R32, R32, R25 ;  /* 0x0000001920207221 */ /* 0x000fe40000010000 */
[----:B------:R-:W-:Y:S02]  /*1b30*/  FADD.FTZ R33, R33, R26 ;  /* 0x0000001a21217221 */ /* 0x000fe40000010000 */
[----:B------:R-:W-:Y:S02]  /*1b40*/  FADD.FTZ R34, R34, R27 ;  /* 0x0000001b22227221 */ /* 0x000fe40000010000 */
[----:B------:R-:W0:Y:S01]  /*1b50*/  LDS.128 R24, [R55+0xff0] ;  /* 0x000ff00037187984 */ /* 0x000e220000000c00 */
[----:B-1----:R-:W-:-:S02]  /*1b60*/  FADD.FTZ R57, R57, R28 ;  /* 0x0000001c39397221 */ /* 0x002fc40000010000 */
[----:B------:R-:W-:Y:S02]  /*1b70*/  FADD.FTZ R32, R32, R29 ;  /* 0x0000001d20207221 */ /* 0x000fe40000010000 */
[----:B------:R-:W-:Y:S02]  /*1b80*/  FADD.FTZ R33, R33, R30 ;  /* 0x0000001e21217221 */ /* 0x000fe40000010000 */
[----:B------:R-:W-:Y:S02]  /*1b90*/  FADD.FTZ R34, R34, R31 ;  /* 0x0000001f22227221 */ /* 0x000fe40000010000 */
[----:B------:R-:W1:Y:S01]  /*1ba0*/  LDS.128 R28, [R55+0x12f0] ;  /* 0x0012f000371c7984 */ /* 0x000e620000000c00 */
[----:B0-----:R-:W-:Y:S02]  /*1bb0*/  FADD.FTZ R57, R57, R24 ;  /* 0x0000001839397221 */ /* 0x001fe40000010000 */
[----:B------:R-:W-:Y:S02]  /*1bc0*/  FADD.FTZ R32, R32, R25 ;  /* 0x0000001920207221 */ /* 0x000fe40000010000 */
[----:B------:R-:W-:-:S02]  /*1bd0*/  FADD.FTZ R33, R33, R26 ;  /* 0x0000001a21217221 */ /* 0x000fc40000010000 */
[----:B------:R-:W-:Y:S02]  /*1be0*/  FADD.FTZ R34, R34, R27 ;  /* 0x0000001b22227221 */ /* 0x000fe40000010000 */
[----:B------:R-:W0:Y:S01]  /*1bf0*/  LDS.128 R24, [R55+0x15f0] ;  /* 0x0015f00037187984 */ /* 0x000e220000000c00 */
[----:B-1----:R-:W-:Y:S02]  /*1c00*/  FADD.FTZ R57, R57, R28 ;  /* 0x0000001c39397221 */ /* 0x002fe40000010000 */
[----:B------:R-:W-:Y:S02]  /*1c10*/  FADD.FTZ R32, R32, R29 ;  /* 0x0000001d20207221 */ /* 0x000fe40000010000 */
[----:B------:R-:W-:Y:S02]  /*1c20*/  FADD.FTZ R33, R33, R30 ;  /* 0x0000001e21217221 */ /* 0x000fe40000010000 */
[----:B------:R-:W-:Y:S02]  /*1c30*/  FADD.FTZ R34, R34, R31 ;  /* 0x0000001f22227221 */ /* 0x000fe40000010000 */
[----:B------:R-:W1:Y:S01]  /*1c40*/  LDS.128 R28, [R55+0x18f0] ;  /* 0x0018f000371c7984 */ /* 0x000e620000000c00 */
[----:B0-----:R-:W-:-:S02]  /*1c50*/  FADD.FTZ R57, R57, R24 ;  /* 0x0000001839397221 */ /* 0x001fc40000010000 */
[----:B------:R-:W-:Y:S02]  /*1c60*/  FADD.FTZ R32, R32, R25 ;  /* 0x0000001920207221 */ /* 0x000fe40000010000 */
[----:B------:R-:W-:Y:S02]  /*1c70*/  FADD.FTZ R33, R33, R26 ;  /* 0x0000001a21217221 */ /* 0x000fe40000010000 */
[----:B------:R-:W-:Y:S02]  /*1c80*/  FADD.FTZ R34, R34, R27 ;  /* 0x0000001b22227221 */ /* 0x000fe40000010000 */
[----:B------:R-:W0:Y:S01]  /*1c90*/  LDS.128 R24, [R55+0x1bf0] ;  /* 0x001bf00037187984 */ /* 0x000e220000000c00 */
[----:B-1----:R-:W-:Y:S02]  /*1ca0*/  FADD.FTZ R57, R57, R28 ;  /* 0x0000001c39397221 */ /* 0x002fe40000010000 */
        /* <DEDUP_REMOVED lines=23> */
[----:B------:R-:W-:Y:S01]  /*1e20*/  LDS.128 R28, [R55+0x2df0] ;  /* 0x002df000371c7984 */ /* 0x000fe20000000c00 */
        /* <DEDUP_REMOVED lines=9> */
[----:B------:R-:W-:Y:S02]  /*1ec0*/  FADD.FTZ R24, R57, R28 ;  /* 0x0000001c39187221 */ /* 0x000fe40000010000 */
[----:B------:R-:W-:Y:S02]  /*1ed0*/  FADD.FTZ R25, R32, R29 ;  /* 0x0000001d20197221 */ /* 0x000fe40000010000 */
[----:B------:R-:W-:Y:S02]  /*1ee0*/  FADD.FTZ R26, R33, R30 ;  /* 0x0000001e211a7221 */ /* 0x000fe40000010000 */
[----:B------:R-:W-:-:S02]  /*1ef0*/  FADD.FTZ R27, R34, R31 ;  /* 0x0000001f221b7221 */ /* 0x000fc40000010000 */
.L_x_2075:
[----:B------:R-:W-:Y:S05]  /*1f00*/  BSYNC B0 ;  /* 0x0000000000007941 */ /* 0x000fea0003800000 */
.L_x_2074:
        /* <DEDUP_REMOVED lines=8> */
[----:B------:R-:W-:Y:S01]  /*1f90*/  LEA R30, P3, R36, R28, 0x2 ;  /* 0x0000001c241e7211 */ /* 0x000fe200078610ff */
[----:B------:R1:W-:Y:S01]  /*1fa0*/  RED.E.ADD.F32.FTZ.RN.STRONG.GPU [R28.64], R24 ;  /* 0x000000181c00798e */ /* 0x0003e2000c10e786 */
[----:B------:R-:W-:Y:S02]  /*1fb0*/  MOV R35, c[0x0][0x1dc] ;  /* 0x0000770000237a02 */ /* 0x000fe40000000f00 */
[----:B------:R-:W-:Y:S02]  /*1fc0*/  IADD3.X R31, R29, R38, RZ, P3, !PT ;  /* 0x000000261d1f7210 */ /* 0x000fe40001ffe4ff */
[-C--:B------:R-:W-:Y:S02]  /*1fd0*/  LEA R32, P3, R33, R28.reuse, 0x2 ;  /* 0x0000001c21207211 */ /* 0x080fe400078610ff */
[----:B------:R-:W-:Y:S01]  /*1fe0*/  LEA R34, P5, R37, R28, 0x2 ;  /* 0x0000001c25227211 */ /* 0x000fe200078a10ff */
[----:B------:R1:W-:Y:S01]  /*1ff0*/  RED.E.ADD.F32.FTZ.RN.STRONG.GPU [R30.64], R25 ;  /* 0x000000191e00798e */ /* 0x0003e2000c10e786 */
[----:B------:R-:W-:-:S02]  /*2000*/  LEA.HI.X R33, R33, R29, R35, 0x2, P3 ;  /* 0x0000001d21217211 */ /* 0x000fc400018f1423 */
[----:B------:R-:W-:-:S03]  /*2010*/  IADD3.X R35, R29, R39, RZ, P5, !PT ;  /* 0x000000271d237210 */ /* 0x000fc60002ffe4ff */
[----:B------:R1:W-:Y:S04]  /*2020*/  RED.E.ADD.F32.FTZ.RN.STRONG.GPU [R32.64], R26 ;  /* 0x0000001a2000798e */ /* 0x0003e8000c10e786 */
[----:B------:R1:W-:Y:S02]  /*2030*/  RED.E.ADD.F32.FTZ.RN.STRONG.GPU [R34.64], R27 ;  /* 0x0000001b2200798e */ /* 0x0003e4000c10e786 */
.L_x_2077:
[----:B------:R-:W-:Y:S05]  /*2040*/  BSYNC B0 ;  /* 0x0000000000007941 */ /* 0x000fea0003800000 */
.L_x_2076:
[----:B------:R-:W-:Y:S05]  /*2050*/  @!P0 BRA `(.L_x_2078) ;  /* 0x000011f000008947 */ /* 0x000fea0003800000 */
[----:B-1----:R-:W1:Y:S01]  /*2060*/  S2R R32, SR_CTAID.Y ;  /* 0x0000000000207919 */ /* 0x002e620000002600 */
[----:B0-----:R-:W-:-:S05]  /*2070*/  LOP3.LUT R24, R47, 0x1, RZ, 0xc0, !PT ;  /* 0x000000012f187812 */ /* 0x001fca00078ec0ff */
        /* <DEDUP_REMOVED lines=8> */
[----:B------:R-:W0:Y:S03]  /*2100*/  S2R R44, SR_LANEID ;  /* 0x00000000002c7919 */ /* 0x000e260000000000 */
[----:B------:R-:W-:-:S05]  /*2110*/  IMAD.WIDE.U32 R26, R27, 0x8, R56 ;  /* 0x000000081b1a7825 */ /* 0x000fca00078e0038 */
[----:B------:R1:W-:Y:S01]  /*2120*/  STG.E.64 [R26.64], R22 ;  /* 0x000000161a007986 */ /* 0x0003e2000c101b06 */
[----:B------:R-:W-:Y:S06]  /*2130*/  MEMBAR.ALL.GPU ;  /* 0x0000000000007992 */ /* 0x000fec000000a000 */
[----:B------:R-:W-:Y:S01]  /*2140*/  VOTEU.ANY UR5, UPT, PT ;  /* 0x0000000000057886 */ /* 0x000fe200038e0100 */
[----:B------:R-:W-:Y:S01]  /*2150*/  LOP3.LUT P0, RZ, R47, 0x2, RZ, 0xc0, !PT ;  /* 0x000000022fff7812 */ /* 0x000fe2000780c0ff */
[----:B------:R-:W-:Y:S01]  /*2160*/  UFLO.U32 UR8, UR5 ;  /* 0x00000005000872bd */ /* 0x000fe200080e0000 */
[----:B-1----:R-:W-:Y:S01]  /*2170*/  MOV R26, 0x1 ;  /* 0x00000001001a7802 */ /* 0x002fe20000000f00 */
[----:B------:R-:W-:Y:S01]  /*2180*/  UPOPC UR5, UR5 ;  /* 0x00000005000572bf */ /* 0x000fe20008000000 */
[----:B------:R-:W-:Y:S01]  /*2190*/  SEL R29, RZ, c[0x0][0xc], P0 ;  /* 0x00000300ff1d7a07 */ /* 0x000fe20000000000 */
[----:B------:R-:W-:-:S00]  /*21a0*/  ERRBAR ;  /* 0x00000000000079ab */ /* 0x000fc00000000000 */
[----:B------:R-:W-:Y:S02]  /*21b0*/  SEL R26, R26, 0xffffffff, !P0 ;  /* 0xffffffff1a1a7807 */ /* 0x000fe40004000000 */
[----:B0-----:R-:W-:-:S02]  /*21c0*/  ISETP.EQ.U32.AND P3, PT, R44, UR8, PT ;  /* 0x000000082c007c0c */ /* 0x001fc4000bf62070 */
[----:B------:R-:W-:Y:S01]  /*21d0*/  ISETP.NE.AND P0, PT, R29, -0x1, PT ;  /* 0xffffffff1d00780c */ /* 0x000fe20003f05270 */
[----:B------:R-:W-:-:S10]  /*21e0*/  IMAD R27, R26, UR5, RZ ;  /* 0x000000051a1b7c24 */ /* 0x000fd4000f8e02ff */
[----:B------:R0:W-:Y:S02]  /*21f0*/  @P3 RED.E.ADD.S32.STRONG.GPU [R24.64], R27 ;  /* 0x0000001b1800398e */ /* 0x0001e4000c10e386 */
[----:B------:R-:W-:Y:S05]  /*2200*/  @!P0 BRA `(.L_x_2079) ;  /* 0x0000005000008947 */ /* 0x000fea0003800000 */
.L_x_2080:
[----:B------:R-:W2:Y:S01]  /*2210*/  LDG.E.STRONG.GPU R26, [R24.64] ;  /* 0x00000006181a7981 */ /* 0x000ea2000c1ef900 */
[----:B------:R-:W-:Y:S01]  /*2220*/  YIELD ;  /* 0x0000000000007946 */ /* 0x000fe20003800000 */
[----:B--2---:R-:W-:Y:S01]  /*2230*/  ISETP.NE.AND P0, PT, R26, R29, PT ;  /* 0x0000001d1a00720c */ /* 0x004fe20003f05270 */
[----:B------:R-:W-:-:S12]  /*2240*/  CCTL.IVALL ;  /* 0x00000000ff00798f */ /* 0x000fd80002000000 */
[----:B------:R-:W-:Y:S05]  /*2250*/  @P0 BRA `(.L_x_2080) ;  /* 0xffffffb000000947 */ /* 0x000fea000383ffff */
.L_x_2079:
[----:B------:R-:W-:Y:S01]  /*2260*/  ISETP.NE.AND P0, PT, RZ, c[0x0][0xc], PT ;  /* 0x00000300ff007a0c */ /* 0x000fe20003f05270 */
[----:B------:R-:W-:Y:S01]  /*2270*/  WARPSYNC 0xffffffff ;  /* 0xffffffff00007948 */ /* 0x000fe20003800000 */
[----:B------:R-:W-:Y:S11]  /*2280*/  BAR.SYNC.DEFER_BLOCKING 0x0 ;  /* 0x0000000000007b1d */ /* 0x000ff60000010000 */
[----:B------:R-:W-:Y:S05]  /*2290*/  @!P0 BRA `(.L_x_2078) ;  /* 0x00000fb000008947 */ /* 0x000fea0003800000 */
[----:B0-----:R-:W-:Y:S01]  /*22a0*/  IADD3 R24, R55, -0x1, RZ ;  /* 0xffffffff37187810 */ /* 0x001fe20007ffe0ff */
        /* <DEDUP_REMOVED lines=12> */
.L_x_2084:
        /* <DEDUP_REMOVED lines=11> */
[----:B--2---:R-:W-:Y:S02]  /*2420*/  @!P6 FADD.FTZ R22, R22, R24 ;  /* 0x000000181616e221 */ /* 0x004fe40000010000 */
        /* <DEDUP_REMOVED lines=103> */
.L_x_2083:
[----:B------:R-:W-:-:S13]  /*2aa0*/  ISETP.GT.AND P3, PT, R33, 0x4, PT ;  /* 0x000000042100780c */ /* 0x000fda0003f64270 */
[----:B------:R-:W-:Y:S05]  /*2ab0*/  @!P3 BRA `(.L_x_2085) ;  /* 0x000003b00000b947 */ /* 0x000fea0003800000 */
[CC--:B------:R-:W-:Y:S02]  /*2ac0*/  ISETP.EQ.OR P0, PT, R34.reuse, R45.reuse, P2 ;  /* 0x0000002d2200720c */ /* 0x0c0fe40001702670 */
[C---:B------:R-:W-:Y:S02]  /*2ad0*/  IADD3 R27, R34.reuse, 0x1, RZ ;  /* 0x00000001221b7810 */ /* 0x040fe40007ffe0ff */
[C---:B------:R-:W-:Y:S02]  /*2ae0*/  IADD3 R29, R34.reuse, 0x2, RZ ;  /* 0x00000002221d7810 */ /* 0x040fe40007ffe0ff */
        /* <DEDUP_REMOVED lines=11> */
[----:B------:R-:W3:Y:S02]  /*2ba0*/  @!P6 LDG.E.64 R26, [R26.64] ;  /* 0x000000061a1ae981 */ /* 0x000ee4000c1e1b00 */
[----:B------:R-:W-:Y:S02]  /*2bb0*/  @!P3 IMAD R31, R31, c[0x0][0x10], R32 ;  /* 0x000004001f1fba24 */ /* 0x000fe400078e0220 */
[----:B------:R-:W4:Y:S02]  /*2bc0*/  @!P5 LDG.E.64 R28, [R28.64] ;  /* 0x000000061c1cd981 */ /* 0x000f24000c1e1b00 */
[----:B------:R-:W-:-:S06]  /*2bd0*/  @!P3 IMAD.WIDE.U32 R30, R31, 0x8, R56 ;  /* 0x000000081f1eb825 */ /* 0x000fcc00078e0038 */
[----:B------:R-:W5:Y:S01]  /*2be0*/  @!P3 LDG.E.64 R30, [R30.64] ;  /* 0x000000061e1eb981 */ /* 0x000f62000c1e1b00 */
[----:B------:R-:W-:Y:S01]  /*2bf0*/  IADD3 R34, R34, 0x4, RZ ;  /* 0x0000000422227810 */ /* 0x000fe20007ffe0ff */
[----:B--2---:R-:W-:Y:S02]  /*2c00*/  @!P0 FADD.FTZ R22, R22, R24 ;  /* 0x0000001816168221 */ /* 0x004fe40000010000 */
[----:B------:R-:W-:Y:S01]  /*2c10*/  @!P0 FADD.FTZ R23, R23, R25 ;  /* 0x0000001917178221 */ /* 0x000fe20000010000 */
[-C--:B------:R-:W-:Y:S01]  /*2c20*/  ISETP.EQ.OR P0, PT, R34, R45.reuse, P2 ;  /* 0x0000002d2200720c */ /* 0x080fe20001702670 */
[----:B---3--:R-:W-:Y:S01]  /*2c30*/  @!P6 FADD.FTZ R22, R22, R26 ;  /* 0x0000001a1616e221 */ /* 0x008fe20000010000 */
[C---:B------:R-:W-:Y:S01]  /*2c40*/  IADD3 R26, R34.reuse, 0x2, RZ ;  /* 0x00000002221a7810 */ /* 0x040fe20007ffe0ff */
[----:B------:R-:W-:Y:S01]  /*2c50*/  @!P6 FADD.FTZ R23, R23, R27 ;  /* 0x0000001b1717e221 */ /* 0x000fe20000010000 */
[----:B------:R-:W-:Y:S01]  /*2c60*/  IADD3 R27, R34, 0x1, RZ ;  /* 0x00000001221b7810 */ /* 0x000fe20007ffe0ff */
[----:B----4-:R-:W-:Y:S01]  /*2c70*/  @!P5 FADD.FTZ R22, R22, R28 ;  /* 0x0000001c1616d221 */ /* 0x010fe20000010000 */
[-C--:B------:R-:W-:Y:S01]  /*2c80*/  ISETP.EQ.OR P6, PT, R26, R45.reuse, P2 ;  /* 0x0000002d1a00720c */ /* 0x080fe200017c2670 */
[----:B------:R-:W-:Y:S01]  /*2c90*/  @!P5 FADD.FTZ R23, R23, R29 ;  /* 0x0000001d1717d221 */ /* 0x000fe20000010000 */
[----:B------:R-:W-:-:S02]  /*2ca0*/  ISETP.EQ.OR P5, PT, R27, R45, P2 ;  /* 0x0000002d1b00720c */ /* 0x000fc400017a2670 */
[----:B------:R-:W-:-:S03]  /*2cb0*/  IADD3 R28, R34, 0x3, RZ ;  /* 0x00000003221c7810 */ /* 0x000fc60007ffe0ff */
[----:B------:R-:W-:Y:S02]  /*2cc0*/  @!P0 IMAD R25, R34, c[0x0][0x10], R32 ;  /* 0x0000040022198a24 */ /* 0x000fe400078e0220 */
[----:B-----5:R-:W-:Y:S02]  /*2cd0*/  @!P3 FADD.FTZ R22, R22, R30 ;  /* 0x0000001e1616b221 */ /* 0x020fe40000010000 */
[----:B------:R-:W-:Y:S01]  /*2ce0*/  @!P3 FADD.FTZ R23, R23, R31 ;  /* 0x0000001f1717b221 */ /* 0x000fe20000010000 */
        /* <DEDUP_REMOVED lines=16> */
[----:B------:R-:W-:Y:S01]  /*2df0*/  @!P0 FADD.FTZ R23, R23, R25 ;  /* 0x0000001917178221 */ /* 0x000fe20000010000 */
[----:B------:R-:W-:Y:S01]  /*2e00*/  PLOP3.LUT P0, PT, PT, PT, PT, 0x8, 0x0 ;  /* 0x000000000000781c */ /* 0x000fe20003f0e170 */
[----:B---3--:R-:W-:Y:S02]  /*2e10*/  @!P5 FADD.FTZ R22, R22, R26 ;  /* 0x0000001a1616d221 */ /* 0x008fe40000010000 */
[----:B------:R-:W-:Y:S02]  /*2e20*/  @!P5 FADD.FTZ R23, R23, R27 ;  /* 0x0000001b1717d221 */ /* 0x000fe40000010000 */
[----:B----4-:R-:W-:-:S02]  /*2e30*/  @!P6 FADD.FTZ R22, R22, R28 ;  /* 0x0000001c1616e221 */ /* 0x010fc40000010000 */
[----:B------:R-:W-:Y:S02]  /*2e40*/  @!P6 FADD.FTZ R23, R23, R29 ;  /* 0x0000001d1717e221 */ /* 0x000fe40000010000 */
[----:B-----5:R-:W-:Y:S02]  /*2e50*/  @!P3 FADD.FTZ R22, R22, R30 ;  /* 0x0000001e1616b221 */ /* 0x020fe40000010000 */
[----:B------:R-:W-:Y:S02]  /*2e60*/  @!P3 FADD.FTZ R23, R23, R31 ;  /* 0x0000001f1717b221 */ /* 0x000fe40000010000 */
.L_x_2085:
[----:B------:R-:W-:-:S13]  /*2e70*/  ISETP.NE.OR P0, PT, R33, RZ, P0 ;  /* 0x000000ff2100720c */ /* 0x000fda0000705670 */
[----:B------:R-:W-:Y:S05]  /*2e80*/  @!P0 BRA `(.L_x_2081) ;  /* 0x000001f000008947 */ /* 0x000fea0003800000 */
.L_x_2082:
        /* <DEDUP_REMOVED lines=21> */
[----:B--2---:R-:W-:Y:S02]  /*2fe0*/  @!P5 FADD.FTZ R22, R22, R24 ;  /* 0x000000181616d221 */ /* 0x004fe40000010000 */
        /* <DEDUP_REMOVED lines=9> */
.L_x_2081:
        /* <DEDUP_REMOVED lines=10> */
[----:B--2---:R-:W-:Y:S02]  /*3120*/  FADD.FTZ R22, R22, R24 ;  /* 0x0000001816167221 */ /* 0x004fe40000010000 */
[----:B------:R-:W-:Y:S02]  /*3130*/  FADD.FTZ R23, R23, R25 ;  /* 0x0000001917177221 */ /* 0x000fe40000010000 */
.L_x_2087:
[----:B------:R-:W-:Y:S05]  /*3140*/  BSYNC B0 ;  /* 0x0000000000007941 */ /* 0x000fea0003800000 */
.L_x_2086:
        /* <DEDUP_REMOVED lines=12> */
[----:B--2---:R-:W-:Y:S02]  /*3210*/  @!P3 FADD.FTZ R22, R22, R24 ;  /* 0x000000181616b221 */ /* 0x004fe40000010000 */
[----:B------:R-:W-:Y:S02]  /*3220*/  @!P3 FADD.FTZ R23, R23, R25 ;  /* 0x000000191717b221 */ /* 0x000fe40000010000 */
[----:B---3--:R-:W-:-:S02]  /*3230*/  @!P0 FADD.FTZ R22, R22, R26 ;  /* 0x0000001a16168221 */ /* 0x008fc40000010000 */
[----:B------:R-:W-:-:S05]  /*3240*/  @!P0 FADD.FTZ R23, R23, R27 ;  /* 0x0000001b17178221 */ /* 0x000fca0000010000 */
.L_x_2078:
[----:B------:R-:W-:Y:S04]  /*3250*/  @!P2 STS.64 [0xe0], R22 ;  /* 0x0000e016ff00a388 */ /* 0x000fe80000000a00 */
[----:B------:R-:W-:Y:S01]  /*3260*/  BAR.SYNC.DEFER_BLOCKING 0x0 ;  /* 0x0000000000007b1d */ /* 0x000fe20000010000 */
[----:B------:R-:W-:Y:S02]  /*3270*/  ISETP.GE.U32.AND P0, PT, R50, c[0x0][0x1e0], PT ;  /* 0x0000780032007a0c */ /* 0x000fe40003f06070 */
[----:B------:R-:W-:Y:S02]  /*3280*/  ISETP.GE.U32.AND P2, PT, R49, c[0x0][0x1e0], PT ;  /* 0x0000780031007a0c */ /* 0x000fe40003f46070 */
[----:B------:R-:W-:Y:S02]  /*3290*/  ISETP.GE.U32.AND P3, PT, R48, c[0x0][0x1e0], PT ;  /* 0x0000780030007a0c */ /* 0x000fe40003f66070 */
[----:B------:R-:W-:-:S02]  /*32a0*/  ISETP.GE.AND.EX P0, PT, R42, c[0x0][0x1e4], PT, P0 ;  /* 0x000079002a007a0c */ /* 0x000fc40003f06300 */
[----:B------:R-:W-:Y:S02]  /*32b0*/  ISETP.GE.AND.EX P2, PT, R41, c[0x0][0x1e4], PT, P2 ;  /* 0x0000790029007a0c */ /* 0x000fe40003f46320 */
[----:B------:R-:W-:Y:S02]  /*32c0*/  ISETP.GE.AND.EX P3, PT, R40, c[0x0][0x1e4], PT, P3 ;  /* 0x0000790028007a0c */ /* 0x000fe40003f66330 */
[C---:B------:R-:W-:Y:S02]  /*32d0*/  ISETP.GT.U32.OR P0, PT, R53.reuse, 0x2ff, P0 ;  /* 0x000002ff3500780c */ /* 0x040fe40000704470 */
[C---:B------:R-:W-:Y:S02]  /*32e0*/  ISETP.GT.U32.OR P2, PT, R53.reuse, 0x2ff, P2 ;  /* 0x000002ff3500780c */ /* 0x040fe40001744470 */
[----:B------:R-:W-:Y:S01]  /*32f0*/  ISETP.GT.U32.OR P3, PT, R53, 0x2ff, P3 ;  /* 0x000002ff3500780c */ /* 0x000fe20001f64470 */
[----:B01----:R-:W0:Y:S02]  /*3300*/  LDS.64 R24, [0xe0] ;  /* 0x0000e000ff187984 */ /* 0x003e240000000a00 */
[----:B0-----:R-:W-:-:S02]  /*3310*/  FMUL.FTZ R24, R24, c[0x0][0x20c] ;  /* 0x0000830018187a20 */ /* 0x001fc40000410000 */
        /* <DEDUP_REMOVED lines=20> */
.L_x_2088:
[----:B------:R-:W-:Y:S01]  /*3460*/  BSSY B0, `(.L_x_2089) ;  /* 0x0000011000007945 */ /* 0x000fe20003800000 */
[----:B------:R-:W-:Y:S05]  /*3470*/  @!P1 BRA `(.L_x_2090) ;  /* 0x000000f000009947 */ /* 0x000fea0003800000 */
[----:B------:R-:W-:Y:S01]  /*3480*/  MOV R22, R58 ;  /* 0x0000003a00167202 */ /* 0x000fe20000000f00 */
[----:B------:R-:W-:Y:S01]  /*3490*/  IMAD R26, R43, c[0x0][0x1d8], RZ ;  /* 0x000076002b1a7a24 */ /* 0x000fe200078e02ff */
[----:B------:R-:W-:Y:S01]  /*34a0*/  MOV R23, R61 ;  /* 0x0000003d00177202 */ /* 0x000fe20000000f00 */
[----:B------:R-:W-:Y:S02]  /*34b0*/  FFMA.FTZ R27, R2, R24, R25 ;  /* 0x00000018021b7223 */ /* 0x000fe40000010019 */
[C---:B------:R-:W-:Y:S02]  /*34c0*/  IMAD R29, R51.reuse, c[0x0][0x1dc], R26 ;  /* 0x00007700331d7a24 */ /* 0x040fe400078e021a */
[----:B------:R-:W-:-:S04]  /*34d0*/  IMAD.WIDE.U32 R22, R51, c[0x0][0x1d8], R22 ;  /* 0x0000760033167a25 */ /* 0x000fc800078e0016 */
[----:B------:R-:W-:Y:S01]  /*34e0*/  FFMA.FTZ R26, R3, R24, R25 ;  /* 0x00000018031a7223 */ /* 0x000fe20000010019 */
[----:B------:R-:W-:Y:S01]  /*34f0*/  IADD3 R29, R23, R29, RZ ;  /* 0x0000001d171d7210 */ /* 0x000fe20007ffe0ff */
[----:B------:R-:W-:Y:S01]  /*3500*/  FFMA.FTZ R27, R18, R10, -R27 ;  /* 0x0000000a121b7223 */ /* 0x000fe2000001081b */
[C---:B------:R-:W-:Y:S01]  /*3510*/  LEA R2, P5, R22.reuse, c[0x0][0x160], 0x2 ;  /* 0x0000580016027a11 */ /* 0x040fe200078a10ff */
[----:B------:R-:W-:Y:S02]  /*3520*/  FFMA.FTZ R11, R19, R11, -R26 ;  /* 0x0000000b130b7223 */ /* 0x000fe4000001081a */
[-C--:B------:R-:W-:Y:S01]  /*3530*/  FMUL.FTZ R10, R27, R46.reuse ;  /* 0x0000002e1b0a7220 */ /* 0x080fe20000410000 */
[----:B------:R-:W-:Y:S01]  /*3540*/  LEA.HI.X R3, R22, c[0x0][0x164], R29, 0x2, P5 ;  /* 0x0000590016037a11 */ /* 0x000fe200028f141d */
[----:B------:R-:W-:-:S05]  /*3550*/  FMUL.FTZ R11, R11, R46 ;  /* 0x0000002e0b0b7220 */ /* 0x000fca0000410000 */
[----:B------:R0:W-:Y:S03]  /*3560*/  STG.E.64 [R2.64], R10 ;  /* 0x0000000a02007986 */ /* 0x0001e6000c101b06 */
.L_x_2090:
[----:B------:R-:W-:Y:S05]  /*3570*/  BSYNC B0 ;  /* 0x0000000000007941 */ /* 0x000fea0003800000 */
.L_x_2089:
        /* <DEDUP_REMOVED lines=19> */
.L_x_2091:
[----:B------:R-:W-:Y:S01]  /*36b0*/  BSSY B0, `(.L_x_2092) ;  /* 0x0000011000007945 */ /* 0x000fe20003800000 */
[----:B------:R-:W-:Y:S05]  /*36c0*/  @P0 BRA `(.L_x_2093) ;  /* 0x000000f000000947 */ /* 0x000fea0003800000 */
[----:B0-----:R-:W-:Y:S01]  /*36d0*/  MOV R2, R58 ;  /* 0x0000003a00027202 */ /* 0x001fe20000000f00 */
        /* <DEDUP_REMOVED lines=14> */
.L_x_2093:
[----:B------:R-:W-:Y:S05]  /*37c0*/  BSYNC B0 ;  /* 0x0000000000007941 */ /* 0x000fea0003800000 */
.L_x_2092:
        /* <DEDUP_REMOVED lines=19> */
.L_x_2094:
[----:B------:R-:W-:Y:S01]  /*3900*/  BSSY B0, `(.L_x_2095) ;  /* 0x0000011000007945 */ /* 0x000fe20003800000 */
[----:B------:R-:W-:Y:S05]  /*3910*/  @P2 BRA `(.L_x_2096) ;  /* 0x000000f000002947 */ /* 0x000fea0003800000 */
[----:B0-----:R-:W-:Y:S01]  /*3920*/  IMAD R4, R41, c[0x0][0x1d8], RZ ;  /* 0x0000760029047a24 */ /* 0x001fe200078e02ff */
[----:B------:R-:W-:Y:S01]  /*3930*/  MOV R2, R58 ;  /* 0x0000003a00027202 */ /* 0x000fe20000000f00 */
[-CC-:B------:R-:W-:Y:S01]  /*3940*/  FFMA.FTZ R11, R6, R24.reuse, R25.reuse ;  /* 0x00000018060b7223 */ /* 0x180fe20000010019 */
[----:B------:R-:W-:Y:S01]  /*3950*/  MOV R3, R61 ;  /* 0x0000003d00037202 */ /* 0x000fe20000000f00 */
[----:B------:R-:W-:Y:S02]  /*3960*/  IMAD R13, R49, c[0x0][0x1dc], R4 ;  /* 0x00007700310d7a24 */ /* 0x000fe400078e0204 */
[----:B------:R-:W-:Y:S02]  /*3970*/  FFMA.FTZ R6, R7, R24, R25 ;  /* 0x0000001807067223 */ /* 0x000fe40000010019 */
[----:B------:R-:W-:-:S04]  /*3980*/  IMAD.WIDE.U32 R4, R49, c[0x0][0x1d8], R2 ;  /* 0x0000760031047a25 */ /* 0x000fc800078e0002 */
[----:B------:R-:W-:Y:S01]  /*3990*/  FFMA.FTZ R11, R18, R14, -R11 ;  /* 0x0000000e120b7223 */ /* 0x000fe2000001080b */
[----:B------:R-:W-:Y:S01]  /*39a0*/  IADD3 R13, R5, R13, RZ ;  /* 0x0000000d050d7210 */ /* 0x000fe20007ffe0ff */
[----:B------:R-:W-:Y:S01]  /*39b0*/  FFMA.FTZ R7, R19, R15, -R6 ;  /* 0x0000000f13077223 */ /* 0x000fe20000010806 */
[C---:B------:R-:W-:Y:S01]  /*39c0*/  LEA R2, P0, R4.reuse, c[0x0][0x160], 0x2 ;  /* 0x0000580004027a11 */ /* 0x040fe200078010ff */
[-C--:B------:R-:W-:Y:S02]  /*39d0*/  FMUL.FTZ R6, R11, R46.reuse ;  /* 0x0000002e0b067220 */ /* 0x080fe40000410000 */
[----:B------:R-:W-:Y:S01]  /*39e0*/  FMUL.FTZ R7, R7, R46 ;  /* 0x0000002e07077220 */ /* 0x000fe20000410000 */
[----:B------:R-:W-:-:S05]  /*39f0*/  LEA.HI.X R3, R4, c[0x0][0x164], R13, 0x2, P0 ;  /* 0x0000590004037a11 */ /* 0x000fca00000f140d */
[----:B------:R0:W-:Y:S04]  /*3a00*/  STG.E.64 [R2.64], R6 ;  /* 0x0000000602007986 */ /* 0x0001e8000c101b06 */
.L_x_2096:
[----:B------:R-:W-:Y:S05]  /*3a10*/  BSYNC B0 ;  /* 0x0000000000007941 */ /* 0x000fea0003800000 */
.L_x_2095:
[----:B------:R-:W-:Y:S05]  /*3a20*/  @!P4 BRA `(.L_x_2097) ;  /* 0x000001200000c947 */ /* 0x000fea0003800000 */
[----:B------:R-:W-:Y:S02]  /*3a30*/  FFMA.FTZ R20, R8, R18, R20 ;  /* 0x0000001208147223 */ /* 0x000fe40000010014 */
[----:B------:R-:W-:Y:S02]  /*3a40*/  FFMA.FTZ R21, R9, R19, R21 ;  /* 0x0000001309157223 */ /* 0x000fe40000010015 */
[----:B0-----:R-:W-:Y:S02]  /*3a50*/  FMUL.FTZ R2, R20, -1.4426950216293334961 ;  /* 0xbfb8aa3b14027820 */ /* 0x001fe40000410000 */
        /* <DEDUP_REMOVED lines=15> */
.L_x_2097:
[----:B------:R-:W-:Y:S01]  /*3b50*/  BSSY B0, `(.L_x_2098) ;  /* 0x0000010000007945 */ /* 0x000fe20003800000 */
[----:B------:R-:W-:Y:S05]  /*3b60*/  @P3 BRA `(.L_x_2099) ;  /* 0x000000e000003947 */ /* 0x000fea0003800000 */
[----:B------:R-:W-:Y:S01]  /*3b70*/  MOV R59, R61 ;  /* 0x0000003d003b7202 */ /* 0x000fe20000000f00 */
[----:B0-----:R-:W-:Y:S02]  /*3b80*/  IMAD R5, R40, c[0x0][0x1d8], RZ ;  /* 0x0000760028057a24 */ /* 0x001fe400078e02ff */
[----:B------:R-:W-:Y:S02]  /*3b90*/  FFMA.FTZ R3, R8, R24, R25 ;  /* 0x0000001808037223 */ /* 0x000fe40000010019 */
[----:B------:R-:W-:-:S04]  /*3ba0*/  IMAD.WIDE.U32 R58, R48, c[0x0][0x1d8], R58 ;  /* 0x00007600303a7a25 */ /* 0x000fc800078e003a */
[----:B------:R-:W-:Y:S01]  /*3bb0*/  IMAD R5, R48, c[0x0][0x1dc], R5 ;  /* 0x0000770030057a24 */ /* 0x000fe200078e0205 */
[----:B------:R-:W-:Y:S01]  /*3bc0*/  LEA R2, P0, R58, c[0x0][0x160], 0x2 ;  /* 0x000058003a027a11 */ /* 0x000fe200078010ff */
[----:B------:R-:W-:Y:S02]  /*3bd0*/  FFMA.FTZ R24, R9, R24, R25 ;  /* 0x0000001809187223 */ /* 0x000fe40000010019 */
[----:B------:R-:W-:Y:S01]  /*3be0*/  FFMA.FTZ R3, R18, R16, -R3 ;  /* 0x0000001012037223 */ /* 0x000fe20000010803 */
[----:B------:R-:W-:Y:S01]  /*3bf0*/  IADD3 R5, R59, R5, RZ ;  /* 0x000000053b057210 */ /* 0x000fe20007ffe0ff */
[----:B------:R-:W-:Y:S02]  /*3c00*/  FFMA.FTZ R17, R19, R17, -R24 ;  /* 0x0000001113117223 */ /* 0x000fe40000010818 */
[-C--:B------:R-:W-:Y:S01]  /*3c10*/  FMUL.FTZ R16, R3, R46.reuse ;  /* 0x0000002e03107220 */ /* 0x080fe20000410000 */
[----:B------:R-:W-:Y:S01]  /*3c20*/  LEA.HI.X R3, R58, c[0x0][0x164], R5, 0x2, P0 ;  /* 0x000059003a037a11 */ /* 0x000fe200000f1405 */
[----:B------:R-:W-:-:S05]  /*3c30*/  FMUL.FTZ R17, R17, R46 ;  /* 0x0000002e11117220 */ /* 0x000fca0000410000 */
[----:B------:R0:W-:Y:S02]  /*3c40*/  STG.E.64 [R2.64], R16 ;  /* 0x0000001002007986 */ /* 0x0001e4000c101b06 */
.L_x_2099:
[----:B------:R-:W-:Y:S05]  /*3c50*/  BSYNC B0 ;  /* 0x0000000000007941 */ /* 0x000fea0003800000 */
.L_x_2098:
[----:B------:R-:W-:Y:S02]  /*3c60*/  IADD3 R52, R52, c[0x0][0x10], RZ ;  /* 0x0000040034347a10 */ /* 0x000fe40007ffe0ff */
[----:B------:R-:W-:Y:S02]  /*3c70*/  IADD3 R47, R47, 0x1, RZ ;  /* 0x000000012f2f7810 */ /* 0x000fe40007ffe0ff */
[----:B------:R-:W-:-:S13]  /*3c80*/  ISETP.GE.AND P0, PT, R52, UR4, PT ;  /* 0x0000000434007c0c */ /* 0x000fda000bf06270 */
[----:B------:R-:W-:Y:S01]  /*3c90*/  @P0 CALL.REL.NOINC `(.L_x_2065) ;  /* 0x0000001000000944 */ /* 0x000fe20003c00000 */
[----:B------:R-:W-:Y:S05]  /*3ca0*/  BRA `(.L_x_2100) ;  /* 0xffffc60000007947 */ /* 0x000fea000383ffff */
.L_x_2065:
        /* <DEDUP_REMOVED lines=18> */
.L_x_2102:
[----:B------:R-:W-:Y:S05]  /*3dd0*/  BSYNC B0 ;  /* 0x0000000000007941 */ /* 0x000fea0003800000 */
.L_x_2101:
        /* <DEDUP_REMOVED lines=11> */
.L_x_2104:
[----:B------:R-:W2:Y:S01]  /*3e90*/  LDG.E.STRONG.GPU R5, [R2.64] ;  /* 0x0000000602057981 */ /* 0x000ea2000c1ef900 */
[----:B------:R-:W-:Y:S01]  /*3ea0*/  YIELD ;  /* 0x0000000000007946 */ /* 0x000fe20003800000 */
[----:B--2---:R-:W-:Y:S01]  /*3eb0*/  ISETP.NE.AND P0, PT, R5, R0, PT ;  /* 0x000000000500720c */ /* 0x004fe20003f05270 */
[----:B------:R-:W-:-:S12]  /*3ec0*/  CCTL.IVALL ;  /* 0x00000000ff00798f */ /* 0x000fd80002000000 */
[----:B------:R-:W-:Y:S05]  /*3ed0*/  @P0 BRA `(.L_x_2104) ;  /* 0xffffffb000000947 */ /* 0x000fea000383ffff */
.L_x_2103:
[----:B------:R-:W-:Y:S02]  /*3ee0*/  WARPSYNC 0xffffffff ;  /* 0xffffffff00007948 */ /* 0x000fe40003800000 */
[----:B------:R-:W-:Y:S01]  /*3ef0*/  MOV R19, c[0x0][0x1dc] ;  /* 0x0000770000137a02 */ /* 0x000fe20000000f00 */
[----:B------:R-:W-:Y:S03]  /*3f00*/  BAR.SYNC.DEFER_BLOCKING 0x0 ;  /* 0x0000000000007b1d */ /* 0x000fe60000010000 */
[----:B------:R-:W-:-:S04]  /*3f10*/  LEA.HI R0, P0, R19, c[0x0][0x1d8], RZ, 0x1 ;  /* 0x0000760013007a11 */ /* 0x000fc800078108ff */
[----:B------:R-:W-:-:S04]  /*3f20*/  IADD3.X R3, RZ, c[0x0][0x1dc], RZ, P0, !PT ;  /* 0x00007700ff037a10 */ /* 0x000fc800007fe4ff */
[----:B------:R-:W-:Y:S02]  /*3f30*/  SHF.R.S64 R20, R0, 0x1, R3 ;  /* 0x0000000100147819 */ /* 0x000fe40000001003 */
        /* <DEDUP_REMOVED lines=19> */
.L_x_2105:
[----:B------:R-:W-:-:S04]  /*4070*/  LEA R6, P0, R53, c[0x0][0x1b8], 0x2 ;  /* 0x00006e0035067a11 */ /* 0x000fc800078010ff */
[----:B------:R-:W-:Y:S02]  /*4080*/  LEA.HI.X R7, R53, c[0x0][0x1bc], R18, 0x2, P0 ;  /* 0x00006f0035077a11 */ /* 0x000fe400000f1412 */
[-C--:B------:R-:W-:Y:S02]  /*4090*/  LEA R8, P0, R20, R6.reuse, 0x2 ;  /* 0x0000000614087211 */ /* 0x080fe400078010ff */
[-C--:B------:R-:W-:Y:S01]  /*40a0*/  LEA R12, P1, R22, R6.reuse, 0x2 ;  /* 0x00000006160c7211 */ /* 0x080fe200078210ff */
[----:B0-----:R-:W2:Y:S01]  /*40b0*/  LDG.E R14, [R6.64] ;  /* 0x00000006060e7981 */ /* 0x001ea2000c1e1900 */
        /* <DEDUP_REMOVED lines=12> */
[----:B------:R-:W-:-:S04]  /*4180*/  SHF.R.S32.HI R18, RZ, 0x1f, R53 ;  /* 0x0000001fff127819 */ /* 0x000fc80000011435 */
[----:B------:R-:W-:Y:S01]  /*4190*/  ISETP.GT.AND.EX P0, PT, R27, R18, PT, P0 ;  /* 0x000000121b00720c */ /* 0x000fe20003f04300 */
[----:B--2---:R0:W-:Y:S04]  /*41a0*/  STG.E.64 [R2.64], R14 ;  /* 0x0000000e02007986 */ /* 0x0041e8000c101b06 */
[----:B---3--:R0:W-:Y:S08]  /*41b0*/  STG.E.64 [R4.64], R16 ;  /* 0x0000001004007986 */ /* 0x0081f0000c101b06 */
[----:B------:R-:W-:Y:S05]  /*41c0*/  @P0 BRA `(.L_x_2105) ;  /* 0xfffffea000000947 */ /* 0x000fea000383ffff */
[----:B------:R-:W-:Y:S05]  /*41d0*/  EXIT ;  /* 0x000000000000794d */ /* 0x000fea0003800000 */
.L_x_2106:
        /* <DEDUP_REMOVED lines=10> */
.L_x_5174:


//--------------------- .text._Z35group_norm_nhwc_bwd_one_pass_kernelI11Fp32IOFp32WLi128ELi96ELi768EEv26Group_norm_nhwc_bwd_params --------------------------
	.section	.text._Z35group_norm_nhwc_bwd_one_pass_kernelI11Fp32IOFp32WLi128ELi96ELi768EEv26Group_norm_nhwc_bwd_params,"ax",@progbits
	.sectioninfo	@"SHI_REGISTERS=80"
	.align	128
        .global         _Z35group_norm_nhwc_bwd_one_pass_kernelI11Fp32IOFp32WLi128ELi96ELi768EEv26Group_norm_nhwc_bwd_params
        .type           _Z35group_norm_nhwc_bwd_one_pass_kernelI11Fp32IOFp32WLi128ELi96ELi768EEv26Group_norm_nhwc_bwd_params,@function
        .size           _Z35group_norm_nhwc_bwd_one_pass_kernelI11Fp32IOFp32WLi128ELi96ELi768EEv26Group_norm_nhwc_bwd_params,(.L_x_5175 - _Z35group_norm_nhwc_bwd_one_pass_kernelI11Fp32IOFp32WLi128ELi96ELi768EEv26Group_norm_nhwc_bwd_params)
        .other          _Z35group_norm_nhwc_bwd_one_pass_kernelI11Fp32IOFp32WLi128ELi96ELi768EEv26Group_norm_nhwc_bwd_params,@"STO_CUDA_ENTRY STV_DEFAULT"
_Z35group_norm_nhwc_bwd_one_pass_kernelI11Fp32IOFp32WLi128ELi96ELi768EEv26Group_norm_nhwc_bwd_params:
.text._Z35group_norm_nhwc_bwd_one_pass_kernelI11Fp32IOFp32WLi128ELi96ELi768EEv26Group_norm_nhwc_bwd_params:
[----:B------:R-:W-:Y:S02]  /*0000*/  MOV R1, c[0x0][0x28] ;  /* 0x00000a0000017a02 */ /* 0x000fe40000000f00 */
[----:B------:R-:W0:Y:S01]  /*0010*/  S2UR UR7, SR_CTAID.Y ;  /* 0x00000000000779c3 */ /* 0x000e220000002600 */
[----:B------:R-:W-:Y:S01]  /*0020*/  ULDC UR6, c[0x0][0x1f0] ;  /* 0x00007c0000067ab9 */ /* 0x000fe20000000800 */
[----:B------:R-:W1:Y:S01]  /*0030*/  S2R R0, SR_TID.X ;  /* 0x0000000000007919 */ /* 0x000e620000002100 */
[----:B------:R-:W-:Y:S02]  /*0040*/  ULDC UR4, c[0x0][0x1c0] ;  /* 0x0000700000047ab9 */ /* 0x000fe40000000800 */
[----:B------:R-:W-:Y:S02]  /*0050*/  UIMAD UR6, UR6, UR4, URZ ;  /* 0x00000004060672a4 */ /* 0x000fe4000f8e023f */
[----:B------:R-:W-:Y:S02]  /*0060*/  ULDC.64 UR14, c[0x0][0x118] ;  /* 0x00004600000e7ab9 */ /* 0x000fe40000000a00 */
[----:B0-----:R-:W-:-:S06]  /*0070*/  UISETP.GE.AND UP0, UPT, UR7, UR6, UPT ;  /* 0x000000060700728c */ /* 0x001fcc000bf06270 */
[----:B------:R-:W-:-:S13]  /*0080*/  PLOP3.LUT P0, PT, PT, PT, UP0, 0x80, 0x0 ;  /* 0x000000000000781c */ /* 0x000fda0003f0f008 */
[----:B------:R-:W-:Y:S05]  /*0090*/  @P0 BRA `(.L_x_2107) ;  /* 0x0000553000000947 */ /* 0x000fea0003800000 */
[----:B-1----:R-:W0:Y:S01]  /*00a0*/  S2R R42, SR_CTAID.X ;  /* 0x00000000002a7919 */ /* 0x002e220000002500 */
[----:B------:R-:W-:Y:S01]  /*00b0*/  IMAD.WIDE.U32 R2, R0, -0x55555555, RZ ;  /* 0xaaaaaaab00027825 */ /* 0x000fe200078e00ff */
[----:B------:R-:W-:Y:S01]  /*00c0*/  UMOV UR8, 0x3 ;  /* 0x0000000300087882 */ /* 0x000fe20000000000 */
[----:B------:R-:W-:Y:S01]  /*00d0*/  SHF.R.S32.HI R5, RZ, 0x1f, R0 ;  /* 0x0000001fff057819 */ /* 0x000fe20000011400 */
[----:B------:R-:W-:Y:S01]  /*00e0*/  ULDC.64 UR12, c[0x0][0x1d8] ;  /* 0x00007600000c7ab9 */ /* 0x000fe20000000a00 */
[----:B------:R-:W-:Y:S01]  /*00f0*/  HFMA2.MMA R60, -RZ, RZ, 0, 0 ;  /* 0x00000000ff3c7435 */ /* 0x000fe200000001ff */
[----:B------:R-:W-:Y:S01]  /*0100*/  UIMAD.WIDE.U32 UR4, UR8, UR12, URZ ;  /* 0x0000000c080472a5 */ /* 0x000fe2000f8e003f */
[----:B------:R-:W-:Y:S01]  /*0110*/  SHF.R.U32.HI R3, RZ, 0x5, R3 ;  /* 0x00000005ff037819 */ /* 0x000fe20000011603 */
[----:B------:R-:W-:Y:S01]  /*0120*/  UIMAD UR8, UR8, UR13, URZ ;  /* 0x0000000d080872a4 */ /* 0x000fe2000f8e023f */
[----:B------:R-:W-:Y:S01]  /*0130*/  LEA.HI R5, R5, R0, RZ, 0x5 ;  /* 0x0000000005057211 */ /* 0x000fe200078f28ff */
[----:B------:R-:W-:-:S02]  /*0140*/  ULEA.HI UR11, UP0, UR13, UR12, URZ, 0x1 ;  /* 0x0000000c0d0b7291 */ /* 0x000fc4000f81083f */
[----:B------:R-:W-:Y:S01]  /*0150*/  UIADD3 UR8, UR5, UR8, URZ ;  /* 0x0000000805087290 */ /* 0x000fe2000fffe03f */
[----:B------:R-:W-:Y:S01]  /*0160*/  IMAD R61, R3, -0x30, R0 ;  /* 0xffffffd0033d7824 */ /* 0x000fe200078e0200 */
[----:B------:R-:W-:Y:S01]  /*0170*/  UIADD3.X UR9, URZ, UR13, URZ, UP0, !UPT ;  /* 0x0000000d3f097290 */ /* 0x000fe200087fe43f */
[----:B------:R-:W-:Y:S01]  /*0180*/  SHF.R.S32.HI R76, RZ, 0x5, R5 ;  /* 0x00000005ff4c7819 */ /* 0x000fe20000011405 */
[----:B------:R-:W-:Y:S02]  /*0190*/  ULEA.HI UR10, UP0, UR8, UR4, URZ, 0x1 ;  /* 0x00000004080a7291 */ /* 0x000fe4000f81083f */
[----:B------:R-:W-:Y:S01]  /*01a0*/  USHF.R.S64 UR11, UR11, 0x1, UR9 ;  /* 0x000000010b0b7899 */ /* 0x000fe20008001009 */
[----:B------:R-:W-:Y:S01]  /*01b0*/  SHF.L.U32 R61, R61, 0x1, RZ ;  /* 0x000000013d3d7819 */ /* 0x000fe200000006ff */
[----:B------:R-:W-:Y:S02]  /*01c0*/  UIADD3.X UR8, URZ, UR8, URZ, UP0, !UPT ;  /* 0x000000083f087290 */ /* 0x000fe400087fe43f */
[----:B------:R-:W-:Y:S01]  /*01d0*/  USHF.R.S32.HI UR9, URZ, 0x1, UR9 ;  /* 0x000000013f097899 */ /* 0x000fe20008011409 */
[----:B0-----:R-:W-:Y:S01]  /*01e0*/  IMAD R2, R42, c[0x0][0x1fc], R3 ;  /* 0x00007f002a027a24 */ /* 0x001fe200078e0203 */
[----:B------:R-:W-:-:S02]  /*01f0*/  USHF.R.S64 UR10, UR10, 0x1, UR8 ;  /* 0x000000010a0a7899 */ /* 0x000fc40008001008 */
[----:B------:R-:W-:Y:S02]  /*0200*/  USHF.R.S32.HI UR8, URZ, 0x1, UR8 ;  /* 0x000000013f087899 */ /* 0x000fe40008011408 */
[C---:B------:R-:W-:Y:S01]  /*0210*/  ISETP.GE.U32.AND P1, PT, R2.reuse, c[0x0][0x1e0], PT ;  /* 0x0000780002007a0c */ /* 0x040fe20003f26070 */
[----:B------:R-:W-:Y:S01]  /*0220*/  USHF.L.U64.HI UR9, UR11, 0x2, UR9 ;  /* 0x000000020b097899 */ /* 0x000fe20008010209 */
[----:B------:R-:W-:Y:S01]  /*0230*/  SHF.R.S32.HI R77, RZ, 0x1f, R2 ;  /* 0x0000001fff4d7819 */ /* 0x000fe20000011402 */
[----:B------:R-:W-:Y:S01]  /*0240*/  USHF.L.U64.HI UR8, UR10, 0x2, UR8 ;  /* 0x000000020a087899 */ /* 0x000fe20008010208 */
[C---:B------:R-:W-:Y:S01]  /*0250*/  IADD3 R68, R2.reuse, 0x10, RZ ;  /* 0x0000001002447810 */ /* 0x040fe20007ffe0ff */
[----:B------:R-:W-:Y:S01]  /*0260*/  ULDC.U8 UR16, c[0x0][0x1f4] ;  /* 0x00007d0000107ab9 */ /* 0x000fe20000000000 */
[----:B------:R-:W-:Y:S02]  /*0270*/  ISETP.GE.AND.EX P1, PT, R77, c[0x0][0x1e4], PT, P1 ;  /* 0x000079004d007a0c */ /* 0x000fe40003f26310 */
[----:B------:R-:W-:-:S02]  /*0280*/  IADD3 R67, R2, 0x20, RZ ;  /* 0x0000002002437810 */ /* 0x000fc40007ffe0ff */
[----:B------:R-:W-:Y:S02]  /*0290*/  ISETP.LT.U32.AND P1, PT, R0, 0x300, !P1 ;  /* 0x000003000000780c */ /* 0x000fe40004f21070 */
[C---:B------:R-:W-:Y:S02]  /*02a0*/  IADD3 R66, R2.reuse, 0x30, RZ ;  /* 0x0000003002427810 */ /* 0x040fe40007ffe0ff */
[C---:B------:R-:W-:Y:S02]  /*02b0*/  IADD3 R65, R2.reuse, 0x40, RZ ;  /* 0x0000004002417810 */ /* 0x040fe40007ffe0ff */
[C---:B------:R-:W-:Y:S02]  /*02c0*/  IADD3 R64, R2.reuse, 0x50, RZ ;  /* 0x0000005002407810 */ /* 0x040fe40007ffe0ff */
[C---:B------:R-:W-:Y:S02]  /*02d0*/  IADD3 R63, R2.reuse, 0x60, RZ ;  /* 0x00000060023f7810 */ /* 0x040fe40007ffe0ff */
[----:B------:R-:W-:-:S02]  /*02e0*/  IADD3 R62, R2, 0x70, RZ ;  /* 0x00000070023e7810 */ /* 0x000fc40007ffe0ff */
.L_x_2158:
[----:B------:R-:W-:Y:S01]  /*02f0*/  IABS R6, c[0x0][0x1f0] ;  /* 0x00007c0000067a13 */ /* 0x000fe20000000000 */
[----:B------:R-:W-:Y:S01]  /*0300*/  ULDC UR4, c[0x0][0x1f0] ;  /* 0x00007c0000047ab9 */ /* 0x000fe20000000800 */
[----:B0-----:R-:W-:Y:S01]  /*0310*/  IABS R8, UR7 ;  /* 0x0000000700087c13 */ /* 0x001fe20008000000 */
[----:B------:R-:W-:Y:S01]  /*0320*/  ULOP3.LUT UR4, UR7, UR4, URZ, 0x3c, !UPT ;  /* 0x0000000407047292 */ /* 0x000fe2000f8e3c3f */
[----:B------:R-:W0:Y:S01]  /*0330*/  I2F.RP R3, R6 ;  /* 0x0000000600037306 */ /* 0x000e220000209400 */
[----:B------:R-:W-:Y:S01]  /*0340*/  ISETP.LE.AND P5, PT, RZ, UR7, PT ;  /* 0x00000007ff007c0c */ /* 0x000fe2000bfa3270 */
[----:B------:R-:W-:Y:S01]  /*0350*/  @P1 IMAD R11, R77, c[0x0][0x1d8], RZ ;  /* 0x000076004d0b1a24 */ /* 0x000fe200078e02ff */
[----:B------:R-:W-:Y:S01]  /*0360*/  SHF.R.S32.HI R70, RZ, 0x1f, R68 ;  /* 0x0000001fff467819 */ /* 0x000fe20000011444 */
[----:B------:R-:W-:Y:S01]  /*0370*/  CS2R R40, SRZ ;  /* 0x0000000000287805 */ /* 0x000fe2000001ff00 */
[----:B------:R-:W-:Y:S01]  /*0380*/  ISETP.LE.AND P2, PT, RZ, UR4, PT ;  /* 0x00000004ff007c0c */ /* 0x000fe2000bf43270 */
[----:B------:R-:W-:Y:S01]  /*0390*/  @P1 IMAD R15, R2, c[0x0][0x1dc], R11 ;  /* 0x00007700020f1a24 */ /* 0x000fe200078e020b */
[----:B------:R-:W-:Y:S01]  /*03a0*/  SHF.R.S32.HI R72, RZ, 0x1f, R67 ;  /* 0x0000001fff487819 */ /* 0x000fe20000011443 */
        /* <DEDUP_REMOVED lines=8> */
[----:B------:R-:W-:-:S03]  /*0430*/  SHF.R.S32.HI R8, RZ, 0x1f, R61 ;  /* 0x0000001fff087819 */ /* 0x000fc6000001143d */
        /* <DEDUP_REMOVED lines=9> */
[----:B------:R-:W-:-:S02]  /*04d0*/  ISETP.GE.U32.AND P3, PT, R67, c[0x0][0x1e0], PT ;  /* 0x0000780043007a0c */ /* 0x000fc40003f66070 */
[----:B------:R-:W-:Y:S02]  /*04e0*/  SEL R3, R4, R3, !P4 ;  /* 0x0000000304037207 */ /* 0x000fe40006000000 */
[----:B------:R-:W-:Y:S02]  /*04f0*/  ISETP.NE.AND P4, PT, RZ, c[0x0][0x1f0], PT ;  /* 0x00007c00ff007a0c */ /* 0x000fe40003f85270 */
[----:B------:R-:W-:Y:S02]  /*0500*/  LOP3.LUT R4, RZ, c[0x0][0x1f0], RZ, 0x33, !PT ;  /* 0x00007c00ff047a12 */ /* 0x000fe400078e33ff */
[----:B------:R-:W-:Y:S02]  /*0510*/  @!P5 IADD3 R3, -R3, RZ, RZ ;  /* 0x000000ff0303d210 */ /* 0x000fe40007ffe1ff */
[----:B------:R-:W-:Y:S02]  /*0520*/  @P0 IADD3 R5, R5, 0x1, RZ ;  /* 0x0000000105050810 */ /* 0x000fe40007ffe0ff */
[----:B------:R-:W-:-:S02]  /*0530*/  SEL R59, R4, R3, !P4 ;  /* 0x00000003043b7207 */ /* 0x000fc40006000000 */
[----:B------:R-:W-:Y:S02]  /*0540*/  @!P2 IADD3 R5, -R5, RZ, RZ ;  /* 0x000000ff0505a210 */ /* 0x000fe40007ffe1ff */
[----:B------:R-:W-:Y:S01]  /*0550*/  ISETP.GE.U32.AND P0, PT, R68, c[0x0][0x1e0], PT ;  /* 0x0000780044007a0c */ /* 0x000fe20003f06070 */
[----:B------:R-:W-:Y:S01]  /*0560*/  IMAD R3, R59, 0x60, RZ ;  /* 0x000000603b037824 */ /* 0x000fe200078e02ff */
[----:B------:R-:W-:Y:S02]  /*0570*/  SEL R7, R4, R5, !P4 ;  /* 0x0000000504077207 */ /* 0x000fe40006000000 */
[----:B------:R-:W-:Y:S02]  /*0580*/  ISETP.GE.AND.EX P0, PT, R70, c[0x0][0x1e4], PT, P0 ;  /* 0x0000790046007a0c */ /* 0x000fe40003f06300 */
[----:B------:R-:W-:Y:S02]  /*0590*/  IADD3 R4, P4, R61, R3, RZ ;  /* 0x000000033d047210 */ /* 0x000fe40007f9e0ff */
[----:B------:R-:W-:-:S02]  /*05a0*/  SHF.R.S32.HI R6, RZ, 0x1f, R7 ;  /* 0x0000001fff067819 */ /* 0x000fc40000011407 */
[----:B------:R-:W-:Y:S02]  /*05b0*/  ISETP.GE.AND.EX P3, PT, R72, c[0x0][0x1e4], PT, P3 ;  /* 0x0000790048007a0c */ /* 0x000fe40003f66330 */
[----:B------:R-:W-:Y:S01]  /*05c0*/  LEA.HI.X.SX32 R5, R3, R8, 0x1, P4 ;  /* 0x0000000803057211 */ /* 0x000fe200020f0eff */
[----:B------:R-:W-:Y:S01]  /*05d0*/  IMAD R6, R6, c[0x0][0x1e8], RZ ;  /* 0x00007a0006067a24 */ /* 0x000fe200078e02ff */
[C---:B------:R-:W-:Y:S02]  /*05e0*/  ISETP.GT.U32.OR P2, PT, R0.reuse, 0x2ff, P0 ;  /* 0x000002ff0000780c */ /* 0x040fe40000744470 */
[----:B------:R-:W-:Y:S01]  /*05f0*/  ISETP.GT.U32.OR P0, PT, R0, 0x2ff, P3 ;  /* 0x000002ff0000780c */ /* 0x000fe20001f04470 */
[C---:B------:R-:W-:Y:S02]  /*0600*/  IMAD R9, R7.reuse, c[0x0][0x1ec], R6 ;  /* 0x00007b0007097a24 */ /* 0x040fe400078e0206 */
[----:B------:R-:W-:-:S05]  /*0610*/  IMAD.WIDE.U32 R4, R7, c[0x0][0x1e8], R4 ;  /* 0x00007a0007047a25 */ /* 0x000fca00078e0004 */
[----:B------:R-:W-:Y:S02]  /*0620*/  IADD3 R7, R5, R9, RZ ;  /* 0x0000000905077210 */ /* 0x000fe40007ffe0ff */
[-C--:B------:R-:W-:Y:S01]  /*0630*/  @P1 MOV R6, R4.reuse ;  /* 0x0000000400061202 */ /* 0x080fe20000000f00 */
[----:B------:R-:W-:Y:S01]  /*0640*/  @!P2 IMAD R13, R70, c[0x0][0x1d8], RZ ;  /* 0x00007600460daa24 */ /* 0x000fe200078e02ff */
[----:B------:R-:W-:Y:S01]  /*0650*/  @!P2 MOV R10, R4 ;  /* 0x00000004000aa202 */ /* 0x000fe20000000f00 */
[----:B------:R-:W-:Y:S01]  /*0660*/  @!P0 IMAD R12, R72, c[0x0][0x1d8], RZ ;  /* 0x00007600480c8a24 */ /* 0x000fe200078e02ff */
[----:B------:R-:W-:Y:S01]  /*0670*/  @!P2 MOV R11, R7 ;  /* 0x00000007000ba202 */ /* 0x000fe20000000f00 */
[----:B------:R-:W-:-:S04]  /*0680*/  @P1 IMAD.WIDE.U32 R8, R2, c[0x0][0x1d8], R6 ;  /* 0x0000760002081a25 */ /* 0x000fc800078e0006 */
[C---:B------:R-:W-:Y:S01]  /*0690*/  @!P2 IMAD R17, R68.reuse, c[0x0][0x1dc], R13 ;  /* 0x000077004411aa24 */ /* 0x040fe200078e020d */
[----:B------:R-:W-:Y:S01]  /*06a0*/  @!P0 MOV R13, R7 ;  /* 0x00000007000d8202 */ /* 0x000fe20000000f00 */
[----:B------:R-:W-:Y:S01]  /*06b0*/  @!P2 IMAD.WIDE.U32 R10, R68, c[0x0][0x1d8], R10 ;  /* 0x00007600440aaa25 */ /* 0x000fe200078e000a */
[----:B------:R-:W-:Y:S01]  /*06c0*/  @P1 IADD3 R15, R9, R15, RZ ;  /* 0x0000000f090f1210 */ /* 0x000fe20007ffe0ff */
[----:B------:R-:W-:Y:S01]  /*06d0*/  UMOV UR12, 0x8 ;  /* 0x00000008000c7882 */ /* 0x000fe20000000000 */
[----:B------:R-:W-:Y:S01]  /*06e0*/  @P1 SHF.L.U32 R14, R8, 0x2, RZ ;  /* 0x00000002080e1819 */ /* 0x000fe200000006ff */
[----:B------:R-:W-:Y:S01]  /*06f0*/  @!P0 IMAD R19, R67, c[0x0][0x1dc], R12 ;  /* 0x0000770043138a24 */ /* 0x000fe200078e020c */
[----:B------:R-:W-:Y:S01]  /*0700*/  @!P0 MOV R12, R4 ;  /* 0x00000004000c8202 */ /* 0x000fe20000000f00 */
[----:B------:R-:W-:Y:S01]  /*0710*/  ULDC.64 UR4, c[0x0][0x198] ;  /* 0x0000660000047ab9 */ /* 0x000fe20000000a00 */
[----:B------:R-:W-:Y:S01]  /*0720*/  @!P2 IADD3 R11, R11, R17, RZ ;  /* 0x000000110b0ba210 */ /* 0x000fe20007ffe0ff */
[----:B------:R-:W-:Y:S01]  /*0730*/  UIMAD.WIDE UR4, UR7, UR12, UR4 ;  /* 0x0000000c070472a5 */ /* 0x000fe2000f8e0204 */
[----:B------:R-:W-:Y:S01]  /*0740*/  @!P2 SHF.L.U32 R18, R10, 0x2, RZ ;  /* 0x000000020a12a819 */ /* 0x000fe200000006ff */
[----:B------:R-:W-:Y:S01]  /*0750*/  @!P0 IMAD.WIDE.U32 R12, R67, c[0x0][0x1d8], R12 ;  /* 0x00007600430c8a25 */ /* 0x000fe200078e000c */
[----:B------:R-:W-:-:S02]  /*0760*/  @P1 SHF.L.U64.HI R15, R8, 0x2, R15 ;  /* 0x00000002080f1819 */ /* 0x000fc4000001020f */
[----:B------:R-:W-:Y:S02]  /*0770*/  @!P2 SHF.L.U64.HI R8, R10, 0x2, R11 ;  /* 0x000000020a08a819 */ /* 0x000fe4000001020b */
[C---:B------:R-:W-:Y:S02]  /*0780*/  @!P2 IADD3 R10, P3, R18.reuse, c[0x0][0x180], RZ ;  /* 0x00006000120aaa10 */ /* 0x040fe40007f7e0ff */
[----:B------:R-:W-:Y:S02]  /*0790*/  @!P0 IADD3 R9, R13, R19, RZ ;  /* 0x000000130d098210 */ /* 0x000fe40007ffe0ff */
[----:B------:R-:W-:Y:S02]  /*07a0*/  @!P2 IADD3 R18, P4, R18, c[0x0][0x178], RZ ;  /* 0x00005e001212aa10 */ /* 0x000fe40007f9e0ff */
[----:B------:R-:W-:Y:S02]  /*07b0*/  MOV R24, UR4 ;  /* 0x0000000400187c02 */ /* 0x000fe40008000f00 */
[----:B------:R-:W-:-:S02]  /*07c0*/  MOV R25, UR5 ;  /* 0x0000000500197c02 */ /* 0x000fc40008000f00 */
[----:B------:R-:W-:Y:S02]  /*07d0*/  @!P0 SHF.L.U64.HI R20, R12, 0x2, R9 ;  /* 0x000000020c148819 */ /* 0x000fe40000010209 */
[C---:B------:R-:W-:Y:S02]  /*07e0*/  @!P2 IADD3.X R11, R8.reuse, c[0x0][0x184], RZ, P3, !PT ;  /* 0x00006100080baa10 */ /* 0x040fe40001ffe4ff */
[----:B------:R-:W-:Y:S01]  /*07f0*/  @!P2 IADD3.X R19, R8, c[0x0][0x17c], RZ, P4, !PT ;  /* 0x00005f000813aa10 */ /* 0x000fe200027fe4ff */
[----:B------:R-:W2:Y:S01]  /*0800*/  LDG.E.64 R24, [R24.64] ;  /* 0x0000000e18187981 */ /* 0x000ea2000c1e1b00 */
[----:B------:R-:W-:Y:S01]  /*0810*/  CS2R R8, SRZ ;  /* 0x0000000000087805 */ /* 0x000fe2000001ff00 */
[----:B------:R-:W-:Y:S02]  /*0820*/  SHF.R.S32.HI R75, RZ, 0x1f, R66 ;  /* 0x0000001fff4b7819 */ /* 0x000fe40000011442 */
[----:B------:R0:W5:Y:S01]  /*0830*/  @!P2 LDG.E.64 R40, [R10.64] ;  /* 0x0000000e0a28a981 */ /* 0x000162000c1e1b00 */
[----:B------:R-:W-:-:S03]  /*0840*/  @!P0 SHF.L.U32 R17, R12, 0x2, RZ ;  /* 0x000000020c118819 */ /* 0x000fc600000006ff */
[----:B------:R1:W5:Y:S01]  /*0850*/  @!P2 LDG.E.64 R8, [R18.64] ;  /* 0x0000000e1208a981 */ /* 0x000362000c1e1b00 */
[----:B------:R-:W-:-:S04]  /*0860*/  ISETP.GE.U32.AND P2, PT, R66, c[0x0][0x1e0], PT ;  /* 0x0000780042007a0c */ /* 0x000fc80003f46070 */
[----:B------:R-:W-:Y:S02]  /*0870*/  ISETP.GE.AND.EX P2, PT, R75, c[0x0][0x1e4], PT, P2 ;  /* 0x000079004b007a0c */ /* 0x000fe40003f46320 */
[----:B------:R-:W-:Y:S02]  /*0880*/  @P1 IADD3 R12, P3, R14, c[0x0][0x180], RZ ;  /* 0x000060000e0c1a10 */ /* 0x000fe40007f7e0ff */
[----:B------:R-:W-:Y:S02]  /*0890*/  ISETP.GT.U32.OR P2, PT, R0, 0x2ff, P2 ;  /* 0x000002ff0000780c */ /* 0x000fe40001744470 */
[----:B------:R-:W-:Y:S02]  /*08a0*/  @P1 IADD3 R14, P5, R14, c[0x0][0x178], RZ ;  /* 0x00005e000e0e1a10 */ /* 0x000fe40007fbe0ff */
[C---:B------:R-:W-:Y:S02]  /*08b0*/  @P1 IADD3.X R13, R15.reuse, c[0x0][0x184], RZ, P3, !PT ;  /* 0x000061000f0d1a10 */ /* 0x040fe40001ffe4ff */
[----:B------:R-:W-:-:S02]  /*08c0*/  @P1 IADD3.X R15, R15, c[0x0][0x17c], RZ, P5, !PT ;  /* 0x00005f000f0f1a10 */ /* 0x000fc40002ffe4ff */
[----:B------:R-:W-:Y:S02]  /*08d0*/  ISETP.GE.U32.AND P4, PT, R65, c[0x0][0x1e0], PT ;  /* 0x0000780041007a0c */ /* 0x000fe40003f86070 */
[----:B------:R-:W-:Y:S02]  /*08e0*/  ISETP.GE.U32.AND P5, PT, R64, c[0x0][0x1e0], PT ;  /* 0x0000780040007a0c */ /* 0x000fe40003fa6070 */
[----:B-1----:R-:W-:Y:S02]  /*08f0*/  @!P0 IADD3 R18, P3, R17, c[0x0][0x178], RZ ;  /* 0x00005e0011128a10 */ /* 0x002fe40007f7e0ff */
[----:B------:R-:W-:Y:S02]  /*0900*/  SHF.R.S32.HI R74, RZ, 0x1f, R65 ;  /* 0x0000001fff4a7819 */ /* 0x000fe40000011441 */
[----:B------:R-:W-:Y:S02]  /*0910*/  SHF.R.S32.HI R73, RZ, 0x1f, R64 ;  /* 0x0000001fff497819 */ /* 0x000fe40000011440 */
[----:B------:R-:W-:-:S02]  /*0920*/  @!P0 IADD3.X R19, R20, c[0x0][0x17c], RZ, P3, !PT ;  /* 0x00005f0014138a10 */ /* 0x000fc40001ffe4ff */
[----:B------:R-:W-:Y:S02]  /*0930*/  ISETP.GE.AND.EX P4, PT, R74, c[0x0][0x1e4], PT, P4 ;  /* 0x000079004a007a0c */ /* 0x000fe40003f86340 */
[----:B------:R-:W-:Y:S02]  /*0940*/  ISETP.GE.AND.EX P5, PT, R73, c[0x0][0x1e4], PT, P5 ;  /* 0x0000790049007a0c */ /* 0x000fe40003fa6350 */
[----:B------:R-:W-:Y:S02]  /*0950*/  ISETP.GE.U32.AND P3, PT, R62, c[0x0][0x1e0], PT ;  /* 0x000078003e007a0c */ /* 0x000fe40003f66070 */
[----:B------:R-:W-:Y:S01]  /*0960*/  SHF.R.S32.HI R69, RZ, 0x1f, R62 ;  /* 0x0000001fff457819 */ /* 0x000fe2000001143e */
[----:B0-----:R-:W-:Y:S01]  /*0970*/  @!P2 IMAD R11, R75, c[0x0][0x1d8], RZ ;  /* 0x000076004b0baa24 */ /* 0x001fe200078e02ff */
[----:B------:R-:W-:Y:S02]  /*0980*/  @!P2 MOV R30, R4 ;  /* 0x00000004001ea202 */ /* 0x000fe40000000f00 */
[----:B------:R-:W-:-:S02]  /*0990*/  @!P2 MOV R31, R7 ;  /* 0x00000007001fa202 */ /* 0x000fc40000000f00 */
[C---:B------:R-:W-:Y:S02]  /*09a0*/  ISETP.GT.U32.OR P4, PT, R0.reuse, 0x2ff, P4 ;  /* 0x000002ff0000780c */ /* 0x040fe40002784470 */
[----:B------:R-:W-:Y:S02]  /*09b0*/  ISETP.GT.U32.OR P5, PT, R0, 0x2ff, P5 ;  /* 0x000002ff0000780c */ /* 0x000fe40002fa4470 */
[----:B------:R-:W-:Y:S01]  /*09c0*/  ISETP.GE.AND.EX P3, PT, R69, c[0x0][0x1e4], PT, P3 ;  /* 0x0000790045007a0c */ /* 0x000fe20003f66330 */
[C---:B------:R-:W-:Y:S01]  /*09d0*/  @!P2 IMAD R11, R66.reuse, c[0x0][0x1dc], R11 ;  /* 0x00007700420baa24 */ /* 0x040fe200078e020b */
[----:B------:R-:W-:Y:S01]  /*09e0*/  @!P0 IADD3 R16, P6, R17, c[0x0][0x180], RZ ;  /* 0x0000600011108a10 */ /* 0x000fe20007fde0ff */
[----:B------:R-:W-:Y:S01]  /*09f0*/  @!P2 IMAD.WIDE.U32 R30, R66, c[0x0][0x1d8], R30 ;  /* 0x00007600421eaa25 */ /* 0x000fe200078e001e */
[----:B------:R-:W-:Y:S02]  /*0a00*/  ISETP.GT.U32.OR P3, PT, R0, 0x2ff, P3 ;  /* 0x000002ff0000780c */ /* 0x000fe40001f64470 */
[----:B------:R-:W-:-:S02]  /*0a10*/  @!P0 IADD3.X R17, R20, c[0x0][0x184], RZ, P6, !PT ;  /* 0x0000610014118a10 */ /* 0x000fc400037fe4ff */
[----:B------:R-:W-:Y:S02]  /*0a20*/  @!P2 IADD3 R11, R31, R11, RZ ;  /* 0x0000000b1f0ba210 */ /* 0x000fe40007ffe0ff */
[----:B------:R-:W-:Y:S02]  /*0a30*/  ISETP.GE.U32.AND P6, PT, R63, c[0x0][0x1e0], PT ;  /* 0x000078003f007a0c */ /* 0x000fe40003fc6070 */
[----:B------:R-:W-:Y:S02]  /*0a40*/  SHF.R.S32.HI R71, RZ, 0x1f, R63 ;  /* 0x0000001fff477819 */ /* 0x000fe4000001143f */
[----:B------:R-:W-:Y:S01]  /*0a50*/  @!P2 SHF.L.U32 R31, R30, 0x2, RZ ;  /* 0x000000021e1fa819 */ /* 0x000fe200000006ff */
[----:B------:R-:W-:Y:S01]  /*0a60*/  @!P4 IMAD R10, R74, c[0x0][0x1d8], RZ ;  /* 0x000076004a0aca24 */ /* 0x000fe200078e02ff */
[----:B------:R-:W-:Y:S01]  /*0a70*/  @!P2 SHF.L.U64.HI R30, R30, 0x2, R11 ;  /* 0x000000021e1ea819 */ /* 0x000fe2000001020b */
[----:B------:R-:W-:Y:S01]  /*0a80*/  @!P5 IMAD R11, R73, c[0x0][0x1d8], RZ ;  /* 0x00007600490bda24 */ /* 0x000fe200078e02ff */
[----:B------:R-:W-:Y:S01]  /*0a90*/  ISETP.GE.AND.EX P6, PT, R71, c[0x0][0x1e4], PT, P6 ;  /* 0x0000790047007a0c */ /* 0x000fe20003fc6360 */
[----:B------:R-:W-:Y:S01]  /*0aa0*/  @!P4 IMAD R33, R65, c[0x0][0x1dc], R10 ;  /* 0x000077004121ca24 */ /* 0x000fe200078e020a */
[----:B------:R-:W-:Y:S01]  /*0ab0*/  @!P3 MOV R10, R4 ;  /* 0x00000004000ab202 */ /* 0x000fe20000000f00 */
[----:B------:R-:W-:Y:S01]  /*0ac0*/  @!P5 IMAD R29, R64, c[0x0][0x1dc], R11 ;  /* 0x00007700401dda24 */ /* 0x000fe200078e020b */
[----:B------:R-:W-:Y:S01]  /*0ad0*/  ISETP.GT.U32.OR P6, PT, R0, 0x2ff, P6 ;  /* 0x000002ff0000780c */ /* 0x000fe200037c4470 */
[----:B------:R-:W-:Y:S01]  /*0ae0*/  @!P3 IMAD R21, R69, c[0x0][0x1d8], RZ ;  /* 0x000076004515ba24 */ /* 0x000fe200078e02ff */
[----:B------:R-:W-:-:S03]  /*0af0*/  @!P3 MOV R11, R7 ;  /* 0x00000007000bb202 */ /* 0x000fc60000000f00 */
[C---:B------:R-:W-:Y:S02]  /*0b00*/  @!P3 IMAD R43, R62.reuse, c[0x0][0x1dc], R21 ;  /* 0x000077003e2bba24 */ /* 0x040fe400078e0215 */
[----:B------:R-:W-:-:S05]  /*0b10*/  @!P3 IMAD.WIDE.U32 R10, R62, c[0x0][0x1d8], R10 ;  /* 0x000076003e0aba25 */ /* 0x000fca00078e000a */
[----:B------:R-:W-:Y:S01]  /*0b20*/  @!P3 IADD3 R43, R11, R43, RZ ;  /* 0x0000002b0b2bb210 */ /* 0x000fe20007ffe0ff */
[----:B------:R-:W-:Y:S01]  /*0b30*/  @!P6 IMAD R20, R71, c[0x0][0x1d8], RZ ;  /* 0x000076004714ea24 */ /* 0x000fe200078e02ff */
[C---:B------:R-:W-:Y:S01]  /*0b40*/  @!P3 SHF.L.U32 R48, R10.reuse, 0x2, RZ ;  /* 0x000000020a30b819 */ /* 0x040fe200000006ff */
[----:B------:R-:W-:Y:S01]  /*0b50*/  CS2R R38, SRZ ;  /* 0x0000000000267805 */ /* 0x000fe2000001ff00 */
[----:B------:R-:W-:Y:S01]  /*0b60*/  @!P3 SHF.L.U64.HI R43, R10, 0x2, R43 ;  /* 0x000000020a2bb819 */ /* 0x000fe2000001022b */
[----:B------:R-:W-:Y:S01]  /*0b70*/  @!P6 IMAD R47, R63, c[0x0][0x1dc], R20 ;  /* 0x000077003f2fea24 */ /* 0x000fe200078e0214 */
[----:B------:R-:W-:Y:S01]  /*0b80*/  CS2R R10, SRZ ;  /* 0x00000000000a7805 */ /* 0x000fe2000001ff00 */
[-C--:B------:R-:W-:Y:S02]  /*0b90*/  @!P4 MOV R26, R4.reuse ;  /* 0x00000004001ac202 */ /* 0x080fe40000000f00 */
[----:B------:R-:W-:Y:S01]  /*0ba0*/  @!P4 MOV R27, R7 ;  /* 0x00000007001bc202 */ /* 0x000fe20000000f00 */
[----:B------:R0:W5:Y:S01]  /*0bb0*/  @!P0 LDG.E.64 R38, [R16.64] ;  /* 0x0000000e10268981 */ /* 0x000162000c1e1b00 */
[----:B------:R-:W-:-:S02]  /*0bc0*/  @!P5 MOV R22, R4 ;  /* 0x000000040016d202 */ /* 0x000fc40000000f00 */
[-C--:B------:R-:W-:Y:S02]  /*0bd0*/  @!P5 MOV R23, R7.reuse ;  /* 0x000000070017d202 */ /* 0x080fe40000000f00 */
[----:B------:R-:W-:Y:S02]  /*0be0*/  @!P6 MOV R20, R4 ;  /* 0x000000040014e202 */ /* 0x000fe40000000f00 */
[----:B------:R-:W-:Y:S01]  /*0bf0*/  @!P6 MOV R21, R7 ;  /* 0x000000070015e202 */ /* 0x000fe20000000f00 */
[----:B------:R-:W-:Y:S01]  /*0c00*/  @!P4 IMAD.WIDE.U32 R26, R65, c[0x0][0x1d8], R26 ;  /* 0x00007600411aca25 */ /* 0x000fe200078e001a */
[----:B------:R1:W5:Y:S01]  /*0c10*/  @!P0 LDG.E.64 R10, [R18.64] ;  /* 0x0000000e120a8981 */ /* 0x000362000c1e1b00 */
[----:B0-----:R-:W-:Y:S02]  /*0c20*/  @!P2 IADD3 R16, P0, R31, c[0x0][0x180], RZ ;  /* 0x000060001f10aa10 */ /* 0x001fe40007f1e0ff */
[----:B------:R-:W-:-:S04]  /*0c30*/  @!P5 IMAD.WIDE.U32 R22, R64, c[0x0][0x1d8], R22 ;  /* 0x000076004016da25 */ /* 0x000fc800078e0016 */
[----:B------:R-:W-:Y:S01]  /*0c40*/  @!P6 IMAD.WIDE.U32 R20, R63, c[0x0][0x1d8], R20 ;  /* 0x000076003f14ea25 */ /* 0x000fe200078e0014 */
[----:B------:R-:W-:Y:S01]  /*0c50*/  @!P4 IADD3 R33, R27, R33, RZ ;  /* 0x000000211b21c210 */ /* 0x000fe20007ffe0ff */
[----:B------:R-:W-:Y:S01]  /*0c60*/  CS2R R44, SRZ ;  /* 0x00000000002c7805 */ /* 0x000fe2000001ff00 */
[----:B------:R-:W-:Y:S02]  /*0c70*/  @!P2 IADD3.X R17, R30, c[0x0][0x184], RZ, P0, !PT ;  /* 0x000061001e11aa10 */ /* 0x000fe400007fe4ff */
[----:B------:R-:W-:Y:S02]  /*0c80*/  @!P5 IADD3 R27, R23, R29, RZ ;  /* 0x0000001d171bd210 */ /* 0x000fe40007ffe0ff */
[----:B------:R-:W-:Y:S01]  /*0c90*/  @!P6 IADD3 R47, R21, R47, RZ ;  /* 0x0000002f152fe210 */ /* 0x000fe20007ffe0ff */
[----:B------:R0:W5:Y:S01]  /*0ca0*/  @P1 LDG.E.64 R44, [R12.64] ;  /* 0x0000000e0c2c1981 */ /* 0x000162000c1e1b00 */
[----:B-1----:R-:W-:Y:S02]  /*0cb0*/  @!P2 IADD3 R18, P0, R31, c[0x0][0x178], RZ ;  /* 0x00005e001f12aa10 */ /* 0x002fe40007f1e0ff */
[----:B------:R-:W-:-:S02]  /*0cc0*/  @!P4 SHF.L.U32 R29, R26, 0x2, RZ ;  /* 0x000000021a1dc819 */ /* 0x000fc400000006ff */
[C---:B------:R-:W-:Y:S02]  /*0cd0*/  @!P6 SHF.L.U32 R28, R20.reuse, 0x2, RZ ;  /* 0x00000002141ce819 */ /* 0x040fe400000006ff */
[----:B------:R-:W-:Y:S02]  /*0ce0*/  @!P6 SHF.L.U64.HI R47, R20, 0x2, R47 ;  /* 0x00000002142fe819 */ /* 0x000fe4000001022f */
[----:B------:R-:W-:Y:S01]  /*0cf0*/  @!P2 IADD3.X R19, R30, c[0x0][0x17c], RZ, P0, !PT ;  /* 0x00005f001e13aa10 */ /* 0x000fe200007fe4ff */
[----:B0-----:R-:W-:Y:S01]  /*0d00*/  CS2R R12, SRZ ;  /* 0x00000000000c7805 */ /* 0x001fe2000001ff00 */
[----:B------:R-:W-:Y:S01]  /*0d10*/  @!P4 SHF.L.U64.HI R23, R26, 0x2, R33 ;  /* 0x000000021a17c819 */ /* 0x000fe20000010221 */
[----:B------:R-:W-:Y:S01]  /*0d20*/  CS2R R36, SRZ ;  /* 0x0000000000247805 */ /* 0x000fe2000001ff00 */
[----:B------:R-:W-:Y:S02]  /*0d30*/  @!P4 IADD3 R20, P0, R29, c[0x0][0x180], RZ ;  /* 0x000060001d14ca10 */ /* 0x000fe40007f1e0ff */
[C---:B------:R-:W-:Y:S01]  /*0d40*/  @!P5 SHF.L.U32 R26, R22.reuse, 0x2, RZ ;  /* 0x00000002161ad819 */ /* 0x040fe200000006ff */
[----:B------:R0:W5:Y:S01]  /*0d50*/  @P1 LDG.E.64 R12, [R14.64] ;  /* 0x0000000e0e0c1981 */ /* 0x000162000c1e1b00 */
[----:B------:R-:W-:-:S02]  /*0d60*/  @!P5 SHF.L.U64.HI R27, R22, 0x2, R27 ;  /* 0x00000002161bd819 */ /* 0x000fc4000001021b */
[----:B------:R-:W-:Y:S01]  /*0d70*/  @!P4 IADD3.X R21, R23, c[0x0][0x184], RZ, P0, !PT ;  /* 0x000061001715ca10 */ /* 0x000fe200007fe4ff */
[----:B------:R1:W5:Y:S01]  /*0d80*/  @!P2 LDG.E.64 R36, [R16.64] ;  /* 0x0000000e1024a981 */ /* 0x000362000c1e1b00 */
[----:B------:R-:W-:Y:S01]  /*0d90*/  @!P4 IADD3 R22, P0, R29, c[0x0][0x178], RZ ;  /* 0x00005e001d16ca10 */ /* 0x000fe20007f1e0ff */
[----:B------:R-:W-:-:S03]  /*0da0*/  CS2R R34, SRZ ;  /* 0x0000000000227805 */ /* 0x000fc6000001ff00 */
[----:B------:R-:W-:Y:S01]  /*0db0*/  @!P4 IADD3.X R23, R23, c[0x0][0x17c], RZ, P0, !PT ;  /* 0x00005f001717ca10 */ /* 0x000fe200007fe4ff */
[----:B0-----:R-:W-:Y:S02]  /*0dc0*/  CS2R R14, SRZ ;  /* 0x00000000000e7805 */ /* 0x001fe4000001ff00 */
[----:B------:R0:W5:Y:S01]  /*0dd0*/  @!P4 LDG.E.64 R34, [R20.64] ;  /* 0x0000000e1422c981 */ /* 0x000162000c1e1b00 */
[----:B-1----:R-:W-:-:S03]  /*0de0*/  CS2R R16, SRZ ;  /* 0x0000000000107805 */ /* 0x002fc6000001ff00 */
[----:B------:R1:W5:Y:S04]  /*0df0*/  @!P2 LDG.E.64 R14, [R18.64] ;  /* 0x0000000e120ea981 */ /* 0x000368000c1e1b00 */
[----:B------:R3:W5:Y:S01]  /*0e00*/  @!P4 LDG.E.64 R16, [R22.64] ;  /* 0x0000000e1610c981 */ /* 0x000762000c1e1b00 */
[----:B0-----:R-:W-:Y:S01]  /*0e10*/  @!P5 IADD3 R20, P0, R26, c[0x0][0x180], RZ ;  /* 0x000060001a14da10 */ /* 0x001fe20007f1e0ff */
[----:B------:R-:W-:-:S03]  /*0e20*/  CS2R R30, SRZ ;  /* 0x00000000001e7805 */ /* 0x000fc6000001ff00 */
[C---:B------:R-:W-:Y:S02]  /*0e30*/  @!P5 IADD3.X R21, R27.reuse, c[0x0][0x184], RZ, P0, !PT ;  /* 0x000061001b15da10 */ /* 0x040fe400007fe4ff */
[----:B---3--:R-:W-:Y:S02]  /*0e40*/  @!P5 IADD3 R22, P2, R26, c[0x0][0x178], RZ ;  /* 0x00005e001a16da10 */ /* 0x008fe40007f5e0ff */
[----:B------:R-:W-:Y:S02]  /*0e50*/  @!P6 IADD3 R26, P4, R28, c[0x0][0x180], RZ ;  /* 0x000060001c1aea10 */ /* 0x000fe40007f9e0ff */
[----:B------:R-:W-:Y:S02]  /*0e60*/  @!P5 IADD3.X R23, R27, c[0x0][0x17c], RZ, P2, !PT ;  /* 0x00005f001b17da10 */ /* 0x000fe400017fe4ff */
[----:B------:R-:W-:Y:S01]  /*0e70*/  @!P6 IADD3.X R27, R47, c[0x0][0x184], RZ, P4, !PT ;  /* 0x000061002f1bea10 */ /* 0x000fe200027fe4ff */
[----:B-1----:R-:W-:Y:S01]  /*0e80*/  CS2R R18, SRZ ;  /* 0x0000000000127805 */ /* 0x002fe2000001ff00 */
[----:B------:R-:W-:-:S03]  /*0e90*/  @!P3 IADD3 R46, P2, R48, c[0x0][0x180], RZ ;  /* 0x00006000302eba10 */ /* 0x000fc60007f5e0ff */
[----:B------:R0:W5:Y:S01]  /*0ea0*/  @!P6 LDG.E.64 R30, [R26.64] ;  /* 0x0000000e1a1ee981 */ /* 0x000162000c1e1b00 */
[----:B------:R-:W-:-:S03]  /*0eb0*/  @!P3 IADD3 R48, P4, R48, c[0x0][0x178], RZ ;  /* 0x00005e003030ba10 */ /* 0x000fc60007f9e0ff */
[----:B------:R1:W5:Y:S01]  /*0ec0*/  @!P5 LDG.E.64 R18, [R22.64] ;  /* 0x0000000e1612d981 */ /* 0x000362000c1e1b00 */
[----:B------:R-:W-:Y:S02]  /*0ed0*/  @!P3 IADD3.X R49, R43, c[0x0][0x17c], RZ, P4, !PT ;  /* 0x00005f002b31ba10 */ /* 0x000fe400027fe4ff */
[----:B0-----:R-:W-:Y:S02]  /*0ee0*/  @!P6 IADD3 R26, P0, R28, c[0x0][0x178], RZ ;  /* 0x00005e001c1aea10 */ /* 0x001fe40007f1e0ff */
[----:B------:R-:W-:Y:S02]  /*0ef0*/  CS2R R28, SRZ ;  /* 0x00000000001c7805 */ /* 0x000fe4000001ff00 */
[----:B------:R-:W-:Y:S01]  /*0f00*/  @!P6 IADD3.X R27, R47, c[0x0][0x17c], RZ, P0, !PT ;  /* 0x00005f002f1bea10 */ /* 0x000fe200007fe4ff */
[----:B-1----:R-:W-:Y:S01]  /*0f10*/  CS2R R22, SRZ ;  /* 0x0000000000167805 */ /* 0x002fe2000001ff00 */
[----:B------:R-:W-:-:S05]  /*0f20*/  @!P3 IADD3.X R47, R43, c[0x0][0x184], RZ, P2, !PT ;  /* 0x000061002b2fba10 */ /* 0x000fca00017fe4ff */
[----:B------:R0:W5:Y:S04]  /*0f30*/  @!P3 LDG.E.64 R28, [R46.64] ;  /* 0x0000000e2e1cb981 */ /* 0x000168000c1e1b00 */
[----:B------:R0:W5:Y:S01]  /*0f40*/  @!P3 LDG.E.64 R22, [R48.64] ;  /* 0x0000000e3016b981 */ /* 0x000162000c1e1b00 */
[----:B------:R-:W-:Y:S01]  /*0f50*/  CS2R R32, SRZ ;  /* 0x0000000000207805 */ /* 0x000fe2000001ff00 */
[----:B------:R-:W-:-:S05]  /*0f60*/  UMOV UR12, 0x3f800000 ;  /* 0x3f800000000c7882 */ /* 0x000fca0000000000 */
[----:B------:R1:W5:Y:S01]  /*0f70*/  @!P5 LDG.E.64 R32, [R20.64] ;  /* 0x0000000e1420d981 */ /* 0x000362000c1e1b00 */
        /* <DEDUP_REMOVED lines=10> */
[----:B-1----:R-:W-:Y:S01]  /*1020*/  CS2R R20, SRZ ;  /* 0x0000000000147805 */ /* 0x002fe2000001ff00 */
[----:B------:R-:W-:Y:S01]  /*1030*/  BSSY B0, `(.L_x_2108) ;  /* 0x000000f000007945 */ /* 0x000fe20003800000 */
[----:B------:R-:W-:-:S04]  /*1040*/  CS2R R24, SRZ ;  /* 0x0000000000187805 */ /* 0x000fc8000001ff00 */
[----:B------:R1:W5:Y:S02]  /*1050*/  @!P6 LDG.E.64 R20, [R26.64] ;  /* 0x0000000e1a14e981 */ /* 0x000364000c1e1b00 */
[----:B-1----:R-:W-:Y:S01]  /*1060*/  CS2R R26, SRZ ;  /* 0x00000000001a7805 */ /* 0x002fe2000001ff00 */
[----:B--2---:R-:W-:-:S03]  /*1070*/  @UP0 UMOV UR12, UR4 ;  /* 0x00000004000c0c82 */ /* 0x004fc60008000000 */
        /* <DEDUP_REMOVED lines=10> */
.L_x_2109:
[----:B0-----:R-:W-:Y:S05]  /*1120*/  BSYNC B0 ;  /* 0x0000000000007941 */ /* 0x001fea0003800000 */
.L_x_2108:
[----:B------:R-:W-:Y:S01]  /*1130*/  ISETP.NE.AND P5, PT, RZ, UR16, PT ;  /* 0x00000010ff007c0c */ /* 0x000fe2000bfa5270 */
[----:B-----5:R-:W-:Y:S01]  /*1140*/  FADD.FTZ R44, R44, -UR5 ;  /* 0x800000052c2c7e21 */ /* 0x020fe20008010000 */
[----:B------:R-:W-:Y:S01]  /*1150*/  MOV R3, R12 ;  /* 0x0000000c00037202 */ /* 0x000fe20000000f00 */
[----:B------:R-:W-:Y:S01]  /*1160*/  FADD.FTZ R45, R45, -UR5 ;  /* 0x800000052d2d7e21 */ /* 0x000fe20008010000 */
[----:B------:R-:W-:Y:S01]  /*1170*/  MOV R43, R8 ;  /* 0x00000008002b7202 */ /* 0x000fe20000000f00 */
[----:B------:R-:W-:Y:S01]  /*1180*/  FADD.FTZ R54, R40, -UR5 ;  /* 0x8000000528367e21 */ /* 0x000fe20008010000 */
[----:B------:R-:W-:Y:S01]  /*1190*/  MOV R40, R13 ;  /* 0x0000000d00287202 */ /* 0x000fe20000000f00 */
[----:B------:R-:W-:-:S02]  /*11a0*/  FADD.FTZ R41, R41, -UR5 ;  /* 0x8000000529297e21 */ /* 0x000fc40008010000 */
[----:B------:R-:W-:Y:S02]  /*11b0*/  FMUL.FTZ R56, R44, UR12 ;  /* 0x0000000c2c387c20 */ /* 0x000fe40008410000 */
[----:B------:R-:W-:Y:S02]  /*11c0*/  FMUL.FTZ R55, R45, UR12 ;  /* 0x0000000c2d377c20 */ /* 0x000fe40008410000 */
        /* <DEDUP_REMOVED lines=19> */
.L_x_2110:
[----:B------:R-:W-:Y:S01]  /*1300*/  FMUL.FTZ R47, R3, R24 ;  /* 0x00000018032f7220 */ /* 0x000fe20000410000 */
[----:B------:R-:W-:Y:S01]  /*1310*/  MOV R46, R9 ;  /* 0x00000009002e7202 */ /* 0x000fe20000000f00 */
[----:B------:R-:W-:Y:S02]  /*1320*/  FMUL.FTZ R54, R54, UR12 ;  /* 0x0000000c36367c20 */ /* 0x000fe40008410000 */
[----:B------:R-:W-:Y:S02]  /*1330*/  FFMA.FTZ R45, R56, R47, RZ ;  /* 0x0000002f382d7223 */ /* 0x000fe400000100ff */
[----:B------:R-:W-:Y:S02]  /*1340*/  FMUL.FTZ R44, R40, R25 ;  /* 0x00000019282c7220 */ /* 0x000fe40000410000 */
[----:B------:R-:W-:-:S02]  /*1350*/  FADD.FTZ R47, RZ, R47 ;  /* 0x0000002fff2f7221 */ /* 0x000fc40000010000 */
        /* <DEDUP_REMOVED lines=17> */
[----:B------:R-:W-:Y:S02]  /*1470*/  FMUL.FTZ R43, R8, R49 ;  /* 0x00000031082b7220 */ /* 0x000fe40000410000 */
[----:B------:R-:W-:-:S02]  /*1480*/  FMUL.FTZ R46, R46, R41 ;  /* 0x000000292e2e7220 */ /* 0x000fc40000410000 */
[----:B------:R-:W-:Y:S02]  /*1490*/  FMUL.FTZ R43, R43, R52 ;  /* 0x000000342b2b7220 */ /* 0x000fe40000410000 */
.L_x_2111:
[----:B------:R-:W-:Y:S02]  /*14a0*/  FFMA.FTZ R41, R56, R3, RZ ;  /* 0x0000000338297223 */ /* 0x000fe400000100ff */
[----:B------:R-:W-:Y:S02]  /*14b0*/  FADD.FTZ R48, RZ, R3 ;  /* 0x00000003ff307221 */ /* 0x000fe40000010000 */
[----:B------:R-:W-:Y:S02]  /*14c0*/  FFMA.FTZ R49, R55, R44, R45 ;  /* 0x0000002c37317223 */ /* 0x000fe4000001002d */
[----:B------:R-:W-:Y:S02]  /*14d0*/  FADD.FTZ R50, R44, R47 ;  /* 0x0000002f2c327221 */ /* 0x000fe40000010000 */
[----:B------:R-:W-:Y:S02]  /*14e0*/  FMUL.FTZ R45, R43, R24 ;  /* 0x000000182b2d7220 */ /* 0x000fe40000410000 */
[----:B------:R-:W-:-:S02]  /*14f0*/  FFMA.FTZ R3, R54, R43, R41 ;  /* 0x0000002b36037223 */ /* 0x000fc40000010029 */
[----:B------:R-:W-:Y:S02]  /*1500*/  FADD.FTZ R41, R48, R43 ;  /* 0x0000002b30297221 */ /* 0x000fe40000010000 */
[----:B------:R-:W-:Y:S02]  /*1510*/  FFMA.FTZ R44, R54, R45, R49 ;  /* 0x0000002d362c7223 */ /* 0x000fe40000010031 */
[----:B------:R-:W-:Y:S02]  /*1520*/  FADD.FTZ R48, R50, R45 ;  /* 0x0000002d32307221 */ /* 0x000fe40000010000 */
[----:B------:R-:W-:Y:S02]  /*1530*/  FMUL.FTZ R45, R46, R25 ;  /* 0x000000192e2d7220 */ /* 0x000fe40000410000 */
[----:B------:R-:W-:Y:S02]  /*1540*/  FFMA.FTZ R47, R55, R40, RZ ;  /* 0x00000028372f7223 */ /* 0x000fe400000100ff */
[----:B------:R-:W-:-:S02]  /*1550*/  FADD.FTZ R43, RZ, R40 ;  /* 0x00000028ff2b7221 */ /* 0x000fc40000010000 */
[----:B------:R-:W-:Y:S02]  /*1560*/  FADD.FTZ R52, R38, -UR5 ;  /* 0x8000000526347e21 */ /* 0x000fe40008010000 */
[----:B------:R-:W-:Y:S02]  /*1570*/  FADD.FTZ R51, R39, -UR5 ;  /* 0x8000000527337e21 */ /* 0x000fe40008010000 */
[----:B------:R-:W-:Y:S01]  /*1580*/  FFMA.FTZ R39, R53, R45, R44 ;  /* 0x0000002d35277223 */ /* 0x000fe2000001002c */
[----:B------:R-:W-:Y:S01]  /*1590*/  MOV R44, R11 ;  /* 0x0000000b002c7202 */ /* 0x000fe20000000f00 */
[----:B------:R-:W-:Y:S01]  /*15a0*/  FADD.FTZ R38, R45, R48 ;  /* 0x000000302d267221 */ /* 0x000fe20000010000 */
[----:B------:R-:W-:Y:S01]  /*15b0*/  MOV R45, R10 ;  /* 0x0000000a002d7202 */ /* 0x000fe20000000f00 */
[----:B------:R-:W-:Y:S02]  /*15c0*/  FFMA.FTZ R40, R53, R46, R47 ;  /* 0x0000002e35287223 */ /* 0x000fe4000001002f */
[----:B------:R-:W-:-:S02]  /*15d0*/  FADD.FTZ R43, R43, R46 ;  /* 0x0000002e2b2b7221 */ /* 0x000fc40000010000 */
[----:B------:R-:W-:Y:S02]  /*15e0*/  FMUL.FTZ R52, R52, UR12 ;  /* 0x0000000c34347c20 */ /* 0x000fe40008410000 */
        /* <DEDUP_REMOVED lines=20> */
.L_x_2112:
[----:B------:R-:W-:Y:S02]  /*1730*/  FMUL.FTZ R47, R45, R24 ;  /* 0x000000182d2f7220 */ /* 0x000fe40000410000 */
[----:B------:R-:W-:Y:S02]  /*1740*/  FADD.FTZ R50, R36, -UR5 ;  /* 0x8000000524327e21 */ /* 0x000fe40008010000 */
[----:B------:R-:W-:Y:S01]  /*1750*/  FFMA.FTZ R46, R52, R47, R39 ;  /* 0x0000002f342e7223 */ /* 0x000fe20000010027 */
[----:B------:R-:W-:Y:S01]  /*1760*/  MOV R39, R14 ;  /* 0x0000000e00277202 */ /* 0x000fe20000000f00 */
[----:B------:R-:W-:Y:S02]  /*1770*/  FADD.FTZ R47, R38, R47 ;  /* 0x0000002f262f7221 */ /* 0x000fe40000010000 */
[----:B------:R-:W-:-:S02]  /*1780*/  FMUL.FTZ R38, R44, R25 ;  /* 0x000000192c267220 */ /* 0x000fc40000410000 */
[----:B------:R-:W-:Y:S02]  /*1790*/  FADD.FTZ R49, R37, -UR5 ;  /* 0x8000000525317e21 */ /* 0x000fe40008010000 */
[----:B------:R-:W-:Y:S02]  /*17a0*/  FFMA.FTZ R37, R51, R38, R46 ;  /* 0x0000002633257223 */ /* 0x000fe4000001002e */
[----:B------:R-:W-:Y:S01]  /*17b0*/  FADD.FTZ R36, R38, R47 ;  /* 0x0000002f26247221 */ /* 0x000fe20000010000 */
[----:B------:R-:W-:Y:S01]  /*17c0*/  MOV R38, R15 ;  /* 0x0000000f00267202 */ /* 0x000fe20000000f00 */
[----:B------:R-:W-:Y:S02]  /*17d0*/  FADD.FTZ R41, R41, R45 ;  /* 0x0000002d29297221 */ /* 0x000fe40000010000 */
[----:B------:R-:W-:Y:S02]  /*17e0*/  FFMA.FTZ R3, R52, R45, R3 ;  /* 0x0000002d34037223 */ /* 0x000fe40000010003 */
[----:B------:R-:W-:-:S02]  /*17f0*/  FADD.FTZ R43, R43, R44 ;  /* 0x0000002c2b2b7221 */ /* 0x000fc40000010000 */
[----:B------:R-:W-:Y:S02]  /*1800*/  FFMA.FTZ R40, R51, R44, R40 ;  /* 0x0000002c33287223 */ /* 0x000fe40000010028 */
        /* <DEDUP_REMOVED lines=21> */
.L_x_2113:
[----:B------:R-:W-:Y:S02]  /*1960*/  FMUL.FTZ R45, R39, R24 ;  /* 0x00000018272d7220 */ /* 0x000fe40000410000 */
[----:B------:R-:W-:Y:S02]  /*1970*/  FADD.FTZ R48, R34, -UR5 ;  /* 0x8000000522307e21 */ /* 0x000fe40008010000 */
[----:B------:R-:W-:Y:S02]  /*1980*/  FFMA.FTZ R44, R50, R45, R37 ;  /* 0x0000002d322c7223 */ /* 0x000fe40000010025 */
[----:B------:R-:W-:Y:S02]  /*1990*/  FADD.FTZ R45, R36, R45 ;  /* 0x0000002d242d7221 */ /* 0x000fe40000010000 */
[----:B------:R-:W-:-:S02]  /*19a0*/  FMUL.FTZ R36, R38, R25 ;  /* 0x0000001926247220 */ /* 0x000fc40000410000 */
[----:B------:R-:W-:Y:S02]  /*19b0*/  FADD.FTZ R35, R35, -UR5 ;  /* 0x8000000523237e21 */ /* 0x000fe40008010000 */
[----:B------:R-:W-:Y:S02]  /*19c0*/  FADD.FTZ R43, R43, R38 ;  /* 0x000000262b2b7221 */ /* 0x000fe40000010000 */
[C---:B------:R-:W-:Y:S01]  /*19d0*/  FFMA.FTZ R40, R49.reuse, R38, R40 ;  /* 0x0000002631287223 */ /* 0x040fe20000010028 */
[----:B------:R-:W-:Y:S01]  /*19e0*/  MOV R38, R16 ;  /* 0x0000001000267202 */ /* 0x000fe20000000f00 */
[----:B------:R-:W-:Y:S02]  /*19f0*/  FFMA.FTZ R37, R49, R36, R44 ;  /* 0x0000002431257223 */ /* 0x000fe4000001002c */
[----:B------:R-:W-:Y:S01]  /*1a00*/  FADD.FTZ R34, R36, R45 ;  /* 0x0000002d24227221 */ /* 0x000fe20000010000 */
[----:B------:R-:W-:Y:S01]  /*1a10*/  MOV R36, R17 ;  /* 0x0000001100247202 */ /* 0x000fe20000000f00 */
        /* <DEDUP_REMOVED lines=17> */
[----:B-1----:R-:W-:-:S04]  /*1b30*/  FADD.FTZ R35, -R38, 1 ;  /* 0x3f80000026237421 */ /* 0x002fc80000010100 */
[----:B------:R-:W-:Y:S02]  /*1b40*/  FFMA.FTZ R57, R36, R35, 1 ;  /* 0x3f80000024397423 */ /* 0x000fe40000010023 */
[----:B------:R-:W-:Y:S02]  /*1b50*/  FMUL.FTZ R35, R16, R39 ;  /* 0x0000002710237220 */ /* 0x000fe40000410000 */
[----:B------:R-:W-:Y:S02]  /*1b60*/  FMUL.FTZ R36, R17, R38 ;  /* 0x0000002611247220 */ /* 0x000fe40000410000 */
[----:B------:R-:W-:Y:S02]  /*1b70*/  FMUL.FTZ R38, R35, R58 ;  /* 0x0000003a23267220 */ /* 0x000fe40000410000 */
[----:B------:R-:W-:Y:S02]  /*1b80*/  FMUL.FTZ R36, R36, R57 ;  /* 0x0000003924247220 */ /* 0x000fe40000410000 */
.L_x_2114:
[----:B------:R-:W-:Y:S02]  /*1b90*/  FMUL.FTZ R39, R38, R24 ;  /* 0x0000001826277220 */ /* 0x000fe40000410000 */
[----:B------:R-:W-:-:S02]  /*1ba0*/  FADD.FTZ R41, R41, R38 ;  /* 0x0000002629297221 */ /* 0x000fc40000010000 */
[C---:B------:R-:W-:Y:S02]  /*1bb0*/  FFMA.FTZ R35, R48.reuse, R38, R3 ;  /* 0x0000002630237223 */ /* 0x040fe40000010003 */
[----:B------:R-:W-:Y:S02]  /*1bc0*/  FFMA.FTZ R38, R48, R39, R37 ;  /* 0x0000002730267223 */ /* 0x000fe40000010025 */
[----:B------:R-:W-:Y:S02]  /*1bd0*/  FMUL.FTZ R3, R36, R25 ;  /* 0x0000001924037220 */ /* 0x000fe40000410000 */
[----:B------:R-:W-:Y:S02]  /*1be0*/  FADD.FTZ R44, R34, R39 ;  /* 0x00000027222c7221 */ /* 0x000fe40000010000 */
[----:B------:R-:W-:Y:S02]  /*1bf0*/  FADD.FTZ R46, R32, -UR5 ;  /* 0x80000005202e7e21 */ /* 0x000fe40008010000 */
[----:B------:R-:W-:-:S02]  /*1c00*/  FADD.FTZ R33, R33, -UR5 ;  /* 0x8000000521217e21 */ /* 0x000fc40008010000 */
[----:B------:R-:W-:Y:S02]  /*1c10*/  FADD.FTZ R43, R43, R36 ;  /* 0x000000242b2b7221 */ /* 0x000fe40000010000 */
[C---:B------:R-:W-:Y:S01]  /*1c20*/  FFMA.FTZ R34, R47.reuse, R36, R40 ;  /* 0x000000242f227223 */ /* 0x040fe20000010028 */
[----:B------:R-:W-:Y:S01]  /*1c30*/  MOV R36, R19 ;  /* 0x0000001300247202 */ /* 0x000fe20000000f00 */
[----:B------:R-:W-:Y:S01]  /*1c40*/  FFMA.FTZ R37, R47, R3, R38 ;  /* 0x000000032f257223 */ /* 0x000fe20000010026 */
[----:B------:R-:W-:Y:S01]  /*1c50*/  MOV R38, R18 ;  /* 0x0000001200267202 */ /* 0x000fe20000000f00 */
[----:B------:R-:W-:Y:S02]  /*1c60*/  FADD.FTZ R32, R3, R44 ;  /* 0x0000002c03207221 */ /* 0x000fe40000010000 */
        /* <DEDUP_REMOVED lines=21> */
.L_x_2115:
[----:B------:R-:W-:Y:S02]  /*1dc0*/  FMUL.FTZ R39, R38, R24 ;  /* 0x0000001826277220 */ /* 0x000fe40000410000 */
[----:B------:R-:W-:Y:S02]  /*1dd0*/  FADD.FTZ R3, R41, R38 ;  /* 0x0000002629037221 */ /* 0x000fe40000010000 */
[C---:B------:R-:W-:Y:S02]  /*1de0*/  FFMA.FTZ R33, R46.reuse, R38, R35 ;  /* 0x000000262e217223 */ /* 0x040fe40000010023 */
[----:B------:R-:W-:Y:S02]  /*1df0*/  FFMA.FTZ R38, R46, R39, R37 ;  /* 0x000000272e267223 */ /* 0x000fe40000010025 */
[----:B------:R-:W-:-:S02]  /*1e00*/  FADD.FTZ R39, R32, R39 ;  /* 0x0000002720277221 */ /* 0x000fc40000010000 */
[----:B------:R-:W-:Y:S02]  /*1e10*/  FADD.FTZ R32, R43, R36 ;  /* 0x000000242b207221 */ /* 0x000fe40000010000 */
[----:B------:R-:W-:Y:S02]  /*1e20*/  FFMA.FTZ R34, R45, R36, R34 ;  /* 0x000000242d227223 */ /* 0x000fe40000010022 */
[----:B------:R-:W-:Y:S02]  /*1e30*/  FMUL.FTZ R36, R36, R25 ;  /* 0x0000001924247220 */ /* 0x000fe40000410000 */
[----:B------:R-:W-:Y:S02]  /*1e40*/  FADD.FTZ R31, R31, -UR5 ;  /* 0x800000051f1f7e21 */ /* 0x000fe40008010000 */
[----:B------:R-:W-:Y:S01]  /*1e50*/  FADD.FTZ R44, R30, -UR5 ;  /* 0x800000051e2c7e21 */ /* 0x000fe20008010000 */
[----:B------:R-:W-:Y:S01]  /*1e60*/  MOV R30, R20 ;  /* 0x00000014001e7202 */ /* 0x000fe20000000f00 */
[----:B------:R-:W-:-:S02]  /*1e70*/  FFMA.FTZ R35, R45, R36, R38 ;  /* 0x000000242d237223 */ /* 0x000fc40000010026 */
[----:B------:R-:W-:Y:S01]  /*1e80*/  FMUL.FTZ R43, R31, UR12 ;  /* 0x0000000c1f2b7c20 */ /* 0x000fe20008410000 */
[----:B------:R-:W-:Y:S01]  /*1e90*/  MOV R31, R21 ;  /* 0x00000015001f7202 */ /* 0x000fe20000000f00 */
[----:B------:R-:W-:Y:S02]  /*1ea0*/  FADD.FTZ R36, R36, R39 ;  /* 0x0000002724247221 */ /* 0x000fe40000010000 */
        /* <DEDUP_REMOVED lines=20> */
.L_x_2116:
[----:B------:R-:W-:Y:S02]  /*1ff0*/  FMUL.FTZ R37, R30, R24 ;  /* 0x000000181e257220 */ /* 0x000fe40000410000 */
[----:B------:R-:W-:-:S02]  /*2000*/  FADD.FTZ R29, R29, -UR5 ;  /* 0x800000051d1d7e21 */ /* 0x000fc40008010000 */
[----:B------:R-:W-:Y:S02]  /*2010*/  FFMA.FTZ R38, R44, R37, R35 ;  /* 0x000000252c267223 */ /* 0x000fe40000010023 */
[----:B------:R-:W-:Y:S02]  /*2020*/  FADD.FTZ R36, R36, R37 ;  /* 0x0000002524247221 */ /* 0x000fe40000010000 */
[----:B------:R-:W-:Y:S02]  /*2030*/  FMUL.FTZ R37, R31, R25 ;  /* 0x000000191f257220 */ /* 0x000fe40000410000 */
[----:B------:R-:W-:Y:S02]  /*2040*/  FADD.FTZ R28, R28, -UR5 ;  /* 0x800000051c1c7e21 */ /* 0x000fe40008010000 */
[----:B------:R-:W-:Y:S02]  /*2050*/  FFMA.FTZ R35, R43, R37, R38 ;  /* 0x000000252b237223 */ /* 0x000fe40000010026 */
[----:B------:R-:W-:Y:S01]  /*2060*/  FADD.FTZ R37, R37, R36 ;  /* 0x0000002425257221 */ /* 0x000fe20000010000 */
[----:B------:R-:W-:Y:S01]  /*2070*/  MOV R36, R23 ;  /* 0x0000001700247202 */ /* 0x000fe20000000f00 */
[----:B------:R-:W-:Y:S01]  /*2080*/  FMUL.FTZ R57, R29, UR12 ;  /* 0x0000000c1d397c20 */ /* 0x000fe20008410000 */
[----:B------:R-:W-:Y:S01]  /*2090*/  MOV R29, R22 ;  /* 0x00000016001d7202 */ /* 0x000fe20000000f00 */
[----:B------:R-:W-:Y:S01]  /*20a0*/  FMUL.FTZ R58, R28, UR12 ;  /* 0x0000000c1c3a7c20 */ /* 0x000fe20008410000 */
[----:B------:R-:W-:Y:S05]  /*20b0*/  @!P5 BRA `(.L_x_2117) ;  /* 0x000001200000d947 */ /* 0x000fea0003800000 */
[----:B------:R-:W-:Y:S02]  /*20c0*/  FFMA.FTZ R36, R58, R24, R26 ;  /* 0x000000183a247223 */ /* 0x000fe4000001001a */
[----:B------:R-:W-:-:S02]  /*20d0*/  FFMA.FTZ R28, R57, R25, R27 ;  /* 0x00000019391c7223 */ /* 0x000fc4000001001b */
        /* <DEDUP_REMOVED lines=12> */
[----:B0-----:R-:W-:Y:S02]  /*21a0*/  FADD.FTZ R39, -R38, 1 ;  /* 0x3f80000026277421 */ /* 0x001fe40000010100 */
[----:B------:R-:W-:Y:S02]  /*21b0*/  FMUL.FTZ R36, R23, R38 ;  /* 0x0000002617247220 */ /* 0x000fe40000410000 */
[----:B------:R-:W-:-:S04]  /*21c0*/  FFMA.FTZ R39, R28, R39, 1 ;  /* 0x3f8000001c277423 */ /* 0x000fc80000010027 */
[----:B------:R-:W-:Y:S02]  /*21d0*/  FMUL.FTZ R36, R36, R39 ;  /* 0x0000002724247220 */ /* 0x000fe40000410000 */
.L_x_2117:
[----:B------:R-:W-:Y:S01]  /*21e0*/  FMUL.FTZ R28, R29, R24 ;  /* 0x000000181d1c7220 */ /* 0x000fe20000410000 */
[----:B------:R-:W0:Y:S01]  /*21f0*/  S2R R39, SR_LANEID ;  /* 0x0000000000277919 */ /* 0x000e220000000000 */
[----:B------:R-:W-:Y:S01]  /*2200*/  FMUL.FTZ R41, R36, R25 ;  /* 0x0000001924297220 */ /* 0x000fe20000410000 */
[----:B------:R-:W-:Y:S01]  /*2210*/  ISETP.NE.AND P2, PT, R0, RZ, PT ;  /* 0x000000ff0000720c */ /* 0x000fe20003f45270 */
[----:B------:R-:W-:Y:S01]  /*2220*/  FFMA.FTZ R40, R58, R28, R35 ;  /* 0x0000001c3a287223 */ /* 0x000fe20000010023 */
[----:B------:R-:W-:Y:S01]  /*2230*/  ULDC UR5, c[0x0][0xc] ;  /* 0x0000030000057ab9 */ /* 0x000fe20000000800 */
[----:B------:R-:W-:Y:S01]  /*2240*/  FADD.FTZ R28, R37, R28 ;  /* 0x0000001c251c7221 */ /* 0x000fe20000010000 */
[----:B------:R-:W-:Y:S01]  /*2250*/  BSSY B0, `(.L_x_2118) ;  /* 0x0000065000007945 */ /* 0x000fe20003800000 */
[----:B------:R-:W-:Y:S02]  /*2260*/  FFMA.FTZ R40, R57, R41, R40 ;  /* 0x0000002939287223 */ /* 0x000fe40000010028 */
[----:B------:R-:W-:-:S02]  /*2270*/  FADD.FTZ R41, R41, R28 ;  /* 0x0000001c29297221 */ /* 0x000fc40000010000 */
[----:B------:R-:W-:Y:S01]  /*2280*/  FFMA.FTZ R33, R44, R30, R33 ;  /* 0x0000001e2c217223 */ /* 0x000fe20000010021 */
[----:B------:R-:W1:Y:S01]  /*2290*/  SHFL.DOWN PT, R35, R40, 0x1, 0x1f ;  /* 0x08201f0028237f89 */ /* 0x000e6200000e0000 */
[----:B------:R-:W-:Y:S02]  /*22a0*/  FADD.FTZ R30, R3, R30 ;  /* 0x0000001e031e7221 */ /* 0x000fe40000010000 */
[----:B------:R-:W-:Y:S01]  /*22b0*/  FADD.FTZ R3, R32, R31 ;  /* 0x0000001f20037221 */ /* 0x000fe20000010000 */
[----:B------:R-:W2:Y:S01]  /*22c0*/  SHFL.DOWN PT, R28, R41, 0x1, 0x1f ;  /* 0x08201f00291c7f89 */ /* 0x000ea200000e0000 */
[----:B------:R-:W-:Y:S02]  /*22d0*/  FFMA.FTZ R34, R43, R31, R34 ;  /* 0x0000001f2b227223 */ /* 0x000fe40000010022 */
[----:B------:R-:W-:Y:S02]  /*22e0*/  FADD.FTZ R30, R30, R29 ;  /* 0x0000001d1e1e7221 */ /* 0x000fe40000010000 */
[----:B------:R-:W-:Y:S01]  /*22f0*/  FADD.FTZ R31, R3, R36 ;  /* 0x00000024031f7221 */ /* 0x000fe20000010000 */
[----:B------:R-:W-:-:S02]  /*2300*/  SHF.L.U32 R3, R0, 0x4, RZ ;  /* 0x0000000400037819 */ /* 0x000fc400000006ff */
[C---:B0-----:R-:W-:Y:S02]  /*2310*/  ISETP.GT.AND P0, PT, R39.reuse, 0x1e, PT ;  /* 0x0000001e2700780c */ /* 0x041fe40003f04270 */
[----:B------:R-:W-:-:S11]  /*2320*/  ISETP.NE.AND P3, PT, R39, RZ, PT ;  /* 0x000000ff2700720c */ /* 0x000fd60003f65270 */
        /* <DEDUP_REMOVED lines=19> */
[----:B------:R-:W-:Y:S02]  /*2460*/  FFMA.FTZ R28, R58, R29, R33 ;  /* 0x0000001d3a1c7223 */ /* 0x000fe40000010021 */
[----:B------:R-:W1:Y:S01]  /*2470*/  SHFL.DOWN PT, R38, R41, 0x10, 0x1f ;  /* 0x0a001f0029267f89 */ /* 0x000e6200000e0000 */
[----:B------:R-:W-:-:S05]  /*2480*/  FFMA.FTZ R29, R57, R36, R34 ;  /* 0x00000024391d7223 */ /* 0x000fca0000010022 */
[----:B------:R2:W-:Y:S04]  /*2490*/  STS.128 [R0.X16+0xf0], R28 ;  /* 0x0000f01c00007388 */ /* 0x0005e8000000cc00 */
[----:B0-----:R-:W-:Y:S02]  /*24a0*/  @!P0 FADD.FTZ R40, R40, R35 ;  /* 0x0000002328288221 */ /* 0x001fe40000010000 */
[----:B-1----:R-:W-:Y:S01]  /*24b0*/  @!P0 FADD.FTZ R41, R41, R38 ;  /* 0x0000002629298221 */ /* 0x002fe20000010000 */
[----:B------:R-:W-:-:S04]  /*24c0*/  ISETP.GT.U32.AND P0, PT, R0, 0x2f, PT ;  /* 0x0000002f0000780c */ /* 0x000fc80003f04070 */
[----:B------:R2:W-:Y:S04]  /*24d0*/  @!P3 STS.64 [R76.X8+0x18], R40 ;  /* 0x000018284c00b388 */ /* 0x0005e80000008a00 */
[----:B------:R-:W-:Y:S06]  /*24e0*/  BAR.SYNC.DEFER_BLOCKING 0x0 ;  /* 0x0000000000007b1d */ /* 0x000fec0000010000 */
[----:B------:R-:W-:Y:S05]  /*24f0*/  @P2 BRA `(.L_x_2119) ;  /* 0x000003a000002947 */ /* 0x000fea0003800000 */
[----:B------:R-:W0:Y:S02]  /*2500*/  LDS.128 R32, [0x20] ;  /* 0x00002000ff207984 */ /* 0x000e240000000c00 */
[----:B0-----:R-:W-:-:S02]  /*2510*/  FADD.FTZ R37, R40, R32 ;  /* 0x0000002028257221 */ /* 0x001fc40000010000 */
[----:B------:R-:W-:Y:S02]  /*2520*/  FADD.FTZ R32, R41, R33 ;  /* 0x0000002129207221 */ /* 0x000fe40000010000 */
[----:B------:R-:W-:Y:S01]  /*2530*/  FADD.FTZ R33, R37, R34 ;  /* 0x0000002225217221 */ /* 0x000fe20000010000 */
[----:B--2---:R-:W-:Y:S01]  /*2540*/  LDS.64 R40, [0xd0] ;  /* 0x0000d000ff287984 */ /* 0x004fe20000000a00 */
[----:B------:R-:W-:-:S03]  /*2550*/  FADD.FTZ R32, R32, R35 ;  /* 0x0000002320207221 */ /* 0x000fc60000010000 */
[----:B------:R-:W0:Y:S02]  /*2560*/  LDS.128 R36, [0x30] ;  /* 0x00003000ff247984 */ /* 0x000e240000000c00 */
[----:B0-----:R-:W-:Y:S02]  /*2570*/  FADD.FTZ R33, R33, R36 ;  /* 0x0000002421217221 */ /* 0x001fe40000010000 */
[----:B------:R-:W-:Y:S02]  /*2580*/  FADD.FTZ R36, R32, R37 ;  /* 0x0000002520247221 */ /* 0x000fe40000010000 */
[----:B------:R-:W-:Y:S02]  /*2590*/  FADD.FTZ R37, R33, R38 ;  /* 0x0000002621257221 */ /* 0x000fe40000010000 */
[----:B------:R-:W0:Y:S01]  /*25a0*/  LDS.128 R32, [0x40] ;  /* 0x00004000ff207984 */ /* 0x000e220000000c00 */
[----:B------:R-:W-:Y:S02]  /*25b0*/  FADD.FTZ R36, R36, R39 ;  /* 0x0000002724247221 */ /* 0x000fe40000010000 */
[----:B0-----:R-:W-:-:S02]  /*25c0*/  FADD.FTZ R37, R37, R32 ;  /* 0x0000002025257221 */ /* 0x001fc40000010000 */
[----:B------:R-:W-:Y:S02]  /*25d0*/  FADD.FTZ R32, R36, R33 ;  /* 0x0000002124207221 */ /* 0x000fe40000010000 */
[----:B------:R-:W-:Y:S02]  /*25e0*/  FADD.FTZ R33, R37, R34 ;  /* 0x0000002225217221 */ /* 0x000fe40000010000 */
[----:B------:R-:W0:Y:S01]  /*25f0*/  LDS.128 R36, [0x50] ;  /* 0x00005000ff247984 */ /* 0x000e220000000c00 */
[----:B------:R-:W-:Y:S02]  /*2600*/  FADD.FTZ R32, R32, R35 ;  /* 0x0000002320207221 */ /* 0x000fe40000010000 */
[----:B0-----:R-:W-:Y:S02]  /*2610*/  FADD.FTZ R33, R33, R36 ;  /* 0x0000002421217221 */ /* 0x001fe40000010000 */
[----:B------:R-:W-:Y:S02]  /*2620*/  FADD.FTZ R36, R32, R37 ;  /* 0x0000002520247221 */ /* 0x000fe40000010000 */
[----:B------:R-:W-:-:S02]  /*2630*/  FADD.FTZ R37, R33, R38 ;  /* 0x0000002621257221 */ /* 0x000fc40000010000 */
[----:B------:R-:W0:Y:S01]  /*2640*/  LDS.128 R32, [0x60] ;  /* 0x00006000ff207984 */ /* 0x000e220000000c00 */
[----:B------:R-:W-:Y:S02]  /*2650*/  FADD.FTZ R36, R36, R39 ;  /* 0x0000002724247221 */ /* 0x000fe40000010000 */
[----:B0-----:R-:W-:Y:S02]  /*2660*/  FADD.FTZ R37, R37, R32 ;  /* 0x0000002025257221 */ /* 0x001fe40000010000 */
[----:B------:R-:W-:Y:S02]  /*2670*/  FADD.FTZ R32, R36, R33 ;  /* 0x0000002124207221 */ /* 0x000fe40000010000 */
[----:B------:R-:W-:Y:S02]  /*2680*/  FADD.FTZ R33, R37, R34 ;  /* 0x0000002225217221 */ /* 0x000fe40000010000 */
[----:B------:R-:W0:Y:S01]  /*2690*/  LDS.128 R36, [0x70] ;  /* 0x00007000ff247984 */ /* 0x000e220000000c00 */
[----:B------:R-:W-:-:S02]  /*26a0*/  FADD.FTZ R32, R32, R35 ;  /* 0x0000002320207221 */ /* 0x000fc40000010000 */
[----:B0-----:R-:W-:Y:S02]  /*26b0*/  FADD.FTZ R33, R33, R36 ;  /* 0x0000002421217221 */ /* 0x001fe40000010000 */
[----:B------:R-:W-:Y:S02]  /*26c0*/  FADD.FTZ R36, R32, R37 ;  /* 0x0000002520247221 */ /* 0x000fe40000010000 */
[----:B------:R-:W-:Y:S02]  /*26d0*/  FADD.FTZ R37, R33, R38 ;  /* 0x0000002621257221 */ /* 0x000fe40000010000 */
[----:B------:R-:W0:Y:S01]  /*26e0*/  LDS.128 R32, [0x80] ;  /* 0x00008000ff207984 */ /* 0x000e220000000c00 */
[----:B------:R-:W-:Y:S02]  /*26f0*/  FADD.FTZ R36, R36, R39 ;  /* 0x0000002724247221 */ /* 0x000fe40000010000 */
[----:B0-----:R-:W-:Y:S02]  /*2700*/  FADD.FTZ R37, R37, R32 ;  /* 0x0000002025257221 */ /* 0x001fe40000010000 */
[----:B------:R-:W-:-:S02]  /*2710*/  FADD.FTZ R32, R36, R33 ;  /* 0x0000002124207221 */ /* 0x000fc40000010000 */
[----:B------:R-:W-:Y:S02]  /*2720*/  FADD.FTZ R33, R37, R34 ;  /* 0x0000002225217221 */ /* 0x000fe40000010000 */
        /* <DEDUP_REMOVED lines=20> */
[----:B------:R-:W-:-:S02]  /*2870*/  FADD.FTZ R36, R36, R35 ;  /* 0x0000002324247221 */ /* 0x000fc40000010000 */
[----:B------:R-:W-:Y:S02]  /*2880*/  FADD.FTZ R40, R37, R40 ;  /* 0x0000002825287221 */ /* 0x000fe40000010000 */
[----:B------:R-:W-:Y:S02]  /*2890*/  FADD.FTZ R41, R36, R41 ;  /* 0x0000002924297221 */ /* 0x000fe40000010000 */
.L_x_2119:
[----:B------:R-:W-:Y:S05]  /*28a0*/  BSYNC B0 ;  /* 0x0000000000007941 */ /* 0x000fea0003800000 */
.L_x_2118:
[----:B------:R-:W-:Y:S06]  /*28b0*/  BAR.SYNC.DEFER_BLOCKING 0x0 ;  /* 0x0000000000007b1d */ /* 0x000fec0000010000 */
[----:B------:R-:W-:Y:S01]  /*28c0*/  BSSY B0, `(.L_x_2120) ;  /* 0x000004d000007945 */ /* 0x000fe20003800000 */
[----:B------:R-:W-:Y:S05]  /*28d0*/  @P0 BRA `(.L_x_2121) ;  /* 0x000004b000000947 */ /* 0x000fea0003800000 */
[----:B------:R-:W0:Y:S04]  /*28e0*/  LDS.128 R32, [R3+0x3f0] ;  /* 0x0003f00003207984 */ /* 0x000e280000000c00 */
[----:B------:R-:W1:Y:S01]  /*28f0*/  LDS.128 R36, [R3+0x6f0] ;  /* 0x0006f00003247984 */ /* 0x000e620000000c00 */
[----:B0-----:R-:W-:-:S02]  /*2900*/  FADD.FTZ R32, R28, R32 ;  /* 0x000000201c207221 */ /* 0x001fc40000010000 */
[----:B------:R-:W-:Y:S02]  /*2910*/  FADD.FTZ R33, R29, R33 ;  /* 0x000000211d217221 */ /* 0x000fe40000010000 */
[----:B------:R-:W-:Y:S02]  /*2920*/  FADD.FTZ R34, R30, R34 ;  /* 0x000000221e227221 */ /* 0x000fe40000010000 */
[----:B------:R-:W-:Y:S02]  /*2930*/  FADD.FTZ R35, R31, R35 ;  /* 0x000000231f237221 */ /* 0x000fe40000010000 */
[----:B--2---:R-:W0:Y:S01]  /*2940*/  LDS.128 R28, [R3+0x9f0] ;  /* 0x0009f000031c7984 */ /* 0x004e220000000c00 */
[----:B-1----:R-:W-:Y:S02]  /*2950*/  FADD.FTZ R32, R32, R36 ;  /* 0x0000002420207221 */ /* 0x002fe40000010000 */
[----:B------:R-:W-:Y:S02]  /*2960*/  FADD.FTZ R33, R33, R37 ;  /* 0x0000002521217221 */ /* 0x000fe40000010000 */
[----:B------:R-:W-:-:S02]  /*2970*/  FADD.FTZ R34, R34, R38 ;  /* 0x0000002622227221 */ /* 0x000fc40000010000 */
[----:B------:R-:W-:Y:S02]  /*2980*/  FADD.FTZ R39, R35, R39 ;  /* 0x0000002723277221 */ /* 0x000fe40000010000 */
[----:B0-----:R-:W-:Y:S02]  /*2990*/  FADD.FTZ R28, R32, R28 ;  /* 0x0000001c201c7221 */ /* 0x001fe40000010000 */
[----:B------:R-:W-:Y:S02]  /*29a0*/  FADD.FTZ R29, R33, R29 ;  /* 0x0000001d211d7221 */ /* 0x000fe40000010000 */
[----:B------:R-:W-:Y:S02]  /*29b0*/  FADD.FTZ R30, R34, R30 ;  /* 0x0000001e221e7221 */ /* 0x000fe40000010000 */
[----:B------:R-:W0:Y:S01]  /*29c0*/  LDS.128 R32, [R3+0xcf0] ;  /* 0x000cf00003207984 */ /* 0x000e220000000c00 */
[----:B------:R-:W-:Y:S02]  /*29d0*/  FADD.FTZ R39, R39, R31 ;  /* 0x0000001f27277221 */ /* 0x000fe40000010000 */
[----:B0-----:R-:W-:-:S02]  /*29e0*/  FADD.FTZ R32, R28, R32 ;  /* 0x000000201c207221 */ /* 0x001fc40000010000 */
[----:B------:R-:W-:Y:S02]  /*29f0*/  FADD.FTZ R33, R29, R33 ;  /* 0x000000211d217221 */ /* 0x000fe40000010000 */
[----:B------:R-:W-:Y:S02]  /*2a00*/  FADD.FTZ R34, R30, R34 ;  /* 0x000000221e227221 */ /* 0x000fe40000010000 */
[----:B------:R-:W0:Y:S01]  /*2a10*/  LDS.128 R28, [R3+0xff0] ;  /* 0x000ff000031c7984 */ /* 0x000e220000000c00 */
[----:B------:R-:W-:Y:S02]  /*2a20*/  FADD.FTZ R39, R39, R35 ;  /* 0x0000002327277221 */ /* 0x000fe40000010000 */
[----:B0-----:R-:W-:Y:S02]  /*2a30*/  FADD.FTZ R28, R32, R28 ;  /* 0x0000001c201c7221 */ /* 0x001fe40000010000 */
[----:B------:R-:W-:Y:S02]  /*2a40*/  FADD.FTZ R29, R33, R29 ;  /* 0x0000001d211d7221 */ /* 0x000fe40000010000 */
[----:B------:R-:W-:-:S02]  /*2a50*/  FADD.FTZ R30, R34, R30 ;  /* 0x0000001e221e7221 */ /* 0x000fc40000010000 */
[----:B------:R-:W0:Y:S01]  /*2a60*/  LDS.128 R32, [R3+0x12f0] ;  /* 0x0012f00003207984 */ /* 0x000e220000000c00 */
[----:B------:R-:W-:Y:S02]  /*2a70*/  FADD.FTZ R39, R39, R31 ;  /* 0x0000001f27277221 */ /* 0x000fe40000010000 */
[----:B0-----:R-:W-:Y:S02]  /*2a80*/  FADD.FTZ R32, R28, R32 ;  /* 0x000000201c207221 */ /* 0x001fe40000010000 */
[----:B------:R-:W-:Y:S02]  /*2a90*/  FADD.FTZ R33, R29, R33 ;  /* 0x000000211d217221 */ /* 0x000fe40000010000 */
[----:B------:R-:W-:Y:S02]  /*2aa0*/  FADD.FTZ R34, R30, R34 ;  /* 0x000000221e227221 */ /* 0x000fe40000010000 */
[----:B------:R-:W0:Y:S01]  /*2ab0*/  LDS.128 R28, [R3+0x15f0] ;  /* 0x0015f000031c7984 */ /* 0x000e220000000c00 */
[----:B------:R-:W-:-:S02]  /*2ac0*/  FADD.FTZ R39, R39, R35 ;  /* 0x0000002327277221 */ /* 0x000fc40000010000 */
[----:B0-----:R-:W-:Y:S02]  /*2ad0*/  FADD.FTZ R28, R32, R28 ;  /* 0x0000001c201c7221 */ /* 0x001fe40000010000 */
[----:B------:R-:W-:Y:S02]  /*2ae0*/  FADD.FTZ R29, R33, R29 ;  /* 0x0000001d211d7221 */ /* 0x000fe40000010000 */
[----:B------:R-:W-:Y:S02]  /*2af0*/  FADD.FTZ R30, R34, R30 ;  /* 0x0000001e221e7221 */ /* 0x000fe40000010000 */
[----:B------:R-:W0:Y:S01]  /*2b00*/  LDS.128 R32, [R3+0x18f0] ;  /* 0x0018f00003207984 */ /* 0x000e220000000c00 */
[----:B------:R-:W-:Y:S02]  /*2b10*/  FADD.FTZ R39, R39, R31 ;  /* 0x0000001f27277221 */ /* 0x000fe40000010000 */
[----:B0-----:R-:W-:Y:S02]  /*2b20*/  FADD.FTZ R32, R28, R32 ;  /* 0x000000201c207221 */ /* 0x001fe40000010000 */
[----:B------:R-:W-:-:S02]  /*2b30*/  FADD.FTZ R33, R29, R33 ;  /* 0x000000211d217221 */ /* 0x000fc40000010000 */
[----:B------:R-:W-:Y:S02]  /*2b40*/  FADD.FTZ R34, R30, R34 ;  /* 0x000000221e227221 */ /* 0x000fe40000010000 */
        /* <DEDUP_REMOVED lines=29> */
[----:B------:R-:W0:Y:S01]  /*2d20*/  LDS.128 R28, [R3+0x2df0] ;  /* 0x002df000031c7984 */ /* 0x000e220000000c00 */
[----:B------:R-:W-:Y:S02]  /*2d30*/  FADD.FTZ R33, R36, R34 ;  /* 0x0000002224217221 */ /* 0x000fe40000010000 */
[----:B------:R-:W-:Y:S02]  /*2d40*/  FADD.FTZ R34, R39, R35 ;  /* 0x0000002327227221 */ /* 0x000fe40000010000 */
[----:B0-----:R-:W-:Y:S02]  /*2d50*/  FADD.FTZ R28, R37, R28 ;  /* 0x0000001c251c7221 */ /* 0x001fe40000010000 */
[----:B------:R-:W-:Y:S02]  /*2d60*/  FADD.FTZ R29, R32, R29 ;  /* 0x0000001d201d7221 */ /* 0x000fe40000010000 */
[----:B------:R-:W-:Y:S02]  /*2d70*/  FADD.FTZ R30, R33, R30 ;  /* 0x0000001e211e7221 */ /* 0x000fe40000010000 */
[----:B------:R-:W-:-:S02]  /*2d80*/  FADD.FTZ R31, R34, R31 ;  /* 0x0000001f221f7221 */ /* 0x000fc40000010000 */
.L_x_2121:
[----:B------:R-:W-:Y:S05]  /*2d90*/  BSYNC B0 ;  /* 0x0000000000007941 */ /* 0x000fea0003800000 */
.L_x_2120:
[----:B------:R-:W-:Y:S01]  /*2da0*/  BSSY B0, `(.L_x_2122) ;  /* 0x0000013000007945 */ /* 0x000fe20003800000 */
[----:B------:R-:W-:Y:S01]  /*2db0*/  HFMA2.MMA R36, -RZ, RZ, 0, 2.384185791015625e-07 ;  /* 0x00000004ff247435 */ /* 0x000fe200000001ff */
[----:B------:R-:W-:Y:S05]  /*2dc0*/  @P0 BRA `(.L_x_2123) ;  /* 0x0000010000000947 */ /* 0x000fea0003800000 */
[----:B------:R-:W-:Y:S01]  /*2dd0*/  IMAD R33, R59, 0x30, R0 ;  /* 0x000000303b217824 */ /* 0x000fe200078e0200 */
[----:B------:R-:W-:-:S03]  /*2de0*/  MOV R35, UR11 ;  /* 0x0000000b00237c02 */ /* 0x000fc60008000f00 */
[----:B------:R-:W-:Y:S01]  /*2df0*/  IMAD.WIDE R32, R33, R36, c[0x0][0x1b8] ;  /* 0x00006e0021207625 */ /* 0x000fe200078e0224 */
[----:B------:R-:W-:-:S04]  /*2e00*/  MOV R3, c[0x0][0x1d8] ;  /* 0x0000760000037a02 */ /* 0x000fc80000000f00 */
[----:B------:R-:W-:Y:S01]  /*2e10*/  LEA R34, P0, R35, R32, 0x2 ;  /* 0x0000002023227211 */ /* 0x000fe200078010ff */
[----:B------:R0:W-:Y:S01]  /*2e20*/  RED.E.ADD.F32.FTZ.RN.STRONG.GPU [R32.64], R28 ;  /* 0x0000001c2000798e */ /* 0x0001e2000c10e78e */
[----:B------:R-:W-:Y:S02]  /*2e30*/  MOV R39, UR10 ;  /* 0x0000000a00277c02 */ /* 0x000fe40008000f00 */
[----:B------:R-:W-:Y:S02]  /*2e40*/  IADD3.X R35, R33, UR9, RZ, P0, !PT ;  /* 0x0000000921237c10 */ /* 0x000fe400087fe4ff */
[----:B------:R-:W-:-:S03]  /*2e50*/  MOV R37, c[0x0][0x1dc] ;  /* 0x0000770000257a02 */ /* 0x000fc60000000f00 */
[----:B------:R1:W-:Y:S01]  /*2e60*/  RED.E.ADD.F32.FTZ.RN.STRONG.GPU [R34.64], R29 ;  /* 0x0000001d2200798e */ /* 0x0003e2000c10e78e */
[-C--:B0-2---:R-:W-:Y:S02]  /*2e70*/  LEA R28, P0, R3, R32.reuse, 0x2 ;  /* 0x00000020031c7211 */ /* 0x085fe400078010ff */
[----:B------:R-:W-:Y:S02]  /*2e80*/  LEA R32, P3, R39, R32, 0x2 ;  /* 0x0000002027207211 */ /* 0x000fe400078610ff */
[----:B-1----:R-:W-:Y:S02]  /*2e90*/  LEA.HI.X R29, R3, R33, R37, 0x2, P0 ;  /* 0x00000021031d7211 */ /* 0x002fe400000f1425 */
[----:B------:R-:W-:-:S03]  /*2ea0*/  IADD3.X R33, R33, UR8, RZ, P3, !PT ;  /* 0x0000000821217c10 */ /* 0x000fc60009ffe4ff */
[----:B------:R0:W-:Y:S04]  /*2eb0*/  RED.E.ADD.F32.FTZ.RN.STRONG.GPU [R28.64], R30 ;  /* 0x0000001e1c00798e */ /* 0x0001e8000c10e78e */
[----:B------:R0:W-:Y:S02]  /*2ec0*/  RED.E.ADD.F32.FTZ.RN.STRONG.GPU [R32.64], R31 ;  /* 0x0000001f2000798e */ /* 0x0001e4000c10e78e */
.L_x_2123:
[----:B------:R-:W-:Y:S05]  /*2ed0*/  BSYNC B0 ;  /* 0x0000000000007941 */ /* 0x000fea0003800000 */
.L_x_2122:
[----:B------:R-:W-:-:S06]  /*2ee0*/  UISETP.GE.U32.AND UP0, UPT, UR5, 0x2, UPT ;  /* 0x000000020500788c */ /* 0x000fcc000bf06070 */
[----:B------:R-:W-:-:S13]  /*2ef0*/  PLOP3.LUT P0, PT, PT, PT, UP0, 0x80, 0x0 ;  /* 0x000000000000781c */ /* 0x000fda0003f0f008 */
[----:B------:R-:W-:Y:S05]  /*2f00*/  @!P0 BRA `(.L_x_2124) ;  /* 0x0000124000008947 */ /* 0x000fea0003800000 */
[----:B------:R-:W1:Y:S01]  /*2f10*/  S2R R3, SR_CTAID.Y ;  /* 0x0000000000037919 */ /* 0x000e620000002600 */
[----:B0-2---:R-:W-:-:S05]  /*2f20*/  LOP3.LUT R28, R60, 0x1, RZ, 0xc0, !PT ;  /* 0x000000013c1c7812 */ /* 0x005fca00078ec0ff */
[----:B------:R-:W-:-:S04]  /*2f30*/  IMAD R28, R28, c[0x0][0x10], RZ ;  /* 0x000004001c1c7a24 */ /* 0x000fc800078e02ff */
[----:B------:R-:W-:-:S05]  /*2f40*/  IMAD R30, R28, c[0x0][0xc], RZ ;  /* 0x000003001c1e7a24 */ /* 0x000fca00078e02ff */
[----:B------:R-:W-:-:S05]  /*2f50*/  SHF.L.U32 R31, R30, 0x1, RZ ;  /* 0x000000011e1f7819 */ /* 0x000fca00000006ff */
[----:B------:R-:W-:Y:S01]  /*2f60*/  IMAD.WIDE R30, R31, R36, c[0x0][0x1b0] ;  /* 0x00006c001f1e7625 */ /* 0x000fe200078e0224 */
[----:B-1----:R-:W-:-:S05]  /*2f70*/  IADD3 R29, R28, R3, RZ ;  /* 0x000000031c1d7210 */ /* 0x002fca0007ffe0ff */
[----:B------:R-:W-:Y:S01]  /*2f80*/  IMAD.WIDE.U32 R28, R29, R36, c[0x0][0x1a8] ;  /* 0x00006a001d1c7625 */ /* 0x000fe200078e0024 */
        /* <DEDUP_REMOVED lines=19> */
.L_x_2126:
[----:B------:R-:W2:Y:S01]  /*30c0*/  LDG.E.STRONG.GPU R32, [R28.64] ;  /* 0x0000000e1c207981 */ /* 0x000ea2000c1ef900 */
[----:B------:R-:W-:Y:S01]  /*30d0*/  YIELD ;  /* 0x0000000000007946 */ /* 0x000fe20003800000 */
[----:B--2---:R-:W-:Y:S01]  /*30e0*/  ISETP.NE.AND P0, PT, R32, R35, PT ;  /* 0x000000232000720c */ /* 0x004fe20003f05270 */
[----:B------:R-:W-:-:S12]  /*30f0*/  CCTL.IVALL ;  /* 0x00000000ff00798f */ /* 0x000fd80002000000 */
[----:B------:R-:W-:Y:S05]  /*3100*/  @P0 BRA `(.L_x_2126) ;  /* 0xffffffb000000947 */ /* 0x000fea000383ffff */
.L_x_2125:
[----:B------:R-:W-:Y:S01]  /*3110*/  ISETP.NE.AND P0, PT, RZ, c[0x0][0xc], PT ;  /* 0x00000300ff007a0c */ /* 0x000fe20003f05270 */
[----:B------:R-:W-:Y:S01]  /*3120*/  WARPSYNC 0xffffffff ;  /* 0xffffffff00007948 */ /* 0x000fe20003800000 */
[----:B------:R-:W-:Y:S11]  /*3130*/  BAR.SYNC.DEFER_BLOCKING 0x0 ;  /* 0x0000000000007b1d */ /* 0x000ff60000010000 */
[----:B------:R-:W-:Y:S05]  /*3140*/  @!P0 BRA `(.L_x_2124) ;  /* 0x0000100000008947 */ /* 0x000fea0003800000 */
[----:B------:R-:W-:Y:S01]  /*3150*/  UIADD3 UR4, UR5, -0x1, URZ ;  /* 0xffffffff05047890 */ /* 0x000fe2000fffe03f */
[----:B------:R-:W-:-:S03]  /*3160*/  HFMA2.MMA R38, -RZ, RZ, 0, 0 ;  /* 0x00000000ff267435 */ /* 0x000fc600000001ff */
[----:B------:R-:W-:-:S06]  /*3170*/  UISETP.GE.U32.AND UP0, UPT, UR4, 0x3, UPT ;  /* 0x000000030400788c */ /* 0x000fcc000bf06070 */
[----:B------:R-:W-:-:S13]  /*3180*/  PLOP3.LUT P0, PT, PT, PT, UP0, 0x80, 0x0 ;  /* 0x000000000000781c */ /* 0x000fda0003f0f008 */
[----:B------:R-:W-:Y:S05]  /*3190*/  @!P0 BRA `(.L_x_2127) ;  /* 0x00000de000008947 */ /* 0x000fea0003800000 */
[----:B------:R-:W-:Y:S01]  /*31a0*/  ULOP3.LUT UR4, UR5, 0x3, URZ, 0xc0, !UPT ;  /* 0x0000000305047892 */ /* 0x000fe2000f8ec03f */
[----:B------:R-:W-:Y:S02]  /*31b0*/  MOV R38, RZ ;  /* 0x000000ff00267202 */ /* 0x000fe40000000f00 */
[----:B------:R-:W-:Y:S02]  /*31c0*/  ULDC UR5, c[0x0][0xc] ;  /* 0x0000030000057ab9 */ /* 0x000fe40000000800 */
[----:B------:R-:W-:-:S06]  /*31d0*/  UIADD3 UR4, -UR4, UR5, URZ ;  /* 0x0000000504047290 */ /* 0x000fcc000fffe13f */
[----:B------:R-:W-:-:S13]  /*31e0*/  ISETP.LT.AND P0, PT, RZ, UR4, PT ;  /* 0x00000004ff007c0c */ /* 0x000fda000bf01270 */
[----:B------:R-:W-:Y:S05]  /*31f0*/  @!P0 BRA `(.L_x_2128) ;  /* 0x00000b9000008947 */ /* 0x000fea0003800000 */
[----:B------:R-:W-:Y:S01]  /*3200*/  UISETP.GT.AND UP0, UPT, UR4, 0xc, UPT ;  /* 0x0000000c0400788c */ /* 0x000fe2000bf04270 */
[----:B------:R-:W-:-:S05]  /*3210*/  PLOP3.LUT P0, PT, PT, PT, PT, 0x80, 0x0 ;  /* 0x000000000000781c */ /* 0x000fca0003f0f070 */
[----:B------:R-:W-:-:S13]  /*3220*/  PLOP3.LUT P3, PT, PT, PT, UP0, 0x80, 0x0 ;  /* 0x000000000000781c */ /* 0x000fda0003f6f008 */
[----:B------:R-:W-:Y:S05]  /*3230*/  @!P3 BRA `(.L_x_2129) ;  /* 0x000007500000b947 */ /* 0x000fea0003800000 */
[----:B------:R-:W-:Y:S02]  /*3240*/  PLOP3.LUT P0, PT, PT, PT, PT, 0x8, 0x0 ;  /* 0x000000000000781c */ /* 0x000fe40003f0e170 */
.L_x_2130:
[----:B------:R-:W-:-:S13]  /*3250*/  ISETP.EQ.OR P3, PT, R38, R42, P2 ;  /* 0x0000002a2600720c */ /* 0x000fda0001762670 */
[----:B0-----:R-:W-:-:S04]  /*3260*/  @!P3 IMAD R29, R38, c[0x0][0x10], R3 ;  /* 0x00000400261dba24 */ /* 0x001fc800078e0203 */
[----:B------:R-:W-:-:S06]  /*3270*/  @!P3 IMAD.WIDE.U32 R28, R29, 0x8, R30 ;  /* 0x000000081d1cb825 */ /* 0x000fcc00078e001e */
[----:B------:R-:W2:Y:S01]  /*3280*/  @!P3 LDG.E.64 R28, [R28.64] ;  /* 0x0000000e1c1cb981 */ /* 0x000ea2000c1e1b00 */
[C---:B------:R-:W-:Y:S02]  /*3290*/  IADD3 R33, R38.reuse, 0x1, RZ ;  /* 0x0000000126217810 */ /* 0x040fe40007ffe0ff */
[C---:B------:R-:W-:Y:S02]  /*32a0*/  IADD3 R35, R38.reuse, 0x2, RZ ;  /* 0x0000000226237810 */ /* 0x040fe40007ffe0ff */
[----:B------:R-:W-:Y:S02]  /*32b0*/  IADD3 R34, R38, 0x3, RZ ;  /* 0x0000000326227810 */ /* 0x000fe40007ffe0ff */
[-C--:B------:R-:W-:Y:S02]  /*32c0*/  ISETP.EQ.OR P4, PT, R35, R42.reuse, P2 ;  /* 0x0000002a2300720c */ /* 0x080fe40001782670 */
[----:B------:R-:W-:-:S11]  /*32d0*/  ISETP.EQ.OR P6, PT, R34, R42, P2 ;  /* 0x0000002a2200720c */ /* 0x000fd600017c2670 */
[----:B------:R-:W-:Y:S02]  /*32e0*/  @!P4 IMAD R35, R35, c[0x0][0x10], R3 ;  /* 0x000004002323ca24 */ /* 0x000fe400078e0203 */
[----:B--2---:R-:W-:Y:S02]  /*32f0*/  @!P3 FADD.FTZ R40, R40, R28 ;  /* 0x0000001c2828b221 */ /* 0x004fe40000010000 */
[----:B------:R-:W-:Y:S01]  /*3300*/  @!P3 FADD.FTZ R41, R41, R29 ;  /* 0x0000001d2929b221 */ /* 0x000fe20000010000 */
[----:B------:R-:W-:Y:S01]  /*3310*/  ISETP.EQ.OR P3, PT, R33, R42, P2 ;  /* 0x0000002a2100720c */ /* 0x000fe20001762670 */
[----:B------:R-:W-:-:S04]  /*3320*/  @!P4 IMAD.WIDE.U32 R28, R35, 0x8, R30 ;  /* 0x00000008231cc825 */ /* 0x000fc800078e001e */
[--C-:B------:R-:W-:Y:S02]  /*3330*/  @!P6 IMAD R35, R34, c[0x0][0x10], R3.reuse ;  /* 0x000004002223ea24 */ /* 0x100fe400078e0203 */
[----:B------:R-:W2:Y:S06]  /*3340*/  @!P4 LDG.E.64 R28, [R28.64] ;  /* 0x0000000e1c1cc981 */ /* 0x000eac000c1e1b00 */
[----:B------:R-:W-:-:S04]  /*3350*/  @!P3 IMAD R33, R33, c[0x0][0x10], R3 ;  /* 0x000004002121ba24 */ /* 0x000fc800078e0203 */
[----:B------:R-:W-:-:S04]  /*3360*/  @!P3 IMAD.WIDE.U32 R32, R33, 0x8, R30 ;  /* 0x000000082120b825 */ /* 0x000fc800078e001e */
[----:B------:R-:W-:Y:S02]  /*3370*/  @!P6 IMAD.WIDE.U32 R34, R35, 0x8, R30 ;  /* 0x000000082322e825 */ /* 0x000fe400078e001e */
[----:B------:R-:W3:Y:S04]  /*3380*/  @!P3 LDG.E.64 R32, [R32.64] ;  /* 0x0000000e2020b981 */ /* 0x000ee8000c1e1b00 */
[----:B------:R-:W4:Y:S01]  /*3390*/  @!P6 LDG.E.64 R34, [R34.64] ;  /* 0x0000000e2222e981 */ /* 0x000f22000c1e1b00 */
[----:B------:R-:W-:Y:S01]  /*33a0*/  IADD3 R36, R38, 0x4, RZ ;  /* 0x0000000426247810 */ /* 0x000fe20007ffe0ff */
[----:B---3--:R-:W-:Y:S02]  /*33b0*/  @!P3 FADD.FTZ R41, R41, R33 ;  /* 0x000000212929b221 */ /* 0x008fe40000010000 */
[----:B------:R-:W-:Y:S01]  /*33c0*/  @!P3 FADD.FTZ R40, R40, R32 ;  /* 0x000000202828b221 */ /* 0x000fe20000010000 */
[----:B------:R-:W-:Y:S01]  /*33d0*/  IADD3 R32, R38, 0x5, RZ ;  /* 0x0000000526207810 */ /* 0x000fe20007ffe0ff */
[----:B--2---:R-:W-:Y:S01]  /*33e0*/  @!P4 FADD.FTZ R41, R41, R29 ;  /* 0x0000001d2929c221 */ /* 0x004fe20000010000 */
[-C--:B------:R-:W-:Y:S01]  /*33f0*/  ISETP.EQ.OR P3, PT, R36, R42.reuse, P2 ;  /* 0x0000002a2400720c */ /* 0x080fe20001762670 */
[----:B------:R-:W-:Y:S01]  /*3400*/  @!P4 FADD.FTZ R40, R40, R28 ;  /* 0x0000001c2828c221 */ /* 0x000fe20000010000 */
[----:B------:R-:W-:Y:S01]  /*3410*/  ISETP.EQ.OR P4, PT, R32, R42, P2 ;  /* 0x0000002a2000720c */ /* 0x000fe20001782670 */
[----:B----4-:R-:W-:Y:S01]  /*3420*/  @!P6 FADD.FTZ R41, R41, R35 ;  /* 0x000000232929e221 */ /* 0x010fe20000010000 */
[----:B------:R-:W-:Y:S01]  /*3430*/  IADD3 R35, R38, 0x6, RZ ;  /* 0x0000000626237810 */ /* 0x000fe20007ffe0ff */
[----:B------:R-:W-:-:S03]  /*3440*/  @!P6 FADD.FTZ R40, R40, R34 ;  /* 0x000000222828e221 */ /* 0x000fc60000010000 */
[----:B------:R-:W-:-:S05]  /*3450*/  ISETP.EQ.OR P6, PT, R35, R42, P2 ;  /* 0x0000002a2300720c */ /* 0x000fca00017c2670 */
[--C-:B------:R-:W-:Y:S02]  /*3460*/  @!P3 IMAD R33, R36, c[0x0][0x10], R3.reuse ;  /* 0x000004002421ba24 */ /* 0x100fe400078e0203 */
[----:B------:R-:W-:Y:S02]  /*3470*/  @!P4 IMAD R29, R32, c[0x0][0x10], R3 ;  /* 0x00000400201dca24 */ /* 0x000fe400078e0203 */
[----:B------:R-:W-:-:S04]  /*3480*/  @!P3 IMAD.WIDE.U32 R32, R33, 0x8, R30 ;  /* 0x000000082120b825 */ /* 0x000fc800078e001e */
[----:B------:R-:W-:Y:S02]  /*3490*/  @!P4 IMAD.WIDE.U32 R28, R29, 0x8, R30 ;  /* 0x000000081d1cc825 */ /* 0x000fe400078e001e */
[----:B------:R-:W2:Y:S02]  /*34a0*/  @!P3 LDG.E.64 R32, [R32.64] ;  /* 0x0000000e2020b981 */ /* 0x000ea4000c1e1b00 */
[----:B------:R-:W-:Y:S02]  /*34b0*/  @!P6 IMAD R35, R35, c[0x0][0x10], R3 ;  /* 0x000004002323ea24 */ /* 0x000fe400078e0203 */
[----:B------:R-:W3:Y:S02]  /*34c0*/  @!P4 LDG.E.64 R28, [R28.64] ;  /* 0x0000000e1c1cc981 */ /* 0x000ee4000c1e1b00 */
[----:B------:R-:W-:-:S06]  /*34d0*/  @!P6 IMAD.WIDE.U32 R34, R35, 0x8, R30 ;  /* 0x000000082322e825 */ /* 0x000fcc00078e001e */
[----:B------:R-:W4:Y:S01]  /*34e0*/  @!P6 LDG.E.64 R34, [R34.64] ;  /* 0x0000000e2222e981 */ /* 0x000f22000c1e1b00 */
[----:B------:R-:W-:Y:S01]  /*34f0*/  IADD3 R36, R38, 0x7, RZ ;  /* 0x0000000726247810 */ /* 0x000fe20007ffe0ff */
[----:B--2---:R-:W-:Y:S02]  /*3500*/  @!P3 FADD.FTZ R40, R40, R32 ;  /* 0x000000202828b221 */ /* 0x004fe40000010000 */
[----:B------:R-:W-:Y:S01]  /*3510*/  @!P3 FADD.FTZ R41, R41, R33 ;  /* 0x000000212929b221 */ /* 0x000fe20000010000 */
[----:B------:R-:W-:Y:S01]  /*3520*/  IADD3 R32, R38, 0x8, RZ ;  /* 0x0000000826207810 */ /* 0x000fe20007ffe0ff */
[----:B---3--:R-:W-:Y:S02]  /*3530*/  @!P4 FADD.FTZ R40, R40, R28 ;  /* 0x0000001c2828c221 */ /* 0x008fe40000010000 */
[----:B------:R-:W-:Y:S01]  /*3540*/  @!P4 FADD.FTZ R41, R41, R29 ;  /* 0x0000001d2929c221 */ /* 0x000fe20000010000 */
[----:B------:R-:W-:Y:S02]  /*3550*/  ISETP.EQ.OR P4, PT, R36, R42, P2 ;  /* 0x0000002a2400720c */ /* 0x000fe40001782670 */
[----:B------:R-:W-:Y:S01]  /*3560*/  IADD3 R28, R38, 0x9, RZ ;  /* 0x00000009261c7810 */ /* 0x000fe20007ffe0ff */
[----:B----4-:R-:W-:-:S02]  /*3570*/  @!P6 FADD.FTZ R40, R40, R34 ;  /* 0x000000222828e221 */ /* 0x010fc40000010000 */
[----:B------:R-:W-:Y:S01]  /*3580*/  @!P6 FADD.FTZ R41, R41, R35 ;  /* 0x000000232929e221 */ /* 0x000fe20000010000 */
[-C--:B------:R-:W-:Y:S02]  /*3590*/  ISETP.EQ.OR P6, PT, R32, R42.reuse, P2 ;  /* 0x0000002a2000720c */ /* 0x080fe400017c2670 */
[----:B------:R-:W-:-:S05]  /*35a0*/  ISETP.EQ.OR P3, PT, R28, R42, P2 ;  /* 0x0000002a1c00720c */ /* 0x000fca0001762670 */
[----:B------:R-:W-:-:S06]  /*35b0*/  @!P4 IMAD R33, R36, c[0x0][0x10], R3 ;  /* 0x000004002421ca24 */ /* 0x000fcc00078e0203 */
[----:B------:R-:W-:Y:S02]  /*35c0*/  @!P6 IMAD R29, R32, c[0x0][0x10], R3 ;  /* 0x00000400201dea24 */ /* 0x000fe400078e0203 */
[----:B------:R-:W-:-:S04]  /*35d0*/  @!P4 IMAD.WIDE.U32 R32, R33, 0x8, R30 ;  /* 0x000000082120c825 */ /* 0x000fc800078e001e */
[----:B------:R-:W-:Y:S02]  /*35e0*/  @!P3 IMAD R35, R28, c[0x0][0x10], R3 ;  /* 0x000004001c23ba24 */ /* 0x000fe400078e0203 */
[--C-:B------:R-:W-:Y:S01]  /*35f0*/  @!P6 IMAD.WIDE.U32 R28, R29, 0x8, R30.reuse ;  /* 0x000000081d1ce825 */ /* 0x100fe200078e001e */
[----:B------:R-:W2:Y:S05]  /*3600*/  @!P4 LDG.E.64 R32, [R32.64] ;  /* 0x0000000e2020c981 */ /* 0x000eaa000c1e1b00 */
[----:B------:R-:W3:Y:S01]  /*3610*/  @!P6 LDG.E.64 R28, [R28.64] ;  /* 0x0000000e1c1ce981 */ /* 0x000ee2000c1e1b00 */
        /* <DEDUP_REMOVED lines=9> */
[----:B------:R-:W-:Y:S01]  /*36b0*/  ISETP.EQ.OR P6, PT, R37, R42, P2 ;  /* 0x0000002a2500720c */ /* 0x000fe200017c2670 */
[----:B----4-:R-:W-:Y:S01]  /*36c0*/  @!P3 FADD.FTZ R40, R40, R34 ;  /* 0x000000222828b221 */ /* 0x010fe20000010000 */
[----:B------:R-:W-:-:S07]  /*36d0*/  IADD3 R34, R38, 0xc, RZ ;  /* 0x0000000c26227810 */ /* 0x000fce0007ffe0ff */
[----:B------:R-:W-:Y:S02]  /*36e0*/  @!P4 IMAD R33, R36, c[0x0][0x10], R3 ;  /* 0x000004002421ca24 */ /* 0x000fe400078e0203 */
[----:B------:R-:W-:Y:S02]  /*36f0*/  @!P3 FADD.FTZ R41, R41, R35 ;  /* 0x000000232929b221 */ /* 0x000fe40000010000 */
[----:B------:R-:W-:Y:S01]  /*3700*/  @!P4 IMAD.WIDE.U32 R32, R33, 0x8, R30 ;  /* 0x000000082120c825 */ /* 0x000fe200078e001e */
[----:B------:R-:W-:-:S03]  /*3710*/  ISETP.EQ.OR P3, PT, R34, R42, P2 ;  /* 0x0000002a2200720c */ /* 0x000fc60001762670 */
[----:B------:R-:W-:Y:S02]  /*3720*/  @!P6 IMAD R29, R37, c[0x0][0x10], R3 ;  /* 0x00000400251dea24 */ /* 0x000fe400078e0203 */
[----:B------:R-:W2:Y:S02]  /*3730*/  @!P4 LDG.E.64 R32, [R32.64] ;  /* 0x0000000e2020c981 */ /* 0x000ea4000c1e1b00 */
[----:B------:R-:W-:-:S06]  /*3740*/  @!P6 IMAD.WIDE.U32 R28, R29, 0x8, R30 ;  /* 0x000000081d1ce825 */ /* 0x000fcc00078e001e */
[----:B------:R-:W3:Y:S01]  /*3750*/  @!P6 LDG.E.64 R28, [R28.64] ;  /* 0x0000000e1c1ce981 */ /* 0x000ee2000c1e1b00 */
[----:B------:R-:W-:-:S04]  /*3760*/  @!P3 IMAD R35, R34, c[0x0][0x10], R3 ;  /* 0x000004002223ba24 */ /* 0x000fc800078e0203 */
        /* <DEDUP_REMOVED lines=10> */
[--C-:B------:R-:W-:Y:S02]  /*3810*/  @!P4 IMAD R29, R37, c[0x0][0x10], R3.reuse ;  /* 0x00000400251dca24 */ /* 0x100fe400078e0203 */
[----:B----4-:R-:W-:Y:S01]  /*3820*/  @!P3 FADD.FTZ R40, R40, R34 ;  /* 0x000000222828b221 */ /* 0x010fe20000010000 */
[----:B------:R-:W-:Y:S01]  /*3830*/  IADD3 R34, R38, 0xf, RZ ;  /* 0x0000000f26227810 */ /* 0x000fe20007ffe0ff */
[----:B------:R-:W-:Y:S02]  /*3840*/  @!P6 IMAD R33, R36, c[0x0][0x10], R3 ;  /* 0x000004002421ea24 */ /* 0x000fe400078e0203 */
[----:B------:R-:W-:Y:S02]  /*3850*/  @!P3 FADD.FTZ R41, R41, R35 ;  /* 0x000000232929b221 */ /* 0x000fe40000010000 */
[----:B------:R-:W-:Y:S01]  /*3860*/  @!P6 IMAD.WIDE.U32 R32, R33, 0x8, R30 ;  /* 0x000000082120e825 */ /* 0x000fe200078e001e */
[----:B------:R-:W-:-:S03]  /*3870*/  ISETP.EQ.OR P3, PT, R34, R42, P2 ;  /* 0x0000002a2200720c */ /* 0x000fc60001762670 */
[----:B------:R-:W-:Y:S02]  /*3880*/  @!P4 IMAD.WIDE.U32 R28, R29, 0x8, R30 ;  /* 0x000000081d1cc825 */ /* 0x000fe400078e001e */
[----:B------:R-:W2:Y:S04]  /*3890*/  @!P6 LDG.E.64 R32, [R32.64] ;  /* 0x0000000e2020e981 */ /* 0x000ea8000c1e1b00 */
[----:B------:R-:W3:Y:S04]  /*38a0*/  @!P4 LDG.E.64 R28, [R28.64] ;  /* 0x0000000e1c1cc981 */ /* 0x000ee8000c1e1b00 */
[----:B------:R-:W-:-:S04]  /*38b0*/  @!P3 IMAD R35, R34, c[0x0][0x10], R3 ;  /* 0x000004002223ba24 */ /* 0x000fc800078e0203 */
[----:B------:R-:W-:-:S06]  /*38c0*/  @!P3 IMAD.WIDE.U32 R34, R35, 0x8, R30 ;  /* 0x000000082322b825 */ /* 0x000fcc00078e001e */
[----:B------:R-:W4:Y:S01]  /*38d0*/  @!P3 LDG.E.64 R34, [R34.64] ;  /* 0x0000000e2222b981 */ /* 0x000f22000c1e1b00 */
[----:B------:R-:W-:-:S04]  /*38e0*/  UIADD3 UR4, UR4, -0x10, URZ ;  /* 0xfffffff004047890 */ /* 0x000fc8000fffe03f */
[----:B------:R-:W-:Y:S01]  /*38f0*/  UISETP.GT.AND UP0, UPT, UR4, 0xc, UPT ;  /* 0x0000000c0400788c */ /* 0x000fe2000bf04270 */
[----:B------:R-:W-:Y:S01]  /*3900*/  IADD3 R38, R38, 0x10, RZ ;  /* 0x0000001026267810 */ /* 0x000fe20007ffe0ff */
[----:B--2---:R-:W-:Y:S02]  /*3910*/  @!P6 FADD.FTZ R40, R40, R32 ;  /* 0x000000202828e221 */ /* 0x004fe40000010000 */
[----:B------:R-:W-:Y:S02]  /*3920*/  @!P6 FADD.FTZ R41, R41, R33 ;  /* 0x000000212929e221 */ /* 0x000fe40000010000 */
[----:B---3--:R-:W-:Y:S02]  /*3930*/  @!P4 FADD.FTZ R40, R40, R28 ;  /* 0x0000001c2828c221 */ /* 0x008fe40000010000 */
[----:B------:R-:W-:Y:S01]  /*3940*/  @!P4 FADD.FTZ R41, R41, R29 ;  /* 0x0000001d2929c221 */ /* 0x000fe20000010000 */
[----:B------:R-:W-:Y:S01]  /*3950*/  PLOP3.LUT P4, PT, PT, PT, UP0, 0x80, 0x0 ;  /* 0x000000000000781c */ /* 0x000fe20003f8f008 */
[----:B----4-:R-:W-:-:S02]  /*3960*/  @!P3 FADD.FTZ R40, R40, R34 ;  /* 0x000000222828b221 */ /* 0x010fc40000010000 */
[----:B------:R-:W-:-:S10]  /*3970*/  @!P3 FADD.FTZ R41, R41, R35 ;  /* 0x000000232929b221 */ /* 0x000fd40000010000 */
[----:B------:R-:W-:Y:S05]  /*3980*/  @P4 BRA `(.L_x_2130) ;  /* 0xfffff8c000004947 */ /* 0x000fea000383ffff */
.L_x_2129:
[----:B------:R-:W-:-:S06]  /*3990*/  UISETP.GT.AND UP0, UPT, UR4, 0x4, UPT ;  /* 0x000000040400788c */ /* 0x000fcc000bf04270 */
[----:B------:R-:W-:-:S13]  /*39a0*/  PLOP3.LUT P3, PT, PT, PT, UP0, 0x80, 0x0 ;  /* 0x000000000000781c */ /* 0x000fda0003f6f008 */
[----:B------:R-:W-:Y:S05]  /*39b0*/  @!P3 BRA `(.L_x_2131) ;  /* 0x000003b00000b947 */ /* 0x000fea0003800000 */
[CC--:B------:R-:W-:Y:S02]  /*39c0*/  ISETP.EQ.OR P0, PT, R38.reuse, R42.reuse, P2 ;  /* 0x0000002a2600720c */ /* 0x0c0fe40001702670 */
[C---:B0-----:R-:W-:Y:S02]  /*39d0*/  IADD3 R29, R38.reuse, 0x1, RZ ;  /* 0x00000001261d7810 */ /* 0x041fe40007ffe0ff */
[----:B------:R-:W-:Y:S02]  /*39e0*/  IADD3 R35, R38, 0x2, RZ ;  /* 0x0000000226237810 */ /* 0x000fe40007ffe0ff */
[----:B------:R-:W-:-:S07]  /*39f0*/  ISETP.EQ.OR P3, PT, R29, R42, P2 ;  /* 0x0000002a1d00720c */ /* 0x000fce0001762670 */
[----:B------:R-:W-:-:S04]  /*3a00*/  @!P0 IMAD R33, R38, c[0x0][0x10], R3 ;  /* 0x0000040026218a24 */ /* 0x000fc800078e0203 */
[----:B------:R-:W-:-:S06]  /*3a10*/  @!P0 IMAD.WIDE.U32 R32, R33, 0x8, R30 ;  /* 0x0000000821208825 */ /* 0x000fcc00078e001e */
[----:B------:R-:W2:Y:S01]  /*3a20*/  @!P0 LDG.E.64 R32, [R32.64] ;  /* 0x0000000e20208981 */ /* 0x000ea2000c1e1b00 */
[----:B------:R-:W-:Y:S01]  /*3a30*/  ISETP.EQ.OR P4, PT, R35, R42, P2 ;  /* 0x0000002a2300720c */ /* 0x000fe20001782670 */
[----:B------:R-:W-:Y:S01]  /*3a40*/  @!P3 IMAD R29, R29, c[0x0][0x10], R3 ;  /* 0x000004001d1dba24 */ /* 0x000fe200078e0203 */
[----:B------:R-:W-:-:S03]  /*3a50*/  IADD3 R36, R38, 0x3, RZ ;  /* 0x0000000326247810 */ /* 0x000fc60007ffe0ff */
[----:B------:R-:W-:Y:S01]  /*3a60*/  @!P3 IMAD.WIDE.U32 R28, R29, 0x8, R30 ;  /* 0x000000081d1cb825 */ /* 0x000fe200078e001e */
[----:B------:R-:W-:-:S05]  /*3a70*/  ISETP.EQ.OR P6, PT, R36, R42, P2 ;  /* 0x0000002a2400720c */ /* 0x000fca00017c2670 */
[----:B------:R-:W3:Y:S01]  /*3a80*/  @!P3 LDG.E.64 R28, [R28.64] ;  /* 0x0000000e1c1cb981 */ /* 0x000ee2000c1e1b00 */
[----:B------:R-:W-:Y:S01]  /*3a90*/  IADD3 R38, R38, 0x4, RZ ;  /* 0x0000000426267810 */ /* 0x000fe20007ffe0ff */
[----:B------:R-:W-:-:S04]  /*3aa0*/  @!P4 IMAD R35, R35, c[0x0][0x10], R3 ;  /* 0x000004002323ca24 */ /* 0x000fc800078e0203 */
[----:B------:R-:W-:-:S06]  /*3ab0*/  @!P4 IMAD.WIDE.U32 R34, R35, 0x8, R30 ;  /* 0x000000082322c825 */ /* 0x000fcc00078e001e */
[----:B------:R-:W4:Y:S01]  /*3ac0*/  @!P4 LDG.E.64 R34, [R34.64] ;  /* 0x0000000e2222c981 */ /* 0x000f22000c1e1b00 */
[----:B--2---:R-:W-:Y:S02]  /*3ad0*/  @!P0 FADD.FTZ R41, R41, R33 ;  /* 0x0000002129298221 */ /* 0x004fe40000010000 */
[----:B------:R-:W-:Y:S02]  /*3ae0*/  @!P6 IMAD R33, R36, c[0x0][0x10], R3 ;  /* 0x000004002421ea24 */ /* 0x000fe400078e0203 */
[----:B------:R-:W-:Y:S01]  /*3af0*/  @!P0 FADD.FTZ R40, R40, R32 ;  /* 0x0000002028288221 */ /* 0x000fe20000010000 */
[----:B------:R-:W-:Y:S01]  /*3b00*/  ISETP.EQ.OR P0, PT, R38, R42, P2 ;  /* 0x0000002a2600720c */ /* 0x000fe20001702670 */
[----:B------:R-:W-:-:S06]  /*3b10*/  @!P6 IMAD.WIDE.U32 R32, R33, 0x8, R30 ;  /* 0x000000082120e825 */ /* 0x000fcc00078e001e */
[----:B------:R-:W2:Y:S01]  /*3b20*/  @!P6 LDG.E.64 R32, [R32.64] ;  /* 0x0000000e2020e981 */ /* 0x000ea2000c1e1b00 */
[----:B---3--:R-:W-:Y:S01]  /*3b30*/  @!P3 FADD.FTZ R40, R40, R28 ;  /* 0x0000001c2828b221 */ /* 0x008fe20000010000 */
[C---:B------:R-:W-:Y:S01]  /*3b40*/  IADD3 R28, R38.reuse, 0x1, RZ ;  /* 0x00000001261c7810 */ /* 0x040fe20007ffe0ff */
[----:B------:R-:W-:Y:S01]  /*3b50*/  @!P3 FADD.FTZ R41, R41, R29 ;  /* 0x0000001d2929b221 */ /* 0x000fe20000010000 */
[----:B------:R-:W-:Y:S01]  /*3b60*/  IADD3 R29, R38, 0x2, RZ ;  /* 0x00000002261d7810 */ /* 0x000fe20007ffe0ff */
[----:B----4-:R-:W-:Y:S02]  /*3b70*/  @!P4 FADD.FTZ R40, R40, R34 ;  /* 0x000000222828c221 */ /* 0x010fe40000010000 */
[----:B------:R-:W-:Y:S01]  /*3b80*/  @!P4 FADD.FTZ R41, R41, R35 ;  /* 0x000000232929c221 */ /* 0x000fe20000010000 */
[----:B------:R-:W-:Y:S02]  /*3b90*/  ISETP.EQ.OR P4, PT, R28, R42, P2 ;  /* 0x0000002a1c00720c */ /* 0x000fe40001782670 */
[C---:B------:R-:W-:Y:S01]  /*3ba0*/  IADD3 R34, R38.reuse, 0x3, RZ ;  /* 0x0000000326227810 */ /* 0x040fe20007ffe0ff */
[----:B------:R-:W-:-:S03]  /*3bb0*/  @!P0 IMAD R37, R38, c[0x0][0x10], R3 ;  /* 0x0000040026258a24 */ /* 0x000fc600078e0203 */
[----:B------:R-:W-:Y:S01]  /*3bc0*/  ISETP.EQ.OR P3, PT, R34, R42, P2 ;  /* 0x0000002a2200720c */ /* 0x000fe20001762670 */
[----:B------:R-:W-:-:S06]  /*3bd0*/  @!P0 IMAD.WIDE.U32 R36, R37, 0x8, R30 ;  /* 0x0000000825248825 */ /* 0x000fcc00078e001e */
[----:B------:R-:W3:Y:S06]  /*3be0*/  @!P0 LDG.E.64 R36, [R36.64] ;  /* 0x0000000e24248981 */ /* 0x000eec000c1e1b00 */
[----:B------:R-:W-:-:S04]  /*3bf0*/  @!P3 IMAD R35, R34, c[0x0][0x10], R3 ;  /* 0x000004002223ba24 */ /* 0x000fc800078e0203 */
[----:B------:R-:W-:-:S06]  /*3c00*/  @!P3 IMAD.WIDE.U32 R34, R35, 0x8, R30 ;  /* 0x000000082322b825 */ /* 0x000fcc00078e001e */
[----:B------:R-:W4:Y:S01]  /*3c10*/  @!P3 LDG.E.64 R34, [R34.64] ;  /* 0x0000000e2222b981 */ /* 0x000f22000c1e1b00 */
[----:B--2---:R-:W-:Y:S02]  /*3c20*/  @!P6 FADD.FTZ R40, R40, R32 ;  /* 0x000000202828e221 */ /* 0x004fe40000010000 */
[----:B------:R-:W-:Y:S01]  /*3c30*/  @!P6 FADD.FTZ R41, R41, R33 ;  /* 0x000000212929e221 */ /* 0x000fe20000010000 */
[----:B------:R-:W-:Y:S01]  /*3c40*/  ISETP.EQ.OR P6, PT, R29, R42, P2 ;  /* 0x0000002a1d00720c */ /* 0x000fe200017c2670 */
[----:B------:R-:W-:-:S04]  /*3c50*/  @!P4 IMAD R33, R28, c[0x0][0x10], R3 ;  /* 0x000004001c21ca24 */ /* 0x000fc800078e0203 */
[----:B------:R-:W-:-:S06]  /*3c60*/  @!P4 IMAD.WIDE.U32 R32, R33, 0x8, R30 ;  /* 0x000000082120c825 */ /* 0x000fcc00078e001e */
[----:B------:R-:W2:Y:S02]  /*3c70*/  @!P4 LDG.E.64 R32, [R32.64] ;  /* 0x0000000e2020c981 */ /* 0x000ea4000c1e1b00 */
[----:B------:R-:W-:-:S04]  /*3c80*/  @!P6 IMAD R29, R29, c[0x0][0x10], R3 ;  /* 0x000004001d1dea24 */ /* 0x000fc800078e0203 */
[----:B------:R-:W-:-:S06]  /*3c90*/  @!P6 IMAD.WIDE.U32 R28, R29, 0x8, R30 ;  /* 0x000000081d1ce825 */ /* 0x000fcc00078e001e */
[----:B------:R-:W5:Y:S01]  /*3ca0*/  @!P6 LDG.E.64 R28, [R28.64] ;  /* 0x0000000e1c1ce981 */ /* 0x000f62000c1e1b00 */
[----:B---3--:R-:W-:Y:S02]  /*3cb0*/  @!P0 FADD.FTZ R40, R40, R36 ;  /* 0x0000002428288221 */ /* 0x008fe40000010000 */
[----:B------:R-:W-:Y:S01]  /*3cc0*/  @!P0 FADD.FTZ R41, R41, R37 ;  /* 0x0000002529298221 */ /* 0x000fe20000010000 */
[----:B------:R-:W-:Y:S01]  /*3cd0*/  UIADD3 UR4, UR4, -0x4, URZ ;  /* 0xfffffffc04047890 */ /* 0x000fe2000fffe03f */
[----:B------:R-:W-:Y:S02]  /*3ce0*/  PLOP3.LUT P0, PT, PT, PT, PT, 0x8, 0x0 ;  /* 0x000000000000781c */ /* 0x000fe40003f0e170 */
[----:B------:R-:W-:Y:S01]  /*3cf0*/  IADD3 R38, R38, 0x4, RZ ;  /* 0x0000000426267810 */ /* 0x000fe20007ffe0ff */
[----:B------:R-:W-:Y:S01]  /*3d00*/  UIADD3 UR4, UR4, -0x4, URZ ;  /* 0xfffffffc04047890 */ /* 0x000fe2000fffe03f */
[----:B--2---:R-:W-:Y:S02]  /*3d10*/  @!P4 FADD.FTZ R40, R40, R32 ;  /* 0x000000202828c221 */ /* 0x004fe40000010000 */
[----:B------:R-:W-:-:S02]  /*3d20*/  @!P4 FADD.FTZ R41, R41, R33 ;  /* 0x000000212929c221 */ /* 0x000fc40000010000 */
[----:B-----5:R-:W-:Y:S02]  /*3d30*/  @!P6 FADD.FTZ R40, R40, R28 ;  /* 0x0000001c2828e221 */ /* 0x020fe40000010000 */
[----:B------:R-:W-:Y:S02]  /*3d40*/  @!P6 FADD.FTZ R41, R41, R29 ;  /* 0x0000001d2929e221 */ /* 0x000fe40000010000 */
[----:B----4-:R-:W-:Y:S02]  /*3d50*/  @!P3 FADD.FTZ R40, R40, R34 ;  /* 0x000000222828b221 */ /* 0x010fe40000010000 */
[----:B------:R-:W-:Y:S02]  /*3d60*/  @!P3 FADD.FTZ R41, R41, R35 ;  /* 0x000000232929b221 */ /* 0x000fe40000010000 */
.L_x_2131:
[----:B------:R-:W-:-:S13]  /*3d70*/  ISETP.NE.OR P0, PT, RZ, UR4, P0 ;  /* 0x00000004ff007c0c */ /* 0x000fda0008705670 */
[----:B------:R-:W-:Y:S05]  /*3d80*/  @!P0 BRA `(.L_x_2127) ;  /* 0x000001f000008947 */ /* 0x000fea0003800000 */
.L_x_2128:
[CC--:B------:R-:W-:Y:S02]  /*3d90*/  ISETP.EQ.OR P3, PT, R38.reuse, R42.reuse, P2 ;  /* 0x0000002a2600720c */ /* 0x0c0fe40001762670 */
[C---:B------:R-:W-:Y:S02]  /*3da0*/  IADD3 R35, R38.reuse, 0x1, RZ ;  /* 0x0000000126237810 */ /* 0x040fe40007ffe0ff */
[C---:B0-----:R-:W-:Y:S02]  /*3db0*/  IADD3 R33, R38.reuse, 0x2, RZ ;  /* 0x0000000226217810 */ /* 0x041fe40007ffe0ff */
        /* <DEDUP_REMOVED lines=16> */
[----:B------:R-:W-:Y:S01]  /*3ec0*/  UIADD3 UR4, UR4, -0x4, URZ ;  /* 0xfffffffc04047890 */ /* 0x000fe2000fffe03f */
[----:B------:R-:W-:Y:S01]  /*3ed0*/  IADD3 R38, R38, 0x4, RZ ;  /* 0x0000000426267810 */ /* 0x000fe20007ffe0ff */
[----:B--2---:R-:W-:Y:S02]  /*3ee0*/  @!P3 FADD.FTZ R40, R40, R28 ;  /* 0x0000001c2828b221 */ /* 0x004fe40000010000 */
[----:B------:R-:W-:Y:S02]  /*3ef0*/  @!P3 FADD.FTZ R41, R41, R29 ;  /* 0x0000001d2929b221 */ /* 0x000fe40000010000 */
[----:B------:R-:W-:Y:S01]  /*3f00*/  ISETP.NE.AND P3, PT, RZ, UR4, PT ;  /* 0x00000004ff007c0c */ /* 0x000fe2000bf65270 */
[----:B---3--:R-:W-:Y:S02]  /*3f10*/  @!P4 FADD.FTZ R40, R40, R34 ;  /* 0x000000222828c221 */ /* 0x008fe40000010000 */
[----:B------:R-:W-:-:S02]  /*3f20*/  @!P4 FADD.FTZ R41, R41, R35 ;  /* 0x000000232929c221 */ /* 0x000fc40000010000 */
[----:B----4-:R-:W-:Y:S02]  /*3f30*/  @!P6 FADD.FTZ R40, R40, R32 ;  /* 0x000000202828e221 */ /* 0x010fe40000010000 */
[----:B------:R-:W-:Y:S02]  /*3f40*/  @!P6 FADD.FTZ R41, R41, R33 ;  /* 0x000000212929e221 */ /* 0x000fe40000010000 */
[----:B-----5:R-:W-:Y:S02]  /*3f50*/  @!P0 FADD.FTZ R40, R40, R36 ;  /* 0x0000002428288221 */ /* 0x020fe40000010000 */
[----:B------:R-:W-:Y:S02]  /*3f60*/  @!P0 FADD.FTZ R41, R41, R37 ;  /* 0x0000002529298221 */ /* 0x000fe40000010000 */
[----:B------:R-:W-:Y:S05]  /*3f70*/  @P3 BRA `(.L_x_2128) ;  /* 0xfffffe1000003947 */ /* 0x000fea000383ffff */
.L_x_2127:
[----:B------:R-:W-:-:S04]  /*3f80*/  MOV R32, c[0x0][0xc] ;  /* 0x0000030000207a02 */ /* 0x000fc80000000f00 */
[----:B------:R-:W-:-:S13]  /*3f90*/  LOP3.LUT P0, R32, R32, 0x3, RZ, 0xc0, !PT ;  /* 0x0000000320207812 */ /* 0x000fda000780c0ff */
[----:B------:R-:W-:Y:S05]  /*3fa0*/  @!P0 BRA `(.L_x_2124) ;  /* 0x000001a000008947 */ /* 0x000fea0003800000 */
[----:B------:R-:W-:Y:S01]  /*3fb0*/  ISETP.EQ.OR P0, PT, R38, R42, P2 ;  /* 0x0000002a2600720c */ /* 0x000fe20001702670 */
[----:B------:R-:W-:Y:S01]  /*3fc0*/  BSSY B0, `(.L_x_2132) ;  /* 0x0000008000007945 */ /* 0x000fe20003800000 */
[----:B------:R-:W-:-:S11]  /*3fd0*/  ISETP.NE.AND P3, PT, R32, 0x1, PT ;  /* 0x000000012000780c */ /* 0x000fd60003f65270 */
[----:B------:R-:W-:Y:S05]  /*3fe0*/  @P0 BRA `(.L_x_2133) ;  /* 0x0000005000000947 */ /* 0x000fea0003800000 */
[----:B0-----:R-:W-:-:S04]  /*3ff0*/  IMAD R29, R38, c[0x0][0x10], R3 ;  /* 0x00000400261d7a24 */ /* 0x001fc800078e0203 */
[----:B------:R-:W-:-:S06]  /*4000*/  IMAD.WIDE.U32 R28, R29, 0x8, R30 ;  /* 0x000000081d1c7825 */ /* 0x000fcc00078e001e */
[----:B------:R-:W2:Y:S02]  /*4010*/  LDG.E.64 R28, [R28.64] ;  /* 0x0000000e1c1c7981 */ /* 0x000ea4000c1e1b00 */
[----:B--2---:R-:W-:Y:S02]  /*4020*/  FADD.FTZ R40, R40, R28 ;  /* 0x0000001c28287221 */ /* 0x004fe40000010000 */
[----:B------:R-:W-:Y:S02]  /*4030*/  FADD.FTZ R41, R41, R29 ;  /* 0x0000001d29297221 */ /* 0x000fe40000010000 */
.L_x_2133:
[----:B------:R-:W-:Y:S05]  /*4040*/  BSYNC B0 ;  /* 0x0000000000007941 */ /* 0x000fea0003800000 */
.L_x_2132:
[----:B------:R-:W-:Y:S05]  /*4050*/  @!P3 BRA `(.L_x_2124) ;  /* 0x000000f00000b947 */ /* 0x000fea0003800000 */
[C---:B0-----:R-:W-:Y:S02]  /*4060*/  IADD3 R28, R38.reuse, 0x2, RZ ;  /* 0x00000002261c7810 */ /* 0x041fe40007ffe0ff */
        /* <DEDUP_REMOVED lines=14> */
.L_x_2124:
[----:B------:R-:W-:Y:S04]  /*4150*/  @!P2 STS.64 [0xe0], R40 ;  /* 0x0000e028ff00a388 */ /* 0x000fe80000000a00 */
[----:B------:R-:W-:Y:S01]  /*4160*/  BAR.SYNC.DEFER_BLOCKING 0x0 ;  /* 0x0000000000007b1d */ /* 0x000fe20000010000 */
[----:B------:R-:W-:Y:S02]  /*4170*/  ISETP.GE.U32.AND P0, PT, R68, c[0x0][0x1e0], PT ;  /* 0x0000780044007a0c */ /* 0x000fe40003f06070 */
[----:B------:R-:W-:Y:S02]  /*4180*/  ISETP.GE.U32.AND P3, PT, R67, c[0x0][0x1e0], PT ;  /* 0x0000780043007a0c */ /* 0x000fe40003f66070 */
[----:B------:R-:W-:Y:S02]  /*4190*/  ISETP.GE.AND.EX P2, PT, R70, c[0x0][0x1e4], PT, P0 ;  /* 0x0000790046007a0c */ /* 0x000fe40003f46300 */
[----:B------:R-:W-:-:S02]  /*41a0*/  ISETP.GE.AND.EX P3, PT, R72, c[0x0][0x1e4], PT, P3 ;  /* 0x0000790048007a0c */ /* 0x000fc40003f66330 */
[----:B------:R-:W-:Y:S02]  /*41b0*/  ISETP.GE.U32.AND P4, PT, R66, c[0x0][0x1e0], PT ;  /* 0x0000780042007a0c */ /* 0x000fe40003f86070 */
[----:B------:R-:W-:Y:S02]  /*41c0*/  ISETP.GE.U32.AND P0, PT, R65, c[0x0][0x1e0], PT ;  /* 0x0000780041007a0c */ /* 0x000fe40003f06070 */
[C---:B------:R-:W-:Y:S02]  /*41d0*/  ISETP.GT.U32.OR P2, PT, R0.reuse, 0x2ff, P2 ;  /* 0x000002ff0000780c */ /* 0x040fe40001744470 */
[----:B------:R-:W-:Y:S01]  /*41e0*/  ISETP.GT.U32.OR P3, PT, R0, 0x2ff, P3 ;  /* 0x000002ff0000780c */ /* 0x000fe20001f64470 */
[----:B0-2---:R-:W0:Y:S02]  /*41f0*/  LDS.64 R28, [0xe0] ;  /* 0x0000e000ff1c7984 */ /* 0x005e240000000a00 */
[----:B0-----:R-:W-:Y:S02]  /*4200*/  FMUL.FTZ R3, R28, c[0x0][0x20c] ;  /* 0x000083001c037a20 */ /* 0x001fe40000410000 */
[----:B------:R-:W-:Y:S01]  /*4210*/  FMUL.FTZ R32, R29, c[0x0][0x20c] ;  /* 0x000083001d207a20 */ /* 0x000fe20000410000 */
        /* <DEDUP_REMOVED lines=19> */
.L_x_2134:
        /* <DEDUP_REMOVED lines=11> */
[----:B------:R-:W-:Y:S01]  /*4400*/  LEA R12, P6, R28, c[0x0][0x160], 0x2 ;  /* 0x000058001c0c7a11 */ /* 0x000fe200078c10ff */
[----:B------:R-:W-:Y:S02]  /*4410*/  FFMA.FTZ R31, R25, R13, -R34 ;  /* 0x0000000d191f7223 */ /* 0x000fe40000010822 */
[----:B------:R-:W-:Y:S01]  /*4420*/  FMUL.FTZ R30, R30, UR12 ;  /* 0x0000000c1e1e7c20 */ /* 0x000fe20008410000 */
[----:B------:R-:W-:Y:S01]  /*4430*/  LEA.HI.X R13, R28, c[0x0][0x164], R33, 0x2, P6 ;  /* 0x000059001c0d7a11 */ /* 0x000fe200030f1421 */
[----:B------:R-:W-:-:S05]  /*4440*/  FMUL.FTZ R31, R31, UR12 ;  /* 0x0000000c1f1f7c20 */ /* 0x000fca0008410000 */
[----:B------:R0:W-:Y:S03]  /*4450*/  STG.E.64 [R12.64], R30 ;  /* 0x0000001e0c007986 */ /* 0x0001e6000c101b0e */
.L_x_2136:
[----:B------:R-:W-:Y:S05]  /*4460*/  BSYNC B0 ;  /* 0x0000000000007941 */ /* 0x000fea0003800000 */
.L_x_2135:
        /* <DEDUP_REMOVED lines=19> */
.L_x_2137:
        /* <DEDUP_REMOVED lines=17> */
.L_x_2139:
[----:B------:R-:W-:Y:S05]  /*46b0*/  BSYNC B0 ;  /* 0x0000000000007941 */ /* 0x000fea0003800000 */
.L_x_2138:
        /* <DEDUP_REMOVED lines=19> */
.L_x_2140:
        /* <DEDUP_REMOVED lines=17> */
.L_x_2142:
[----:B------:R-:W-:Y:S05]  /*4900*/  BSYNC B0 ;  /* 0x0000000000007941 */ /* 0x000fea0003800000 */
.L_x_2141:
[----:B------:R-:W-:Y:S02]  /*4910*/  ISETP.GE.U32.AND P2, PT, R64, c[0x0][0x1e0], PT ;  /* 0x0000780040007a0c */ /* 0x000fe40003f46070 */
[----:B------:R-:W-:Y:S02]  /*4920*/  ISETP.GE.U32.AND P3, PT, R63, c[0x0][0x1e0], PT ;  /* 0x000078003f007a0c */ /* 0x000fe40003f66070 */
[----:B------:R-:W-:Y:S02]  /*4930*/  ISETP.GE.U32.AND P6, PT, R62, c[0x0][0x1e0], PT ;  /* 0x000078003e007a0c */ /* 0x000fe40003fc6070 */
[----:B------:R-:W-:Y:S02]  /*4940*/  ISETP.GE.AND.EX P4, PT, R75, c[0x0][0x1e4], PT, P4 ;  /* 0x000079004b007a0c */ /* 0x000fe40003f86340 */
        /* <DEDUP_REMOVED lines=8> */
[----:B------:R-:W-:Y:S01]  /*49d0*/  ISETP.GT.U32.OR P6, PT, R0, 0x2ff, P6 ;  /* 0x000002ff0000780c */ /* 0x000fe200037c4470 */
[----:B------:R-:W-:Y:S06]  /*49e0*/  @!P5 BRA `(.L_x_2143) ;  /* 0x000001200000d947 */ /* 0x000fec0003800000 */
        /* <DEDUP_REMOVED lines=18> */
.L_x_2143:
        /* <DEDUP_REMOVED lines=13> */
[----:B------:R-:W-:Y:S01]  /*4be0*/  FMUL.FTZ R12, R11, UR12 ;  /* 0x0000000c0b0c7c20 */ /* 0x000fe20008410000 */
[----:B------:R-:W-:Y:S01]  /*4bf0*/  LEA.HI.X R11, R8, c[0x0][0x164], R75, 0x2, P4 ;  /* 0x00005900080b7a11 */ /* 0x000fe200020f144b */
[----:B------:R-:W-:-:S05]  /*4c00*/  FMUL.FTZ R13, R13, UR12 ;  /* 0x0000000c0d0d7c20 */ /* 0x000fca0008410000 */
[----:B------:R0:W-:Y:S03]  /*4c10*/  STG.E.64 [R10.64], R12 ;  /* 0x0000000c0a007986 */ /* 0x0001e6000c101b0e */
.L_x_2145:
[----:B------:R-:W-:Y:S05]  /*4c20*/  BSYNC B0 ;  /* 0x0000000000007941 */ /* 0x000fea0003800000 */
.L_x_2144:
        /* <DEDUP_REMOVED lines=19> */
.L_x_2146:
        /* <DEDUP_REMOVED lines=17> */
.L_x_2148:
[----:B------:R-:W-:Y:S05]  /*4e70*/  BSYNC B0 ;  /* 0x0000000000007941 */ /* 0x000fea0003800000 */
.L_x_2147:
        /* <DEDUP_REMOVED lines=19> */
.L_x_2149:
        /* <DEDUP_REMOVED lines=17> */
.L_x_2151:
[----:B------:R-:W-:Y:S05]  /*50c0*/  BSYNC B0 ;  /* 0x0000000000007941 */ /* 0x000fea0003800000 */
.L_x_2150:
        /* <DEDUP_REMOVED lines=19> */
.L_x_2152:
[----:B------:R-:W-:Y:S01]  /*5200*/  BSSY B0, `(.L_x_2153) ;  /* 0x0000011000007945 */ /* 0x000fe20003800000 */
[----:B------:R-:W-:Y:S05]  /*5210*/  @P3 BRA `(.L_x_2154) ;  /* 0x000000f000003947 */ /* 0x000fea0003800000 */
[----:B0-----:R-:W-:Y:S01]  /*5220*/  IMAD R10, R71, c[0x0][0x1d8], RZ ;  /* 0x00007600470a7a24 */ /* 0x001fe200078e02ff */
[----:B------:R-:W-:Y:S01]  /*5230*/  MOV R8, R4 ;  /* 0x0000000400087202 */ /* 0x000fe20000000f00 */
[----:B------:R-:W-:Y:S01]  /*5240*/  FFMA.FTZ R13, R44, R3, R32 ;  /* 0x000000032c0d7223 */ /* 0x000fe20000010020 */
        /* <DEDUP_REMOVED lines=8> */
[----:B------:R-:W-:Y:S02]  /*52d0*/  FMUL.FTZ R12, R13, UR12 ;  /* 0x0000000c0d0c7c20 */ /* 0x000fe40008410000 */
[----:B------:R-:W-:Y:S01]  /*52e0*/  FMUL.FTZ R13, R21, UR12 ;  /* 0x0000000c150d7c20 */ /* 0x000fe20008410000 */
[----:B------:R-:W-:-:S05]  /*52f0*/  LEA.HI.X R9, R10, c[0x0][0x164], R15, 0x2, P0 ;  /* 0x000059000a097a11 */ /* 0x000fca00000f140f */
[----:B------:R0:W-:Y:S04]  /*5300*/  STG.E.64 [R8.64], R12 ;  /* 0x0000000c08007986 */ /* 0x0001e8000c101b0e */
.L_x_2154:
[----:B------:R-:W-:Y:S05]  /*5310*/  BSYNC B0 ;  /* 0x0000000000007941 */ /* 0x000fea0003800000 */
.L_x_2153:
        /* <DEDUP_REMOVED lines=19> */
.L_x_2155:
[----:B------:R-:W-:Y:S01]  /*5450*/  BSSY B0, `(.L_x_2156) ;  /* 0x0000010000007945 */ /* 0x000fe20003800000 */
[----:B------:R-:W-:Y:S05]  /*5460*/  @P6 BRA `(.L_x_2157) ;  /* 0x000000e000006947 */ /* 0x000fea0003800000 */
[----:B------:R-:W-:Y:S01]  /*5470*/  MOV R5, R7 ;  /* 0x0000000700057202 */ /* 0x000fe20000000f00 */
[----:B------:R-:W-:Y:S02]  /*5480*/  IMAD R69, R69, c[0x0][0x1d8], RZ ;  /* 0x0000760045457a24 */ /* 0x000fe400078e02ff */
[----:B0-----:R-:W-:Y:S02]  /*5490*/  FFMA.FTZ R9, R58, R3, R32 ;  /* 0x000000033a097223 */ /* 0x001fe40000010020 */
[----:B------:R-:W-:-:S04]  /*54a0*/  IMAD.WIDE.U32 R6, R62, c[0x0][0x1d8], R4 ;  /* 0x000076003e067a25 */ /* 0x000fc800078e0004 */
[----:B------:R-:W-:Y:S01]  /*54b0*/  IMAD R69, R62, c[0x0][0x1dc], R69 ;  /* 0x000077003e457a24 */ /* 0x000fe200078e0245 */
[----:B------:R-:W-:Y:S01]  /*54c0*/  LEA R4, P0, R6, c[0x0][0x160], 0x2 ;  /* 0x0000580006047a11 */ /* 0x000fe200078010ff */
[----:B------:R-:W-:Y:S02]  /*54d0*/  FFMA.FTZ R32, R57, R3, R32 ;  /* 0x0000000339207223 */ /* 0x000fe40000010020 */
[----:B------:R-:W-:Y:S01]  /*54e0*/  FFMA.FTZ R9, R24, R22, -R9 ;  /* 0x0000001618097223 */ /* 0x000fe20000010809 */
[----:B------:R-:W-:Y:S01]  /*54f0*/  IADD3 R69, R7, R69, RZ ;  /* 0x0000004507457210 */ /* 0x000fe20007ffe0ff */
[----:B------:R-:W-:Y:S02]  /*5500*/  FFMA.FTZ R32, R25, R23, -R32 ;  /* 0x0000001719207223 */ /* 0x000fe40000010820 */
[----:B------:R-:W-:Y:S01]  /*5510*/  FMUL.FTZ R8, R9, UR12 ;  /* 0x0000000c09087c20 */ /* 0x000fe20008410000 */
[----:B------:R-:W-:Y:S01]  /*5520*/  LEA.HI.X R5, R6, c[0x0][0x164], R69, 0x2, P0 ;  /* 0x0000590006057a11 */ /* 0x000fe200000f1445 */
[----:B------:R-:W-:-:S05]  /*5530*/  FMUL.FTZ R9, R32, UR12 ;  /* 0x0000000c20097c20 */ /* 0x000fca0008410000 */
[----:B------:R0:W-:Y:S02]  /*5540*/  STG.E.64 [R4.64], R8 ;  /* 0x0000000804007986 */ /* 0x0001e4000c101b0e */
.L_x_2157:
[----:B------:R-:W-:Y:S05]  /*5550*/  BSYNC B0 ;  /* 0x0000000000007941 */ /* 0x000fea0003800000 */
.L_x_2156:
[----:B------:R-:W-:Y:S01]  /*5560*/  ULDC UR4, c[0x0][0x10] ;  /* 0x0000040000047ab9 */ /* 0x000fe20000000800 */
[----:B------:R-:W-:Y:S01]  /*5570*/  IADD3 R60, R60, 0x1, RZ ;  /* 0x000000013c3c7810 */ /* 0x000fe20007ffe0ff */
[----:B------:R-:W-:-:S04]  /*5580*/  UIADD3 UR7, UR7, UR4, URZ ;  /* 0x0000000407077290 */ /* 0x000fc8000fffe03f */
[----:B------:R-:W-:-:S06]  /*5590*/  UISETP.GE.AND UP0, UPT, UR7, UR6, UPT ;  /* 0x000000060700728c */ /* 0x000fcc000bf06270 */
[----:B------:R-:W-:-:S13]  /*55a0*/  PLOP3.LUT P0, PT, PT, PT, UP0, 0x80, 0x0 ;  /* 0x000000000000781c */ /* 0x000fda0003f0f008 */
[----:B------:R-:W-:Y:S01]  /*55b0*/  @P0 CALL.REL.NOINC `(.L_x_2107) ;  /* 0x0000001000000944 */ /* 0x000fe20003c00000 */
[----:B------:R-:W-:Y:S05]  /*55c0*/  BRA `(.L_x_2158) ;  /* 0xffffad2000007947 */ /* 0x000fea000383ffff */
.L_x_2107:
        /* <DEDUP_REMOVED lines=18> */
.L_x_2160:
[----:B------:R-:W-:Y:S05]  /*56f0*/  BSYNC B0 ;  /* 0x0000000000007941 */ /* 0x000fea0003800000 */
.L_x_2159:
        /* <DEDUP_REMOVED lines=11> */
.L_x_2162:
[----:B------:R-:W2:Y:S01]  /*57b0*/  LDG.E.STRONG.GPU R5, [R2.64] ;  /* 0x0000000e02057981 */ /* 0x000ea2000c1ef900 */
[----:B------:R-:W-:Y:S01]  /*57c0*/  YIELD ;  /* 0x0000000000007946 */ /* 0x000fe20003800000 */
[----:B--2---:R-:W-:Y:S01]  /*57d0*/  ISETP.NE.AND P0, PT, R5, R4, PT ;  /* 0x000000040500720c */ /* 0x004fe20003f05270 */
[----:B------:R-:W-:-:S12]  /*57e0*/  CCTL.IVALL ;  /* 0x00000000ff00798f */ /* 0x000fd80002000000 */
[----:B------:R-:W-:Y:S05]  /*57f0*/  @P0 BRA `(.L_x_2162) ;  /* 0xffffffb000000947 */ /* 0x000fea000383ffff */
.L_x_2161:
        /* <DEDUP_REMOVED lines=25> */
.L_x_2163:
        /* <DEDUP_REMOVED lines=23> */
.L_x_2164:
        /* <DEDUP_REMOVED lines=16> */
.L_x_5175:


//--------------------- .text._Z35group_norm_nhwc_bwd_one_pass_kernelI11Fp32IOFp32WLi256ELi96ELi768EEv26Group_norm_nhwc_bwd_params --------------------------
	.section	.text._Z35group_norm_nhwc_bwd_one_pass_kernelI11Fp32IOFp32WLi256ELi96ELi768EEv26Group_norm_nhwc_bwd_params,"ax",@progbits
	.sectioninfo	@"SHI_REGISTERS=80"
	.align	128
        .global         _Z35group_norm_nhwc_bwd_one_pass_kernelI11Fp32IOFp32WLi256ELi96ELi768EEv26Group_norm_nhwc_bwd_params
        .type           _Z35group_norm_nhwc_bwd_one_pass_kernelI11Fp32IOFp32WLi256ELi96ELi768EEv26Group_norm_nhwc_bwd_params,@function
        .size           _Z35group_norm_nhwc_bwd_one_pass_kernelI11Fp32IOFp32WLi256ELi96ELi768EEv26Group_norm_nhwc_bwd_params,(.L_x_5176 - _Z35group_norm_nhwc_bwd_one_pass_kernelI11Fp32IOFp32WLi256ELi96ELi768EEv26Group_norm_nhwc_bwd_params)
        .other          _Z35group_norm_nhwc_bwd_one_pass_kernelI11Fp32IOFp32WLi256ELi96ELi768EEv26Group_norm_nhwc_bwd_params,@"STO_CUDA_ENTRY STV_DEFAULT"
_Z35group_norm_nhwc_bwd_one_pass_kernelI11Fp32IOFp32WLi256ELi96ELi768EEv26Group_norm_nhwc_bwd_params:
.text._Z35group_norm_nhwc_bwd_one_pass_kernelI11Fp32IOFp32WLi256ELi96ELi768EEv26Group_norm_nhwc_bwd_params:
        /* <DEDUP_REMOVED lines=21> */
[----:B------:R-:W-:Y:S01]  /*0150*/  ULEA.HI UR10, UP0, UR7, UR6, URZ, 0x1 ;  /* 0x00000006070a7291 */ /* 0x000fe2000f81083f */
[----:B------:R-:W-:Y:S01]  /*0160*/  SHF.R.S32.HI R4, RZ, 0x5, R5 ;  /* 0x00000005ff047819 */ /* 0x000fe20000011405 */
[----:B------:R-:W-:-:S02]  /*0170*/  UIADD3 UR13, UR5, UR13, URZ ;  /* 0x0000000d050d7290 */ /* 0x000fc4000fffe03f */
[----:B------:R-:W-:Y:S01]  /*0180*/  UIADD3.X UR11, URZ, UR7, URZ, UP0, !UPT ;  /* 0x000000073f0b7290 */ /* 0x000fe200087fe43f */
[----:B------:R-:W-:Y:S01]  /*0190*/  SHF.L.U32 R3, R3, 0x1, RZ ;  /* 0x0000000103037819 */ /* 0x000fe200000006ff */
[----:B------:R-:W-:Y:S01]  /*01a0*/  ULEA.HI UR12, UP0, UR13, UR4, URZ, 0x1 ;  /* 0x000000040d0c7291 */ /* 0x000fe2000f81083f */
[----:B------:R1:W-:Y:S01]  /*01b0*/  STL [R1+0x38], R4 ;  /* 0x0000380401007387 */ /* 0x0003e20000100800 */
[----:B------:R-:W-:Y:S02]  /*01c0*/  USHF.R.S64 UR10, UR10, 0x1, UR11 ;  /* 0x000000010a0a7899 */ /* 0x000fe4000800100b */
[----:B------:R-:W-:Y:S01]  /*01d0*/  UIADD3.X UR13, URZ, UR13, URZ, UP0, !UPT ;  /* 0x0000000d3f0d7290 */ /* 0x000fe200087fe43f */
[----:B------:R2:W-:Y:S01]  /*01e0*/  STL [R1+0x34], R3 ;  /* 0x0000340301007387 */ /* 0x0005e20000100800 */
[----:B0-----:R-:W-:Y:S01]  /*01f0*/  MOV R2, UR20 ;  /* 0x0000001400027c02 */ /* 0x001fe20008000f00 */
[----:B------:R-:W-:Y:S02]  /*0200*/  USHF.R.S32.HI UR11, URZ, 0x1, UR11 ;  /* 0x000000013f0b7899 */ /* 0x000fe4000801140b */
[----:B------:R-:W-:-:S02]  /*0210*/  USHF.R.S64 UR12, UR12, 0x1, UR13 ;  /* 0x000000010c0c7899 */ /* 0x000fc4000800100d */
[----:B------:R-:W-:Y:S01]  /*0220*/  IMAD R2, R2, c[0x0][0x1fc], R7 ;  /* 0x00007f0002027a24 */ /* 0x000fe200078e0207 */
[----:B------:R-:W-:Y:S02]  /*0230*/  USHF.R.S32.HI UR13, URZ, 0x1, UR13 ;  /* 0x000000013f0d7899 */ /* 0x000fe4000801140d */
[----:B------:R-:W-:Y:S02]  /*0240*/  ULDC.U8 UR21, c[0x0][0x1f4] ;  /* 0x00007d0000157ab9 */ /* 0x000fe40000000000 */
[C---:B------:R-:W-:Y:S01]  /*0250*/  ISETP.GE.U32.AND P1, PT, R2.reuse, c[0x0][0x1e0], PT ;  /* 0x0000780002007a0c */ /* 0x040fe20003f26070 */
[----:B------:R-:W-:Y:S01]  /*0260*/  USHF.L.U64.HI UR11, UR10, 0x2, UR11 ;  /* 0x000000020a0b7899 */ /* 0x000fe2000801020b */
[----:B-1----:R-:W-:Y:S01]  /*0270*/  SHF.R.S32.HI R4, RZ, 0x1f, R2 ;  /* 0x0000001fff047819 */ /* 0x002fe20000011402 */
[----:B------:R-:W-:Y:S01]  /*0280*/  USHF.L.U64.HI UR13, UR12, 0x2, UR13 ;  /* 0x000000020c0d7899 */ /* 0x000fe2000801020d */
[C---:B--2---:R-:W-:Y:S01]  /*0290*/  IADD3 R3, R2.reuse, 0x30, RZ ;  /* 0x0000003002037810 */ /* 0x044fe20007ffe0ff */
[----:B------:R-:W-:Y:S01]  /*02a0*/  UMOV UR4, URZ ;  /* 0x0000003f00047c82 */ /* 0x000fe20008000000 */
[----:B------:R-:W-:-:S02]  /*02b0*/  IADD3 R3, R2, 0x60, RZ ;  /* 0x0000006002037810 */ /* 0x000fc40007ffe0ff */
[----:B------:R-:W-:Y:S02]  /*02c0*/  ISETP.GE.AND.EX P1, PT, R4, c[0x0][0x1e4], PT, P1 ;  /* 0x0000790004007a0c */ /* 0x000fe40003f26310 */
        /* <DEDUP_REMOVED lines=9> */
[----:B------:R-:W-:Y:S02]  /*0360*/  IADD3 R6, R2, 0x70, RZ ;  /* 0x0000007002067810 */ /* 0x000fe40007ffe0ff */
[----:B------:R-:W-:-:S02]  /*0370*/  ISETP.LT.U32.AND P1, PT, R0, 0x300, !P1 ;  /* 0x000003000000780c */ /* 0x000fc40004f21070 */
[C---:B------:R-:W-:Y:S02]  /*0380*/  IADD3 R5, R2.reuse, 0xd0, RZ ;  /* 0x000000d002057810 */ /* 0x040fe40007ffe0ff */
[C---:B------:R-:W-:Y:S02]  /*0390*/  IADD3 R4, R2.reuse, 0xe0, RZ ;  /* 0x000000e002047810 */ /* 0x040fe40007ffe0ff */
[----:B------:R-:W-:Y:S02]  /*03a0*/  IADD3 R3, R2, 0xf0, RZ ;  /* 0x000000f002037810 */ /* 0x000fe40007ffe0ff */
.L_x_2248:
[----:B0-2---:R-:W2:Y:S01]  /*03b0*/  LDL R7, [R1+0x34] ;  /* 0x0000340001077983 */ /* 0x005ea20000100800 */
[----:B------:R-:W-:Y:S01]  /*03c0*/  IABS R5, c[0x0][0x1f0] ;  /* 0x00007c0000057a13 */ /* 0x000fe20000000000 */
[----:B------:R-:W-:Y:S01]  /*03d0*/  UMOV UR6, URZ ;  /* 0x0000003f00067c82 */ /* 0x000fe20008000000 */
[----:B------:R-:W-:Y:S01]  /*03e0*/  IABS R6, UR9 ;  /* 0x0000000900067c13 */ /* 0x000fe20008000000 */
[----:B------:R-:W-:Y:S01]  /*03f0*/  UISETP.GE.AND UP2, UPT, UR9, URZ, UPT ;  /* 0x0000003f0900728c */ /* 0x000fe2000bf46270 */
[----:B------:R-:W0:Y:S01]  /*0400*/  R2UR UR17, R5 ;  /* 0x00000000051173c2 */ /* 0x000e2200000e0000 */
[----:B------:R-:W-:Y:S01]  /*0410*/  ULDC UR16, c[0x0][0x1f0] ;  /* 0x00007c0000107ab9 */ /* 0x000fe20000000800 */
[C---:B------:R-:W-:Y:S01]  /*0420*/  IADD3 R23, R2.reuse, 0x20, RZ ;  /* 0x0000002002177810 */ /* 0x040fe20007ffe0ff */
[----:B------:R-:W-:Y:S01]  /*0430*/  CS2R R56, SRZ ;  /* 0x0000000000387805 */ /* 0x000fe2000001ff00 */
[----:B------:R-:W-:Y:S01]  /*0440*/  IADD3 R16, R2, 0x40, RZ ;  /* 0x0000004002107810 */ /* 0x000fe20007ffe0ff */
[----:B------:R-:W-:Y:S01]  /*0450*/  CS2R R50, SRZ ;  /* 0x0000000000327805 */ /* 0x000fe2000001ff00 */
[----:B------:R-:W-:-:S02]  /*0460*/  ISETP.GE.U32.AND P3, PT, R23, c[0x0][0x1e0], PT ;  /* 0x0000780017007a0c */ /* 0x000fc40003f66070 */
[----:B------:R-:W1:Y:S01]  /*0470*/  R2UR UR14, R6 ;  /* 0x00000000060e73c2 */ /* 0x000e6200000e0000 */
[----:B------:R-:W-:Y:S02]  /*0480*/  SHF.R.S32.HI R9, RZ, 0x1f, R23 ;  /* 0x0000001fff097819 */ /* 0x000fe40000011417 */
[C---:B------:R-:W-:Y:S02]  /*0490*/  IADD3 R10, R2.reuse, 0x10, RZ ;  /* 0x00000010020a7810 */ /* 0x040fe40007ffe0ff */
[----:B------:R-:W-:Y:S02]  /*04a0*/  IADD3 R22, R2, 0x30, RZ ;  /* 0x0000003002167810 */ /* 0x000fe40007ffe0ff */
[----:B------:R-:W-:Y:S02]  /*04b0*/  ISETP.GE.U32.AND P4, PT, R16, c[0x0][0x1e0], PT ;  /* 0x0000780010007a0c */ /* 0x000fe40003f86070 */
[----:B------:R-:W-:Y:S02]  /*04c0*/  ISETP.GE.AND.EX P3, PT, R9, c[0x0][0x1e4], PT, P3 ;  /* 0x0000790009007a0c */ /* 0x000fe40003f66330 */
[----:B------:R-:W-:-:S02]  /*04d0*/  ISETP.GE.U32.AND P2, PT, R10, c[0x0][0x1e0], PT ;  /* 0x000078000a007a0c */ /* 0x000fc40003f46070 */
[----:B------:R-:W-:Y:S02]  /*04e0*/  ISETP.GE.U32.AND P5, PT, R22, c[0x0][0x1e0], PT ;  /* 0x0000780016007a0c */ /* 0x000fe40003fa6070 */
[----:B------:R-:W-:Y:S01]  /*04f0*/  SHF.R.S32.HI R11, RZ, 0x1f, R10 ;  /* 0x0000001fff0b7819 */ /* 0x000fe2000001140a */
[----:B0-----:R-:W0:Y:S01]  /*0500*/  I2F.RP R3, UR17 ;  /* 0x0000001100037d06 */ /* 0x001e220008209400 */
[----:B------:R-:W-:Y:S02]  /*0510*/  SHF.R.S32.HI R8, RZ, 0x1f, R22 ;  /* 0x0000001fff087819 */ /* 0x000fe40000011416 */
[----:B------:R-:W-:Y:S02]  /*0520*/  ISETP.GT.U32.OR P3, PT, R0, 0x2ff, P3 ;  /* 0x000002ff0000780c */ /* 0x000fe40001f64470 */
[----:B------:R-:W-:Y:S02]  /*0530*/  ISETP.GE.AND.EX P2, PT, R11, c[0x0][0x1e4], PT, P2 ;  /* 0x000079000b007a0c */ /* 0x000fe40003f46320 */
[----:B------:R-:W-:-:S02]  /*0540*/  ISETP.GE.AND.EX P5, PT, R8, c[0x0][0x1e4], PT, P5 ;  /* 0x0000790008007a0c */ /* 0x000fc40003fa6350 */
[C---:B------:R-:W-:Y:S02]  /*0550*/  ISETP.GT.U32.OR P2, PT, R0.reuse, 0x2ff, P2 ;  /* 0x000002ff0000780c */ /* 0x040fe40001744470 */
[----:B------:R-:W-:Y:S02]  /*0560*/  ISETP.GT.U32.OR P5, PT, R0, 0x2ff, P5 ;  /* 0x000002ff0000780c */ /* 0x000fe40002fa4470 */
[----:B------:R-:W-:Y:S01]  /*0570*/  IADD3 R18, R2, 0x50, RZ ;  /* 0x0000005002127810 */ /* 0x000fe20007ffe0ff */
[----:B0-----:R-:W0:Y:S03]  /*0580*/  MUFU.RCP R3, R3 ;  /* 0x0000000300037308 */ /* 0x001e260000001000 */
[----:B------:R-:W-:-:S07]  /*0590*/  SHF.R.S32.HI R20, RZ, 0x1f, R18 ;  /* 0x0000001fff147819 */ /* 0x000fce0000011412 */
        /* <DEDUP_REMOVED lines=12> */
[----:B------:R-:W-:-:S11]  /*0660*/  UISETP.GT.U32.AND UP1, UPT, UR17, UR5, UPT ;  /* 0x000000051100728c */ /* 0x000fd6000bf24070 */
[----:B------:R-:W-:Y:S02]  /*0670*/  @!UP1 UIADD3 UR5, UR5, -UR17, URZ ;  /* 0x8000001105059290 */ /* 0x000fe4000fffe03f */
[----:B------:R-:W-:Y:S02]  /*0680*/  @!UP1 UIADD3 UR7, UR7, 0x1, URZ ;  /* 0x0000000107079890 */ /* 0x000fe4000fffe03f */
[----:B------:R-:W-:Y:S02]  /*0690*/  UIADD3 UR6, UR5, -UR17, URZ ;  /* 0x8000001105067290 */ /* 0x000fe4000fffe03f */
[----:B------:R-:W-:-:S04]  /*06a0*/  UISETP.GT.U32.AND UP0, UPT, UR17, UR5, UPT ;  /* 0x000000051100728c */ /* 0x000fc8000bf04070 */
[----:B------:R-:W-:Y:S02]  /*06b0*/  USEL UR6, UR6, UR5, !UP0 ;  /* 0x0000000506067287 */ /* 0x000fe4000c000000 */
[----:B------:R-:W-:Y:S02]  /*06c0*/  UISETP.NE.AND UP0, UPT, URZ, UR16, UPT ;  /* 0x000000103f00728c */ /* 0x000fe4000bf05270 */
[----:B------:R-:W-:Y:S02]  /*06d0*/  @!UP2 UIADD3 UR6, -UR6, URZ, URZ ;  /* 0x0000003f0606a290 */ /* 0x000fe4000fffe13f */
[----:B------:R-:W-:Y:S02]  /*06e0*/  UISETP.GE.U32.AND UP2, UPT, UR5, UR17, UPT ;  /* 0x000000110500728c */ /* 0x000fe4000bf46070 */
[----:B------:R-:W-:Y:S02]  /*06f0*/  ULOP3.LUT UR5, UR9, UR16, URZ, 0x3c, !UPT ;  /* 0x0000001009057292 */ /* 0x000fe4000f8e3c3f */
[----:B------:R-:W-:-:S02]  /*0700*/  USEL UR15, UR14, UR6, !UP0 ;  /* 0x000000060e0f7287 */ /* 0x000fc4000c000000 */
[----:B------:R-:W-:Y:S02]  /*0710*/  UISETP.GE.AND UP1, UPT, UR5, URZ, UPT ;  /* 0x0000003f0500728c */ /* 0x000fe4000bf26270 */
[----:B------:R-:W-:Y:S02]  /*0720*/  UIMAD UR22, UR15, 0x60, URZ ;  /* 0x000000600f1678a4 */ /* 0x000fe4000f8e023f */
[----:B------:R-:W-:Y:S02]  /*0730*/  ULDC.64 UR16, c[0x0][0x1e8] ;  /* 0x00007a0000107ab9 */ /* 0x000fe40000000a00 */
[----:B------:R-:W-:Y:S02]  /*0740*/  @UP2 UIADD3 UR7, UR7, 0x1, URZ ;  /* 0x0000000107072890 */ /* 0x000fe4000fffe03f */
[----:B------:R-:W-:-:S03]  /*0750*/  MOV R6, UR22 ;  /* 0x0000001600067c02 */ /* 0x000fc60008000f00 */
[----:B------:R-:W-:-:S04]  /*0760*/  @!UP1 UIADD3 UR7, -UR7, URZ, URZ ;  /* 0x0000003f07079290 */ /* 0x000fc8000fffe13f */
[----:B------:R-:W-:-:S04]  /*0770*/  USEL UR7, UR14, UR7, !UP0 ;  /* 0x000000070e077287 */ /* 0x000fc8000c000000 */
[----:B------:R-:W-:-:S04]  /*0780*/  USHF.R.S32.HI UR5, URZ, 0x1f, UR7 ;  /* 0x0000001f3f057899 */ /* 0x000fc80008011407 */
[----:B------:R-:W-:-:S04]  /*0790*/  UIMAD UR5, UR5, UR16, URZ ;  /* 0x00000010050572a4 */ /* 0x000fc8000f8e023f */
[----:B------:R-:W-:Y:S01]  /*07a0*/  UIMAD UR5, UR7, UR17, UR5 ;  /* 0x00000011070572a4 */ /* 0x000fe2000f8e0205 */
[----:B--2---:R-:W-:Y:S02]  /*07b0*/  SHF.R.S32.HI R3, RZ, 0x1f, R7 ;  /* 0x0000001fff037819 */ /* 0x004fe40000011407 */
[----:B------:R-:W-:Y:S02]  /*07c0*/  IADD3 R4, P0, R7, UR22, RZ ;  /* 0x0000001607047c10 */ /* 0x000fe4000ff1e0ff */
[----:B------:R-:W-:Y:S02]  /*07d0*/  SHF.R.S32.HI R7, RZ, 0x1f, R16 ;  /* 0x0000001fff077819 */ /* 0x000fe40000011410 */
[----:B------:R-:W-:Y:S01]  /*07e0*/  LEA.HI.X.SX32 R5, R6, R3, 0x1, P0 ;  /* 0x0000000306057211 */ /* 0x000fe200000f0eff */
[----:B------:R-:W-:Y:S01]  /*07f0*/  @!P3 IMAD R6, R9, c[0x0][0x1d8], RZ ;  /* 0x000076000906ba24 */ /* 0x000fe200078e02ff */
[----:B------:R-:W-:Y:S02]  /*0800*/  ISETP.GE.AND.EX P4, PT, R7, c[0x0][0x1e4], PT, P4 ;  /* 0x0000790007007a0c */ /* 0x000fe40003f86340 */
[----:B------:R-:W-:Y:S01]  /*0810*/  MOV R3, UR7 ;  /* 0x0000000700037c02 */ /* 0x000fe20008000f00 */
[----:B------:R-:W-:Y:S01]  /*0820*/  @!P3 IMAD R17, R23, c[0x0][0x1dc], R6 ;  /* 0x000077001711ba24 */ /* 0x000fe200078e0206 */
[----:B------:R-:W-:-:S02]  /*0830*/  ISETP.GT.U32.OR P4, PT, R0, 0x2ff, P4 ;  /* 0x000002ff0000780c */ /* 0x000fc40002784470 */
[----:B------:R-:W-:Y:S01]  /*0840*/  ISETP.GE.U32.AND P0, PT, R18, c[0x0][0x1e0], PT ;  /* 0x0000780012007a0c */ /* 0x000fe20003f06070 */
[----:B------:R-:W-:-:S03]  /*0850*/  IMAD.WIDE.U32 R4, R3, c[0x0][0x1e8], R4 ;  /* 0x00007a0003047a25 */ /* 0x000fc600078e0004 */
[----:B------:R-:W-:Y:S01]  /*0860*/  ISETP.GE.AND.EX P0, PT, R20, c[0x0][0x1e4], PT, P0 ;  /* 0x0000790014007a0c */ /* 0x000fe20003f06300 */
[----:B------:R-:W-:Y:S01]  /*0870*/  @!P2 IMAD R3, R11, c[0x0][0x1d8], RZ ;  /* 0x000076000b03aa24 */ /* 0x000fe200078e02ff */
[-C--:B------:R-:W-:Y:S02]  /*0880*/  @!P2 MOV R6, R4.reuse ;  /* 0x000000040006a202 */ /* 0x080fe40000000f00 */
[----:B------:R-:W-:Y:S01]  /*0890*/  ISETP.GT.U32.OR P0, PT, R0, 0x2ff, P0 ;  /* 0x000002ff0000780c */ /* 0x000fe20000704470 */
[----:B------:R-:W-:Y:S01]  /*08a0*/  @!P2 IMAD R3, R10, c[0x0][0x1dc], R3 ;  /* 0x000077000a03aa24 */ /* 0x000fe200078e0203 */
[-C--:B------:R-:W-:Y:S01]  /*08b0*/  @!P3 MOV R12, R4.reuse ;  /* 0x00000004000cb202 */ /* 0x080fe20000000f00 */
[----:B------:R-:W-:Y:S01]  /*08c0*/  @!P4 IMAD R9, R7, c[0x0][0x1d8], RZ ;  /* 0x000076000709ca24 */ /* 0x000fe200078e02ff */
[----:B------:R-:W-:Y:S02]  /*08d0*/  IADD3 R7, R5, UR5, RZ ;  /* 0x0000000505077c10 */ /* 0x000fe4000fffe0ff */
[----:B------:R-:W-:Y:S01]  /*08e0*/  @!P4 MOV R8, R4 ;  /* 0x000000040008c202 */ /* 0x000fe20000000f00 */
[----:B------:R-:W-:Y:S01]  /*08f0*/  @!P4 IMAD R19, R16, c[0x0][0x1dc], R9 ;  /* 0x000077001013ca24 */ /* 0x000fe200078e0209 */
[-C--:B------:R-:W-:Y:S01]  /*0900*/  @!P4 MOV R9, R7.reuse ;  /* 0x000000070009c202 */ /* 0x080fe20000000f00 */
[----:B------:R-:W-:Y:S01]  /*0910*/  @!P2 IMAD.WIDE.U32 R14, R10, c[0x0][0x1d8], R6 ;  /* 0x000076000a0eaa25 */ /* 0x000fe200078e0006 */
[----:B------:R-:W-:-:S02]  /*0920*/  @!P3 MOV R13, R7 ;  /* 0x00000007000db202 */ /* 0x000fc40000000f00 */
[----:B------:R-:W-:Y:S01]  /*0930*/  @!P5 MOV R10, R4 ;  /* 0x00000004000ad202 */ /* 0x000fe20000000f00 */
[----:B------:R-:W-:Y:S01]  /*0940*/  @!P4 IMAD.WIDE.U32 R8, R16, c[0x0][0x1d8], R8 ;  /* 0x000076001008ca25 */ /* 0x000fe200078e0008 */
[----:B------:R-:W-:Y:S02]  /*0950*/  @!P2 IADD3 R3, R15, R3, RZ ;  /* 0x000000030f03a210 */ /* 0x000fe40007ffe0ff */
[----:B------:R-:W-:Y:S01]  /*0960*/  @!P5 MOV R11, R7 ;  /* 0x00000007000bd202 */ /* 0x000fe20000000f00 */
[----:B------:R-:W-:Y:S01]  /*0970*/  @!P3 IMAD.WIDE.U32 R12, R23, c[0x0][0x1d8], R12 ;  /* 0x00007600170cba25 */ /* 0x000fe200078e000c */
[C---:B------:R-:W-:Y:S02]  /*0980*/  @!P2 SHF.L.U32 R15, R14.reuse, 0x2, RZ ;  /* 0x000000020e0fa819 */ /* 0x040fe400000006ff */
[----:B------:R-:W-:Y:S01]  /*0990*/  @!P2 SHF.L.U64.HI R14, R14, 0x2, R3 ;  /* 0x000000020e0ea819 */ /* 0x000fe20000010203 */
[----:B------:R-:W-:Y:S01]  /*09a0*/  @!P5 IMAD.WIDE.U32 R10, R22, c[0x0][0x1d8], R10 ;  /* 0x00007600160ada25 */ /* 0x000fe200078e000a */
[----:B------:R-:W-:-:S02]  /*09b0*/  @!P4 IADD3 R3, R9, R19, RZ ;  /* 0x000000130903c210 */ /* 0x000fc40007ffe0ff */
[----:B------:R-:W-:Y:S01]  /*09c0*/  @!P4 SHF.L.U32 R23, R8, 0x2, RZ ;  /* 0x000000020817c819 */ /* 0x000fe200000006ff */
[----:B------:R-:W-:Y:S01]  /*09d0*/  @!P0 IMAD R9, R20, c[0x0][0x1d8], RZ ;  /* 0x0000760014098a24 */ /* 0x000fe200078e02ff */
[----:B------:R-:W-:Y:S02]  /*09e0*/  @!P4 SHF.L.U64.HI R22, R8, 0x2, R3 ;  /* 0x000000020816c819 */ /* 0x000fe40000010203 */
[----:B------:R-:W-:Y:S01]  /*09f0*/  @!P2 IADD3 R8, P6, R15, c[0x0][0x180], RZ ;  /* 0x000060000f08aa10 */ /* 0x000fe20007fde0ff */
[----:B------:R-:W-:Y:S01]  /*0a00*/  @!P0 IMAD R3, R18, c[0x0][0x1dc], R9 ;  /* 0x0000770012038a24 */ /* 0x000fe200078e0209 */
[----:B------:R-:W-:Y:S02]  /*0a10*/  @!P5 IADD3 R21, R11, R21, RZ ;  /* 0x000000150b15d210 */ /* 0x000fe40007ffe0ff */
[----:B------:R-:W-:Y:S02]  /*0a20*/  @!P2 IADD3.X R9, R14, c[0x0][0x184], RZ, P6, !PT ;  /* 0x000061000e09aa10 */ /* 0x000fe400037fe4ff */
[----:B------:R-:W-:-:S02]  /*0a30*/  @!P5 SHF.L.U32 R24, R10, 0x2, RZ ;  /* 0x000000020a18d819 */ /* 0x000fc400000006ff */
[----:B------:R-:W-:Y:S01]  /*0a40*/  @!P5 SHF.L.U64.HI R21, R10, 0x2, R21 ;  /* 0x000000020a15d819 */ /* 0x000fe20000010215 */
[----:B------:R0:W2:Y:S01]  /*0a50*/  @!P2 LDG.E.64 R56, [R8.64] ;  /* 0x000000120838a981 */ /* 0x0000a2000c1e1b00 */
[----:B------:R-:W-:Y:S02]  /*0a60*/  @!P3 IADD3 R17, R13, R17, RZ ;  /* 0x000000110d11b210 */ /* 0x000fe40007ffe0ff */
[----:B------:R-:W-:Y:S02]  /*0a70*/  @!P2 IADD3 R10, P6, R15, c[0x0][0x178], RZ ;  /* 0x00005e000f0aaa10 */ /* 0x000fe40007fde0ff */
[C---:B------:R-:W-:Y:S02]  /*0a80*/  @!P3 SHF.L.U32 R16, R12.reuse, 0x2, RZ ;  /* 0x000000020c10b819 */ /* 0x040fe400000006ff */
[----:B------:R-:W-:Y:S02]  /*0a90*/  @!P3 SHF.L.U64.HI R17, R12, 0x2, R17 ;  /* 0x000000020c11b819 */ /* 0x000fe40000010211 */
[----:B------:R-:W-:-:S02]  /*0aa0*/  @!P2 IADD3.X R11, R14, c[0x0][0x17c], RZ, P6, !PT ;  /* 0x00005f000e0baa10 */ /* 0x000fc400037fe4ff */
[----:B------:R-:W-:Y:S02]  /*0ab0*/  @!P0 MOV R12, R4 ;  /* 0x00000004000c8202 */ /* 0x000fe40000000f00 */
[----:B------:R-:W-:Y:S01]  /*0ac0*/  @!P0 MOV R13, R7 ;  /* 0x00000007000d8202 */ /* 0x000fe20000000f00 */
[----:B------:R1:W5:Y:S01]  /*0ad0*/  @!P2 LDG.E.64 R50, [R10.64] ;  /* 0x000000120a32a981 */ /* 0x000362000c1e1b00 */
[C---:B------:R-:W-:Y:S02]  /*0ae0*/  @!P3 IADD3 R14, P6, R16.reuse, c[0x0][0x180], RZ ;  /* 0x00006000100eba10 */ /* 0x040fe40007fde0ff */
[----:B------:R-:W-:Y:S01]  /*0af0*/  @!P3 IADD3 R16, P2, R16, c[0x0][0x178], RZ ;  /* 0x00005e001010ba10 */ /* 0x000fe20007f5e0ff */
[----:B------:R-:W-:Y:S01]  /*0b00*/  @!P0 IMAD.WIDE.U32 R12, R18, c[0x0][0x1d8], R12 ;  /* 0x00007600120c8a25 */ /* 0x000fe200078e000c */
[----:B------:R-:W-:Y:S01]  /*0b10*/  CS2R R58, SRZ ;  /* 0x00000000003a7805 */ /* 0x000fe2000001ff00 */
[----:B------:R-:W-:Y:S01]  /*0b20*/  CS2R R48, SRZ ;  /* 0x0000000000307805 */ /* 0x000fe2000001ff00 */
[----:B------:R-:W-:-:S02]  /*0b30*/  @!P3 IADD3.X R15, R17, c[0x0][0x184], RZ, P6, !PT ;  /* 0x00006100110fba10 */ /* 0x000fc400037fe4ff */
[----:B------:R-:W-:Y:S02]  /*0b40*/  @!P3 IADD3.X R17, R17, c[0x0][0x17c], RZ, P2, !PT ;  /* 0x00005f001111ba10 */ /* 0x000fe400017fe4ff */
[----:B------:R-:W-:Y:S01]  /*0b50*/  @!P0 IADD3 R13, R13, R3, RZ ;  /* 0x000000030d0d8210 */ /* 0x000fe20007ffe0ff */
[----:B------:R3:W5:Y:S01]  /*0b60*/  @!P3 LDG.E.64 R58, [R14.64] ;  /* 0x000000120e3ab981 */ /* 0x000762000c1e1b00 */
[----:B------:R-:W-:Y:S02]  /*0b70*/  @!P5 IADD3 R18, P6, R24, c[0x0][0x180], RZ ;  /* 0x000060001812da10 */ /* 0x000fe40007fde0ff */
[C---:B------:R-:W-:Y:S01]  /*0b80*/  @!P0 SHF.L.U32 R3, R12.reuse, 0x2, RZ ;  /* 0x000000020c038819 */ /* 0x040fe200000006ff */
[----:B------:R4:W5:Y:S01]  /*0b90*/  @!P3 LDG.E.64 R48, [R16.64] ;  /* 0x000000121030b981 */ /* 0x000962000c1e1b00 */
[----:B------:R-:W-:Y:S02]  /*0ba0*/  @!P0 SHF.L.U64.HI R20, R12, 0x2, R13 ;  /* 0x000000020c148819 */ /* 0x000fe4000001020d */
[----:B------:R-:W-:-:S02]  /*0bb0*/  @!P5 IADD3.X R19, R21, c[0x0][0x184], RZ, P6, !PT ;  /* 0x000061001513da10 */ /* 0x000fc400037fe4ff */
[C---:B-1----:R-:W-:Y:S02]  /*0bc0*/  @!P4 IADD3 R10, P3, R23.reuse, c[0x0][0x180], RZ ;  /* 0x00006000170aca10 */ /* 0x042fe40007f7e0ff */
[----:B------:R-:W-:Y:S01]  /*0bd0*/  @!P4 IADD3 R12, P6, R23, c[0x0][0x178], RZ ;  /* 0x00005e00170cca10 */ /* 0x000fe20007fde0ff */
[----:B------:R-:W-:Y:S01]  /*0be0*/  CS2R R62, SRZ ;  /* 0x00000000003e7805 */ /* 0x000fe2000001ff00 */
[----:B------:R-:W-:Y:S01]  /*0bf0*/  CS2R R44, SRZ ;  /* 0x00000000002c7805 */ /* 0x000fe2000001ff00 */
[C---:B------:R-:W-:Y:S02]  /*0c00*/  @!P4 IADD3.X R11, R22.reuse, c[0x0][0x184], RZ, P3, !PT ;  /* 0x00006100160bca10 */ /* 0x040fe40001ffe4ff */
[----:B------:R-:W-:Y:S02]  /*0c10*/  @!P4 IADD3.X R13, R22, c[0x0][0x17c], RZ, P6, !PT ;  /* 0x00005f00160dca10 */ /* 0x000fe400037fe4ff */
[C---:B------:R-:W-:Y:S01]  /*0c20*/  IADD3 R31, R2.reuse, 0x60, RZ ;  /* 0x00000060021f7810 */ /* 0x040fe20007ffe0ff */
[----:B------:R1:W5:Y:S01]  /*0c30*/  @!P4 LDG.E.64 R62, [R10.64] ;  /* 0x000000120a3ec981 */ /* 0x000362000c1e1b00 */
[----:B------:R-:W-:-:S02]  /*0c40*/  IADD3 R30, R2, 0x70, RZ ;  /* 0x00000070021e7810 */ /* 0x000fc40007ffe0ff */
[----:B0-----:R-:W-:Y:S01]  /*0c50*/  @!P5 IADD3 R8, P2, R24, c[0x0][0x178], RZ ;  /* 0x00005e001808da10 */ /* 0x001fe20007f5e0ff */
[----:B------:R0:W5:Y:S01]  /*0c60*/  @!P4 LDG.E.64 R44, [R12.64] ;  /* 0x000000120c2cc981 */ /* 0x000162000c1e1b00 */
[----:B------:R-:W-:Y:S02]  /*0c70*/  IADD3 R26, R2, 0x80, RZ ;  /* 0x00000080021a7810 */ /* 0x000fe40007ffe0ff */
[----:B------:R-:W-:Y:S02]  /*0c80*/  ISETP.GE.U32.AND P4, PT, R31, c[0x0][0x1e0], PT ;  /* 0x000078001f007a0c */ /* 0x000fe40003f86070 */
[----:B------:R-:W-:Y:S01]  /*0c90*/  SHF.R.S32.HI R33, RZ, 0x1f, R31 ;  /* 0x0000001fff217819 */ /* 0x000fe2000001141f */
[----:B------:R-:W-:Y:S01]  /*0ca0*/  CS2R R60, SRZ ;  /* 0x00000000003c7805 */ /* 0x000fe2000001ff00 */
[----:B------:R-:W-:Y:S01]  /*0cb0*/  ISETP.GE.U32.AND P3, PT, R30, c[0x0][0x1e0], PT ;  /* 0x000078001e007a0c */ /* 0x000fe20003f66070 */
[----:B------:R-:W-:Y:S01]  /*0cc0*/  CS2R R46, SRZ ;  /* 0x00000000002e7805 */ /* 0x000fe2000001ff00 */
[----:B------:R-:W-:-:S02]  /*0cd0*/  SHF.R.S32.HI R25, RZ, 0x1f, R30 ;  /* 0x0000001fff197819 */ /* 0x000fc4000001141e */
[----:B------:R-:W-:Y:S01]  /*0ce0*/  @!P5 IADD3.X R9, R21, c[0x0][0x17c], RZ, P2, !PT ;  /* 0x00005f001509da10 */ /* 0x000fe200017fe4ff */
[----:B------:R0:W5:Y:S01]  /*0cf0*/  @!P5 LDG.E.64 R60, [R18.64] ;  /* 0x00000012123cd981 */ /* 0x000162000c1e1b00 */
[----:B------:R-:W-:Y:S02]  /*0d00*/  ISETP.GE.U32.AND P2, PT, R26, c[0x0][0x1e0], PT ;  /* 0x000078001a007a0c */ /* 0x000fe40003f46070 */
[----:B------:R-:W-:Y:S01]  /*0d10*/  SHF.R.S32.HI R32, RZ, 0x1f, R26 ;  /* 0x0000001fff207819 */ /* 0x000fe2000001141a */
[----:B------:R1:W5:Y:S01]  /*0d20*/  @!P5 LDG.E.64 R46, [R8.64] ;  /* 0x00000012082ed981 */ /* 0x000362000c1e1b00 */
[----:B------:R-:W-:Y:S02]  /*0d30*/  ISETP.GE.AND.EX P4, PT, R33, c[0x0][0x1e4], PT, P4 ;  /* 0x0000790021007a0c */ /* 0x000fe40003f86340 */
[----:B------:R-:W-:Y:S02]  /*0d40*/  ISETP.GE.AND.EX P3, PT, R25, c[0x0][0x1e4], PT, P3 ;  /* 0x0000790019007a0c */ /* 0x000fe40003f66330 */
[----:B------:R-:W-:-:S02]  /*0d50*/  ISETP.GE.AND.EX P2, PT, R32, c[0x0][0x1e4], PT, P2 ;  /* 0x0000790020007a0c */ /* 0x000fc40003f46320 */
[C---:B------:R-:W-:Y:S02]  /*0d60*/  ISETP.GT.U32.OR P4, PT, R0.reuse, 0x2ff, P4 ;  /* 0x000002ff0000780c */ /* 0x040fe40002784470 */
[----:B0-----:R-:W-:Y:S02]  /*0d70*/  @!P0 IADD3 R12, P5, R3, c[0x0][0x180], RZ ;  /* 0x00006000030c8a10 */ /* 0x001fe40007fbe0ff */
[----:B------:R-:W-:Y:S02]  /*0d80*/  ISETP.GT.U32.OR P3, PT, R0, 0x2ff, P3 ;  /* 0x000002ff0000780c */ /* 0x000fe40001f64470 */
[----:B------:R-:W-:Y:S02]  /*0d90*/  IADD3 R28, R2, 0x90, RZ ;  /* 0x00000090021c7810 */ /* 0x000fe40007ffe0ff */
[----:B------:R-:W-:Y:S02]  /*0da0*/  ISETP.GT.U32.OR P2, PT, R0, 0x2ff, P2 ;  /* 0x000002ff0000780c */ /* 0x000fe40001744470 */
[----:B------:R-:W-:-:S02]  /*0db0*/  @!P0 IADD3.X R13, R20, c[0x0][0x184], RZ, P5, !PT ;  /* 0x00006100140d8a10 */ /* 0x000fc40002ffe4ff */
[----:B---3--:R-:W-:Y:S02]  /*0dc0*/  @!P0 IADD3 R14, P5, R3, c[0x0][0x178], RZ ;  /* 0x00005e00030e8a10 */ /* 0x008fe40007fbe0ff */
[----:B------:R-:W-:Y:S02]  /*0dd0*/  IADD3 R27, R2, 0xa0, RZ ;  /* 0x000000a0021b7810 */ /* 0x000fe40007ffe0ff */
[----:B------:R-:W-:Y:S02]  /*0de0*/  ISETP.GE.U32.AND P6, PT, R28, c[0x0][0x1e0], PT ;  /* 0x000078001c007a0c */ /* 0x000fe40003fc6070 */
[----:B------:R-:W-:Y:S02]  /*0df0*/  SHF.R.S32.HI R34, RZ, 0x1f, R2 ;  /* 0x0000001fff227819 */ /* 0x000fe40000011402 */
[----:B------:R-:W-:Y:S02]  /*0e00*/  SHF.R.S32.HI R29, RZ, 0x1f, R28 ;  /* 0x0000001fff1d7819 */ /* 0x000fe4000001141c */
[----:B------:R-:W-:-:S02]  /*0e10*/  @!P0 IADD3.X R15, R20, c[0x0][0x17c], RZ, P5, !PT ;  /* 0x00005f00140f8a10 */ /* 0x000fc40002ffe4ff */
[----:B------:R-:W-:Y:S02]  /*0e20*/  ISETP.GE.U32.AND P5, PT, R27, c[0x0][0x1e0], PT ;  /* 0x000078001b007a0c */ /* 0x000fe40003fa6070 */
[----:B------:R-:W-:Y:S01]  /*0e30*/  SHF.R.S32.HI R24, RZ, 0x1f, R27 ;  /* 0x0000001fff187819 */ /* 0x000fe2000001141b */
[----:B------:R-:W-:Y:S01]  /*0e40*/  @P1 IMAD R3, R34, c[0x0][0x1d8], RZ ;  /* 0x0000760022031a24 */ /* 0x000fe200078e02ff */
[----:B------:R-:W-:Y:S02]  /*0e50*/  ISETP.GE.AND.EX P6, PT, R29, c[0x0][0x1e4], PT, P6 ;  /* 0x000079001d007a0c */ /* 0x000fe40003fc6360 */
[-C--:B------:R-:W-:Y:S02]  /*0e60*/  @P1 MOV R18, R4.reuse ;  /* 0x0000000400121202 */ /* 0x080fe40000000f00 */
[----:B------:R-:W-:Y:S01]  /*0e70*/  @P1 MOV R19, R7 ;  /* 0x0000000700131202 */ /* 0x000fe20000000f00 */
[----:B------:R-:W-:Y:S01]  /*0e80*/  @!P4 IMAD R21, R33, c[0x0][0x1d8], RZ ;  /* 0x000076002115ca24 */ /* 0x000fe200078e02ff */
[----:B-1----:R-:W-:-:S02]  /*0e90*/  @!P4 MOV R10, R4 ;  /* 0x00000004000ac202 */ /* 0x002fc40000000f00 */
[-C--:B------:R-:W-:Y:S01]  /*0ea0*/  @!P4 MOV R11, R7.reuse ;  /* 0x00000007000bc202 */ /* 0x080fe20000000f00 */
[----:B------:R-:W-:Y:S01]  /*0eb0*/  @!P3 IMAD R25, R25, c[0x0][0x1d8], RZ ;  /* 0x000076001919ba24 */ /* 0x000fe200078e02ff */
[-C--:B----4-:R-:W-:Y:S02]  /*0ec0*/  @!P3 MOV R16, R4.reuse ;  /* 0x000000040010b202 */ /* 0x090fe40000000f00 */
[----:B------:R-:W-:Y:S02]  /*0ed0*/  @!P3 MOV R17, R7 ;  /* 0x000000070011b202 */ /* 0x000fe40000000f00 */
[----:B------:R-:W-:Y:S01]  /*0ee0*/  ISETP.GE.AND.EX P5, PT, R24, c[0x0][0x1e4], PT, P5 ;  /* 0x0000790018007a0c */ /* 0x000fe20003fa6350 */
[----:B------:R-:W-:Y:S01]  /*0ef0*/  @P1 IMAD R23, R2, c[0x0][0x1dc], R3 ;  /* 0x0000770002171a24 */ /* 0x000fe200078e0203 */
[----:B------:R-:W-:Y:S01]  /*0f00*/  ISETP.GT.U32.OR P6, PT, R0, 0x2ff, P6 ;  /* 0x000002ff0000780c */ /* 0x000fe200037c4470 */
[----:B------:R-:W-:Y:S01]  /*0f10*/  @P1 IMAD.WIDE.U32 R18, R2, c[0x0][0x1d8], R18 ;  /* 0x0000760002121a25 */ /* 0x000fe200078e0012 */
[----:B------:R-:W-:-:S02]  /*0f20*/  @!P2 MOV R8, R4 ;  /* 0x000000040008a202 */ /* 0x000fc40000000f00 */
[----:B------:R-:W-:Y:S01]  /*0f30*/  @!P2 MOV R9, R7 ;  /* 0x000000070009a202 */ /* 0x000fe20000000f00 */
[----:B------:R-:W-:Y:S01]  /*0f40*/  @!P2 IMAD R3, R32, c[0x0][0x1d8], RZ ;  /* 0x000076002003aa24 */ /* 0x000fe200078e02ff */
[----:B------:R-:W-:Y:S01]  /*0f50*/  ISETP.GT.U32.OR P5, PT, R0, 0x2ff, P5 ;  /* 0x000002ff0000780c */ /* 0x000fe20002fa4470 */
[C---:B------:R-:W-:Y:S02]  /*0f60*/  @!P4 IMAD R21, R31.reuse, c[0x0][0x1dc], R21 ;  /* 0x000077001f15ca24 */ /* 0x040fe400078e0215 */
[----:B------:R-:W-:Y:S01]  /*0f70*/  @!P4 IMAD.WIDE.U32 R10, R31, c[0x0][0x1d8], R10 ;  /* 0x000076001f0aca25 */ /* 0x000fe200078e000a */
[----:B------:R-:W-:-:S03]  /*0f80*/  @P1 IADD3 R23, R19, R23, RZ ;  /* 0x0000001713171210 */ /* 0x000fc60007ffe0ff */
[C---:B------:R-:W-:Y:S02]  /*0f90*/  @!P3 IMAD R25, R30.reuse, c[0x0][0x1dc], R25 ;  /* 0x000077001e19ba24 */ /* 0x040fe400078e0219 */
[----:B------:R-:W-:Y:S01]  /*0fa0*/  @!P3 IMAD.WIDE.U32 R16, R30, c[0x0][0x1d8], R16 ;  /* 0x000076001e10ba25 */ /* 0x000fe200078e0010 */
[----:B------:R-:W-:-:S03]  /*0fb0*/  @!P4 IADD3 R19, R11, R21, RZ ;  /* 0x000000150b13c210 */ /* 0x000fc60007ffe0ff */
[C---:B------:R-:W-:Y:S02]  /*0fc0*/  @!P2 IMAD R3, R26.reuse, c[0x0][0x1dc], R3 ;  /* 0x000077001a03aa24 */ /* 0x040fe400078e0203 */
[----:B------:R-:W-:Y:S01]  /*0fd0*/  @!P2 IMAD.WIDE.U32 R8, R26, c[0x0][0x1d8], R8 ;  /* 0x000076001a08aa25 */ /* 0x000fe200078e0008 */
[----:B------:R-:W-:Y:S02]  /*0fe0*/  @!P3 IADD3 R11, R17, R25, RZ ;  /* 0x00000019110bb210 */ /* 0x000fe40007ffe0ff */
[----:B------:R-:W-:Y:S02]  /*0ff0*/  @!P3 SHF.L.U32 R22, R16, 0x2, RZ ;  /* 0x000000021016b819 */ /* 0x000fe400000006ff */
[----:B------:R-:W-:Y:S02]  /*1000*/  @!P2 IADD3 R3, R9, R3, RZ ;  /* 0x000000030903a210 */ /* 0x000fe40007ffe0ff */
[C---:B------:R-:W-:Y:S02]  /*1010*/  @!P4 SHF.L.U32 R26, R10.reuse, 0x2, RZ ;  /* 0x000000020a1ac819 */ /* 0x040fe400000006ff */
[----:B------:R-:W-:-:S02]  /*1020*/  @!P4 SHF.L.U64.HI R25, R10, 0x2, R19 ;  /* 0x000000020a19c819 */ /* 0x000fc40000010213 */
[----:B------:R-:W-:Y:S01]  /*1030*/  @!P3 SHF.L.U64.HI R16, R16, 0x2, R11 ;  /* 0x000000021010b819 */ /* 0x000fe2000001020b */
[----:B------:R-:W-:Y:S01]  /*1040*/  @!P6 IMAD R19, R29, c[0x0][0x1d8], RZ ;  /* 0x000076001d13ea24 */ /* 0x000fe200078e02ff */
[-C--:B------:R-:W-:Y:S02]  /*1050*/  @!P6 MOV R10, R4.reuse ;  /* 0x00000004000ae202 */ /* 0x080fe40000000f00 */
[----:B------:R-:W-:Y:S01]  /*1060*/  @!P6 MOV R11, R7 ;  /* 0x00000007000be202 */ /* 0x000fe20000000f00 */
[----:B------:R-:W-:Y:S01]  /*1070*/  CS2R R64, SRZ ;  /* 0x0000000000407805 */ /* 0x000fe2000001ff00 */
[C---:B------:R-:W-:Y:S01]  /*1080*/  @!P2 SHF.L.U32 R17, R8.reuse, 0x2, RZ ;  /* 0x000000020811a819 */ /* 0x040fe200000006ff */
[----:B------:R-:W-:Y:S01]  /*1090*/  CS2R R42, SRZ ;  /* 0x00000000002a7805 */ /* 0x000fe2000001ff00 */
[----:B------:R-:W-:Y:S01]  /*10a0*/  @!P2 SHF.L.U64.HI R20, R8, 0x2, R3 ;  /* 0x000000020814a819 */ /* 0x000fe20000010203 */
[----:B------:R-:W-:Y:S01]  /*10b0*/  @!P5 IMAD R3, R24, c[0x0][0x1d8], RZ ;  /* 0x000076001803da24 */ /* 0x000fe200078e02ff */
[----:B------:R-:W-:-:S02]  /*10c0*/  @!P5 MOV R8, R4 ;  /* 0x000000040008d202 */ /* 0x000fc40000000f00 */
[----:B------:R-:W-:Y:S01]  /*10d0*/  @!P5 MOV R9, R7 ;  /* 0x000000070009d202 */ /* 0x000fe20000000f00 */
[C---:B------:R-:W-:Y:S01]  /*10e0*/  @!P6 IMAD R19, R28.reuse, c[0x0][0x1dc], R19 ;  /* 0x000077001c13ea24 */ /* 0x040fe200078e0213 */
[----:B------:R0:W5:Y:S01]  /*10f0*/  @!P0 LDG.E.64 R64, [R12.64] ;  /* 0x000000120c408981 */ /* 0x000162000c1e1b00 */
[----:B------:R-:W-:-:S03]  /*1100*/  @!P6 IMAD.WIDE.U32 R10, R28, c[0x0][0x1d8], R10 ;  /* 0x000076001c0aea25 */ /* 0x000fc600078e000a */
[----:B------:R1:W5:Y:S01]  /*1110*/  @!P0 LDG.E.64 R42, [R14.64] ;  /* 0x000000120e2a8981 */ /* 0x000362000c1e1b00 */
[C---:B------:R-:W-:Y:S02]  /*1120*/  @!P5 IMAD R3, R27.reuse, c[0x0][0x1dc], R3 ;  /* 0x000077001b03da24 */ /* 0x040fe400078e0203 */
[----:B------:R-:W-:Y:S01]  /*1130*/  @!P5 IMAD.WIDE.U32 R8, R27, c[0x0][0x1d8], R8 ;  /* 0x000076001b08da25 */ /* 0x000fe200078e0008 */
[----:B------:R-:W-:Y:S02]  /*1140*/  @!P6 IADD3 R19, R11, R19, RZ ;  /* 0x000000130b13e210 */ /* 0x000fe40007ffe0ff */
[----:B0-----:R-:W-:Y:S02]  /*1150*/  @!P4 IADD3 R12, P0, R26, c[0x0][0x180], RZ ;  /* 0x000060001a0cca10 */ /* 0x001fe40007f1e0ff */
[C---:B------:R-:W-:Y:S02]  /*1160*/  @P1 SHF.L.U32 R21, R18.reuse, 0x2, RZ ;  /* 0x0000000212151819 */ /* 0x040fe400000006ff */
[----:B------:R-:W-:-:S02]  /*1170*/  @P1 SHF.L.U64.HI R23, R18, 0x2, R23 ;  /* 0x0000000212171819 */ /* 0x000fc40000010217 */
[----:B------:R-:W-:Y:S02]  /*1180*/  @!P5 IADD3 R3, R9, R3, RZ ;  /* 0x000000030903d210 */ /* 0x000fe40007ffe0ff */
[C---:B------:R-:W-:Y:S02]  /*1190*/  @!P6 SHF.L.U32 R18, R10.reuse, 0x2, RZ ;  /* 0x000000020a12e819 */ /* 0x040fe400000006ff */
[----:B------:R-:W-:Y:S02]  /*11a0*/  @!P6 SHF.L.U64.HI R19, R10, 0x2, R19 ;  /* 0x000000020a13e819 */ /* 0x000fe40000010213 */
[----:B------:R-:W-:Y:S02]  /*11b0*/  @!P4 IADD3.X R13, R25, c[0x0][0x184], RZ, P0, !PT ;  /* 0x00006100190dca10 */ /* 0x000fe400007fe4ff */
[----:B------:R-:W-:Y:S01]  /*11c0*/  @!P4 IADD3 R10, P0, R26, c[0x0][0x178], RZ ;  /* 0x00005e001a0aca10 */ /* 0x000fe20007f1e0ff */
[----:B------:R-:W-:Y:S01]  /*11d0*/  CS2R R66, SRZ ;  /* 0x0000000000427805 */ /* 0x000fe2000001ff00 */
[----:B------:R-:W-:-:S02]  /*11e0*/  @!P5 SHF.L.U32 R24, R8, 0x2, RZ ;  /* 0x000000020818d819 */ /* 0x000fc400000006ff */
[----:B------:R-:W-:Y:S02]  /*11f0*/  @!P5 SHF.L.U64.HI R3, R8, 0x2, R3 ;  /* 0x000000020803d819 */ /* 0x000fe40000010203 */
[----:B------:R-:W-:Y:S01]  /*1200*/  CS2R R8, SRZ ;  /* 0x0000000000087805 */ /* 0x000fe2000001ff00 */
[----:B------:R-:W-:Y:S01]  /*1210*/  @!P4 IADD3.X R11, R25, c[0x0][0x17c], RZ, P0, !PT ;  /* 0x00005f00190bca10 */ /* 0x000fe200007fe4ff */
[----:B------:R0:W5:Y:S01]  /*1220*/  @!P4 LDG.E.64 R66, [R12.64] ;  /* 0x000000120c42c981 */ /* 0x000162000c1e1b00 */
[----:B-1----:R-:W-:-:S03]  /*1230*/  @!P3 IADD3 R14, P0, R22, c[0x0][0x180], RZ ;  /* 0x00006000160eba10 */ /* 0x002fc60007f1e0ff */
[----:B------:R1:W5:Y:S01]  /*1240*/  @!P4 LDG.E.64 R8, [R10.64] ;  /* 0x000000120a08c981 */ /* 0x000362000c1e1b00 */
[----:B------:R-:W-:Y:S01]  /*1250*/  CS2R R68, SRZ ;  /* 0x0000000000447805 */ /* 0x000fe2000001ff00 */
[----:B------:R-:W-:Y:S02]  /*1260*/  @!P3 IADD3.X R15, R16, c[0x0][0x184], RZ, P0, !PT ;  /* 0x00006100100fba10 */ /* 0x000fe400007fe4ff */
[----:B0-----:R-:W-:-:S03]  /*1270*/  @!P3 IADD3 R12, P4, R22, c[0x0][0x178], RZ ;  /* 0x00005e00160cba10 */ /* 0x001fc60007f9e0ff */
[----:B------:R0:W5:Y:S01]  /*1280*/  @!P3 LDG.E.64 R68, [R14.64] ;  /* 0x000000120e44b981 */ /* 0x000162000c1e1b00 */
[----:B-1----:R-:W-:Y:S01]  /*1290*/  CS2R R10, SRZ ;  /* 0x00000000000a7805 */ /* 0x002fe2000001ff00 */
[----:B------:R-:W-:Y:S02]  /*12a0*/  @!P3 IADD3.X R13, R16, c[0x0][0x17c], RZ, P4, !PT ;  /* 0x00005f00100dba10 */ /* 0x000fe400027fe4ff */
[C---:B------:R-:W-:Y:S01]  /*12b0*/  @!P2 IADD3 R16, P0, R17.reuse, c[0x0][0x180], RZ ;  /* 0x000060001110aa10 */ /* 0x040fe20007f1e0ff */
[----:B------:R-:W-:Y:S02]  /*12c0*/  CS2R R70, SRZ ;  /* 0x0000000000467805 */ /* 0x000fe4000001ff00 */
[----:B------:R1:W5:Y:S01]  /*12d0*/  @!P3 LDG.E.64 R10, [R12.64] ;  /* 0x000000120c0ab981 */ /* 0x000362000c1e1b00 */
[----:B0-----:R-:W-:Y:S02]  /*12e0*/  @!P2 IADD3 R14, P3, R17, c[0x0][0x178], RZ ;  /* 0x00005e00110eaa10 */ /* 0x001fe40007f7e0ff */
[----:B------:R-:W-:-:S02]  /*12f0*/  @!P2 IADD3.X R17, R20, c[0x0][0x184], RZ, P0, !PT ;  /* 0x000061001411aa10 */ /* 0x000fc400007fe4ff */
[----:B------:R-:W-:-:S03]  /*1300*/  IADD3 R36, R2, 0xb0, RZ ;  /* 0x000000b002247810 */ /* 0x000fc60007ffe0ff */
[----:B------:R0:W5:Y:S01]  /*1310*/  @!P2 LDG.E.64 R70, [R16.64] ;  /* 0x000000121046a981 */ /* 0x000162000c1e1b00 */
[----:B------:R-:W-:Y:S01]  /*1320*/  @!P2 IADD3.X R15, R20, c[0x0][0x17c], RZ, P3, !PT ;  /* 0x00005f00140faa10 */ /* 0x000fe20001ffe4ff */
[----:B-1----:R-:W-:Y:S01]  /*1330*/  CS2R R12, SRZ ;  /* 0x00000000000c7805 */ /* 0x002fe2000001ff00 */
[----:B------:R-:W-:-:S05]  /*1340*/  SHF.R.S32.HI R30, RZ, 0x1f, R36 ;  /* 0x0000001fff1e7819 */ /* 0x000fca0000011424 */
[----:B------:R1:W5:Y:S01]  /*1350*/  @!P2 LDG.E.64 R12, [R14.64] ;  /* 0x000000120e0ca981 */ /* 0x000362000c1e1b00 */
[----:B0-----:R-:W-:-:S04]  /*1360*/  @!P6 IADD3 R16, P0, R18, c[0x0][0x180], RZ ;  /* 0x000060001210ea10 */ /* 0x001fc80007f1e0ff */
[C---:B------:R-:W-:Y:S02]  /*1370*/  @!P6 IADD3.X R17, R19.reuse, c[0x0][0x184], RZ, P0, !PT ;  /* 0x000061001311ea10 */ /* 0x040fe400007fe4ff */
[----:B------:R-:W-:Y:S02]  /*1380*/  ISETP.GE.U32.AND P0, PT, R36, c[0x0][0x1e0], PT ;  /* 0x0000780024007a0c */ /* 0x000fe40003f06070 */
[----:B------:R-:W-:Y:S02]  /*1390*/  @!P6 IADD3 R18, P2, R18, c[0x0][0x178], RZ ;  /* 0x00005e001212ea10 */ /* 0x000fe40007f5e0ff */
[----:B------:R-:W-:Y:S01]  /*13a0*/  ISETP.GE.AND.EX P0, PT, R30, c[0x0][0x1e4], PT, P0 ;  /* 0x000079001e007a0c */ /* 0x000fe20003f06300 */
[----:B-1----:R-:W-:Y:S01]  /*13b0*/  CS2R R14, SRZ ;  /* 0x00000000000e7805 */ /* 0x002fe2000001ff00 */
[----:B------:R-:W-:Y:S01]  /*13c0*/  CS2R R72, SRZ ;  /* 0x0000000000487805 */ /* 0x000fe2000001ff00 */
[----:B------:R-:W-:Y:S02]  /*13d0*/  @!P6 IADD3.X R19, R19, c[0x0][0x17c], RZ, P2, !PT ;  /* 0x00005f001313ea10 */ /* 0x000fe400017fe4ff */
[----:B------:R-:W-:-:S02]  /*13e0*/  ISETP.GT.U32.OR P0, PT, R0, 0x2ff, P0 ;  /* 0x000002ff0000780c */ /* 0x000fc40000704470 */
[C---:B------:R-:W-:Y:S01]  /*13f0*/  @P1 IADD3 R20, P2, R21.reuse, c[0x0][0x180], RZ ;  /* 0x0000600015141a10 */ /* 0x040fe20007f5e0ff */
[----:B------:R0:W5:Y:S01]  /*1400*/  @!P6 LDG.E.64 R14, [R18.64] ;  /* 0x00000012120ee981 */ /* 0x000162000c1e1b00 */
[----:B------:R-:W-:Y:S02]  /*1410*/  UMOV UR5, 0x8 ;  /* 0x0000000800057882 */ /* 0x000fe40000000000 */
[----:B------:R-:W-:Y:S01]  /*1420*/  ULDC.64 UR6, c[0x0][0x198] ;  /* 0x0000660000067ab9 */ /* 0x000fe20000000a00 */
[----:B------:R1:W5:Y:S01]  /*1430*/  @!P6 LDG.E.64 R72, [R16.64] ;  /* 0x000000121048e981 */ /* 0x000362000c1e1b00 */
[----:B------:R-:W-:Y:S01]  /*1440*/  @!P5 IADD3 R22, P6, R24, c[0x0][0x180], RZ ;  /* 0x000060001816da10 */ /* 0x000fe20007fde0ff */
[----:B------:R-:W-:Y:S01]  /*1450*/  UIMAD.WIDE UR6, UR9, UR5, UR6 ;  /* 0x00000005090672a5 */ /* 0x000fe2000f8e0206 */
[----:B0-----:R-:W-:Y:S02]  /*1460*/  @P1 IADD3 R18, P4, R21, c[0x0][0x178], RZ ;  /* 0x00005e0015121a10 */ /* 0x001fe40007f9e0ff */
[----:B------:R-:W-:-:S02]  /*1470*/  @P1 IADD3.X R21, R23, c[0x0][0x184], RZ, P2, !PT ;  /* 0x0000610017151a10 */ /* 0x000fc400017fe4ff */
[----:B------:R-:W-:Y:S02]  /*1480*/  @!P5 IADD3 R24, P2, R24, c[0x0][0x178], RZ ;  /* 0x00005e001818da10 */ /* 0x000fe40007f5e0ff */
[----:B------:R-:W-:Y:S02]  /*1490*/  @P1 IADD3.X R19, R23, c[0x0][0x17c], RZ, P4, !PT ;  /* 0x00005f0017131a10 */ /* 0x000fe400027fe4ff */
[C---:B------:R-:W-:Y:S02]  /*14a0*/  @!P5 IADD3.X R23, R3.reuse, c[0x0][0x184], RZ, P6, !PT ;  /* 0x000061000317da10 */ /* 0x040fe400037fe4ff */
[----:B------:R-:W-:Y:S01]  /*14b0*/  @!P5 IADD3.X R25, R3, c[0x0][0x17c], RZ, P2, !PT ;  /* 0x00005f000319da10 */ /* 0x000fe200017fe4ff */
[----:B------:R-:W-:Y:S01]  /*14c0*/  @!P0 IMAD R3, R30, c[0x0][0x1d8], RZ ;  /* 0x000076001e038a24 */ /* 0x000fe200078e02ff */
[----:B------:R-:W-:Y:S02]  /*14d0*/  MOV R30, UR6 ;  /* 0x00000006001e7c02 */ /* 0x000fe40008000f00 */
[----:B------:R-:W-:-:S06]  /*14e0*/  MOV R31, UR7 ;  /* 0x00000007001f7c02 */ /* 0x000fcc0008000f00 */
[----:B------:R-:W3:Y:S01]  /*14f0*/  LDG.E.64 R30, [R30.64] ;  /* 0x000000121e1e7981 */ /* 0x000ee2000c1e1b00 */
[C---:B------:R-:W-:Y:S02]  /*1500*/  IADD3 R39, R2.reuse, 0xf0, RZ ;  /* 0x000000f002277810 */ /* 0x040fe40007ffe0ff */
[----:B------:R-:W-:Y:S02]  /*1510*/  IADD3 R28, R2, 0xc0, RZ ;  /* 0x000000c0021c7810 */ /* 0x000fe40007ffe0ff */
[----:B------:R-:W-:Y:S02]  /*1520*/  ISETP.GE.U32.AND P2, PT, R39, c[0x0][0x1e0], PT ;  /* 0x0000780027007a0c */ /* 0x000fe40003f46070 */
[----:B------:R-:W-:Y:S02]  /*1530*/  SHF.R.S32.HI R27, RZ, 0x1f, R39 ;  /* 0x0000001fff1b7819 */ /* 0x000fe40000011427 */
[----:B------:R-:W-:Y:S02]  /*1540*/  ISETP.GE.U32.AND P3, PT, R28, c[0x0][0x1e0], PT ;  /* 0x000078001c007a0c */ /* 0x000fe40003f66070 */
[----:B------:R-:W-:-:S02]  /*1550*/  SHF.R.S32.HI R33, RZ, 0x1f, R28 ;  /* 0x0000001fff217819 */ /* 0x000fc4000001141c */
[----:B------:R-:W-:Y:S02]  /*1560*/  IADD3 R40, R2, 0xe0, RZ ;  /* 0x000000e002287810 */ /* 0x000fe40007ffe0ff */
[----:B------:R-:W-:Y:S02]  /*1570*/  ISETP.GE.AND.EX P2, PT, R27, c[0x0][0x1e4], PT, P2 ;  /* 0x000079001b007a0c */ /* 0x000fe40003f46320 */
[----:B------:R-:W-:Y:S02]  /*1580*/  ISETP.GE.AND.EX P3, PT, R33, c[0x0][0x1e4], PT, P3 ;  /* 0x0000790021007a0c */ /* 0x000fe40003f66330 */
[----:B------:R-:W-:Y:S02]  /*1590*/  ISETP.GE.U32.AND P6, PT, R40, c[0x0][0x1e0], PT ;  /* 0x0000780028007a0c */ /* 0x000fe40003fc6070 */
[----:B------:R-:W-:Y:S02]  /*15a0*/  SHF.R.S32.HI R29, RZ, 0x1f, R40 ;  /* 0x0000001fff1d7819 */ /* 0x000fe40000011428 */
[----:B------:R-:W-:-:S02]  /*15b0*/  @!P0 MOV R34, R4 ;  /* 0x0000000400228202 */ /* 0x000fc40000000f00 */
[----:B------:R-:W-:Y:S02]  /*15c0*/  @!P0 MOV R35, R7 ;  /* 0x0000000700238202 */ /* 0x000fe40000000f00 */
[C---:B------:R-:W-:Y:S02]  /*15d0*/  ISETP.GT.U32.OR P2, PT, R0.reuse, 0x2ff, P2 ;  /* 0x000002ff0000780c */ /* 0x040fe40001744470 */
[----:B------:R-:W-:Y:S01]  /*15e0*/  ISETP.GT.U32.OR P3, PT, R0, 0x2ff, P3 ;  /* 0x000002ff0000780c */ /* 0x000fe20001f64470 */
[C---:B------:R-:W-:Y:S01]  /*15f0*/  @!P0 IMAD R3, R36.reuse, c[0x0][0x1dc], R3 ;  /* 0x0000770024038a24 */ /* 0x040fe200078e0203 */
[----:B------:R-:W-:Y:S01]  /*1600*/  ISETP.GE.AND.EX P6, PT, R29, c[0x0][0x1e4], PT, P6 ;  /* 0x000079001d007a0c */ /* 0x000fe20003fc6360 */
[----:B------:R-:W-:-:S03]  /*1610*/  @!P0 IMAD.WIDE.U32 R34, R36, c[0x0][0x1d8], R34 ;  /* 0x0000760024228a25 */ /* 0x000fc600078e0022 */
[----:B------:R-:W-:Y:S02]  /*1620*/  ISETP.GT.U32.OR P6, PT, R0, 0x2ff, P6 ;  /* 0x000002ff0000780c */ /* 0x000fe400037c4470 */
[----:B------:R-:W-:Y:S02]  /*1630*/  @!P0 IADD3 R3, R35, R3, RZ ;  /* 0x0000000323038210 */ /* 0x000fe40007ffe0ff */
[----:B------:R-:W-:Y:S02]  /*1640*/  @!P0 SHF.L.U32 R35, R34, 0x2, RZ ;  /* 0x0000000222238819 */ /* 0x000fe400000006ff */
[----:B------:R-:W-:Y:S02]  /*1650*/  IADD3 R41, R2, 0xd0, RZ ;  /* 0x000000d002297810 */ /* 0x000fe40007ffe0ff */
[----:B------:R-:W-:Y:S01]  /*1660*/  @!P0 SHF.L.U64.HI R34, R34, 0x2, R3 ;  /* 0x0000000222228819 */ /* 0x000fe20000010203 */
[----:B------:R-:W-:Y:S01]  /*1670*/  @!P2 IMAD R3, R27, c[0x0][0x1d8], RZ ;  /* 0x000076001b03aa24 */ /* 0x000fe200078e02ff */
[----:B------:R-:W-:Y:S01]  /*1680*/  @!P3 MOV R26, R4 ;  /* 0x00000004001ab202 */ /* 0x000fe20000000f00 */
[----:B------:R-:W-:Y:S01]  /*1690*/  @!P3 IMAD R33, R33, c[0x0][0x1d8], RZ ;  /* 0x000076002121ba24 */ /* 0x000fe200078e02ff */
[----:B------:R-:W-:-:S02]  /*16a0*/  @!P3 MOV R27, R7 ;  /* 0x00000007001bb202 */ /* 0x000fc40000000f00 */
[----:B------:R-:W-:Y:S02]  /*16b0*/  ISETP.GE.U32.AND P4, PT, R41, c[0x0][0x1e0], PT ;  /* 0x0000780029007a0c */ /* 0x000fe40003f86070 */
[----:B------:R-:W-:Y:S01]  /*16c0*/  SHF.R.S32.HI R32, RZ, 0x1f, R41 ;  /* 0x0000001fff207819 */ /* 0x000fe20000011429 */
[----:B------:R-:W-:Y:S01]  /*16d0*/  @!P6 IMAD R38, R29, c[0x0][0x1d8], RZ ;  /* 0x000076001d26ea24 */ /* 0x000fe200078e02ff */
[----:B------:R-:W-:Y:S01]  /*16e0*/  @!P6 MOV R29, R7 ;  /* 0x00000007001de202 */ /* 0x000fe20000000f00 */
[----:B------:R-:W-:Y:S01]  /*16f0*/  @!P3 IMAD R33, R28, c[0x0][0x1dc], R33 ;  /* 0x000077001c21ba24 */ /* 0x000fe200078e0221 */
[----:B------:R-:W-:Y:S01]  /*1700*/  ISETP.GE.AND.EX P4, PT, R32, c[0x0][0x1e4], PT, P4 ;  /* 0x0000790020007a0c */ /* 0x000fe20003f86340 */
[----:B------:R-:W-:Y:S01]  /*1710*/  @!P3 IMAD.WIDE.U32 R26, R28, c[0x0][0x1d8], R26 ;  /* 0x000076001c1aba25 */ /* 0x000fe200078e001a */
[-C--:B------:R-:W-:Y:S02]  /*1720*/  @!P6 MOV R28, R4.reuse ;  /* 0x00000004001ce202 */ /* 0x080fe40000000f00 */
[----:B-1----:R-:W-:-:S02]  /*1730*/  @!P2 MOV R16, R4 ;  /* 0x000000040010a202 */ /* 0x002fc40000000f00 */
[----:B------:R-:W-:Y:S01]  /*1740*/  @!P2 MOV R17, R7 ;  /* 0x000000070011a202 */ /* 0x000fe20000000f00 */
[----:B------:R-:W-:Y:S01]  /*1750*/  @!P6 IMAD R38, R40, c[0x0][0x1dc], R38 ;  /* 0x000077002826ea24 */ /* 0x000fe200078e0226 */
[----:B------:R-:W-:Y:S01]  /*1760*/  ISETP.GT.U32.OR P4, PT, R0, 0x2ff, P4 ;  /* 0x000002ff0000780c */ /* 0x000fe20002784470 */
[----:B------:R-:W-:Y:S02]  /*1770*/  @!P2 IMAD R3, R39, c[0x0][0x1dc], R3 ;  /* 0x000077002703aa24 */ /* 0x000fe400078e0203 */
[----:B------:R-:W-:-:S04]  /*1780*/  @!P6 IMAD.WIDE.U32 R28, R40, c[0x0][0x1d8], R28 ;  /* 0x00007600281cea25 */ /* 0x000fc800078e001c */
[----:B------:R-:W-:Y:S01]  /*1790*/  @!P2 IMAD.WIDE.U32 R16, R39, c[0x0][0x1d8], R16 ;  /* 0x000076002710aa25 */ /* 0x000fe200078e0010 */
[----:B------:R-:W-:-:S04]  /*17a0*/  @!P6 IADD3 R38, R29, R38, RZ ;  /* 0x000000261d26e210 */ /* 0x000fc80007ffe0ff */
[----:B------:R-:W-:Y:S01]  /*17b0*/  @!P2 IADD3 R17, R17, R3, RZ ;  /* 0x000000031111a210 */ /* 0x000fe20007ffe0ff */
[----:B------:R-:W-:Y:S01]  /*17c0*/  CS2R R54, SRZ ;  /* 0x0000000000367805 */ /* 0x000fe2000001ff00 */
[C---:B------:R-:W-:Y:S02]  /*17d0*/  @!P6 SHF.L.U32 R3, R28.reuse, 0x2, RZ ;  /* 0x000000021c03e819 */ /* 0x040fe400000006ff */
[----:B------:R-:W-:Y:S02]  /*17e0*/  @!P6 SHF.L.U64.HI R75, R28, 0x2, R38 ;  /* 0x000000021c4be819 */ /* 0x000fe40000010226 */
[C---:B------:R-:W-:Y:S01]  /*17f0*/  @!P2 SHF.L.U32 R74, R16.reuse, 0x2, RZ ;  /* 0x00000002104aa819 */ /* 0x040fe200000006ff */
[----:B------:R-:W-:Y:S01]  /*1800*/  CS2R R28, SRZ ;  /* 0x00000000001c7805 */ /* 0x000fe2000001ff00 */
[----:B------:R-:W-:Y:S01]  /*1810*/  @!P2 SHF.L.U64.HI R76, R16, 0x2, R17 ;  /* 0x00000002104ca819 */ /* 0x000fe20000010211 */
[----:B------:R-:W-:Y:S01]  /*1820*/  @!P4 IMAD R32, R32, c[0x0][0x1d8], RZ ;  /* 0x000076002020ca24 */ /* 0x000fe200078e02ff */
[----:B------:R-:W-:Y:S01]  /*1830*/  CS2R R16, SRZ ;  /* 0x0000000000107805 */ /* 0x000fe2000001ff00 */
[----:B------:R-:W-:Y:S01]  /*1840*/  @!P4 MOV R36, R4 ;  /* 0x000000040024c202 */ /* 0x000fe20000000f00 */
[----:B------:R0:W5:Y:S01]  /*1850*/  @!P5 LDG.E.64 R54, [R22.64] ;  /* 0x000000121636d981 */ /* 0x000162000c1e1b00 */
[----:B------:R-:W-:Y:S01]  /*1860*/  @!P4 MOV R37, R7 ;  /* 0x000000070025c202 */ /* 0x000fe20000000f00 */
[----:B------:R-:W-:-:S02]  /*1870*/  @!P4 IMAD R32, R41, c[0x0][0x1dc], R32 ;  /* 0x000077002920ca24 */ /* 0x000fc400078e0220 */
[----:B------:R1:W4:Y:S02]  /*1880*/  @P1 LDG.E.64 R28, [R20.64] ;  /* 0x00000012141c1981 */ /* 0x000324000c1e1b00 */
[----:B------:R-:W-:Y:S02]  /*1890*/  @!P4 IMAD.WIDE.U32 R36, R41, c[0x0][0x1d8], R36 ;  /* 0x000076002924ca25 */ /* 0x000fe400078e0024 */
[----:B------:R0:W5:Y:S01]  /*18a0*/  @!P5 LDG.E.64 R16, [R24.64] ;  /* 0x000000121810d981 */ /* 0x000162000c1e1b00 */
[----:B------:R-:W-:Y:S02]  /*18b0*/  @!P3 IADD3 R33, R27, R33, RZ ;  /* 0x000000211b21b210 */ /* 0x000fe40007ffe0ff */
[----:B-1----:R-:W-:Y:S02]  /*18c0*/  @!P0 IADD3 R20, P5, R35, c[0x0][0x180], RZ ;  /* 0x0000600023148a10 */ /* 0x002fe40007fbe0ff */
[----:B------:R-:W-:Y:S02]  /*18d0*/  @!P4 IADD3 R27, R37, R32, RZ ;  /* 0x00000020251bc210 */ /* 0x000fe40007ffe0ff */
[----:B------:R-:W-:-:S02]  /*18e0*/  @!P0 IADD3.X R21, R34, c[0x0][0x184], RZ, P5, !PT ;  /* 0x0000610022158a10 */ /* 0x000fc40002ffe4ff */
[----:B0-----:R-:W-:Y:S02]  /*18f0*/  @!P0 IADD3 R22, P5, R35, c[0x0][0x178], RZ ;  /* 0x00005e0023168a10 */ /* 0x001fe40007fbe0ff */
[----:B------:R-:W-:Y:S01]  /*1900*/  @!P3 SHF.L.U32 R32, R26, 0x2, RZ ;  /* 0x000000021a20b819 */ /* 0x000fe200000006ff */
[----:B------:R-:W-:Y:S01]  /*1910*/  CS2R R52, SRZ ;  /* 0x0000000000347805 */ /* 0x000fe2000001ff00 */
[----:B------:R-:W-:Y:S01]  /*1920*/  @!P0 IADD3.X R23, R34, c[0x0][0x17c], RZ, P5, !PT ;  /* 0x00005f0022178a10 */ /* 0x000fe20002ffe4ff */
[----:B------:R-:W-:Y:S01]  /*1930*/  CS2R R40, SRZ ;  /* 0x0000000000287805 */ /* 0x000fe2000001ff00 */
[----:B------:R-:W-:Y:S02]  /*1940*/  @!P3 SHF.L.U64.HI R33, R26, 0x2, R33 ;  /* 0x000000021a21b819 */ /* 0x000fe40000010221 */
[C---:B------:R-:W-:Y:S01]  /*1950*/  @!P3 IADD3 R24, P5, R32.reuse, c[0x0][0x180], RZ ;  /* 0x000060002018ba10 */ /* 0x040fe20007fbe0ff */
[----:B------:R0:W5:Y:S03]  /*1960*/  @P1 LDG.E.64 R52, [R18.64] ;  /* 0x0000001212341981 */ /* 0x000166000c1e1b00 */
[C---:B------:R-:W-:Y:S01]  /*1970*/  @!P3 IADD3.X R25, R33.reuse, c[0x0][0x184], RZ, P5, !PT ;  /* 0x000061002119ba10 */ /* 0x040fe20002ffe4ff */
[----:B------:R1:W5:Y:S01]  /*1980*/  @!P0 LDG.E.64 R40, [R20.64] ;  /* 0x0000001214288981 */ /* 0x000362000c1e1b00 */
[----:B------:R-:W-:Y:S01]  /*1990*/  @!P3 IADD3 R32, P5, R32, c[0x0][0x178], RZ ;  /* 0x00005e002020ba10 */ /* 0x000fe20007fbe0ff */
[----:B------:R-:W-:Y:S01]  /*19a0*/  CS2R R38, SRZ ;  /* 0x0000000000267805 */ /* 0x000fe2000001ff00 */
[----:B------:R-:W-:Y:S01]  /*19b0*/  @!P4 SHF.L.U32 R26, R36, 0x2, RZ ;  /* 0x00000002241ac819 */ /* 0x000fe200000006ff */
[----:B0-----:R-:W-:Y:S01]  /*19c0*/  CS2R R18, SRZ ;  /* 0x0000000000127805 */ /* 0x001fe2000001ff00 */
[----:B------:R-:W-:-:S03]  /*19d0*/  @!P3 IADD3.X R33, R33, c[0x0][0x17c], RZ, P5, !PT ;  /* 0x00005f002121ba10 */ /* 0x000fc60002ffe4ff */
[----:B------:R0:W5:Y:S01]  /*19e0*/  @!P3 LDG.E.64 R38, [R24.64] ;  /* 0x000000121826b981 */ /* 0x000162000c1e1b00 */
[----:B-1----:R-:W-:Y:S01]  /*19f0*/  CS2R R20, SRZ ;  /* 0x0000000000147805 */ /* 0x002fe2000001ff00 */
[----:B------:R-:W-:Y:S02]  /*1a00*/  @!P4 SHF.L.U64.HI R27, R36, 0x2, R27 ;  /* 0x00000002241bc819 */ /* 0x000fe4000001021b */
[----:B------:R1:W5:Y:S01]  /*1a10*/  @!P0 LDG.E.64 R18, [R22.64] ;  /* 0x0000001216128981 */ /* 0x000362000c1e1b00 */
[----:B------:R-:W-:-:S03]  /*1a20*/  CS2R R36, SRZ ;  /* 0x0000000000247805 */ /* 0x000fc6000001ff00 */
[----:B------:R1:W5:Y:S01]  /*1a30*/  @!P3 LDG.E.64 R20, [R32.64] ;  /* 0x000000122014b981 */ /* 0x000362000c1e1b00 */
[C---:B0-----:R-:W-:Y:S01]  /*1a40*/  @!P4 IADD3 R24, P0, R26.reuse, c[0x0][0x180], RZ ;  /* 0x000060001a18ca10 */ /* 0x041fe20007f1e0ff */
[----:B------:R-:W-:Y:S01]  /*1a50*/  CS2R R34, SRZ ;  /* 0x0000000000227805 */ /* 0x000fe2000001ff00 */
[----:B------:R-:W-:Y:S01]  /*1a60*/  @!P4 IADD3 R26, P3, R26, c[0x0][0x178], RZ ;  /* 0x00005e001a1aca10 */ /* 0x000fe20007f7e0ff */
[----:B--2---:R0:W-:Y:S01]  /*1a70*/  STL.64 [R1+0x40], R56 ;  /* 0x0000403801007387 */ /* 0x0041e20000100a00 */
[----:B------:R-:W-:Y:S02]  /*1a80*/  @!P4 IADD3.X R25, R27, c[0x0][0x184], RZ, P0, !PT ;  /* 0x000061001b19ca10 */ /* 0x000fe400007fe4ff */
[----:B-1----:R-:W-:-:S03]  /*1a90*/  @!P6 IADD3 R32, P5, R3, c[0x0][0x180], RZ ;  /* 0x000060000320ea10 */ /* 0x002fc60007fbe0ff */
[----:B------:R1:W5:Y:S01]  /*1aa0*/  @!P4 LDG.E.64 R36, [R24.64] ;  /* 0x000000121824c981 */ /* 0x000362000c1e1b00 */
[----:B------:R-:W-:Y:S02]  /*1ab0*/  @!P4 IADD3.X R27, R27, c[0x0][0x17c], RZ, P3, !PT ;  /* 0x00005f001b1bca10 */ /* 0x000fe40001ffe4ff */
[----:B------:R-:W-:Y:S02]  /*1ac0*/  @!P6 IADD3.X R33, R75, c[0x0][0x184], RZ, P5, !PT ;  /* 0x000061004b21ea10 */ /* 0x000fe40002ffe4ff */
[----:B0-----:R-:W-:Y:S02]  /*1ad0*/  @!P6 IADD3 R56, P0, R3, c[0x0][0x178], RZ ;  /* 0x00005e000338ea10 */ /* 0x001fe40007f1e0ff */
[----:B------:R-:W-:Y:S01]  /*1ae0*/  MOV R3, R76 ;  /* 0x0000004c00037202 */ /* 0x000fe20000000f00 */
[----:B------:R0:W5:Y:S01]  /*1af0*/  @!P6 LDG.E.64 R34, [R32.64] ;  /* 0x000000122022e981 */ /* 0x000162000c1e1b00 */
[----:B------:R-:W-:Y:S01]  /*1b00*/  @!P2 IADD3 R76, P3, R74, c[0x0][0x180], RZ ;  /* 0x000060004a4caa10 */ /* 0x000fe20007f7e0ff */
[----:B-1----:R-:W-:Y:S01]  /*1b10*/  CS2R R24, SRZ ;  /* 0x0000000000187805 */ /* 0x002fe2000001ff00 */
[----:B------:R-:W-:-:S02]  /*1b20*/  @!P6 IADD3.X R57, R75, c[0x0][0x17c], RZ, P0, !PT ;  /* 0x00005f004b39ea10 */ /* 0x000fc400007fe4ff */
[----:B------:R-:W-:-:S03]  /*1b30*/  @!P2 IADD3.X R77, R3, c[0x0][0x184], RZ, P3, !PT ;  /* 0x00006100034daa10 */ /* 0x000fc60001ffe4ff */
[----:B------:R1:W5:Y:S01]  /*1b40*/  @!P6 LDG.E.64 R24, [R56.64] ;  /* 0x000000123818e981 */ /* 0x000362000c1e1b00 */
[----:B0-----:R-:W-:-:S06]  /*1b50*/  CS2R R32, SRZ ;  /* 0x0000000000207805 */ /* 0x001fcc000001ff00 */
[----:B------:R0:W5:Y:S04]  /*1b60*/  @!P2 LDG.E.64 R32, [R76.64] ;  /* 0x000000124c20a981 */ /* 0x000168000c1e1b00 */
[----:B-1----:R0:W5:Y:S01]  /*1b70*/  LDL.LU.64 R56, [R1+0x40] ;  /* 0x0000400001387983 */ /* 0x0021620000300a00 */
[----:B------:R-:W-:-:S06]  /*1b80*/  CS2R R22, SRZ ;  /* 0x0000000000167805 */ /* 0x000fcc000001ff00 */
[----:B------:R1:W5:Y:S01]  /*1b90*/  @!P4 LDG.E.64 R22, [R26.64] ;  /* 0x000000121a16c981 */ /* 0x000362000c1e1b00 */
[----:B------:R-:W-:-:S04]  /*1ba0*/  @!P2 IADD3 R74, P4, R74, c[0x0][0x178], RZ ;  /* 0x00005e004a4aaa10 */ /* 0x000fc80007f9e0ff */
[----:B------:R-:W-:Y:S01]  /*1bb0*/  @!P2 IADD3.X R75, R3, c[0x0][0x17c], RZ, P4, !PT ;  /* 0x00005f00034baa10 */ /* 0x000fe200027fe4ff */
[----:B------:R-:W-:Y:S01]  /*1bc0*/  UMOV UR25, 0x3f800000 ;  /* 0x3f80000000197882 */ /* 0x000fe20000000000 */
[----:B-1----:R-:W-:Y:S01]  /*1bd0*/  CS2R R26, SRZ ;  /* 0x00000000001a7805 */ /* 0x002fe2000001ff00 */
[----:B---3--:R-:W1:Y:S01]  /*1be0*/  R2UR UR6, R30 ;  /* 0x000000001e0673c2 */ /* 0x008e6200000e0000 */
[----:B------:R-:W-:Y:S04]  /*1bf0*/  BSSY B0, `(.L_x_2166) ;  /* 0x000001c000007945 */ /* 0x000fe80003800000 */
[----:B------:R4:W5:Y:S01]  /*1c00*/  @!P2 LDG.E.64 R26, [R74.64] ;  /* 0x000000124a1aa981 */ /* 0x000962000c1e1b00 */
[----:B-1----:R-:W-:-:S05]  /*1c10*/  MOV R3, UR6 ;  /* 0x0000000600037c02 */ /* 0x002fca0008000f00 */
[----:B------:R-:W-:-:S05]  /*1c20*/  FFMA.FTZ R3, -R3, UR6, R31 ;  /* 0x0000000603037c23 */ /* 0x000fca000801011f */
[----:B------:R-:W-:-:S13]  /*1c30*/  FSETP.GTU.FTZ.AND P0, PT, R3, RZ, PT ;  /* 0x000000ff0300720b */ /* 0x000fda0003f1c000 */
[----:B------:R-:W-:Y:S01]  /*1c40*/  VOTEU.ANY UP0, P0 ;  /* 0x00000000003f7886 */ /* 0x000fe20000000100 */
[----:B------:R-:W-:-:S13]  /*1c50*/  PLOP3.LUT P0, PT, PT, PT, UP0, 0x80, 0x0 ;  /* 0x000000000000781c */ /* 0x000fda0003f0f008 */
[----:B------:R-:W-:-:S06]  /*1c60*/  @P0 FADD.FTZ R3, R3, c[0x0][0x1a0] ;  /* 0x0000680003030621 */ /* 0x000fcc0000010000 */
[----:B------:R-:W1:Y:S02]  /*1c70*/  @P0 MUFU.RSQ R3, R3 ;  /* 0x0000000300030308 */ /* 0x000e640000001400 */
[----:B-1----:R1:W2:Y:S01]  /*1c80*/  @P0 R2UR UR5, R3 ;  /* 0x00000000030503c2 */ /* 0x0022a200000e0000 */
[----:B------:R-:W-:Y:S01]  /*1c90*/  ISETP.GT.U32.AND P0, PT, R0, 0x2ff, PT ;  /* 0x000002ff0000780c */ /* 0x000fe20003f04070 */
[----:B------:R-:W-:Y:S01]  /*1ca0*/  CS2R R30, SRZ ;  /* 0x00000000001e7805 */ /* 0x000fe2000001ff00 */
[----:B------:R-:W-:Y:S01]  /*1cb0*/  ISETP.NE.AND P5, PT, RZ, UR21, PT ;  /* 0x00000015ff007c0c */ /* 0x000fe2000bfa5270 */
[----:B----4-:R-:W-:Y:S02]  /*1cc0*/  FADD.FTZ R74, R28, -UR6 ;  /* 0x800000061c4a7e21 */ /* 0x010fe40008010000 */
[----:B-1----:R-:W-:Y:S02]  /*1cd0*/  FADD.FTZ R3, R29, -UR6 ;  /* 0x800000061d037e21 */ /* 0x002fe40008010000 */
[----:B------:R-:W-:Y:S01]  /*1ce0*/  CS2R R28, SRZ ;  /* 0x00000000001c7805 */ /* 0x000fe2000001ff00 */
[----:B--2---:R-:W-:-:S05]  /*1cf0*/  @UP0 UMOV UR25, UR5 ;  /* 0x0000000500190c82 */ /* 0x004fca0008000000 */
[----:B------:R-:W-:Y:S05]  /*1d00*/  @P0 BRA `(.L_x_2167) ;  /* 0x000000a000000947 */ /* 0x000fea0003800000 */
[----:B0-----:R-:W2:Y:S01]  /*1d10*/  LDL R77, [R1+0x34] ;  /* 0x00003400014d7983 */ /* 0x001ea20000100800 */
[----:B------:R-:W-:Y:S02]  /*1d20*/  ISETP.NE.AND P0, PT, RZ, UR21, PT ;  /* 0x00000015ff007c0c */ /* 0x000fe4000bf05270 */
[----:B--2---:R-:W-:-:S04]  /*1d30*/  IADD3 R75, R77, UR22, RZ ;  /* 0x000000164d4b7c10 */ /* 0x004fc8000fffe0ff */
[----:B------:R-:W-:-:S07]  /*1d40*/  SHF.R.S32.HI R29, RZ, 0x1f, R75 ;  /* 0x0000001fff1d7819 */ /* 0x000fce000001144b */
[----:B------:R-:W-:-:S04]  /*1d50*/  @P0 LEA R28, P2, R75, c[0x0][0x190], 0x2 ;  /* 0x000064004b1c0a11 */ /* 0x000fc800078410ff */
[----:B------:R-:W-:-:S05]  /*1d60*/  @P0 LEA.HI.X R29, R75, c[0x0][0x194], R29, 0x2, P2 ;  /* 0x000065004b1d0a11 */ /* 0x000fca00010f141d */
[----:B------:R0:W5:Y:S02]  /*1d70*/  @P0 LDG.E.64 R30, [R28.64] ;  /* 0x000000121c1e0981 */ /* 0x000164000c1e1b00 */
[----:B0-----:R-:W-:-:S10]  /*1d80*/  HFMA2.MMA R28, -RZ, RZ, 0, 2.384185791015625e-07 ;  /* 0x00000004ff1c7435 */ /* 0x001fd400000001ff */
[----:B------:R-:W-:-:S06]  /*1d90*/  IMAD.WIDE R28, R75, R28, c[0x0][0x188] ;  /* 0x000062004b1c7625 */ /* 0x000fcc00078e021c */
[----:B------:R-:W5:Y:S02]  /*1da0*/  LDG.E.64 R28, [R28.64] ;  /* 0x000000121c1c7981 */ /* 0x000f64000c1e1b00 */
.L_x_2167:
[----:B0-----:R-:W-:Y:S05]  /*1db0*/  BSYNC B0 ;  /* 0x0000000000007941 */ /* 0x001fea0003800000 */
.L_x_2166:
[----:B------:R-:W-:Y:S01]  /*1dc0*/  FMUL.FTZ R77, R74, UR25 ;  /* 0x000000194a4d7c20 */ /* 0x000fe20008410000 */
[----:B-----5:R-:W-:Y:S01]  /*1dd0*/  MOV R76, R52 ;  /* 0x00000034004c7202 */ /* 0x020fe20000000f00 */
[----:B------:R-:W-:Y:S01]  /*1de0*/  FMUL.FTZ R3, R3, UR25 ;  /* 0x0000001903037c20 */ /* 0x000fe20008410000 */
[----:B------:R-:W-:Y:S02]  /*1df0*/  MOV R75, R53 ;  /* 0x00000035004b7202 */ /* 0x000fe40000000f00 */
[----:B------:R0:W-:Y:S04]  /*1e00*/  STL [R1+0x30], R77 ;  /* 0x0000304d01007387 */ /* 0x0001e80000100800 */
[----:B------:R0:W-:Y:S01]  /*1e10*/  STL [R1+0x24], R3 ;  /* 0x0000240301007387 */ /* 0x0001e20000100800 */
[----:B------:R-:W-:Y:S05]  /*1e20*/  @!P5 BRA `(.L_x_2168) ;  /* 0x000001400000d947 */ /* 0x000fea0003800000 */
[----:B------:R-:W-:Y:S01]  /*1e30*/  MOV R76, R3 ;  /* 0x00000003004c7202 */ /* 0x000fe20000000f00 */
[----:B0-----:R-:W-:-:S04]  /*1e40*/  FFMA.FTZ R3, R77, R28, R30 ;  /* 0x0000001c4d037223 */ /* 0x001fc8000001001e */
[----:B------:R-:W-:-:S06]  /*1e50*/  FMUL.FTZ R74, R3, -1.4426950216293334961 ;  /* 0xbfb8aa3b034a7820 */ /* 0x000fcc0000410000 */
[----:B------:R-:W0:Y:S02]  /*1e60*/  MUFU.EX2 R74, R74 ;  /* 0x0000004a004a7308 */ /* 0x000e240000000800 */
[----:B0-----:R-:W-:-:S06]  /*1e70*/  FADD.FTZ R74, R74, 1 ;  /* 0x3f8000004a4a7421 */ /* 0x001fcc0000010000 */
[----:B------:R-:W0:Y:S02]  /*1e80*/  MUFU.RCP R74, R74 ;  /* 0x0000004a004a7308 */ /* 0x000e240000001000 */
[----:B0-----:R-:W-:Y:S02]  /*1e90*/  FADD.FTZ R75, -R74, 1 ;  /* 0x3f8000004a4b7421 */ /* 0x001fe40000010100 */
[----:B------:R-:W-:Y:S02]  /*1ea0*/  FMUL.FTZ R74, R52, R74 ;  /* 0x0000004a344a7220 */ /* 0x000fe40000410000 */
[----:B------:R-:W-:Y:S01]  /*1eb0*/  FFMA.FTZ R75, R3, R75, 1 ;  /* 0x3f800000034b7423 */ /* 0x000fe2000001004b */
[----:B------:R-:W-:-:S03]  /*1ec0*/  MOV R3, R76 ;  /* 0x0000004c00037202 */ /* 0x000fc60000000f00 */
        /* <DEDUP_REMOVED lines=10> */
.L_x_2168:
[----:B------:R1:W-:Y:S04]  /*1f70*/  STL [R1+0x40], R0 ;  /* 0x0000400001007387 */ /* 0x0003e80000100800 */
[----:B-1----:R-:W2:Y:S01]  /*1f80*/  LDL R0, [R1+0x24] ;  /* 0x0000240001007983 */ /* 0x002ea20000100800 */
[----:B------:R-:W-:Y:S02]  /*1f90*/  FMUL.FTZ R74, R76, R28 ;  /* 0x0000001c4c4a7220 */ /* 0x000fe40000410000 */
[----:B0-----:R-:W-:Y:S02]  /*1fa0*/  FMUL.FTZ R3, R75, R29 ;  /* 0x0000001d4b037220 */ /* 0x001fe40000410000 */
[----:B------:R-:W-:Y:S02]  /*1fb0*/  FFMA.FTZ R77, R77, R74, RZ ;  /* 0x0000004a4d4d7223 */ /* 0x000fe400000100ff */
[----:B------:R-:W-:-:S02]  /*1fc0*/  FADD.FTZ R74, RZ, R74 ;  /* 0x0000004aff4a7221 */ /* 0x000fc40000010000 */
[----:B--2---:R-:W-:Y:S02]  /*1fd0*/  FFMA.FTZ R77, R0, R3, R77 ;  /* 0x00000003004d7223 */ /* 0x004fe4000001004d */
[----:B------:R0:W5:Y:S04]  /*1fe0*/  LDL.LU R0, [R1+0x40] ;  /* 0x0000400001007983 */ /* 0x0001680000300800 */
[----:B------:R1:W-:Y:S04]  /*1ff0*/  STL [R1], R77 ;  /* 0x0000004d01007387 */ /* 0x0003e80000100800 */
[----:B-1----:R-:W2:Y:S01]  /*2000*/  LDL R77, [R1+0x30] ;  /* 0x00003000014d7983 */ /* 0x002ea20000100800 */
[----:B------:R-:W-:-:S02]  /*2010*/  FADD.FTZ R56, R56, -UR6 ;  /* 0x8000000638387e21 */ /* 0x000fc40008010000 */
[----:B------:R-:W-:Y:S02]  /*2020*/  FADD.FTZ R3, R3, R74 ;  /* 0x0000004a03037221 */ /* 0x000fe40000010000 */
[----:B------:R-:W-:Y:S02]  /*2030*/  FMUL.FTZ R56, R56, UR25 ;  /* 0x0000001938387c20 */ /* 0x000fe40008410000 */
[----:B------:R-:W-:Y:S01]  /*2040*/  FADD.FTZ R74, R57, -UR6 ;  /* 0x80000006394a7e21 */ /* 0x000fe20008010000 */
[----:B------:R1:W-:Y:S01]  /*2050*/  STL [R1+0x8], R3 ;  /* 0x0000080301007387 */ /* 0x0003e20000100800 */
[----:B------:R-:W-:-:S03]  /*2060*/  MOV R57, R51 ;  /* 0x0000003300397202 */ /* 0x000fc60000000f00 */
[----:B------:R2:W-:Y:S01]  /*2070*/  STL [R1+0x2c], R56 ;  /* 0x00002c3801007387 */ /* 0x0005e20000100800 */
[----:B-1----:R-:W-:Y:S01]  /*2080*/  MOV R3, R50 ;  /* 0x0000003200037202 */ /* 0x002fe20000000f00 */
[----:B--2---:R-:W-:Y:S02]  /*2090*/  FFMA.FTZ R56, R77, R76, RZ ;  /* 0x0000004c4d387223 */ /* 0x004fe400000100ff */
[----:B------:R-:W-:-:S05]  /*20a0*/  FMUL.FTZ R77, R74, UR25 ;  /* 0x000000194a4d7c20 */ /* 0x000fca0008410000 */
[----:B------:R0:W-:Y:S01]  /*20b0*/  STL [R1+0x28], R77 ;  /* 0x0000284d01007387 */ /* 0x0001e20000100800 */
[----:B------:R-:W-:Y:S05]  /*20c0*/  @!P5 BRA `(.L_x_2169) ;  /* 0x000001300000d947 */ /* 0x000fea0003800000 */
[----:B------:R-:W2:Y:S02]  /*20d0*/  LDL R74, [R1+0x2c] ;  /* 0x00002c00014a7983 */ /* 0x000ea40000100800 */
[----:B--2---:R-:W-:-:S04]  /*20e0*/  FFMA.FTZ R3, R74, R28, R30 ;  /* 0x0000001c4a037223 */ /* 0x004fc8000001001e */
[----:B------:R-:W-:-:S06]  /*20f0*/  FMUL.FTZ R57, R3, -1.4426950216293334961 ;  /* 0xbfb8aa3b03397820 */ /* 0x000fcc0000410000 */
[----:B------:R-:W1:Y:S02]  /*2100*/  MUFU.EX2 R57, R57 ;  /* 0x0000003900397308 */ /* 0x000e640000000800 */
[----:B-1----:R-:W-:-:S06]  /*2110*/  FADD.FTZ R57, R57, 1 ;  /* 0x3f80000039397421 */ /* 0x002fcc0000010000 */
[----:B------:R-:W1:Y:S02]  /*2120*/  MUFU.RCP R57, R57 ;  /* 0x0000003900397308 */ /* 0x000e640000001000 */
[----:B-1----:R-:W-:Y:S02]  /*2130*/  FADD.FTZ R74, -R57, 1 ;  /* 0x3f800000394a7421 */ /* 0x002fe40000010100 */
[----:B------:R-:W-:Y:S02]  /*2140*/  FMUL.FTZ R57, R50, R57 ;  /* 0x0000003932397220 */ /* 0x000fe40000410000 */
[----:B------:R-:W-:-:S04]  /*2150*/  FFMA.FTZ R3, R3, R74, 1 ;  /* 0x3f80000003037423 */ /* 0x000fc8000001004a */
[----:B------:R-:W-:Y:S02]  /*2160*/  FMUL.FTZ R3, R57, R3 ;  /* 0x0000000339037220 */ /* 0x000fe40000410000 */
[----:B------:R-:W-:-:S04]  /*2170*/  FFMA.FTZ R57, R77, R29, R31 ;  /* 0x0000001d4d397223 */ /* 0x000fc8000001001f */
[----:B------:R-:W-:-:S06]  /*2180*/  FMUL.FTZ R74, R57, -1.4426950216293334961 ;  /* 0xbfb8aa3b394a7820 */ /* 0x000fcc0000410000 */
[----:B------:R-:W1:Y:S02]  /*2190*/  MUFU.EX2 R74, R74 ;  /* 0x0000004a004a7308 */ /* 0x000e640000000800 */
[----:B-1----:R-:W-:-:S06]  /*21a0*/  FADD.FTZ R74, R74, 1 ;  /* 0x3f8000004a4a7421 */ /* 0x002fcc0000010000 */
[----:B------:R-:W1:Y:S02]  /*21b0*/  MUFU.RCP R74, R74 ;  /* 0x0000004a004a7308 */ /* 0x000e640000001000 */
[----:B01----:R-:W-:Y:S02]  /*21c0*/  FADD.FTZ R77, -R74, 1 ;  /* 0x3f8000004a4d7421 */ /* 0x003fe40000010100 */
[----:B------:R-:W-:Y:S02]  /*21d0*/  FMUL.FTZ R74, R51, R74 ;  /* 0x0000004a334a7220 */ /* 0x000fe40000410000 */
[----:B------:R-:W-:-:S04]  /*21e0*/  FFMA.FTZ R57, R57, R77, 1 ;  /* 0x3f80000039397423 */ /* 0x000fc8000001004d */
[----:B------:R-:W-:Y:S02]  /*21f0*/  FMUL.FTZ R57, R74, R57 ;  /* 0x000000394a397220 */ /* 0x000fe40000410000 */
.L_x_2169:
[----:B------:R-:W2:Y:S04]  /*2200*/  LDL.LU R74, [R1] ;  /* 0x00000000014a7983 */ /* 0x000ea80000300800 */
[----:B------:R1:W-:Y:S04]  /*2210*/  STL [R1+0x48], R4 ;  /* 0x0000480401007387 */ /* 0x0003e80000100800 */
[----:B-1----:R-:W3:Y:S01]  /*2220*/  LDL R4, [R1+0x2c] ;  /* 0x00002c0001047983 */ /* 0x002ee20000100800 */
[----:B------:R-:W-:-:S03]  /*2230*/  FADD.FTZ R76, RZ, R76 ;  /* 0x0000004cff4c7221 */ /* 0x000fc60000010000 */
[----:B------:R-:W-:Y:S04]  /*2240*/  STL [R1+0x44], R2 ;  /* 0x0000440201007387 */ /* 0x000fe80000100800 */
[----:B0-----:R-:W4:Y:S04]  /*2250*/  LDL R77, [R1+0x24] ;  /* 0x00002400014d7983 */ /* 0x001f280000100800 */
[----:B-----5:R0:W-:Y:S04]  /*2260*/  STL [R1+0x40], R0 ;  /* 0x0000400001007387 */ /* 0x0201e80000100800 */
[----:B0-----:R-:W4:Y:S01]  /*2270*/  LDL R0, [R1+0x28] ;  /* 0x0000280001007983 */ /* 0x001f220000100800 */
[----:B--2---:R-:W-:Y:S01]  /*2280*/  MOV R2, R74 ;  /* 0x0000004a00027202 */ /* 0x004fe20000000f00 */
[----:B------:R-:W-:-:S02]  /*2290*/  FMUL.FTZ R74, R3, R28 ;  /* 0x0000001c034a7220 */ /* 0x000fc40000410000 */
[----:B---3--:R-:W-:Y:S02]  /*22a0*/  FFMA.FTZ R56, R4, R3, R56 ;  /* 0x0000000304387223 */ /* 0x008fe40000010038 */
[----:B------:R-:W-:-:S03]  /*22b0*/  FADD.FTZ R3, R76, R3 ;  /* 0x000000034c037221 */ /* 0x000fc60000010000 */
[----:B------:R0:W-:Y:S02]  /*22c0*/  STL [R1+0x4], R56 ;  /* 0x0000043801007387 */ /* 0x0001e40000100800 */
[----:B0-----:R-:W-:Y:S02]  /*22d0*/  MOV R56, R4 ;  /* 0x0000000400387202 */ /* 0x001fe40000000f00 */
[----:B------:R0:W5:Y:S04]  /*22e0*/  LDL.LU R4, [R1+0x48] ;  /* 0x0000480001047983 */ /* 0x0001680000300800 */
[----:B------:R-:W2:Y:S01]  /*22f0*/  LDL.LU R76, [R1+0x8] ;  /* 0x00000800014c7983 */ /* 0x000ea20000300800 */
[----:B------:R-:W-:Y:S02]  /*2300*/  FFMA.FTZ R56, R56, R74, R2 ;  /* 0x0000004a38387223 */ /* 0x000fe40000010002 */
[----:B------:R-:W-:Y:S01]  /*2310*/  FADD.FTZ R58, R58, -UR6 ;  /* 0x800000063a3a7e21 */ /* 0x000fe20008010000 */
[----:B------:R0:W5:Y:S03]  /*2320*/  LDL.LU R2, [R1+0x44] ;  /* 0x0000440001027983 */ /* 0x0001660000300800 */
[----:B------:R-:W-:-:S02]  /*2330*/  FMUL.FTZ R58, R58, UR25 ;  /* 0x000000193a3a7c20 */ /* 0x000fc40008410000 */
[----:B--2---:R-:W-:Y:S02]  /*2340*/  FADD.FTZ R74, R76, R74 ;  /* 0x0000004a4c4a7221 */ /* 0x004fe40000010000 */
[----:B----4-:R-:W-:Y:S02]  /*2350*/  FFMA.FTZ R76, R77, R75, RZ ;  /* 0x0000004b4d4c7223 */ /* 0x010fe400000100ff */
[----:B------:R-:W-:-:S04]  /*2360*/  FMUL.FTZ R77, R57, R29 ;  /* 0x0000001d394d7220 */ /* 0x000fc80000410000 */
[----:B------:R-:W-:Y:S02]  /*2370*/  FFMA.FTZ R56, R0, R77, R56 ;  /* 0x0000004d00387223 */ /* 0x000fe40000010038 */
[----:B------:R-:W-:Y:S02]  /*2380*/  FADD.FTZ R74, R77, R74 ;  /* 0x0000004a4d4a7221 */ /* 0x000fe40000010000 */
[----:B------:R-:W-:-:S04]  /*2390*/  FADD.FTZ R77, R59, -UR6 ;  /* 0x800000063b4d7e21 */ /* 0x000fc80008010000 */
[----:B------:R-:W-:Y:S02]  /*23a0*/  FMUL.FTZ R77, R77, UR25 ;  /* 0x000000194d4d7c20 */ /* 0x000fe40008410000 */
[----:B------:R-:W-:Y:S02]  /*23b0*/  FFMA.FTZ R76, R0, R57, R76 ;  /* 0x00000039004c7223 */ /* 0x000fe4000001004c */
[----:B------:R0:W5:Y:S04]  /*23c0*/  LDL.LU R0, [R1+0x40] ;  /* 0x0000400001007983 */ /* 0x0001680000300800 */
[----:B------:R0:W-:Y:S04]  /*23d0*/  STL [R1+0x1c], R77 ;  /* 0x00001c4d01007387 */ /* 0x0001e80000100800 */
[----:B------:R0:W-:Y:S01]  /*23e0*/  STL [R1+0x20], R58 ;  /* 0x0000203a01007387 */ /* 0x0001e20000100800 */
[----:B------:R-:W-:Y:S01]  /*23f0*/  FADD.FTZ R75, RZ, R75 ;  /* 0x0000004bff4b7221 */ /* 0x000fe20000010000 */
[----:B------:R-:W-:-:S03]  /*2400*/  MOV R59, R49 ;  /* 0x00000031003b7202 */ /* 0x000fc60000000f00 */
[----:B------:R-:W-:Y:S01]  /*2410*/  FADD.FTZ R75, R75, R57 ;  /* 0x000000394b4b7221 */ /* 0x000fe20000010000 */
[----:B------:R-:W-:Y:S01]  /*2420*/  MOV R57, R48 ;  /* 0x0000003000397202 */ /* 0x000fe20000000f00 */
[----:B------:R-:W-:Y:S05]  /*2430*/  @!P5 BRA `(.L_x_2170) ;  /* 0x000001200000d947 */ /* 0x000fea0003800000 */
[----:B------:R-:W-:-:S04]  /*2440*/  FFMA.FTZ R57, R58, R28, R30 ;  /* 0x0000001c3a397223 */ /* 0x000fc8000001001e */
[----:B0-----:R-:W-:-:S06]  /*2450*/  FMUL.FTZ R58, R57, -1.4426950216293334961 ;  /* 0xbfb8aa3b393a7820 */ /* 0x001fcc0000410000 */
        /* <DEDUP_REMOVED lines=16> */
.L_x_2170:
[----:B-----5:R1:W-:Y:S04]  /*2560*/  STL [R1+0x44], R2 ;  /* 0x0000440201007387 */ /* 0x0203e80000100800 */
[----:B-1----:R-:W2:Y:S04]  /*2570*/  LDL.LU R2, [R1+0x4] ;  /* 0x0000040001027983 */ /* 0x002ea80000300800 */
[----:B------:R1:W-:Y:S04]  /*2580*/  STL [R1+0x40], R0 ;  /* 0x0000400001007387 */ /* 0x0003e80000100800 */
[----:B0-----:R-:W3:Y:S04]  /*2590*/  LDL R77, [R1+0x1c] ;  /* 0x00001c00014d7983 */ /* 0x001ee80000100800 */
[----:B-1----:R-:W4:Y:S01]  /*25a0*/  LDL R0, [R1+0x20] ;  /* 0x0000200001007983 */ /* 0x002f220000100800 */
[----:B------:R-:W-:-:S02]  /*25b0*/  FMUL.FTZ R58, R57, R28 ;  /* 0x0000001c393a7220 */ /* 0x000fc40000410000 */
[----:B------:R-:W-:Y:S02]  /*25c0*/  FADD.FTZ R75, R75, R59 ;  /* 0x0000003b4b4b7221 */ /* 0x000fe40000010000 */
[----:B------:R-:W-:Y:S02]  /*25d0*/  FADD.FTZ R74, R74, R58 ;  /* 0x0000003a4a4a7221 */ /* 0x000fe40000010000 */
[----:B------:R-:W-:Y:S02]  /*25e0*/  FADD.FTZ R61, R61, -UR6 ;  /* 0x800000063d3d7e21 */ /* 0x000fe40008010000 */
[----:B------:R-:W-:Y:S02]  /*25f0*/  FADD.FTZ R3, R3, R57 ;  /* 0x0000003903037221 */ /* 0x000fe40000010000 */
[----:B---3--:R-:W-:Y:S02]  /*2600*/  FFMA.FTZ R76, R77, R59, R76 ;  /* 0x0000003b4d4c7223 */ /* 0x008fe4000001004c */
[----:B----4-:R-:W-:-:S02]  /*2610*/  FFMA.FTZ R56, R0, R58, R56 ;  /* 0x0000003a00387223 */ /* 0x010fc40000010038 */
[----:B------:R-:W-:Y:S02]  /*2620*/  FMUL.FTZ R58, R59, R29 ;  /* 0x0000001d3b3a7220 */ /* 0x000fe40000410000 */
[----:B------:R-:W-:Y:S02]  /*2630*/  FADD.FTZ R59, R60, -UR6 ;  /* 0x800000063c3b7e21 */ /* 0x000fe40008010000 */
[----:B------:R-:W-:Y:S02]  /*2640*/  FFMA.FTZ R56, R77, R58, R56 ;  /* 0x0000003a4d387223 */ /* 0x000fe40000010038 */
[----:B------:R-:W-:Y:S02]  /*2650*/  FMUL.FTZ R77, R61, UR25 ;  /* 0x000000193d4d7c20 */ /* 0x000fe40008410000 */
[----:B------:R-:W-:Y:S02]  /*2660*/  FMUL.FTZ R59, R59, UR25 ;  /* 0x000000193b3b7c20 */ /* 0x000fe40008410000 */
[----:B--2---:R-:W-:-:S02]  /*2670*/  FFMA.FTZ R57, R0, R57, R2 ;  /* 0x0000003900397223 */ /* 0x004fc40000010002 */
[----:B------:R0:W5:Y:S04]  /*2680*/  LDL.LU R2, [R1+0x44] ;  /* 0x0000440001027983 */ /* 0x0001680000300800 */
[----:B------:R0:W5:Y:S04]  /*2690*/  LDL.LU R0, [R1+0x40] ;  /* 0x0000400001007983 */ /* 0x0001680000300800 */
[----:B------:R0:W-:Y:S04]  /*26a0*/  STL [R1+0x14], R77 ;  /* 0x0000144d01007387 */ /* 0x0001e80000100800 */
[----:B------:R0:W-:Y:S01]  /*26b0*/  STL [R1+0x18], R59 ;  /* 0x0000183b01007387 */ /* 0x0001e20000100800 */
[----:B------:R-:W-:Y:S01]  /*26c0*/  FADD.FTZ R74, R58, R74 ;  /* 0x0000004a3a4a7221 */ /* 0x000fe20000010000 */
[----:B------:R-:W-:-:S02]  /*26d0*/  MOV R60, R46 ;  /* 0x0000002e003c7202 */ /* 0x000fc40000000f00 */
        /* <DEDUP_REMOVED lines=20> */
.L_x_2171:
[----:B------:R-:W2:Y:S01]  /*2820*/  LDL R61, [R1+0x18] ;  /* 0x00001800013d7983 */ /* 0x000ea20000100800 */
[----:B0-----:R-:W-:Y:S02]  /*2830*/  FMUL.FTZ R59, R60, R28 ;  /* 0x0000001c3c3b7220 */ /* 0x001fe40000410000 */
[----:B------:R-:W-:Y:S02]  /*2840*/  FADD.FTZ R63, R63, -UR6 ;  /* 0x800000063f3f7e21 */ /* 0x000fe40008010000 */
[----:B------:R-:W-:Y:S02]  /*2850*/  FADD.FTZ R74, R74, R59 ;  /* 0x0000003b4a4a7221 */ /* 0x000fe40000010000 */
[----:B------:R-:W-:Y:S02]  /*2860*/  FADD.FTZ R62, R62, -UR6 ;  /* 0x800000063e3e7e21 */ /* 0x000fe40008010000 */
[----:B------:R-:W-:Y:S02]  /*2870*/  FFMA.FTZ R76, R77, R58, R76 ;  /* 0x0000003a4d4c7223 */ /* 0x000fe4000001004c */
[----:B------:R-:W-:-:S02]  /*2880*/  FMUL.FTZ R62, R62, UR25 ;  /* 0x000000193e3e7c20 */ /* 0x000fc40008410000 */
[----:B------:R-:W-:Y:S02]  /*2890*/  FADD.FTZ R3, R3, R60 ;  /* 0x0000003c03037221 */ /* 0x000fe40000010000 */
[----:B------:R-:W-:Y:S02]  /*28a0*/  FADD.FTZ R75, R75, R58 ;  /* 0x0000003a4b4b7221 */ /* 0x000fe40000010000 */
[C---:B--2---:R-:W-:Y:S02]  /*28b0*/  FFMA.FTZ R56, R61.reuse, R59, R56 ;  /* 0x0000003b3d387223 */ /* 0x044fe40000010038 */
[----:B------:R-:W-:Y:S01]  /*28c0*/  FMUL.FTZ R59, R58, R29 ;  /* 0x0000001d3a3b7220 */ /* 0x000fe20000410000 */
[----:B------:R-:W-:Y:S01]  /*28d0*/  MOV R58, R45 ;  /* 0x0000002d003a7202 */ /* 0x000fe20000000f00 */
[----:B------:R-:W-:Y:S01]  /*28e0*/  FFMA.FTZ R57, R61, R60, R57 ;  /* 0x0000003c3d397223 */ /* 0x000fe20000010039 */
[----:B------:R-:W-:Y:S01]  /*28f0*/  MOV R60, R44 ;  /* 0x0000002c003c7202 */ /* 0x000fe20000000f00 */
[----:B------:R-:W-:-:S02]  /*2900*/  FFMA.FTZ R56, R77, R59, R56 ;  /* 0x0000003b4d387223 */ /* 0x000fc40000010038 */
[----:B------:R-:W-:Y:S02]  /*2910*/  FMUL.FTZ R77, R63, UR25 ;  /* 0x000000193f4d7c20 */ /* 0x000fe40008410000 */
[----:B------:R-:W-:-:S03]  /*2920*/  FADD.FTZ R74, R59, R74 ;  /* 0x0000004a3b4a7221 */ /* 0x000fc60000010000 */
[----:B------:R0:W-:Y:S04]  /*2930*/  STL [R1], R77 ;  /* 0x0000004d01007387 */ /* 0x0001e80000100800 */
[----:B------:R0:W-:Y:S01]  /*2940*/  STL [R1+0x4], R62 ;  /* 0x0000043e01007387 */ /* 0x0001e20000100800 */
[----:B------:R-:W-:Y:S05]  /*2950*/  @!P5 BRA `(.L_x_2172) ;  /* 0x000001200000d947 */ /* 0x000fea0003800000 */
[----:B------:R-:W-:-:S04]  /*2960*/  FFMA.FTZ R58, R62, R28, R30 ;  /* 0x0000001c3e3a7223 */ /* 0x000fc8000001001e */
[----:B------:R-:W-:-:S06]  /*2970*/  FMUL.FTZ R59, R58, -1.4426950216293334961 ;  /* 0xbfb8aa3b3a3b7820 */ /* 0x000fcc0000410000 */
[----:B------:R-:W1:Y:S02]  /*2980*/  MUFU.EX2 R59, R59 ;  /* 0x0000003b003b7308 */ /* 0x000e640000000800 */
[----:B-1----:R-:W-:-:S06]  /*2990*/  FADD.FTZ R59, R59, 1 ;  /* 0x3f8000003b3b7421 */ /* 0x002fcc0000010000 */
[----:B------:R-:W1:Y:S02]  /*29a0*/  MUFU.RCP R59, R59 ;  /* 0x0000003b003b7308 */ /* 0x000e640000001000 */
[----:B-1----:R-:W-:Y:S02]  /*29b0*/  FADD.FTZ R60, -R59, 1 ;  /* 0x3f8000003b3c7421 */ /* 0x002fe40000010100 */
[----:B------:R-:W-:Y:S02]  /*29c0*/  FMUL.FTZ R59, R44, R59 ;  /* 0x0000003b2c3b7220 */ /* 0x000fe40000410000 */
[----:B------:R-:W-:Y:S02]  /*29d0*/  FFMA.FTZ R60, R58, R60, 1 ;  /* 0x3f8000003a3c7423 */ /* 0x000fe4000001003c */
[----:B------:R-:W-:Y:S02]  /*29e0*/  FFMA.FTZ R58, R77, R29, R31 ;  /* 0x0000001d4d3a7223 */ /* 0x000fe4000001001f */
[----:B------:R-:W-:-:S02]  /*29f0*/  FMUL.FTZ R60, R59, R60 ;  /* 0x0000003c3b3c7220 */ /* 0x000fc40000410000 */
        /* <DEDUP_REMOVED lines=8> */
.L_x_2172:
[----:B------:R-:W-:Y:S02]  /*2a80*/  FMUL.FTZ R59, R60, R28 ;  /* 0x0000001c3c3b7220 */ /* 0x000fe40000410000 */
[----:B------:R-:W-:Y:S02]  /*2a90*/  FADD.FTZ R65, R65, -UR6 ;  /* 0x8000000641417e21 */ /* 0x000fe40008010000 */
[----:B------:R-:W-:Y:S02]  /*2aa0*/  FADD.FTZ R64, R64, -UR6 ;  /* 0x8000000640407e21 */ /* 0x000fe40008010000 */
[C---:B------:R-:W-:Y:S02]  /*2ab0*/  FFMA.FTZ R57, R62.reuse, R60, R57 ;  /* 0x0000003c3e397223 */ /* 0x040fe40000010039 */
[----:B------:R-:W-:Y:S02]  /*2ac0*/  FFMA.FTZ R56, R62, R59, R56 ;  /* 0x0000003b3e387223 */ /* 0x000fe40000010038 */
[----:B0-----:R-:W-:-:S02]  /*2ad0*/  FMUL.FTZ R62, R65, UR25 ;  /* 0x00000019413e7c20 */ /* 0x001fc40008410000 */
[----:B------:R-:W-:Y:S02]  /*2ae0*/  FMUL.FTZ R63, R64, UR25 ;  /* 0x00000019403f7c20 */ /* 0x000fe40008410000 */
[----:B------:R-:W-:Y:S01]  /*2af0*/  FADD.FTZ R74, R74, R59 ;  /* 0x0000003b4a4a7221 */ /* 0x000fe20000010000 */
[----:B------:R0:W-:Y:S01]  /*2b00*/  STL [R1+0xc], R62 ;  /* 0x00000c3e01007387 */ /* 0x0001e20000100800 */
[----:B------:R-:W-:Y:S02]  /*2b10*/  FMUL.FTZ R59, R58, R29 ;  /* 0x0000001d3a3b7220 */ /* 0x000fe40000410000 */
[----:B------:R-:W-:Y:S01]  /*2b20*/  FADD.FTZ R3, R3, R60 ;  /* 0x0000003c03037221 */ /* 0x000fe20000010000 */
[----:B------:R0:W-:Y:S01]  /*2b30*/  STL [R1+0x10], R63 ;  /* 0x0000103f01007387 */ /* 0x0001e20000100800 */
[----:B------:R-:W-:Y:S01]  /*2b40*/  FADD.FTZ R75, R75, R58 ;  /* 0x0000003a4b4b7221 */ /* 0x000fe20000010000 */
[----:B------:R-:W-:Y:S01]  /*2b50*/  MOV R60, R42 ;  /* 0x0000002a003c7202 */ /* 0x000fe20000000f00 */
[C---:B------:R-:W-:Y:S01]  /*2b60*/  FFMA.FTZ R76, R77.reuse, R58, R76 ;  /* 0x0000003a4d4c7223 */ /* 0x040fe2000001004c */
[----:B------:R-:W-:Y:S01]  /*2b70*/  MOV R58, R43 ;  /* 0x0000002b003a7202 */ /* 0x000fe20000000f00 */
[----:B------:R-:W-:-:S02]  /*2b80*/  FFMA.FTZ R56, R77, R59, R56 ;  /* 0x0000003b4d387223 */ /* 0x000fc40000010038 */
[----:B------:R-:W-:Y:S01]  /*2b90*/  FADD.FTZ R74, R59, R74 ;  /* 0x0000004a3b4a7221 */ /* 0x000fe20000010000 */
        /* <DEDUP_REMOVED lines=19> */
.L_x_2173:
[----:B------:R-:W-:Y:S01]  /*2cd0*/  FMUL.FTZ R59, R60, R28 ;  /* 0x0000001c3c3b7220 */ /* 0x000fe20000410000 */
[----:B------:R-:W-:Y:S01]  /*2ce0*/  MOV R61, R8 ;  /* 0x00000008003d7202 */ /* 0x000fe20000000f00 */
[----:B------:R-:W-:Y:S02]  /*2cf0*/  FADD.FTZ R66, R66, -UR6 ;  /* 0x8000000642427e21 */ /* 0x000fe40008010000 */
[C---:B------:R-:W-:Y:S02]  /*2d00*/  FFMA.FTZ R57, R63.reuse, R60, R57 ;  /* 0x0000003c3f397223 */ /* 0x040fe40000010039 */
[----:B------:R-:W-:Y:S02]  /*2d10*/  FFMA.FTZ R56, R63, R59, R56 ;  /* 0x0000003b3f387223 */ /* 0x000fe40000010038 */
[----:B0-----:R-:W-:Y:S02]  /*2d20*/  FMUL.FTZ R63, R66, UR25 ;  /* 0x00000019423f7c20 */ /* 0x001fe40008410000 */
[----:B------:R-:W-:-:S02]  /*2d30*/  FADD.FTZ R74, R74, R59 ;  /* 0x0000003b4a4a7221 */ /* 0x000fc40000010000 */
[----:B------:R-:W-:Y:S01]  /*2d40*/  FMUL.FTZ R59, R58, R29 ;  /* 0x0000001d3a3b7220 */ /* 0x000fe20000410000 */
[----:B------:R0:W-:Y:S01]  /*2d50*/  STL [R1+0x8], R63 ;  /* 0x0000083f01007387 */ /* 0x0001e20000100800 */
[----:B------:R-:W-:Y:S02]  /*2d60*/  FADD.FTZ R67, R67, -UR6 ;  /* 0x8000000643437e21 */ /* 0x000fe40008010000 */
[----:B------:R-:W-:Y:S02]  /*2d70*/  FADD.FTZ R75, R75, R58 ;  /* 0x0000003a4b4b7221 */ /* 0x000fe40000010000 */
[C---:B------:R-:W-:Y:S02]  /*2d80*/  FFMA.FTZ R58, R62.reuse, R58, R76 ;  /* 0x0000003a3e3a7223 */ /* 0x040fe4000001004c */
[----:B------:R-:W-:Y:S02]  /*2d90*/  FFMA.FTZ R56, R62, R59, R56 ;  /* 0x0000003b3e387223 */ /* 0x000fe40000010038 */
[----:B------:R-:W-:Y:S01]  /*2da0*/  FADD.FTZ R74, R59, R74 ;  /* 0x0000004a3b4a7221 */ /* 0x000fe20000010000 */
[----:B------:R-:W-:Y:S01]  /*2db0*/  MOV R59, R9 ;  /* 0x00000009003b7202 */ /* 0x000fe20000000f00 */
[----:B------:R-:W-:-:S02]  /*2dc0*/  FADD.FTZ R3, R3, R60 ;  /* 0x0000003c03037221 */ /* 0x000fc40000010000 */
[----:B------:R-:W-:Y:S01]  /*2dd0*/  FMUL.FTZ R76, R67, UR25 ;  /* 0x00000019434c7c20 */ /* 0x000fe20008410000 */
[----:B------:R-:W-:Y:S05]  /*2de0*/  @!P5 BRA `(.L_x_2174) ;  /* 0x000001200000d947 */ /* 0x000fea0003800000 */
[----:B0-----:R-:W-:-:S04]  /*2df0*/  FFMA.FTZ R59, R63, R28, R30 ;  /* 0x0000001c3f3b7223 */ /* 0x001fc8000001001e */
        /* <DEDUP_REMOVED lines=17> */
.L_x_2174:
[----:B0-----:R-:W-:Y:S02]  /*2f10*/  FMUL.FTZ R60, R61, R28 ;  /* 0x0000001c3d3c7220 */ /* 0x001fe40000410000 */
[----:B------:R-:W-:Y:S02]  /*2f20*/  FADD.FTZ R3, R3, R61 ;  /* 0x0000003d03037221 */ /* 0x000fe40000010000 */
[C---:B------:R-:W-:Y:S02]  /*2f30*/  FFMA.FTZ R57, R63.reuse, R61, R57 ;  /* 0x0000003d3f397223 */ /* 0x040fe40000010039 */
[----:B------:R-:W-:Y:S01]  /*2f40*/  FFMA.FTZ R56, R63, R60, R56 ;  /* 0x0000003c3f387223 */ /* 0x000fe20000010038 */
[----:B------:R-:W-:Y:S01]  /*2f50*/  MOV R63, R10 ;  /* 0x0000000a003f7202 */ /* 0x000fe20000000f00 */
[----:B------:R-:W-:Y:S02]  /*2f60*/  FMUL.FTZ R61, R59, R29 ;  /* 0x0000001d3b3d7220 */ /* 0x000fe40000410000 */
[----:B------:R-:W-:-:S02]  /*2f70*/  FADD.FTZ R74, R74, R60 ;  /* 0x0000003c4a4a7221 */ /* 0x000fc40000010000 */
[----:B------:R-:W-:Y:S02]  /*2f80*/  FADD.FTZ R68, R68, -UR6 ;  /* 0x8000000644447e21 */ /* 0x000fe40008010000 */
[----:B------:R-:W-:Y:S02]  /*2f90*/  FADD.FTZ R69, R69, -UR6 ;  /* 0x8000000645457e21 */ /* 0x000fe40008010000 */
[C---:B------:R-:W-:Y:S02]  /*2fa0*/  FFMA.FTZ R56, R76.reuse, R61, R56 ;  /* 0x0000003d4c387223 */ /* 0x040fe40000010038 */
[----:B------:R-:W-:Y:S02]  /*2fb0*/  FADD.FTZ R60, R75, R59 ;  /* 0x0000003b4b3c7221 */ /* 0x000fe40000010000 */
[----:B------:R-:W-:Y:S01]  /*2fc0*/  FFMA.FTZ R58, R76, R59, R58 ;  /* 0x0000003b4c3a7223 */ /* 0x000fe2000001003a */
[----:B------:R-:W-:Y:S01]  /*2fd0*/  MOV R59, R11 ;  /* 0x0000000b003b7202 */ /* 0x000fe20000000f00 */
[----:B------:R-:W-:-:S02]  /*2fe0*/  FADD.FTZ R61, R61, R74 ;  /* 0x0000004a3d3d7221 */ /* 0x000fc40000010000 */
        /* <DEDUP_REMOVED lines=21> */
.L_x_2175:
[----:B------:R-:W-:Y:S02]  /*3140*/  FMUL.FTZ R62, R63, R28 ;  /* 0x0000001c3f3e7220 */ /* 0x000fe40000410000 */
[----:B------:R-:W-:Y:S02]  /*3150*/  FADD.FTZ R69, R70, -UR6 ;  /* 0x8000000646457e21 */ /* 0x000fe40008010000 */
[----:B------:R-:W-:Y:S02]  /*3160*/  FFMA.FTZ R56, R75, R62, R56 ;  /* 0x0000003e4b387223 */ /* 0x000fe40000010038 */
[----:B------:R-:W-:Y:S02]  /*3170*/  FADD.FTZ R61, R61, R62 ;  /* 0x0000003e3d3d7221 */ /* 0x000fe40000010000 */
[----:B------:R-:W-:Y:S02]  /*3180*/  FMUL.FTZ R62, R59, R29 ;  /* 0x0000001d3b3e7220 */ /* 0x000fe40000410000 */
[----:B------:R-:W-:-:S02]  /*3190*/  FADD.FTZ R68, R71, -UR6 ;  /* 0x8000000647447e21 */ /* 0x000fc40008010000 */
[----:B------:R-:W-:Y:S02]  /*31a0*/  FADD.FTZ R3, R3, R63 ;  /* 0x0000003f03037221 */ /* 0x000fe40000010000 */
[----:B------:R-:W-:Y:S01]  /*31b0*/  FFMA.FTZ R57, R75, R63, R57 ;  /* 0x0000003f4b397223 */ /* 0x000fe20000010039 */
[----:B------:R-:W-:Y:S01]  /*31c0*/  MOV R63, R12 ;  /* 0x0000000c003f7202 */ /* 0x000fe20000000f00 */
[----:B------:R-:W-:Y:S02]  /*31d0*/  FADD.FTZ R60, R60, R59 ;  /* 0x0000003b3c3c7221 */ /* 0x000fe40000010000 */
[C---:B------:R-:W-:Y:S01]  /*31e0*/  FFMA.FTZ R58, R74.reuse, R59, R58 ;  /* 0x0000003b4a3a7223 */ /* 0x040fe2000001003a */
[----:B------:R-:W-:Y:S01]  /*31f0*/  MOV R59, R13 ;  /* 0x0000000d003b7202 */ /* 0x000fe20000000f00 */
[----:B------:R-:W-:Y:S02]  /*3200*/  FFMA.FTZ R56, R74, R62, R56 ;  /* 0x0000003e4a387223 */ /* 0x000fe40000010038 */
        /* <DEDUP_REMOVED lines=22> */
.L_x_2176:
        /* <DEDUP_REMOVED lines=35> */
.L_x_2177:
[----:B------:R-:W-:Y:S02]  /*35a0*/  FMUL.FTZ R62, R63, R28 ;  /* 0x0000001c3f3e7220 */ /* 0x000fe40000410000 */
[----:B------:R-:W-:Y:S01]  /*35b0*/  FADD.FTZ R65, R54, -UR6 ;  /* 0x8000000636417e21 */ /* 0x000fe20008010000 */
[----:B------:R-:W-:Y:S01]  /*35c0*/  MOV R54, R17 ;  /* 0x0000001100367202 */ /* 0x000fe20000000f00 */
[----:B------:R-:W-:Y:S02]  /*35d0*/  FFMA.FTZ R56, R67, R62, R56 ;  /* 0x0000003e43387223 */ /* 0x000fe40000010038 */
[----:B------:R-:W-:Y:S02]  /*35e0*/  FADD.FTZ R61, R61, R62 ;  /* 0x0000003e3d3d7221 */ /* 0x000fe40000010000 */
[----:B------:R-:W-:Y:S02]  /*35f0*/  FMUL.FTZ R62, R59, R29 ;  /* 0x0000001d3b3e7220 */ /* 0x000fe40000410000 */
[----:B------:R-:W-:-:S02]  /*3600*/  FADD.FTZ R55, R55, -UR6 ;  /* 0x8000000637377e21 */ /* 0x000fc40008010000 */
[----:B------:R-:W-:Y:S02]  /*3610*/  FADD.FTZ R60, R60, R59 ;  /* 0x0000003b3c3c7221 */ /* 0x000fe40000010000 */
[C---:B------:R-:W-:Y:S01]  /*3620*/  FFMA.FTZ R58, R66.reuse, R59, R58 ;  /* 0x0000003b423a7223 */ /* 0x040fe2000001003a */
[----:B------:R-:W-:Y:S01]  /*3630*/  MOV R59, R16 ;  /* 0x00000010003b7202 */ /* 0x000fe20000000f00 */
[----:B------:R-:W-:Y:S02]  /*3640*/  FADD.FTZ R3, R3, R63 ;  /* 0x0000003f03037221 */ /* 0x000fe40000010000 */
[----:B------:R-:W-:Y:S02]  /*3650*/  FFMA.FTZ R57, R67, R63, R57 ;  /* 0x0000003f43397223 */ /* 0x000fe40000010039 */
        /* <DEDUP_REMOVED lines=23> */
.L_x_2178:
[----:B------:R-:W-:Y:S02]  /*37d0*/  FMUL.FTZ R55, R59, R28 ;  /* 0x0000001c3b377220 */ /* 0x000fe40000410000 */
[----:B------:R-:W-:Y:S02]  /*37e0*/  FADD.FTZ R40, R40, -UR6 ;  /* 0x8000000628287e21 */ /* 0x000fe40008010000 */
[----:B------:R-:W-:Y:S02]  /*37f0*/  FFMA.FTZ R56, R65, R55, R56 ;  /* 0x0000003741387223 */ /* 0x000fe40000010038 */
[----:B------:R-:W-:Y:S02]  /*3800*/  FADD.FTZ R61, R61, R55 ;  /* 0x000000373d3d7221 */ /* 0x000fe40000010000 */
[----:B------:R-:W-:Y:S02]  /*3810*/  FMUL.FTZ R55, R54, R29 ;  /* 0x0000001d36377220 */ /* 0x000fe40000410000 */
[----:B------:R-:W-:Y:S01]  /*3820*/  FADD.FTZ R62, R41, -UR6 ;  /* 0x80000006293e7e21 */ /* 0x000fe20008010000 */
[----:B------:R-:W-:Y:S01]  /*3830*/  MOV R41, R18 ;  /* 0x0000001200297202 */ /* 0x000fe20000000f00 */
[----:B------:R-:W-:-:S02]  /*3840*/  FADD.FTZ R60, R60, R54 ;  /* 0x000000363c3c7221 */ /* 0x000fc40000010000 */
[C---:B------:R-:W-:Y:S01]  /*3850*/  FFMA.FTZ R58, R64.reuse, R54, R58 ;  /* 0x00000036403a7223 */ /* 0x040fe2000001003a */
[----:B------:R-:W-:Y:S01]  /*3860*/  MOV R54, R19 ;  /* 0x0000001300367202 */ /* 0x000fe20000000f00 */
[----:B------:R-:W-:Y:S02]  /*3870*/  FADD.FTZ R3, R3, R59 ;  /* 0x0000003b03037221 */ /* 0x000fe40000010000 */
[----:B------:R-:W-:Y:S02]  /*3880*/  FFMA.FTZ R57, R65, R59, R57 ;  /* 0x0000003b41397223 */ /* 0x000fe40000010039 */
[----:B------:R-:W-:Y:S02]  /*3890*/  FFMA.FTZ R56, R64, R55, R56 ;  /* 0x0000003740387223 */ /* 0x000fe40000010038 */
[----:B------:R-:W-:Y:S02]  /*38a0*/  FADD.FTZ R61, R55, R61 ;  /* 0x0000003d373d7221 */ /* 0x000fe40000010000 */
        /* <DEDUP_REMOVED lines=21> */
.L_x_2179:
[----:B------:R-:W-:Y:S02]  /*3a00*/  FMUL.FTZ R40, R41, R28 ;  /* 0x0000001c29287220 */ /* 0x000fe40000410000 */
[----:B------:R-:W-:Y:S02]  /*3a10*/  FMUL.FTZ R55, R54, R29 ;  /* 0x0000001d36377220 */ /* 0x000fe40000410000 */
[----:B------:R-:W-:Y:S02]  /*3a20*/  FADD.FTZ R61, R61, R40 ;  /* 0x000000283d3d7221 */ /* 0x000fe40000010000 */
[----:B------:R-:W-:Y:S02]  /*3a30*/  FADD.FTZ R70, R3, R41 ;  /* 0x0000002903467221 */ /* 0x000fe40000010000 */
[----:B------:R-:W-:Y:S02]  /*3a40*/  FFMA.FTZ R56, R63, R40, R56 ;  /* 0x000000283f387223 */ /* 0x000fe40000010038 */
[----:B------:R-:W-:-:S02]  /*3a50*/  FADD.FTZ R40, R60, R54 ;  /* 0x000000363c287221 */ /* 0x000fc40000010000 */
[----:B------:R-:W-:Y:S02]  /*3a60*/  FFMA.FTZ R3, R62, R54, R58 ;  /* 0x000000363e037223 */ /* 0x000fe4000001003a */
[----:B------:R-:W-:Y:S02]  /*3a70*/  FADD.FTZ R54, R55, R61 ;  /* 0x0000003d37367221 */ /* 0x000fe40000010000 */
[----:B------:R-:W-:Y:S01]  /*3a80*/  FADD.FTZ R61, R38, -UR6 ;  /* 0x80000006263d7e21 */ /* 0x000fe20008010000 */
[----:B------:R-:W-:Y:S01]  /*3a90*/  MOV R38, R21 ;  /* 0x0000001500267202 */ /* 0x000fe20000000f00 */
[----:B------:R-:W-:Y:S01]  /*3aa0*/  FADD.FTZ R60, R39, -UR6 ;  /* 0x80000006273c7e21 */ /* 0x000fe20008010000 */
[----:B------:R-:W-:Y:S01]  /*3ab0*/  MOV R39, R20 ;  /* 0x0000001400277202 */ /* 0x000fe20000000f00 */
[----:B------:R-:W-:Y:S02]  /*3ac0*/  FFMA.FTZ R41, R63, R41, R57 ;  /* 0x000000293f297223 */ /* 0x000fe40000010039 */
[----:B------:R-:W-:-:S02]  /*3ad0*/  FFMA.FTZ R56, R62, R55, R56 ;  /* 0x000000373e387223 */ /* 0x000fc40000010038 */
        /* <DEDUP_REMOVED lines=21> */
.L_x_2180:
[----:B------:R-:W-:Y:S01]  /*3c30*/  FMUL.FTZ R55, R39, R28 ;  /* 0x0000001c27377220 */ /* 0x000fe20000410000 */
[----:B------:R-:W-:Y:S01]  /*3c40*/  MOV R71, R22 ;  /* 0x0000001600477202 */ /* 0x000fe20000000f00 */
[----:B------:R-:W-:Y:S02]  /*3c50*/  FADD.FTZ R37, R37, -UR6 ;  /* 0x8000000625257e21 */ /* 0x000fe40008010000 */
[----:B------:R-:W-:Y:S02]  /*3c60*/  FFMA.FTZ R56, R61, R55, R56 ;  /* 0x000000373d387223 */ /* 0x000fe40000010038 */
[----:B------:R-:W-:Y:S02]  /*3c70*/  FADD.FTZ R54, R54, R55 ;  /* 0x0000003736367221 */ /* 0x000fe40000010000 */
[----:B------:R-:W-:Y:S02]  /*3c80*/  FMUL.FTZ R55, R38, R29 ;  /* 0x0000001d26377220 */ /* 0x000fe40000410000 */
[----:B------:R-:W-:-:S02]  /*3c90*/  FADD.FTZ R59, R36, -UR6 ;  /* 0x80000006243b7e21 */ /* 0x000fc40008010000 */
[----:B------:R-:W-:Y:S01]  /*3ca0*/  FMUL.FTZ R58, R37, UR25 ;  /* 0x00000019253a7c20 */ /* 0x000fe20008410000 */
[----:B------:R-:W-:Y:S01]  /*3cb0*/  MOV R37, R23 ;  /* 0x0000001700257202 */ /* 0x000fe20000000f00 */
[----:B------:R-:W-:Y:S02]  /*3cc0*/  FFMA.FTZ R36, R60, R55, R56 ;  /* 0x000000373c247223 */ /* 0x000fe40000010038 */
[----:B------:R-:W-:Y:S02]  /*3cd0*/  FADD.FTZ R54, R55, R54 ;  /* 0x0000003637367221 */ /* 0x000fe40000010000 */
        /* <DEDUP_REMOVED lines=20> */
.L_x_2181:
[----:B------:R-:W-:Y:S01]  /*3e20*/  FMUL.FTZ R55, R71, R28 ;  /* 0x0000001c47377220 */ /* 0x000fe20000410000 */
[----:B------:R-:W-:Y:S01]  /*3e30*/  MOV R73, R24 ;  /* 0x0000001800497202 */ /* 0x000fe20000000f00 */
[----:B------:R-:W-:Y:S02]  /*3e40*/  FMUL.FTZ R56, R37, R29 ;  /* 0x0000001d25387220 */ /* 0x000fe40000410000 */
[----:B------:R-:W-:Y:S02]  /*3e50*/  FFMA.FTZ R36, R59, R55, R36 ;  /* 0x000000373b247223 */ /* 0x000fe40000010024 */
[----:B------:R-:W-:Y:S02]  /*3e60*/  FADD.FTZ R54, R54, R55 ;  /* 0x0000003736367221 */ /* 0x000fe40000010000 */
[----:B------:R-:W-:Y:S02]  /*3e70*/  FADD.FTZ R34, R34, -UR6 ;  /* 0x8000000622227e21 */ /* 0x000fe40008010000 */
[----:B------:R-:W-:-:S02]  /*3e80*/  FADD.FTZ R35, R35, -UR6 ;  /* 0x8000000623237e21 */ /* 0x000fc40008010000 */
[----:B------:R-:W-:Y:S02]  /*3e90*/  FFMA.FTZ R36, R58, R56, R36 ;  /* 0x000000383a247223 */ /* 0x000fe40000010024 */
[----:B------:R-:W-:Y:S02]  /*3ea0*/  FADD.FTZ R56, R56, R54 ;  /* 0x0000003638387221 */ /* 0x000fe40000010000 */
[----:B------:R-:W-:Y:S01]  /*3eb0*/  FMUL.FTZ R55, R34, UR25 ;  /* 0x0000001922377c20 */ /* 0x000fe20008410000 */
[----:B------:R-:W-:Y:S01]  /*3ec0*/  MOV R34, R25 ;  /* 0x0000001900227202 */ /* 0x000fe20000000f00 */
        /* <DEDUP_REMOVED lines=20> */
.L_x_2182:
[----:B------:R-:W-:Y:S02]  /*4010*/  FMUL.FTZ R35, R73, R28 ;  /* 0x0000001c49237220 */ /* 0x000fe40000410000 */
[----:B------:R-:W-:Y:S02]  /*4020*/  FMUL.FTZ R72, R34, R29 ;  /* 0x0000001d22487220 */ /* 0x000fe40000410000 */
[----:B------:R-:W-:Y:S02]  /*4030*/  FFMA.FTZ R36, R55, R35, R36 ;  /* 0x0000002337247223 */ /* 0x000fe40000010024 */
[----:B------:R-:W-:Y:S01]  /*4040*/  FADD.FTZ R56, R56, R35 ;  /* 0x0000002338387221 */ /* 0x000fe20000010000 */
[----:B------:R-:W-:Y:S01]  /*4050*/  MOV R35, R27 ;  /* 0x0000001b00237202 */ /* 0x000fe20000000f00 */
        /* <DEDUP_REMOVED lines=26> */
.L_x_2183:
[----:B-----5:R0:W-:Y:S01]  /*4200*/  STL [R1+0x40], R2 ;  /* 0x0000400201007387 */ /* 0x0201e20000100800 */
[----:B------:R-:W-:Y:S02]  /*4210*/  FMUL.FTZ R32, R33, R28 ;  /* 0x0000001c21207220 */ /* 0x000fe40000410000 */
[----:B------:R-:W-:Y:S02]  /*4220*/  FMUL.FTZ R77, R35, R29 ;  /* 0x0000001d234d7220 */ /* 0x000fe40000410000 */
[----:B------:R-:W-:Y:S02]  /*4230*/  FFMA.FTZ R36, R57, R32, R36 ;  /* 0x0000002039247223 */ /* 0x000fe40000010024 */
[----:B------:R-:W-:Y:S02]  /*4240*/  FADD.FTZ R32, R72, R32 ;  /* 0x0000002048207221 */ /* 0x000fe40000010000 */
[----:B------:R-:W-:Y:S01]  /*4250*/  FFMA.FTZ R72, R56, R77, R36 ;  /* 0x0000004d38487223 */ /* 0x000fe20000010024 */
[----:B0-----:R-:W0:Y:S01]  /*4260*/  S2R R2, SR_LANEID ;  /* 0x0000000000027919 */ /* 0x001e220000000000 */
[----:B------:R-:W-:-:S02]  /*4270*/  FADD.FTZ R36, R77, R32 ;  /* 0x000000204d247221 */ /* 0x000fc40000010000 */
[----:B------:R-:W-:Y:S01]  /*4280*/  FADD.FTZ R70, R70, R39 ;  /* 0x0000002746467221 */ /* 0x000fe20000010000 */
[----:B------:R-:W1:Y:S01]  /*4290*/  SHFL.DOWN PT, R32, R72, 0x1, 0x1f ;  /* 0x08201f0048207f89 */ /* 0x000e6200000e0000 */
[----:B------:R-:W-:-:S03]  /*42a0*/  FFMA.FTZ R41, R61, R39, R41 ;  /* 0x000000273d297223 */ /* 0x000fc60000010029 */
[----:B------:R-:W2:Y:S04]  /*42b0*/  SHFL.DOWN PT, R77, R36, 0x1, 0x1f ;  /* 0x08201f00244d7f89 */ /* 0x000ea800000e0000 */
[----:B------:R-:W3:Y:S01]  /*42c0*/  LDL R39, [R1+0x38] ;  /* 0x0000380001277983 */ /* 0x000ee20000100800 */
        /* <DEDUP_REMOVED lines=18> */
[----:B------:R-:W-:Y:S02]  /*43f0*/  ISETP.GT.AND P0, PT, R2, 0xf, PT ;  /* 0x0000000f0200780c */ /* 0x000fe40003f04270 */
[----:B------:R-:W0:Y:S04]  /*4400*/  SHFL.DOWN PT, R32, R72, 0x10, 0x1f ;  /* 0x0a001f0048207f89 */ /* 0x000e2800000e0000 */
[----:B------:R1:W5:Y:S01]  /*4410*/  LDL.LU R2, [R1+0x40] ;  /* 0x0000400001027983 */ /* 0x0003620000300800 */
[----:B------:R-:W-:Y:S02]  /*4420*/  FADD.FTZ R40, R40, R38 ;  /* 0x0000002628287221 */ /* 0x000fe40000010000 */
[----:B------:R-:W-:Y:S01]  /*4430*/  FFMA.FTZ R3, R60, R38, R3 ;  /* 0x000000263c037223 */ /* 0x000fe20000010003 */
[----:B------:R-:W2:Y:S04]  /*4440*/  SHFL.DOWN PT, R77, R36, 0x10, 0x1f ;  /* 0x0a001f00244d7f89 */ /* 0x000ea800000e0000 */
[----:B------:R-:W4:Y:S01]  /*4450*/  S2R R38, SR_LANEID ;  /* 0x0000000000267919 */ /* 0x000f220000000000 */
[----:B------:R-:W-:-:S02]  /*4460*/  FADD.FTZ R70, R70, R71 ;  /* 0x0000004746467221 */ /* 0x000fc40000010000 */
[----:B------:R-:W-:Y:S02]  /*4470*/  FFMA.FTZ R41, R59, R71, R41 ;  /* 0x000000473b297223 */ /* 0x000fe40000010029 */
[----:B------:R-:W-:Y:S02]  /*4480*/  FFMA.FTZ R3, R58, R37, R3 ;  /* 0x000000253a037223 */ /* 0x000fe40000010003 */
[----:B------:R-:W-:Y:S01]  /*4490*/  FADD.FTZ R40, R40, R37 ;  /* 0x0000002528287221 */ /* 0x000fe20000010000 */
[----:B------:R-:W-:Y:S01]  /*44a0*/  ISETP.NE.AND P2, PT, R0, RZ, PT ;  /* 0x000000ff0000720c */ /* 0x000fe20003f45270 */
[----:B------:R-:W-:Y:S02]  /*44b0*/  FADD.FTZ R70, R70, R73 ;  /* 0x0000004946467221 */ /* 0x000fe40000010000 */
[----:B0-----:R-:W-:Y:S02]  /*44c0*/  @!P0 FADD.FTZ R72, R72, R32 ;  /* 0x0000002048488221 */ /* 0x001fe40000010000 */
[----:B------:R-:W-:-:S02]  /*44d0*/  FFMA.FTZ R41, R55, R73, R41 ;  /* 0x0000004937297223 */ /* 0x000fc40000010029 */
[----:B------:R-:W-:Y:S02]  /*44e0*/  FFMA.FTZ R3, R54, R34, R3 ;  /* 0x0000002236037223 */ /* 0x000fe40000010003 */
[----:B--2---:R-:W-:Y:S01]  /*44f0*/  @!P0 FADD.FTZ R36, R36, R77 ;  /* 0x0000004d24248221 */ /* 0x004fe20000010000 */
[----:B----4-:R-:W-:Y:S01]  /*4500*/  ISETP.NE.AND P0, PT, R38, RZ, PT ;  /* 0x000000ff2600720c */ /* 0x010fe20003f05270 */
[----:B------:R-:W-:Y:S02]  /*4510*/  FADD.FTZ R40, R40, R34 ;  /* 0x0000002228287221 */ /* 0x000fe40000010000 */
[----:B------:R-:W-:Y:S02]  /*4520*/  FFMA.FTZ R32, R57, R33, R41 ;  /* 0x0000002139207223 */ /* 0x000fe40000010029 */
[----:B------:R-:W-:Y:S02]  /*4530*/  FADD.FTZ R34, R70, R33 ;  /* 0x0000002146227221 */ /* 0x000fe40000010000 */
[----:B------:R-:W-:Y:S01]  /*4540*/  FFMA.FTZ R33, R56, R35, R3 ;  /* 0x0000002338217223 */ /* 0x000fe20000010003 */
[----:B------:R-:W-:Y:S01]  /*4550*/  MOV R41, R36 ;  /* 0x0000002400297202 */ /* 0x000fe20000000f00 */
[----:B------:R-:W-:Y:S01]  /*4560*/  FADD.FTZ R35, R40, R35 ;  /* 0x0000002328237221 */ /* 0x000fe20000010000 */
[----:B------:R-:W-:Y:S01]  /*4570*/  MOV R40, R72 ;  /* 0x0000004800287202 */ /* 0x000fe20000000f00 */
[----:B------:R-:W-:Y:S01]  /*4580*/  UMOV UR23, 0x4 ;  /* 0x0000000400177882 */ /* 0x000fe20000000000 */
[----:B------:R-:W-:Y:S02]  /*4590*/  BSSY B0, `(.L_x_2184) ;  /* 0x0000042000007945 */ /* 0x000fe40003800000 */
[----:B------:R1:W-:Y:S01]  /*45a0*/  STS.128 [R0.X16+0xf0], R32 ;  /* 0x0000f02000007388 */ /* 0x0003e2000000cc00 */
[----:B------:R-:W-:Y:S01]  /*45b0*/  ULDC UR22, c[0x0][0xc] ;  /* 0x0000030000167ab9 */ /* 0x000fe20000000800 */
[----:B------:R-:W-:-:S02]  /*45c0*/  ISETP.GT.U32.AND P3, PT, R0, 0x2f, PT ;  /* 0x0000002f0000780c */ /* 0x000fc40003f64070 */
[----:B------:R-:W-:Y:S01]  /*45d0*/  SHF.L.U32 R3, R0, 0x4, RZ ;  /* 0x0000000400037819 */ /* 0x000fe200000006ff */
[----:B---3--:R1:W-:Y:S04]  /*45e0*/  @!P0 STS.64 [R39.X8+0x18], R40 ;  /* 0x0000182827008388 */ /* 0x0083e80000008a00 */
        /* <DEDUP_REMOVED lines=60> */
.L_x_2185:
[----:B------:R-:W-:Y:S05]  /*49b0*/  BSYNC B0 ;  /* 0x0000000000007941 */ /* 0x000fea0003800000 */
.L_x_2184:
        /* <DEDUP_REMOVED lines=78> */
.L_x_2187:
[----:B------:R-:W-:Y:S05]  /*4ea0*/  BSYNC B0 ;  /* 0x0000000000007941 */ /* 0x000fea0003800000 */
.L_x_2186:
        /* <DEDUP_REMOVED lines=9> */
[----:B-1----:R-:W-:Y:S02]  /*4f40*/  IADD3.X R39, R37, UR11, RZ, P0, !PT ;  /* 0x0000000b25277c10 */ /* 0x002fe400087fe4ff */
[----:B------:R-:W-:-:S03]  /*4f50*/  MOV R3, UR12 ;  /* 0x0000000c00037c02 */ /* 0x000fc60008000f00 */
[----:B------:R0:W-:Y:S02]  /*4f60*/  RED.E.ADD.F32.FTZ.RN.STRONG.GPU [R38.64], R33 ;  /* 0x000000212600798e */ /* 0x0001e4000c10e792 */
[----:B0-----:R-:W-:Y:S02]  /*4f70*/  MOV R33, c[0x0][0x1d8] ;  /* 0x0000760000217a02 */ /* 0x001fe40000000f00 */
[----:B------:R-:W-:Y:S02]  /*4f80*/  MOV R38, c[0x0][0x1dc] ;  /* 0x0000770000267a02 */ /* 0x000fe40000000f00 */
[-C--:B------:R-:W-:Y:S02]  /*4f90*/  LEA R32, P0, R33, R36.reuse, 0x2 ;  /* 0x0000002421207211 */ /* 0x080fe400078010ff */
[----:B------:R-:W-:Y:S02]  /*4fa0*/  LEA R36, P3, R3, R36, 0x2 ;  /* 0x0000002403247211 */ /* 0x000fe400078610ff */
[----:B------:R-:W-:-:S02]  /*4fb0*/  LEA.HI.X R33, R33, R37, R38, 0x2, P0 ;  /* 0x0000002521217211 */ /* 0x000fc400000f1426 */
[----:B------:R-:W-:-:S03]  /*4fc0*/  IADD3.X R37, R37, UR13, RZ, P3, !PT ;  /* 0x0000000d25257c10 */ /* 0x000fc60009ffe4ff */
[----:B------:R0:W-:Y:S04]  /*4fd0*/  RED.E.ADD.F32.FTZ.RN.STRONG.GPU [R32.64], R34 ;  /* 0x000000222000798e */ /* 0x0001e8000c10e792 */
[----:B------:R0:W-:Y:S02]  /*4fe0*/  RED.E.ADD.F32.FTZ.RN.STRONG.GPU [R36.64], R35 ;  /* 0x000000232400798e */ /* 0x0001e4000c10e792 */
.L_x_2189:
[----:B------:R-:W-:Y:S05]  /*4ff0*/  BSYNC B0 ;  /* 0x0000000000007941 */ /* 0x000fea0003800000 */
.L_x_2188:
        /* <DEDUP_REMOVED lines=41> */
.L_x_2192:
[----:B------:R-:W-:Y:S02]  /*5290*/  MOV R32, UR16 ;  /* 0x0000001000207c02 */ /* 0x000fe40008000f00 */
[----:B------:R-:W-:-:S05]  /*52a0*/  MOV R33, UR17 ;  /* 0x0000001100217c02 */ /* 0x000fca0008000f00 */
[----:B------:R-:W2:Y:S01]  /*52b0*/  LDG.E.STRONG.GPU R32, [R32.64] ;  /* 0x0000001220207981 */ /* 0x000ea2000c1ef900 */
[----:B------:R-:W-:Y:S01]  /*52c0*/  YIELD ;  /* 0x0000000000007946 */ /* 0x000fe20003800000 */
[----:B--2---:R-:W-:Y:S01]  /*52d0*/  ISETP.NE.AND P0, PT, R32, R3, PT ;  /* 0x000000032000720c */ /* 0x004fe20003f05270 */
[----:B------:R-:W-:-:S12]  /*52e0*/  CCTL.IVALL ;  /* 0x00000000ff00798f */ /* 0x000fd80002000000 */
[----:B------:R-:W-:Y:S05]  /*52f0*/  @P0 BRA `(.L_x_2192) ;  /* 0xffffff9000000947 */ /* 0x000fea000383ffff */
.L_x_2191:
        /* <DEDUP_REMOVED lines=20> */
.L_x_2196:
        /* <DEDUP_REMOVED lines=8> */
[----:B------:R-:W-:Y:S02]  /*54c0*/  IADD3 R3, R3, 0x2, RZ ;  /* 0x0000000203037810 */ /* 0x000fe40007ffe0ff */
[----:B------:R-:W-:Y:S02]  /*54d0*/  IADD3 R34, R34, 0x1, RZ ;  /* 0x0000000122227810 */ /* 0x000fe40007ffe0ff */
[----:B------:R-:W-:Y:S02]  /*54e0*/  ISETP.EQ.OR P4, PT, R3, UR20, P2 ;  /* 0x0000001403007c0c */ /* 0x000fe40009782670 */
[----:B------:R-:W-:Y:S02]  /*54f0*/  ISETP.EQ.OR P3, PT, R34, UR20, P2 ;  /* 0x0000001422007c0c */ /* 0x000fe40009762670 */
[----:B------:R-:W-:-:S11]  /*5500*/  MOV R35, c[0x0][0x10] ;  /* 0x0000040000237a02 */ /* 0x000fd60000000f00 */
[----:B------:R-:W-:Y:S01]  /*5510*/  @!P3 IMAD R34, R34, R35, UR24 ;  /* 0x000000182222be24 */ /* 0x000fe2000f8e0223 */
[----:B------:R-:W-:-:S10]  /*5520*/  HFMA2.MMA R35, -RZ, RZ, 0, 4.76837158203125e-07 ;  /* 0x00000008ff237435 */ /* 0x000fd400000001ff */
[----:B------:R-:W-:-:S06]  /*5530*/  @!P3 IMAD.WIDE.U32 R34, R34, R35, UR6 ;  /* 0x000000062222be25 */ /* 0x000fcc000f8e0023 */
[----:B------:R-:W3:Y:S01]  /*5540*/  @!P3 LDG.E.64 R34, [R34.64] ;  /* 0x000000122222b981 */ /* 0x000ee2000c1e1b00 */
[----:B------:R-:W-:Y:S01]  /*5550*/  HFMA2.MMA R37, -RZ, RZ, 0, 4.76837158203125e-07 ;  /* 0x00000008ff257435 */ /* 0x000fe200000001ff */
[----:B------:R-:W-:Y:S01]  /*5560*/  MOV R36, c[0x0][0x10] ;  /* 0x0000040000247a02 */ /* 0x000fe20000000f00 */
[----:B--2---:R-:W-:Y:S01]  /*5570*/  @!P6 FADD.FTZ R40, R40, R32 ;  /* 0x000000202828e221 */ /* 0x004fe20000010000 */
[----:B------:R-:W-:Y:S01]  /*5580*/  MOV R32, c[0x0][0x10] ;  /* 0x0000040000207a02 */ /* 0x000fe20000000f00 */
[----:B------:R-:W-:Y:S01]  /*5590*/  @!P6 FADD.FTZ R41, R41, R33 ;  /* 0x000000212929e221 */ /* 0x000fe20000010000 */
[----:B------:R-:W-:-:S03]  /*55a0*/  MOV R33, UR5 ;  /* 0x0000000500217c02 */ /* 0x000fc60008000f00 */
[----:B------:R-:W-:Y:S01]  /*55b0*/  @!P4 IMAD R32, R3, R32, UR24 ;  /* 0x000000180320ce24 */ /* 0x000fe2000f8e0220 */
[----:B------:R-:W-:Y:S02]  /*55c0*/  IADD3 R3, R33, 0x3, RZ ;  /* 0x0000000321037810 */ /* 0x000fe40007ffe0ff */
[----:B------:R-:W-:Y:S02]  /*55d0*/  MOV R33, 0x8 ;  /* 0x0000000800217802 */ /* 0x000fe40000000f00 */
[----:B------:R-:W-:-:S03]  /*55e0*/  ISETP.EQ.OR P6, PT, R3, UR20, P2 ;  /* 0x0000001403007c0c */ /* 0x000fc600097c2670 */
[----:B------:R-:W-:-:S06]  /*55f0*/  @!P4 IMAD.WIDE.U32 R32, R32, R33, UR6 ;  /* 0x000000062020ce25 */ /* 0x000fcc000f8e0021 */
[----:B------:R-:W2:Y:S04]  /*5600*/  @!P4 LDG.E.64 R32, [R32.64] ;  /* 0x000000122020c981 */ /* 0x000ea8000c1e1b00 */
[----:B------:R-:W-:-:S04]  /*5610*/  @!P6 IMAD R36, R3, R36, UR24 ;  /* 0x000000180324ee24 */ /* 0x000fc8000f8e0224 */
[----:B------:R-:W-:-:S06]  /*5620*/  @!P6 IMAD.WIDE.U32 R36, R36, R37, UR6 ;  /* 0x000000062424ee25 */ /* 0x000fcc000f8e0025 */
[----:B------:R-:W4:Y:S01]  /*5630*/  @!P6 LDG.E.64 R36, [R36.64] ;  /* 0x000000122424e981 */ /* 0x000f22000c1e1b00 */
[----:B---3--:R-:W-:Y:S02]  /*5640*/  @!P3 FADD.FTZ R40, R40, R34 ;  /* 0x000000222828b221 */ /* 0x008fe40000010000 */
[----:B------:R-:W-:Y:S01]  /*5650*/  @!P3 FADD.FTZ R41, R41, R35 ;  /* 0x000000232929b221 */ /* 0x000fe20000010000 */
[----:B------:R-:W-:Y:S02]  /*5660*/  MOV R3, UR5 ;  /* 0x0000000500037c02 */ /* 0x000fe40008000f00 */
[----:B------:R-:W-:Y:S02]  /*5670*/  MOV R35, c[0x0][0x10] ;  /* 0x0000040000237a02 */ /* 0x000fe40000000f00 */
[----:B------:R-:W-:Y:S02]  /*5680*/  IADD3 R3, R3, 0x6, RZ ;  /* 0x0000000603037810 */ /* 0x000fe40007ffe0ff */
[----:B------:R-:W-:Y:S01]  /*5690*/  MOV R34, c[0x0][0x10] ;  /* 0x0000040000227a02 */ /* 0x000fe20000000f00 */
[----:B--2---:R-:W-:Y:S01]  /*56a0*/  @!P4 FADD.FTZ R40, R40, R32 ;  /* 0x000000202828c221 */ /* 0x004fe20000010000 */
[----:B------:R-:W-:Y:S01]  /*56b0*/  MOV R32, UR5 ;  /* 0x0000000500207c02 */ /* 0x000fe20008000f00 */
[----:B------:R-:W-:-:S03]  /*56c0*/  @!P4 FADD.FTZ R41, R41, R33 ;  /* 0x000000212929c221 */ /* 0x000fc60000010000 */
[----:B------:R-:W-:Y:S02]  /*56d0*/  IADD3 R32, R32, 0x5, RZ ;  /* 0x0000000520207810 */ /* 0x000fe40007ffe0ff */
[----:B------:R-:W-:Y:S02]  /*56e0*/  MOV R33, UR5 ;  /* 0x0000000500217c02 */ /* 0x000fe40008000f00 */
[----:B------:R-:W-:Y:S02]  /*56f0*/  ISETP.EQ.OR P3, PT, R32, UR20, P2 ;  /* 0x0000001420007c0c */ /* 0x000fe40009762670 */
[----:B------:R-:W-:-:S04]  /*5700*/  IADD3 R33, R33, 0x4, RZ ;  /* 0x0000000421217810 */ /* 0x000fc80007ffe0ff */
[----:B------:R-:W-:Y:S01]  /*5710*/  ISETP.EQ.OR P4, PT, R33, UR20, P2 ;  /* 0x0000001421007c0c */ /* 0x000fe20009782670 */
[----:B----4-:R-:W-:Y:S02]  /*5720*/  @!P6 FADD.FTZ R40, R40, R36 ;  /* 0x000000242828e221 */ /* 0x010fe40000010000 */
[----:B------:R-:W-:Y:S01]  /*5730*/  @!P6 FADD.FTZ R41, R41, R37 ;  /* 0x000000252929e221 */ /* 0x000fe20000010000 */
[----:B------:R-:W-:-:S03]  /*5740*/  ISETP.EQ.OR P6, PT, R3, UR20, P2 ;  /* 0x0000001403007c0c */ /* 0x000fc600097c2670 */
[----:B------:R-:W-:Y:S01]  /*5750*/  @!P3 IMAD R32, R32, R35, UR24 ;  /* 0x000000182020be24 */ /* 0x000fe2000f8e0223 */
[----:B------:R-:W-:Y:S01]  /*5760*/  HFMA2.MMA R35, -RZ, RZ, 0, 4.76837158203125e-07 ;  /* 0x00000008ff237435 */ /* 0x000fe200000001ff */
[----:B------:R-:W-:Y:S01]  /*5770*/  MOV R36, c[0x0][0x10] ;  /* 0x0000040000247a02 */ /* 0x000fe20000000f00 */
[----:B------:R-:W-:-:S03]  /*5780*/  HFMA2.MMA R37, -RZ, RZ, 0, 4.76837158203125e-07 ;  /* 0x00000008ff257435 */ /* 0x000fc600000001ff */
[----:B------:R-:W-:Y:S01]  /*5790*/  @!P4 IMAD R34, R33, R34, UR24 ;  /* 0x000000182122ce24 */ /* 0x000fe2000f8e0222 */
[----:B------:R-:W-:-:S04]  /*57a0*/  MOV R33, 0x8 ;  /* 0x0000000800217802 */ /* 0x000fc80000000f00 */
[----:B------:R-:W-:-:S04]  /*57b0*/  @!P4 IMAD.WIDE.U32 R34, R34, R35, UR6 ;  /* 0x000000062222ce25 */ /* 0x000fc8000f8e0023 */
[----:B------:R-:W-:Y:S02]  /*57c0*/  @!P3 IMAD.WIDE.U32 R32, R32, R33, UR6 ;  /* 0x000000062020be25 */ /* 0x000fe4000f8e0021 */
[----:B------:R-:W2:Y:S02]  /*57d0*/  @!P4 LDG.E.64 R34, [R34.64] ;  /* 0x000000122222c981 */ /* 0x000ea4000c1e1b00 */
[----:B------:R-:W-:Y:S02]  /*57e0*/  @!P6 IMAD R36, R3, R36, UR24 ;  /* 0x000000180324ee24 */ /* 0x000fe4000f8e0224 */
[----:B------:R-:W3:Y:S02]  /*57f0*/  @!P3 LDG.E.64 R32, [R32.64] ;  /* 0x000000122020b981 */ /* 0x000ee4000c1e1b00 */
[----:B------:R-:W-:-:S06]  /*5800*/  @!P6 IMAD.WIDE.U32 R36, R36, R37, UR6 ;  /* 0x000000062424ee25 */ /* 0x000fcc000f8e0025 */
[----:B------:R-:W4:Y:S01]  /*5810*/  @!P6 LDG.E.64 R36, [R36.64] ;  /* 0x000000122424e981 */ /* 0x000f22000c1e1b00 */
[----:B------:R-:W-:-:S04]  /*5820*/  MOV R3, UR5 ;  /* 0x0000000500037c02 */ /* 0x000fc80008000f00 */
[----:B------:R-:W-:Y:S01]  /*5830*/  IADD3 R3, R3, 0x7, RZ ;  /* 0x0000000703037810 */ /* 0x000fe20007ffe0ff */
[----:B--2---:R-:W-:Y:S02]  /*5840*/  @!P4 FADD.FTZ R40, R40, R34 ;  /* 0x000000222828c221 */ /* 0x004fe40000010000 */
[----:B------:R-:W-:Y:S02]  /*5850*/  @!P4 FADD.FTZ R41, R41, R35 ;  /* 0x000000232929c221 */ /* 0x000fe40000010000 */
[----:B---3--:R-:W-:Y:S01]  /*5860*/  @!P3 FADD.FTZ R40, R40, R32 ;  /* 0x000000202828b221 */ /* 0x008fe20000010000 */
[----:B------:R-:W-:Y:S01]  /*5870*/  MOV R32, UR5 ;  /* 0x0000000500207c02 */ /* 0x000fe20008000f00 */
[----:B------:R-:W-:Y:S01]  /*5880*/  @!P3 FADD.FTZ R41, R41, R33 ;  /* 0x000000212929b221 */ /* 0x000fe20000010000 */
[----:B------:R-:W-:Y:S02]  /*5890*/  ISETP.EQ.OR P3, PT, R3, UR20, P2 ;  /* 0x0000001403007c0c */ /* 0x000fe40009762670 */
[----:B------:R-:W-:Y:S01]  /*58a0*/  IADD3 R32, R32, 0x8, RZ ;  /* 0x0000000820207810 */ /* 0x000fe20007ffe0ff */
[----:B----4-:R-:W-:Y:S01]  /*58b0*/  @!P6 FADD.FTZ R40, R40, R36 ;  /* 0x000000242828e221 */ /* 0x010fe20000010000 */
[----:B------:R-:W-:Y:S01]  /*58c0*/  MOV R36, UR5 ;  /* 0x0000000500247c02 */ /* 0x000fe20008000f00 */
[----:B------:R-:W-:Y:S01]  /*58d0*/  @!P6 FADD.FTZ R41, R41, R37 ;  /* 0x000000252929e221 */ /* 0x000fe20000010000 */
[----:B------:R-:W-:-:S02]  /*58e0*/  ISETP.EQ.OR P6, PT, R32, UR20, P2 ;  /* 0x0000001420007c0c */ /* 0x000fc400097c2670 */
[----:B------:R-:W-:Y:S01]  /*58f0*/  IADD3 R36, R36, 0x9, RZ ;  /* 0x0000000924247810 */ /* 0x000fe20007ffe0ff */
[----:B------:R-:W-:Y:S01]  /*5900*/  HFMA2.MMA R35, -RZ, RZ, 0, 4.76837158203125e-07 ;  /* 0x00000008ff237435 */ /* 0x000fe200000001ff */
[----:B------:R-:W-:Y:S02]  /*5910*/  MOV R34, c[0x0][0x10] ;  /* 0x0000040000227a02 */ /* 0x000fe40000000f00 */
[----:B------:R-:W-:-:S03]  /*5920*/  ISETP.EQ.OR P4, PT, R36, UR20, P2 ;  /* 0x0000001424007c0c */ /* 0x000fc60009782670 */
[----:B------:R-:W-:Y:S01]  /*5930*/  @!P3 IMAD R34, R3, R34, UR24 ;  /* 0x000000180322be24 */ /* 0x000fe2000f8e0222 */
[----:B------:R-:W-:Y:S01]  /*5940*/  MOV R3, c[0x0][0x10] ;  /* 0x0000040000037a02 */ /* 0x000fe20000000f00 */
[----:B------:R-:W-:Y:S01]  /*5950*/  HFMA2.MMA R37, -RZ, RZ, 0, 4.76837158203125e-07 ;  /* 0x00000008ff257435 */ /* 0x000fe200000001ff */
[----:B------:R-:W-:Y:S01]  /*5960*/  MOV R33, 0x8 ;  /* 0x0000000800217802 */ /* 0x000fe20000000f00 */
[----:B------:R-:W-:-:S04]  /*5970*/  @!P3 IMAD.WIDE.U32 R34, R34, R35, UR6 ;  /* 0x000000062222be25 */ /* 0x000fc8000f8e0023 */
[-C--:B------:R-:W-:Y:S02]  /*5980*/  @!P6 IMAD R32, R32, R3.reuse, UR24 ;  /* 0x000000182020ee24 */ /* 0x080fe4000f8e0203 */
[----:B------:R-:W-:Y:S01]  /*5990*/  @!P4 IMAD R36, R36, R3, UR24 ;  /* 0x000000182424ce24 */ /* 0x000fe2000f8e0203 */
[----:B------:R-:W2:Y:S01]  /*59a0*/  @!P3 LDG.E.64 R34, [R34.64] ;  /* 0x000000122222b981 */ /* 0x000ea2000c1e1b00 */
[----:B------:R-:W-:-:S04]  /*59b0*/  @!P6 IMAD.WIDE.U32 R32, R32, R33, UR6 ;  /* 0x000000062020ee25 */ /* 0x000fc8000f8e0021 */
[----:B------:R-:W-:Y:S02]  /*59c0*/  @!P4 IMAD.WIDE.U32 R36, R36, R37, UR6 ;  /* 0x000000062424ce25 */ /* 0x000fe4000f8e0025 */
[----:B------:R-:W3:Y:S04]  /*59d0*/  @!P6 LDG.E.64 R32, [R32.64] ;  /* 0x000000122020e981 */ /* 0x000ee8000c1e1b00 */
[----:B------:R-:W4:Y:S01]  /*59e0*/  @!P4 LDG.E.64 R36, [R36.64] ;  /* 0x000000122424c981 */ /* 0x000f22000c1e1b00 */
[----:B--2---:R-:W-:Y:S02]  /*59f0*/  @!P3 FADD.FTZ R40, R40, R34 ;  /* 0x000000222828b221 */ /* 0x004fe40000010000 */
[----:B------:R-:W-:Y:S02]  /*5a00*/  @!P3 FADD.FTZ R41, R41, R35 ;  /* 0x000000232929b221 */ /* 0x000fe40000010000 */
[----:B---3--:R-:W-:-:S04]  /*5a10*/  @!P6 FADD.FTZ R40, R40, R32 ;  /* 0x000000202828e221 */ /* 0x008fc80000010000 */
[----:B----4-:R-:W-:Y:S01]  /*5a20*/  @!P4 FADD.FTZ R40, R40, R36 ;  /* 0x000000242828c221 */ /* 0x010fe20000010000 */
[----:B------:R-:W-:Y:S01]  /*5a30*/  MOV R36, UR5 ;  /* 0x0000000500247c02 */ /* 0x000fe20008000f00 */
[----:B------:R-:W-:-:S03]  /*5a40*/  @!P6 FADD.FTZ R41, R41, R33 ;  /* 0x000000212929e221 */ /* 0x000fc60000010000 */
[----:B------:R-:W-:Y:S01]  /*5a50*/  IADD3 R36, R36, 0xb, RZ ;  /* 0x0000000b24247810 */ /* 0x000fe20007ffe0ff */
[----:B------:R-:W-:Y:S01]  /*5a60*/  @!P4 FADD.FTZ R41, R41, R37 ;  /* 0x000000252929c221 */ /* 0x000fe20000010000 */
[----:B------:R-:W-:Y:S02]  /*5a70*/  MOV R32, UR5 ;  /* 0x0000000500207c02 */ /* 0x000fe40008000f00 */
[----:B------:R-:W-:Y:S02]  /*5a80*/  ISETP.EQ.OR P4, PT, R36, UR20, P2 ;  /* 0x0000001424007c0c */ /* 0x000fe40009782670 */
[----:B------:R-:W-:Y:S02]  /*5a90*/  IADD3 R32, R32, 0xa, RZ ;  /* 0x0000000a20207810 */ /* 0x000fe40007ffe0ff */
[----:B------:R-:W-:Y:S02]  /*5aa0*/  MOV R34, UR5 ;  /* 0x0000000500227c02 */ /* 0x000fe40008000f00 */
[----:B------:R-:W-:-:S02]  /*5ab0*/  ISETP.EQ.OR P6, PT, R32, UR20, P2 ;  /* 0x0000001420007c0c */ /* 0x000fc400097c2670 */
[----:B------:R-:W-:Y:S02]  /*5ac0*/  MOV R33, c[0x0][0x10] ;  /* 0x0000040000217a02 */ /* 0x000fe40000000f00 */
[----:B------:R-:W-:-:S03]  /*5ad0*/  IADD3 R34, R34, 0xc, RZ ;  /* 0x0000000c22227810 */ /* 0x000fc60007ffe0ff */
[----:B------:R-:W-:Y:S01]  /*5ae0*/  @!P4 IMAD R36, R36, R33, UR24 ;  /* 0x000000182424ce24 */ /* 0x000fe2000f8e0221 */
[----:B------:R-:W-:Y:S01]  /*5af0*/  HFMA2.MMA R33, -RZ, RZ, 0, 4.76837158203125e-07 ;  /* 0x00000008ff217435 */ /* 0x000fe200000001ff */
[----:B------:R-:W-:Y:S01]  /*5b00*/  ISETP.EQ.OR P3, PT, R34, UR20, P2 ;  /* 0x0000001422007c0c */ /* 0x000fe20009762670 */
[----:B------:R-:W-:-:S03]  /*5b10*/  HFMA2.MMA R35, -RZ, RZ, 0, 4.76837158203125e-07 ;  /* 0x00000008ff237435 */ /* 0x000fc600000001ff */
[----:B------:R-:W-:Y:S01]  /*5b20*/  @!P6 IMAD R32, R32, R3, UR24 ;  /* 0x000000182020ee24 */ /* 0x000fe2000f8e0203 */
[----:B------:R-:W-:-:S04]  /*5b30*/  MOV R37, 0x8 ;  /* 0x0000000800257802 */ /* 0x000fc80000000f00 */
[----:B------:R-:W-:-:S04]  /*5b40*/  @!P6 IMAD.WIDE.U32 R32, R32, R33, UR6 ;  /* 0x000000062020ee25 */ /* 0x000fc8000f8e0021 */
[----:B------:R-:W-:Y:S02]  /*5b50*/  @!P3 IMAD R34, R34, R3, UR24 ;  /* 0x000000182222be24 */ /* 0x000fe4000f8e0203 */
[----:B------:R-:W-:Y:S01]  /*5b60*/  @!P4 IMAD.WIDE.U32 R36, R36, R37, UR6 ;  /* 0x000000062424ce25 */ /* 0x000fe2000f8e0025 */
[----:B------:R-:W2:Y:S03]  /*5b70*/  @!P6 LDG.E.64 R32, [R32.64] ;  /* 0x000000122020e981 */ /* 0x000ea6000c1e1b00 */
[----:B------:R-:W-:Y:S02]  /*5b80*/  @!P3 IMAD.WIDE.U32 R34, R34, R35, UR6 ;  /* 0x000000062222be25 */ /* 0x000fe4000f8e0023 */
[----:B------:R-:W3:Y:S04]  /*5b90*/  @!P4 LDG.E.64 R36, [R36.64] ;  /* 0x000000122424c981 */ /* 0x000ee8000c1e1b00 */
[----:B------:R-:W4:Y:S01]  /*5ba0*/  @!P3 LDG.E.64 R34, [R34.64] ;  /* 0x000000122222b981 */ /* 0x000f22000c1e1b00 */
[----:B------:R-:W-:Y:S01]  /*5bb0*/  MOV R3, UR5 ;  /* 0x0000000500037c02 */ /* 0x000fe20008000f00 */
[----:B--2---:R-:W-:-:S04]  /*5bc0*/  @!P6 FADD.FTZ R40, R40, R32 ;  /* 0x000000202828e221 */ /* 0x004fc80000010000 */
[----:B---3--:R-:W-:-:S04]  /*5bd0*/  @!P4 FADD.FTZ R40, R40, R36 ;  /* 0x000000242828c221 */ /* 0x008fc80000010000 */
[----:B----4-:R-:W-:Y:S01]  /*5be0*/  @!P3 FADD.FTZ R40, R40, R34 ;  /* 0x000000222828b221 */ /* 0x010fe20000010000 */
[----:B------:R-:W-:Y:S01]  /*5bf0*/  IADD3 R34, R3, 0xd, RZ ;  /* 0x0000000d03227810 */ /* 0x000fe20007ffe0ff */
[----:B------:R-:W-:-:S03]  /*5c00*/  @!P6 FADD.FTZ R41, R41, R33 ;  /* 0x000000212929e221 */ /* 0x000fc60000010000 */
[----:B------:R-:W-:Y:S01]  /*5c10*/  ISETP.EQ.OR P6, PT, R34, UR20, P2 ;  /* 0x0000001422007c0c */ /* 0x000fe200097c2670 */
[----:B------:R-:W-:Y:S01]  /*5c20*/  @!P4 FADD.FTZ R41, R41, R37 ;  /* 0x000000252929c221 */ /* 0x000fe20000010000 */
[----:B------:R-:W-:-:S03]  /*5c30*/  MOV R32, UR5 ;  /* 0x0000000500207c02 */ /* 0x000fc60008000f00 */
[----:B------:R-:W-:Y:S01]  /*5c40*/  @!P3 FADD.FTZ R41, R41, R35 ;  /* 0x000000232929b221 */ /* 0x000fe20000010000 */
[----:B------:R-:W-:Y:S01]  /*5c50*/  HFMA2.MMA R35, -RZ, RZ, 0, 4.76837158203125e-07 ;  /* 0x00000008ff237435 */ /* 0x000fe200000001ff */
[----:B------:R-:W-:Y:S02]  /*5c60*/  IADD3 R32, R32, 0xe, RZ ;  /* 0x0000000e20207810 */ /* 0x000fe40007ffe0ff */
[----:B------:R-:W-:Y:S02]  /*5c70*/  MOV R36, UR5 ;  /* 0x0000000500247c02 */ /* 0x000fe40008000f00 */
[----:B------:R-:W-:Y:S02]  /*5c80*/  MOV R33, c[0x0][0x10] ;  /* 0x0000040000217a02 */ /* 0x000fe40000000f00 */
[----:B------:R-:W-:Y:S02]  /*5c90*/  ISETP.EQ.OR P4, PT, R32, UR20, P2 ;  /* 0x0000001420007c0c */ /* 0x000fe40009782670 */
[----:B------:R-:W-:Y:S01]  /*5ca0*/  IADD3 R36, R36, 0xf, RZ ;  /* 0x0000000f24247810 */ /* 0x000fe20007ffe0ff */
[----:B------:R-:W-:-:S03]  /*5cb0*/  @!P6 IMAD R34, R34, R33, UR24 ;  /* 0x000000182222ee24 */ /* 0x000fc6000f8e0221 */
[----:B------:R-:W-:Y:S01]  /*5cc0*/  ISETP.EQ.OR P3, PT, R36, UR20, P2 ;  /* 0x0000001424007c0c */ /* 0x000fe20009762670 */
[----:B------:R-:W-:Y:S01]  /*5cd0*/  @!P6 IMAD.WIDE.U32 R34, R34, R35, UR6 ;  /* 0x000000062222ee25 */ /* 0x000fe2000f8e0023 */
[----:B------:R-:W-:Y:S01]  /*5ce0*/  MOV R3, c[0x0][0x10] ;  /* 0x0000040000037a02 */ /* 0x000fe20000000f00 */
[----:B------:R-:W-:Y:S01]  /*5cf0*/  HFMA2.MMA R37, -RZ, RZ, 0, 4.76837158203125e-07 ;  /* 0x00000008ff257435 */ /* 0x000fe200000001ff */
[----:B------:R-:W-:-:S03]  /*5d00*/  MOV R33, 0x8 ;  /* 0x0000000800217802 */ /* 0x000fc60000000f00 */
[----:B------:R-:W2:Y:S01]  /*5d10*/  @!P6 LDG.E.64 R34, [R34.64] ;  /* 0x000000122222e981 */ /* 0x000ea2000c1e1b00 */
[----:B------:R-:W-:-:S04]  /*5d20*/  @!P4 IMAD R32, R32, R3, UR24 ;  /* 0x000000182020ce24 */ /* 0x000fc8000f8e0203 */
        /* <DEDUP_REMOVED lines=16> */
.L_x_2195:
[----:B------:R-:W-:-:S06]  /*5e30*/  UISETP.GT.AND UP0, UPT, UR14, 0x4, UPT ;  /* 0x000000040e00788c */ /* 0x000fcc000bf04270 */
[----:B------:R-:W-:-:S13]  /*5e40*/  PLOP3.LUT P3, PT, PT, PT, UP0, 0x80, 0x0 ;  /* 0x000000000000781c */ /* 0x000fda0003f6f008 */
[----:B------:R-:W-:Y:S05]  /*5e50*/  @!P3 BRA `(.L_x_2197) ;  /* 0x000005200000b947 */ /* 0x000fea0003800000 */
[----:B------:R-:W-:Y:S01]  /*5e60*/  MOV R3, UR5 ;  /* 0x0000000500037c02 */ /* 0x000fe20008000f00 */
[----:B01----:R-:W-:Y:S01]  /*5e70*/  HFMA2.MMA R35, -RZ, RZ, 0, 4.76837158203125e-07 ;  /* 0x00000008ff237435 */ /* 0x003fe200000001ff */
        /* <DEDUP_REMOVED lines=80> */
.L_x_2197:
[----:B01----:R-:W-:-:S13]  /*6380*/  ISETP.NE.OR P0, PT, RZ, UR14, P0 ;  /* 0x0000000eff007c0c */ /* 0x003fda0008705670 */
[----:B------:R-:W-:Y:S05]  /*6390*/  @!P0 BRA `(.L_x_2193) ;  /* 0x000002a000008947 */ /* 0x000fea0003800000 */
.L_x_2194:
        /* <DEDUP_REMOVED lines=42> */
.L_x_2193:
        /* <DEDUP_REMOVED lines=16> */
.L_x_2199:
[----:B------:R-:W-:Y:S05]  /*6740*/  BSYNC B0 ;  /* 0x0000000000007941 */ /* 0x000fea0003800000 */
.L_x_2198:
        /* <DEDUP_REMOVED lines=23> */
[----:B------:R-:W-:Y:S02]  /*68c0*/  @!P0 FADD.FTZ R41, R41, R33 ;  /* 0x0000002129298221 */ /* 0x000fe40000010000 */
.L_x_2190:
[----:B01----:R0:W5:Y:S04]  /*68d0*/  LDL R35, [R1+0x30] ;  /* 0x0000300001237983 */ /* 0x0031680000100800 */
[----:B------:R0:W5:Y:S04]  /*68e0*/  LDL R34, [R1+0x24] ;  /* 0x0000240001227983 */ /* 0x0001680000100800 */
[----:B------:R-:W-:Y:S04]  /*68f0*/  @!P2 STS.64 [0xe0], R40 ;  /* 0x0000e028ff00a388 */ /* 0x000fe80000000a00 */
[----:B------:R-:W-:Y:S06]  /*6900*/  BAR.SYNC.DEFER_BLOCKING 0x0 ;  /* 0x0000000000007b1d */ /* 0x000fec0000010000 */
[----:B------:R-:W1:Y:S02]  /*6910*/  LDS.64 R32, [0xe0] ;  /* 0x0000e000ff207984 */ /* 0x000e640000000a00 */
[----:B-1----:R-:W-:-:S02]  /*6920*/  FMUL.FTZ R32, R32, c[0x0][0x20c] ;  /* 0x0000830020207a20 */ /* 0x002fc40000410000 */
[----:B------:R-:W-:Y:S02]  /*6930*/  FMUL.FTZ R33, R33, c[0x0][0x20c] ;  /* 0x0000830021217a20 */ /* 0x000fe40000410000 */
[----:B------:R0:W1:Y:S08]  /*6940*/  R2UR UR5, R32 ;  /* 0x00000000200573c2 */ /* 0x00007000000e0000 */
[----:B------:R0:W2:Y:S01]  /*6950*/  R2UR UR6, R33 ;  /* 0x00000000210673c2 */ /* 0x0000a200000e0000 */
[----:B------:R-:W-:Y:S05]  /*6960*/  @!P5 BRA `(.L_x_2200) ;  /* 0x000001200000d947 */ /* 0x000fea0003800000 */
[----:B-----5:R-:W-:-:S04]  /*6970*/  FFMA.FTZ R3, R35, R28, R30 ;  /* 0x0000001c23037223 */ /* 0x020fc8000001001e */
[----:B0-----:R-:W-:-:S06]  /*6980*/  FMUL.FTZ R32, R3, -1.4426950216293334961 ;  /* 0xbfb8aa3b03207820 */ /* 0x001fcc0000410000 */
        /* <DEDUP_REMOVED lines=16> */
.L_x_2200:
[----:B------:R-:W-:Y:S01]  /*6a90*/  BSSY B0, `(.L_x_2201) ;  /* 0x0000014000007945 */ /* 0x000fe20003800000 */
[----:B------:R-:W-:Y:S05]  /*6aa0*/  @!P1 BRA `(.L_x_2202) ;  /* 0x0000012000009947 */ /* 0x000fea0003800000 */
[----:B-1----:R-:W-:Y:S02]  /*6ab0*/  MOV R3, UR5 ;  /* 0x0000000500037c02 */ /* 0x002fe40008000f00 */
[----:B0----5:R-:W-:-:S03]  /*6ac0*/  SHF.R.S32.HI R32, RZ, 0x1f, R2 ;  /* 0x0000001fff207819 */ /* 0x021fc60000011402 */
[----:B--2---:R-:W-:Y:S01]  /*6ad0*/  FFMA.FTZ R3, R35, R3, UR6 ;  /* 0x0000000623037e23 */ /* 0x004fe20008010003 */
[----:B------:R-:W-:-:S03]  /*6ae0*/  MOV R35, R7 ;  /* 0x0000000700237202 */ /* 0x000fc60000000f00 */
[----:B------:R-:W-:Y:S01]  /*6af0*/  FFMA.FTZ R52, R28, R52, -R3 ;  /* 0x000000341c347223 */ /* 0x000fe20000010803 */
[----:B------:R-:W-:-:S05]  /*6b00*/  MOV R3, UR5 ;  /* 0x0000000500037c02 */ /* 0x000fca0008000f00 */
[----:B------:R-:W-:Y:S01]  /*6b10*/  FFMA.FTZ R3, R34, R3, UR6 ;  /* 0x0000000622037e23 */ /* 0x000fe20008010003 */
[----:B------:R-:W-:-:S03]  /*6b20*/  MOV R34, R4 ;  /* 0x0000000400227202 */ /* 0x000fc60000000f00 */
[----:B------:R-:W-:Y:S02]  /*6b30*/  FFMA.FTZ R53, R29, R53, -R3 ;  /* 0x000000351d357223 */ /* 0x000fe40000010803 */
[----:B------:R-:W-:Y:S02]  /*6b40*/  IMAD R3, R32, c[0x0][0x1d8], RZ ;  /* 0x0000760020037a24 */ /* 0x000fe400078e02ff */
[----:B------:R-:W-:-:S04]  /*6b50*/  IMAD.WIDE.U32 R34, R2, c[0x0][0x1d8], R34 ;  /* 0x0000760002227a25 */ /* 0x000fc800078e0022 */
[----:B------:R-:W-:Y:S01]  /*6b60*/  IMAD R3, R2, c[0x0][0x1dc], R3 ;  /* 0x0000770002037a24 */ /* 0x000fe200078e0203 */
[----:B------:R-:W-:-:S04]  /*6b70*/  LEA R32, P0, R34, c[0x0][0x160], 0x2 ;  /* 0x0000580022207a11 */ /* 0x000fc800078010ff */
[----:B------:R-:W-:Y:S01]  /*6b80*/  IADD3 R3, R35, R3, RZ ;  /* 0x0000000323037210 */ /* 0x000fe20007ffe0ff */
[----:B------:R-:W-:-:S03]  /*6b90*/  FMUL.FTZ R35, R53, UR25 ;  /* 0x0000001935237c20 */ /* 0x000fc60008410000 */
[----:B------:R-:W-:Y:S01]  /*6ba0*/  LEA.HI.X R33, R34, c[0x0][0x164], R3, 0x2, P0 ;  /* 0x0000590022217a11 */ /* 0x000fe200000f1403 */
[----:B------:R-:W-:-:S05]  /*6bb0*/  FMUL.FTZ R34, R52, UR25 ;  /* 0x0000001934227c20 */ /* 0x000fca0008410000 */
[----:B------:R0:W-:Y:S02]  /*6bc0*/  STG.E.64 [R32.64], R34 ;  /* 0x0000002220007986 */ /* 0x0001e4000c101b12 */
.L_x_2202:
[----:B------:R-:W-:Y:S05]  /*6bd0*/  BSYNC B0 ;  /* 0x0000000000007941 */ /* 0x000fea0003800000 */
.L_x_2201:
[----:B------:R3:W5:Y:S04]  /*6be0*/  LDL R36, [R1+0x2c] ;  /* 0x00002c0001247983 */ /* 0x0007680000100800 */
[----:B0----5:R3:W5:Y:S01]  /*6bf0*/  LDL R35, [R1+0x28] ;  /* 0x0000280001237983 */ /* 0x0217620000100800 */
[C---:B------:R-:W-:Y:S02]  /*6c00*/  IADD3 R34, R2.reuse, 0x10, RZ ;  /* 0x0000001002227810 */ /* 0x040fe40007ffe0ff */
[----:B------:R-:W-:Y:S02]  /*6c10*/  IADD3 R33, R2, 0x10, RZ ;  /* 0x0000001002217810 */ /* 0x000fe40007ffe0ff */
[----:B------:R-:W-:Y:S02]  /*6c20*/  SHF.R.S32.HI R34, RZ, 0x1f, R34 ;  /* 0x0000001fff227819 */ /* 0x000fe40000011422 */
[----:B------:R-:W-:-:S04]  /*6c30*/  ISETP.GE.U32.AND P0, PT, R33, c[0x0][0x1e0], PT ;  /* 0x0000780021007a0c */ /* 0x000fc80003f06070 */
[----:B------:R-:W-:-:S04]  /*6c40*/  ISETP.GE.AND.EX P0, PT, R34, c[0x0][0x1e4], PT, P0 ;  /* 0x0000790022007a0c */ /* 0x000fc80003f06300 */
[----:B------:R-:W-:Y:S01]  /*6c50*/  ISETP.GT.U32.OR P0, PT, R0, 0x2ff, P0 ;  /* 0x000002ff0000780c */ /* 0x000fe20000704470 */
[----:B------:R-:W-:Y:S11]  /*6c60*/  @!P5 BRA `(.L_x_2203) ;  /* 0x000001200000d947 */ /* 0x000ff60003800000 */
[----:B---3--:R-:W-:-:S04]  /*6c70*/  FFMA.FTZ R3, R36, R28, R30 ;  /* 0x0000001c24037223 */ /* 0x008fc8000001001e */
[----:B------:R-:W-:-:S06]  /*6c80*/  FMUL.FTZ R32, R3, -1.4426950216293334961 ;  /* 0xbfb8aa3b03207820 */ /* 0x000fcc0000410000 */
[----:B------:R-:W0:Y:S02]  /*6c90*/  MUFU.EX2 R32, R32 ;  /* 0x0000002000207308 */ /* 0x000e240000000800 */
[----:B0-----:R-:W-:-:S06]  /*6ca0*/  FADD.FTZ R32, R32, 1 ;  /* 0x3f80000020207421 */ /* 0x001fcc0000010000 */
[----:B------:R-:W0:Y:S02]  /*6cb0*/  MUFU.RCP R32, R32 ;  /* 0x0000002000207308 */ /* 0x000e240000001000 */
[----:B0-----:R-:W-:Y:S02]  /*6cc0*/  FMUL.FTZ R50, R50, R32 ;  /* 0x0000002032327220 */ /* 0x001fe40000410000 */
[----:B------:R-:W-:-:S04]  /*6cd0*/  FADD.FTZ R32, -R32, 1 ;  /* 0x3f80000020207421 */ /* 0x000fc80000010100 */
[----:B------:R-:W-:Y:S02]  /*6ce0*/  FFMA.FTZ R32, R3, R32, 1 ;  /* 0x3f80000003207423 */ /* 0x000fe40000010020 */
[----:B-----5:R-:W-:Y:S02]  /*6cf0*/  FFMA.FTZ R3, R35, R29, R31 ;  /* 0x0000001d23037223 */ /* 0x020fe4000001001f */
        /* <DEDUP_REMOVED lines=9> */
.L_x_2203:
[----:B---3--:R-:W-:Y:S01]  /*6d90*/  BSSY B0, `(.L_x_2204) ;  /* 0x0000013000007945 */ /* 0x008fe20003800000 */
[----:B------:R-:W-:Y:S05]  /*6da0*/  @P0 BRA `(.L_x_2205) ;  /* 0x0000011000000947 */ /* 0x000fea0003800000 */
[----:B-1----:R-:W-:-:S05]  /*6db0*/  MOV R3, UR5 ;  /* 0x0000000500037c02 */ /* 0x002fca0008000f00 */
[----:B--2---:R-:W-:-:S04]  /*6dc0*/  FFMA.FTZ R3, R36, R3, UR6 ;  /* 0x0000000624037e23 */ /* 0x004fc80008010003 */
[----:B------:R-:W-:Y:S01]  /*6dd0*/  FFMA.FTZ R50, R28, R50, -R3 ;  /* 0x000000321c327223 */ /* 0x000fe20000010803 */
[----:B------:R-:W-:-:S05]  /*6de0*/  MOV R3, UR5 ;  /* 0x0000000500037c02 */ /* 0x000fca0008000f00 */
[----:B-----5:R-:W-:Y:S01]  /*6df0*/  FFMA.FTZ R3, R35, R3, UR6 ;  /* 0x0000000623037e23 */ /* 0x020fe20008010003 */
[----:B------:R-:W-:-:S03]  /*6e00*/  MOV R35, R7 ;  /* 0x0000000700237202 */ /* 0x000fc60000000f00 */
[----:B------:R-:W-:Y:S02]  /*6e10*/  FFMA.FTZ R51, R29, R51, -R3 ;  /* 0x000000331d337223 */ /* 0x000fe40000010803 */
[----:B------:R-:W-:Y:S01]  /*6e20*/  IMAD R3, R34, c[0x0][0x1d8], RZ ;  /* 0x0000760022037a24 */ /* 0x000fe200078e02ff */
[----:B------:R-:W-:-:S03]  /*6e30*/  MOV R34, R4 ;  /* 0x0000000400227202 */ /* 0x000fc60000000f00 */
[C---:B------:R-:W-:Y:S02]  /*6e40*/  IMAD R3, R33.reuse, c[0x0][0x1dc], R3 ;  /* 0x0000770021037a24 */ /* 0x040fe400078e0203 */
[----:B------:R-:W-:-:S05]  /*6e50*/  IMAD.WIDE.U32 R34, R33, c[0x0][0x1d8], R34 ;  /* 0x0000760021227a25 */ /* 0x000fca00078e0022 */
[----:B------:R-:W-:Y:S01]  /*6e60*/  IADD3 R3, R35, R3, RZ ;  /* 0x0000000323037210 */ /* 0x000fe20007ffe0ff */
[----:B------:R-:W-:Y:S01]  /*6e70*/  FMUL.FTZ R35, R51, UR25 ;  /* 0x0000001933237c20 */ /* 0x000fe20008410000 */
[----:B------:R-:W-:-:S04]  /*6e80*/  LEA R32, P0, R34, c[0x0][0x160], 0x2 ;  /* 0x0000580022207a11 */ /* 0x000fc800078010ff */
[----:B------:R-:W-:Y:S01]  /*6e90*/  LEA.HI.X R33, R34, c[0x0][0x164], R3, 0x2, P0 ;  /* 0x0000590022217a11 */ /* 0x000fe200000f1403 */
[----:B------:R-:W-:-:S05]  /*6ea0*/  FMUL.FTZ R34, R50, UR25 ;  /* 0x0000001932227c20 */ /* 0x000fca0008410000 */
[----:B------:R0:W-:Y:S03]  /*6eb0*/  STG.E.64 [R32.64], R34 ;  /* 0x0000002220007986 */ /* 0x0001e6000c101b12 */
.L_x_2205:
[----:B------:R-:W-:Y:S05]  /*6ec0*/  BSYNC B0 ;  /* 0x0000000000007941 */ /* 0x000fea0003800000 */
.L_x_2204:
[----:B------:R3:W5:Y:S04]  /*6ed0*/  LDL R50, [R1+0x20] ;  /* 0x0000200001327983 */ /* 0x0007680000100800 */
[----:B0----5:R3:W5:Y:S01]  /*6ee0*/  LDL R35, [R1+0x1c] ;  /* 0x00001c0001237983 */ /* 0x0217620000100800 */
[C---:B------:R-:W-:Y:S02]  /*6ef0*/  IADD3 R33, R2.reuse, 0x20, RZ ;  /* 0x0000002002217810 */ /* 0x040fe40007ffe0ff */
[C---:B------:R-:W-:Y:S02]  /*6f00*/  IADD3 R39, R2.reuse, 0x30, RZ ;  /* 0x0000003002277810 */ /* 0x040fe40007ffe0ff */
[C---:B------:R-:W-:Y:S02]  /*6f10*/  IADD3 R36, R2.reuse, 0x40, RZ ;  /* 0x0000004002247810 */ /* 0x040fe40007ffe0ff */
[----:B------:R-:W-:-:S02]  /*6f20*/  IADD3 R37, R2, 0x40, RZ ;  /* 0x0000004002257810 */ /* 0x000fc40007ffe0ff */
[C---:B------:R-:W-:Y:S02]  /*6f30*/  IADD3 R40, R2.reuse, 0x30, RZ ;  /* 0x0000003002287810 */ /* 0x040fe40007ffe0ff */
[----:B------:R-:W-:Y:S02]  /*6f40*/  IADD3 R34, R2, 0x20, RZ ;  /* 0x0000002002227810 */ /* 0x000fe40007ffe0ff */
[----:B------:R-:W-:Y:S02]  /*6f50*/  ISETP.GE.U32.AND P6, PT, R33, c[0x0][0x1e0], PT ;  /* 0x0000780021007a0c */ /* 0x000fe40003fc6070 */
[----:B------:R-:W-:Y:S02]  /*6f60*/  ISETP.GE.U32.AND P0, PT, R39, c[0x0][0x1e0], PT ;  /* 0x0000780027007a0c */ /* 0x000fe40003f06070 */
[----:B------:R-:W-:Y:S02]  /*6f70*/  ISETP.GE.U32.AND P2, PT, R36, c[0x0][0x1e0], PT ;  /* 0x0000780024007a0c */ /* 0x000fe40003f46070 */
[----:B------:R-:W-:-:S02]  /*6f80*/  SHF.R.S32.HI R34, RZ, 0x1f, R34 ;  /* 0x0000001fff227819 */ /* 0x000fc40000011422 */
[----:B------:R-:W-:Y:S02]  /*6f90*/  SHF.R.S32.HI R40, RZ, 0x1f, R40 ;  /* 0x0000001fff287819 */ /* 0x000fe40000011428 */
[----:B------:R-:W-:Y:S02]  /*6fa0*/  SHF.R.S32.HI R37, RZ, 0x1f, R37 ;  /* 0x0000001fff257819 */ /* 0x000fe40000011425 */
[C---:B------:R-:W-:Y:S02]  /*6fb0*/  IADD3 R41, R2.reuse, 0x50, RZ ;  /* 0x0000005002297810 */ /* 0x040fe40007ffe0ff */
[----:B------:R-:W-:Y:S02]  /*6fc0*/  IADD3 R38, R2, 0x60, RZ ;  /* 0x0000006002267810 */ /* 0x000fe40007ffe0ff */
[----:B------:R-:W-:Y:S02]  /*6fd0*/  ISETP.GE.AND.EX P6, PT, R34, c[0x0][0x1e4], PT, P6 ;  /* 0x0000790022007a0c */ /* 0x000fe40003fc6360 */
[----:B------:R-:W-:-:S02]  /*6fe0*/  ISETP.GE.AND.EX P0, PT, R40, c[0x0][0x1e4], PT, P0 ;  /* 0x0000790028007a0c */ /* 0x000fc40003f06300 */
[----:B------:R-:W-:Y:S02]  /*6ff0*/  ISETP.GE.AND.EX P2, PT, R37, c[0x0][0x1e4], PT, P2 ;  /* 0x0000790025007a0c */ /* 0x000fe40003f46320 */
[----:B------:R-:W-:Y:S02]  /*7000*/  ISETP.GE.U32.AND P3, PT, R41, c[0x0][0x1e0], PT ;  /* 0x0000780029007a0c */ /* 0x000fe40003f66070 */
[----:B------:R-:W-:Y:S02]  /*7010*/  ISETP.GE.U32.AND P4, PT, R38, c[0x0][0x1e0], PT ;  /* 0x0000780026007a0c */ /* 0x000fe40003f86070 */
[C---:B------:R-:W-:Y:S02]  /*7020*/  ISETP.GT.U32.OR P6, PT, R0.reuse, 0x2ff, P6 ;  /* 0x000002ff0000780c */ /* 0x040fe400037c4470 */
[C---:B------:R-:W-:Y:S02]  /*7030*/  ISETP.GT.U32.OR P0, PT, R0.reuse, 0x2ff, P0 ;  /* 0x000002ff0000780c */ /* 0x040fe40000704470 */
[----:B------:R-:W-:Y:S01]  /*7040*/  ISETP.GT.U32.OR P2, PT, R0, 0x2ff, P2 ;  /* 0x000002ff0000780c */ /* 0x000fe20001744470 */
[----:B------:R-:W-:Y:S07]  /*7050*/  @!P5 BRA `(.L_x_2206) ;  /* 0x000001200000d947 */ /* 0x000fee0003800000 */
        /* <DEDUP_REMOVED lines=18> */
.L_x_2206:
        /* <DEDUP_REMOVED lines=19> */
.L_x_2208:
[----:B------:R-:W-:Y:S05]  /*72b0*/  BSYNC B0 ;  /* 0x0000000000007941 */ /* 0x000fea0003800000 */
.L_x_2207:
[----:B------:R-:W-:Y:S05]  /*72c0*/  @!P5 BRA `(.L_x_2209) ;  /* 0x000001400000d947 */ /* 0x000fea0003800000 */
[----:B------:R-:W3:Y:S04]  /*72d0*/  LDL R3, [R1+0x18] ;  /* 0x0000180001037983 */ /* 0x000ee80000100800 */
[----:B0-----:R-:W4:Y:S01]  /*72e0*/  LDL R33, [R1+0x14] ;  /* 0x0000140001217983 */ /* 0x001f220000100800 */
        /* <DEDUP_REMOVED lines=8> */
[----:B----4-:R-:W-:Y:S02]  /*7370*/  FFMA.FTZ R3, R33, R29, R31 ;  /* 0x0000001d21037223 */ /* 0x010fe4000001001f */
        /* <DEDUP_REMOVED lines=9> */
.L_x_2209:
[----:B------:R-:W-:Y:S01]  /*7410*/  BSSY B0, `(.L_x_2210) ;  /* 0x0000015000007945 */ /* 0x000fe20003800000 */
[----:B------:R-:W-:Y:S05]  /*7420*/  @P0 BRA `(.L_x_2211) ;  /* 0x0000013000000947 */ /* 0x000fea0003800000 */
[----:B0-----:R-:W3:Y:S04]  /*7430*/  LDL.LU R33, [R1+0x18] ;  /* 0x0000180001217983 */ /* 0x001ee80000300800 */
[----:B------:R-:W4:Y:S01]  /*7440*/  LDL.LU R32, [R1+0x14] ;  /* 0x0000140001207983 */ /* 0x000f220000300800 */
[----:B-1----:R-:W-:Y:S02]  /*7450*/  MOV R3, UR5 ;  /* 0x0000000500037c02 */ /* 0x002fe40008000f00 */
[----:B------:R-:W-:Y:S02]  /*7460*/  MOV R34, R4 ;  /* 0x0000000400227202 */ /* 0x000fe40000000f00 */
[----:B-----5:R-:W-:-:S05]  /*7470*/  MOV R35, R7 ;  /* 0x0000000700237202 */ /* 0x020fca0000000f00 */
[----:B------:R-:W-:-:S04]  /*7480*/  IMAD.WIDE.U32 R34, R39, c[0x0][0x1d8], R34 ;  /* 0x0000760027227a25 */ /* 0x000fc800078e0022 */
[----:B--23--:R-:W-:-:S04]  /*7490*/  FFMA.FTZ R3, R33, R3, UR6 ;  /* 0x0000000621037e23 */ /* 0x00cfc80008010003 */
[----:B------:R-:W-:Y:S01]  /*74a0*/  FFMA.FTZ R46, R28, R46, -R3 ;  /* 0x0000002e1c2e7223 */ /* 0x000fe20000010803 */
[----:B------:R-:W-:-:S05]  /*74b0*/  MOV R3, UR5 ;  /* 0x0000000500037c02 */ /* 0x000fca0008000f00 */
[----:B----4-:R-:W-:Y:S01]  /*74c0*/  FFMA.FTZ R3, R32, R3, UR6 ;  /* 0x0000000620037e23 */ /* 0x010fe20008010003 */
[----:B------:R-:W-:-:S03]  /*74d0*/  LEA R32, P0, R34, c[0x0][0x160], 0x2 ;  /* 0x0000580022207a11 */ /* 0x000fc600078010ff */
[----:B------:R-:W-:Y:S02]  /*74e0*/  FFMA.FTZ R47, R29, R47, -R3 ;  /* 0x0000002f1d2f7223 */ /* 0x000fe40000010803 */
[----:B------:R-:W-:-:S04]  /*74f0*/  IMAD R3, R40, c[0x0][0x1d8], RZ ;  /* 0x0000760028037a24 */ /* 0x000fc800078e02ff */
[----:B------:R-:W-:-:S05]  /*7500*/  IMAD R3, R39, c[0x0][0x1dc], R3 ;  /* 0x0000770027037a24 */ /* 0x000fca00078e0203 */
[----:B------:R-:W-:Y:S01]  /*7510*/  IADD3 R3, R35, R3, RZ ;  /* 0x0000000323037210 */ /* 0x000fe20007ffe0ff */
[----:B------:R-:W-:-:S03]  /*7520*/  FMUL.FTZ R35, R47, UR25 ;  /* 0x000000192f237c20 */ /* 0x000fc60008410000 */
[----:B------:R-:W-:Y:S01]  /*7530*/  LEA.HI.X R33, R34, c[0x0][0x164], R3, 0x2, P0 ;  /* 0x0000590022217a11 */ /* 0x000fe200000f1403 */
[----:B------:R-:W-:-:S05]  /*7540*/  FMUL.FTZ R34, R46, UR25 ;  /* 0x000000192e227c20 */ /* 0x000fca0008410000 */
[----:B------:R0:W-:Y:S02]  /*7550*/  STG.E.64 [R32.64], R34 ;  /* 0x0000002220007986 */ /* 0x0001e4000c101b12 */
.L_x_2211:
[----:B------:R-:W-:Y:S05]  /*7560*/  BSYNC B0 ;  /* 0x0000000000007941 */ /* 0x000fea0003800000 */
.L_x_2210:
[----:B------:R-:W-:Y:S05]  /*7570*/  @!P5 BRA `(.L_x_2212) ;  /* 0x000001400000d947 */ /* 0x000fea0003800000 */
[----:B------:R-:W3:Y:S04]  /*7580*/  LDL R3, [R1+0x4] ;  /* 0x0000040001037983 */ /* 0x000ee80000100800 */
[----:B0-----:R-:W4:Y:S01]  /*7590*/  LDL R33, [R1] ;  /* 0x0000000001217983 */ /* 0x001f220000100800 */
        /* <DEDUP_REMOVED lines=18> */
.L_x_2212:
[----:B------:R-:W-:Y:S01]  /*76c0*/  BSSY B0, `(.L_x_2213) ;  /* 0x0000015000007945 */ /* 0x000fe20003800000 */
[----:B------:R-:W-:Y:S05]  /*76d0*/  @P2 BRA `(.L_x_2214) ;  /* 0x0000013000002947 */ /* 0x000fea0003800000 */
[----:B0-----:R-:W3:Y:S04]  /*76e0*/  LDL.LU R33, [R1+0x4] ;  /* 0x0000040001217983 */ /* 0x001ee80000300800 */
[----:B------:R-:W4:Y:S01]  /*76f0*/  LDL.LU R32, [R1] ;  /* 0x0000000001207983 */ /* 0x000f220000300800 */
        /* <DEDUP_REMOVED lines=17> */
.L_x_2214:
[----:B------:R-:W-:Y:S05]  /*7810*/  BSYNC B0 ;  /* 0x0000000000007941 */ /* 0x000fea0003800000 */
.L_x_2213:
[----:B0----5:R0:W5:Y:S04]  /*7820*/  LDL R35, [R1+0x10] ;  /* 0x0000100001237983 */ /* 0x0211680000100800 */
[----:B------:R0:W5:Y:S01]  /*7830*/  LDL R34, [R1+0xc] ;  /* 0x00000c0001227983 */ /* 0x0001620000100800 */
[C---:B------:R-:W-:Y:S02]  /*7840*/  IADD3 R36, R2.reuse, 0x70, RZ ;  /* 0x0000007002247810 */ /* 0x040fe40007ffe0ff */
[C---:B------:R-:W-:Y:S02]  /*7850*/  IADD3 R37, R2.reuse, 0x70, RZ ;  /* 0x0000007002257810 */ /* 0x040fe40007ffe0ff */
[C---:B------:R-:W-:Y:S02]  /*7860*/  IADD3 R39, R2.reuse, 0x60, RZ ;  /* 0x0000006002277810 */ /* 0x040fe40007ffe0ff */
[----:B------:R-:W-:-:S02]  /*7870*/  IADD3 R33, R2, 0x50, RZ ;  /* 0x0000005002217810 */ /* 0x000fc40007ffe0ff */
[----:B------:R-:W-:Y:S02]  /*7880*/  ISETP.GE.U32.AND P0, PT, R36, c[0x0][0x1e0], PT ;  /* 0x0000780024007a0c */ /* 0x000fe40003f06070 */
[----:B------:R-:W-:Y:S02]  /*7890*/  SHF.R.S32.HI R33, RZ, 0x1f, R33 ;  /* 0x0000001fff217819 */ /* 0x000fe40000011421 */
[----:B------:R-:W-:Y:S02]  /*78a0*/  SHF.R.S32.HI R39, RZ, 0x1f, R39 ;  /* 0x0000001fff277819 */ /* 0x000fe40000011427 */
[----:B------:R-:W-:Y:S02]  /*78b0*/  SHF.R.S32.HI R37, RZ, 0x1f, R37 ;  /* 0x0000001fff257819 */ /* 0x000fe40000011425 */
[C---:B------:R-:W-:Y:S02]  /*78c0*/  IADD3 R44, R2.reuse, 0x80, RZ ;  /* 0x00000080022c7810 */ /* 0x040fe40007ffe0ff */
[----:B------:R-:W-:-:S02]  /*78d0*/  IADD3 R40, R2, 0x90, RZ ;  /* 0x0000009002287810 */ /* 0x000fc40007ffe0ff */
[----:B------:R-:W-:Y:S02]  /*78e0*/  ISETP.GE.AND.EX P3, PT, R33, c[0x0][0x1e4], PT, P3 ;  /* 0x0000790021007a0c */ /* 0x000fe40003f66330 */
[----:B------:R-:W-:Y:S02]  /*78f0*/  ISETP.GE.AND.EX P4, PT, R39, c[0x0][0x1e4], PT, P4 ;  /* 0x0000790027007a0c */ /* 0x000fe40003f86340 */
[----:B------:R-:W-:Y:S02]  /*7900*/  ISETP.GE.AND.EX P6, PT, R37, c[0x0][0x1e4], PT, P0 ;  /* 0x0000790025007a0c */ /* 0x000fe40003fc6300 */
[----:B------:R-:W-:Y:S02]  /*7910*/  ISETP.GE.U32.AND P2, PT, R44, c[0x0][0x1e0], PT ;  /* 0x000078002c007a0c */ /* 0x000fe40003f46070 */
[----:B------:R-:W-:Y:S02]  /*7920*/  ISETP.GE.U32.AND P0, PT, R40, c[0x0][0x1e0], PT ;  /* 0x0000780028007a0c */ /* 0x000fe40003f06070 */
[----:B------:R-:W-:-:S02]  /*7930*/  ISETP.GT.U32.OR P3, PT, R0, 0x2ff, P3 ;  /* 0x000002ff0000780c */ /* 0x000fc40001f64470 */
[C---:B------:R-:W-:Y:S02]  /*7940*/  ISETP.GT.U32.OR P4, PT, R0.reuse, 0x2ff, P4 ;  /* 0x000002ff0000780c */ /* 0x040fe40002784470 */
[----:B------:R-:W-:Y:S01]  /*7950*/  ISETP.GT.U32.OR P6, PT, R0, 0x2ff, P6 ;  /* 0x000002ff0000780c */ /* 0x000fe200037c4470 */
[----:B------:R-:W-:Y:S07]  /*7960*/  @!P5 BRA `(.L_x_2215) ;  /* 0x000001200000d947 */ /* 0x000fee0003800000 */
[----:B0----5:R-:W-:-:S04]  /*7970*/  FFMA.FTZ R3, R35, R28, R30 ;  /* 0x0000001c23037223 */ /* 0x021fc8000001001e */
        /* <DEDUP_REMOVED lines=17> */
.L_x_2215:
[----:B0-----:R-:W-:Y:S01]  /*7a90*/  BSSY B0, `(.L_x_2216) ;  /* 0x0000013000007945 */ /* 0x001fe20003800000 */
[----:B------:R-:W-:Y:S05]  /*7aa0*/  @P3 BRA `(.L_x_2217) ;  /* 0x0000011000003947 */ /* 0x000fea0003800000 */
[----:B-1----:R-:W-:-:S05]  /*7ab0*/  MOV R3, UR5 ;  /* 0x0000000500037c02 */ /* 0x002fca0008000f00 */
[----:B--2--5:R-:W-:Y:S01]  /*7ac0*/  FFMA.FTZ R3, R35, R3, UR6 ;  /* 0x0000000623037e23 */ /* 0x024fe20008010003 */
        /* <DEDUP_REMOVED lines=15> */
.L_x_2217:
[----:B------:R-:W-:Y:S05]  /*7bc0*/  BSYNC B0 ;  /* 0x0000000000007941 */ /* 0x000fea0003800000 */
.L_x_2216:
[----:B------:R-:W-:Y:S05]  /*7bd0*/  @!P5 BRA `(.L_x_2218) ;  /* 0x000001300000d947 */ /* 0x000fea0003800000 */
[----:B------:R-:W3:Y:S02]  /*7be0*/  LDL R3, [R1+0x8] ;  /* 0x0000080001037983 */ /* 0x000ee40000100800 */
[----:B---3--:R-:W-:-:S04]  /*7bf0*/  FFMA.FTZ R3, R3, R28, R30 ;  /* 0x0000001c03037223 */ /* 0x008fc8000001001e */
        /* <DEDUP_REMOVED lines=17> */
.L_x_2218:
[----:B------:R-:W-:Y:S01]  /*7d10*/  BSSY B0, `(.L_x_2219) ;  /* 0x0000014000007945 */ /* 0x000fe20003800000 */
[----:B------:R-:W-:Y:S05]  /*7d20*/  @P4 BRA `(.L_x_2220) ;  /* 0x0000012000004947 */ /* 0x000fea0003800000 */
[----:B0-----:R-:W3:Y:S01]  /*7d30*/  LDL.LU R32, [R1+0x8] ;  /* 0x0000080001207983 */ /* 0x001ee20000300800 */
[----:B-1----:R-:W-:Y:S02]  /*7d40*/  MOV R3, UR5 ;  /* 0x0000000500037c02 */ /* 0x002fe40008000f00 */
[----:B------:R-:W-:-:S03]  /*7d50*/  MOV R33, R7 ;  /* 0x0000000700217202 */ /* 0x000fc60000000f00 */
[----:B--23--:R-:W-:Y:S01]  /*7d60*/  FFMA.FTZ R3, R32, R3, UR6 ;  /* 0x0000000620037e23 */ /* 0x00cfe20008010003 */
[----:B------:R-:W-:-:S03]  /*7d70*/  MOV R32, R4 ;  /* 0x0000000400207202 */ /* 0x000fc60000000f00 */
[----:B------:R-:W-:Y:S01]  /*7d80*/  FFMA.FTZ R3, R28, R8, -R3 ;  /* 0x000000081c037223 */ /* 0x000fe20000010803 */
[----:B------:R-:W-:Y:S01]  /*7d90*/  MOV R8, UR5 ;  /* 0x0000000500087c02 */ /* 0x000fe20008000f00 */
[----:B------:R-:W-:-:S04]  /*7da0*/  IMAD.WIDE.U32 R32, R38, c[0x0][0x1d8], R32 ;  /* 0x0000760026207a25 */ /* 0x000fc800078e0020 */
[----:B------:R-:W-:-:S04]  /*7db0*/  FFMA.FTZ R8, R76, R8, UR6 ;  /* 0x000000064c087e23 */ /* 0x000fc80008010008 */
[----:B-----5:R-:W-:Y:S02]  /*7dc0*/  FFMA.FTZ R34, R29, R9, -R8 ;  /* 0x000000091d227223 */ /* 0x020fe40000010808 */
[----:B------:R-:W-:-:S04]  /*7dd0*/  IMAD R8, R39, c[0x0][0x1d8], RZ ;  /* 0x0000760027087a24 */ /* 0x000fc800078e02ff */
[----:B------:R-:W-:-:S05]  /*7de0*/  IMAD R8, R38, c[0x0][0x1dc], R8 ;  /* 0x0000770026087a24 */ /* 0x000fca00078e0208 */
[----:B------:R-:W-:Y:S01]  /*7df0*/  IADD3 R9, R33, R8, RZ ;  /* 0x0000000821097210 */ /* 0x000fe20007ffe0ff */
[----:B------:R-:W-:Y:S01]  /*7e00*/  FMUL.FTZ R33, R34, UR25 ;  /* 0x0000001922217c20 */ /* 0x000fe20008410000 */
[----:B------:R-:W-:-:S04]  /*7e10*/  LEA R8, P3, R32, c[0x0][0x160], 0x2 ;  /* 0x0000580020087a11 */ /* 0x000fc800078610ff */
[----:B------:R-:W-:Y:S01]  /*7e20*/  LEA.HI.X R9, R32, c[0x0][0x164], R9, 0x2, P3 ;  /* 0x0000590020097a11 */ /* 0x000fe200018f1409 */
[----:B------:R-:W-:-:S05]  /*7e30*/  FMUL.FTZ R32, R3, UR25 ;  /* 0x0000001903207c20 */ /* 0x000fca0008410000 */
[----:B------:R0:W-:Y:S03]  /*7e40*/  STG.E.64 [R8.64], R32 ;  /* 0x0000002008007986 */ /* 0x0001e6000c101b12 */
.L_x_2220:
[----:B------:R-:W-:Y:S05]  /*7e50*/  BSYNC B0 ;  /* 0x0000000000007941 */ /* 0x000fea0003800000 */
.L_x_2219:
        /* <DEDUP_REMOVED lines=19> */
.L_x_2221:
[----:B------:R-:W-:Y:S01]  /*7f90*/  BSSY B0, `(.L_x_2222) ;  /* 0x0000013000007945 */ /* 0x000fe20003800000 */
[----:B------:R-:W-:Y:S05]  /*7fa0*/  @P6 BRA `(.L_x_2223) ;  /* 0x0000011000006947 */ /* 0x000fea0003800000 */
[----:B01----:R-:W-:Y:S01]  /*7fb0*/  MOV R8, UR5 ;  /* 0x0000000500087c02 */ /* 0x003fe20008000f00 */
        /* <DEDUP_REMOVED lines=10> */
[----:B------:R-:W-:Y:S02]  /*8060*/  IADD3 R33, R9, R33, RZ ;  /* 0x0000002109217210 */ /* 0x000fe40007ffe0ff */
[----:B------:R-:W-:Y:S01]  /*8070*/  LEA R10, P3, R8, c[0x0][0x160], 0x2 ;  /* 0x00005800080a7a11 */ /* 0x000fe200078610ff */
[----:B------:R-:W-:-:S03]  /*8080*/  FMUL.FTZ R9, R74, UR25 ;  /* 0x000000194a097c20 */ /* 0x000fc60008410000 */
[----:B------:R-:W-:Y:S01]  /*8090*/  LEA.HI.X R11, R8, c[0x0][0x164], R33, 0x2, P3 ;  /* 0x00005900080b7a11 */ /* 0x000fe200018f1421 */
[----:B------:R-:W-:-:S05]  /*80a0*/  FMUL.FTZ R8, R3, UR25 ;  /* 0x0000001903087c20 */ /* 0x000fca0008410000 */
[----:B------:R0:W-:Y:S03]  /*80b0*/  STG.E.64 [R10.64], R8 ;  /* 0x000000080a007986 */ /* 0x0001e6000c101b12 */
.L_x_2223:
[----:B------:R-:W-:Y:S05]  /*80c0*/  BSYNC B0 ;  /* 0x0000000000007941 */ /* 0x000fea0003800000 */
.L_x_2222:
[C---:B0----5:R-:W-:Y:S02]  /*80d0*/  IADD3 R35, R2.reuse, 0xa0, RZ ;  /* 0x000000a002237810 */ /* 0x061fe40007ffe0ff */
[C---:B------:R-:W-:Y:S02]  /*80e0*/  IADD3 R38, R2.reuse, 0xa0, RZ ;  /* 0x000000a002267810 */ /* 0x040fe40007ffe0ff */
[C---:B------:R-:W-:Y:S02]  /*80f0*/  IADD3 R41, R2.reuse, 0x90, RZ ;  /* 0x0000009002297810 */ /* 0x040fe40007ffe0ff */
[----:B------:R-:W-:Y:S02]  /*8100*/  IADD3 R42, R2, 0x80, RZ ;  /* 0x00000080022a7810 */ /* 0x000fe40007ffe0ff */
        /* <DEDUP_REMOVED lines=33> */
.L_x_2224:
[----:B------:R-:W-:Y:S01]  /*8320*/  BSSY B0, `(.L_x_2225) ;  /* 0x0000013000007945 */ /* 0x000fe20003800000 */
[----:B------:R-:W-:Y:S05]  /*8330*/  @P2 BRA `(.L_x_2226) ;  /* 0x0000011000002947 */ /* 0x000fea0003800000 */
[----:B-1----:R-:W-:Y:S01]  /*8340*/  MOV R8, UR5 ;  /* 0x0000000500087c02 */ /* 0x002fe20008000f00 */
[----:B------:R-:W-:Y:S01]  /*8350*/  IMAD R3, R42, c[0x0][0x1d8], RZ ;  /* 0x000076002a037a24 */ /* 0x000fe200078e02ff */
[----:B------:R-:W-:Y:S02]  /*8360*/  MOV R9, R7 ;  /* 0x0000000700097202 */ /* 0x000fe40000000f00 */
[----:B------:R-:W-:Y:S01]  /*8370*/  MOV R11, UR5 ;  /* 0x00000005000b7c02 */ /* 0x000fe20008000f00 */
[----:B--2---:R-:W-:Y:S01]  /*8380*/  FFMA.FTZ R69, R69, R8, UR6 ;  /* 0x0000000645457e23 */ /* 0x004fe20008010008 */
[----:B------:R-:W-:Y:S01]  /*8390*/  MOV R8, R4 ;  /* 0x0000000400087202 */ /* 0x000fe20000000f00 */
[----:B------:R-:W-:-:S02]  /*83a0*/  IMAD R3, R44, c[0x0][0x1dc], R3 ;  /* 0x000077002c037a24 */ /* 0x000fc400078e0203 */
[----:B------:R-:W-:Y:S02]  /*83b0*/  FFMA.FTZ R68, R68, R11, UR6 ;  /* 0x0000000644447e23 */ /* 0x000fe4000801000b */
[----:B------:R-:W-:-:S04]  /*83c0*/  IMAD.WIDE.U32 R8, R44, c[0x0][0x1d8], R8 ;  /* 0x000076002c087a25 */ /* 0x000fc800078e0008 */
[----:B------:R-:W-:Y:S01]  /*83d0*/  FFMA.FTZ R69, R28, R12, -R69 ;  /* 0x0000000c1c457223 */ /* 0x000fe20000010845 */
[----:B------:R-:W-:Y:S01]  /*83e0*/  IADD3 R3, R9, R3, RZ ;  /* 0x0000000309037210 */ /* 0x000fe20007ffe0ff */
[----:B------:R-:W-:Y:S01]  /*83f0*/  FFMA.FTZ R9, R29, R13, -R68 ;  /* 0x0000000d1d097223 */ /* 0x000fe20000010844 */
[----:B------:R-:W-:-:S03]  /*8400*/  LEA R10, P2, R8, c[0x0][0x160], 0x2 ;  /* 0x00005800080a7a11 */ /* 0x000fc600078410ff */
[----:B------:R-:W-:Y:S01]  /*8410*/  FMUL.FTZ R9, R9, UR25 ;  /* 0x0000001909097c20 */ /* 0x000fe20008410000 */
[----:B------:R-:W-:Y:S01]  /*8420*/  LEA.HI.X R11, R8, c[0x0][0x164], R3, 0x2, P2 ;  /* 0x00005900080b7a11 */ /* 0x000fe200010f1403 */
[----:B------:R-:W-:-:S05]  /*8430*/  FMUL.FTZ R8, R69, UR25 ;  /* 0x0000001945087c20 */ /* 0x000fca0008410000 */
[----:B------:R0:W-:Y:S03]  /*8440*/  STG.E.64 [R10.64], R8 ;  /* 0x000000080a007986 */ /* 0x0001e6000c101b12 */
.L_x_2226:
[----:B------:R-:W-:Y:S05]  /*8450*/  BSYNC B0 ;  /* 0x0000000000007941 */ /* 0x000fea0003800000 */
.L_x_2225:
[----:B------:R-:W-:Y:S05]  /*8460*/  @!P5 BRA `(.L_x_2227) ;  /* 0x000001200000d947 */ /* 0x000fea0003800000 */
[----:B0-----:R-:W-:Y:S02]  /*8470*/  FFMA.FTZ R8, R67, R28, R30 ;  /* 0x0000001c43087223 */ /* 0x001fe4000001001e */
        /* <DEDUP_REMOVED lines=17> */
.L_x_2227:
[----:B------:R-:W-:Y:S01]  /*8590*/  BSSY B0, `(.L_x_2228) ;  /* 0x0000013000007945 */ /* 0x000fe20003800000 */
[----:B------:R-:W-:Y:S05]  /*85a0*/  @P0 BRA `(.L_x_2229) ;  /* 0x0000011000000947 */ /* 0x000fea0003800000 */
[----:B0-----:R-:W-:Y:S01]  /*85b0*/  MOV R8, R4 ;  /* 0x0000000400087202 */ /* 0x001fe20000000f00 */
[----:B------:R-:W-:Y:S01]  /*85c0*/  IMAD R3, R41, c[0x0][0x1d8], RZ ;  /* 0x0000760029037a24 */ /* 0x000fe200078e02ff */
[----:B------:R-:W-:Y:S02]  /*85d0*/  MOV R9, R7 ;  /* 0x0000000700097202 */ /* 0x000fe40000000f00 */
[----:B-1----:R-:W-:Y:S01]  /*85e0*/  MOV R10, UR5 ;  /* 0x00000005000a7c02 */ /* 0x002fe20008000f00 */
[C---:B------:R-:W-:Y:S01]  /*85f0*/  IMAD R3, R40.reuse, c[0x0][0x1dc], R3 ;  /* 0x0000770028037a24 */ /* 0x040fe200078e0203 */
[----:B------:R-:W-:Y:S01]  /*8600*/  MOV R11, UR5 ;  /* 0x00000005000b7c02 */ /* 0x000fe20008000f00 */
[----:B------:R-:W-:-:S04]  /*8610*/  IMAD.WIDE.U32 R8, R40, c[0x0][0x1d8], R8 ;  /* 0x0000760028087a25 */ /* 0x000fc800078e0008 */
[----:B--2---:R-:W-:Y:S01]  /*8620*/  FFMA.FTZ R67, R67, R10, UR6 ;  /* 0x0000000643437e23 */ /* 0x004fe2000801000a */
[----:B------:R-:W-:Y:S01]  /*8630*/  IADD3 R3, R9, R3, RZ ;  /* 0x0000000309037210 */ /* 0x000fe20007ffe0ff */
[----:B------:R-:W-:Y:S01]  /*8640*/  FFMA.FTZ R66, R66, R11, UR6 ;  /* 0x0000000642427e23 */ /* 0x000fe2000801000b */
[----:B------:R-:W-:Y:S01]  /*8650*/  LEA R10, P0, R8, c[0x0][0x160], 0x2 ;  /* 0x00005800080a7a11 */ /* 0x000fe200078010ff */
[----:B------:R-:W-:Y:S02]  /*8660*/  FFMA.FTZ R67, R28, R14, -R67 ;  /* 0x0000000e1c437223 */ /* 0x000fe40000010843 */
[----:B------:R-:W-:Y:S01]  /*8670*/  FFMA.FTZ R9, R29, R15, -R66 ;  /* 0x0000000f1d097223 */ /* 0x000fe20000010842 */
[----:B------:R-:W-:Y:S01]  /*8680*/  LEA.HI.X R11, R8, c[0x0][0x164], R3, 0x2, P0 ;  /* 0x00005900080b7a11 */ /* 0x000fe200000f1403 */
[----:B------:R-:W-:Y:S02]  /*8690*/  FMUL.FTZ R8, R67, UR25 ;  /* 0x0000001943087c20 */ /* 0x000fe40008410000 */
[----:B------:R-:W-:-:S05]  /*86a0*/  FMUL.FTZ R9, R9, UR25 ;  /* 0x0000001909097c20 */ /* 0x000fca0008410000 */
[----:B------:R0:W-:Y:S02]  /*86b0*/  STG.E.64 [R10.64], R8 ;  /* 0x000000080a007986 */ /* 0x0001e4000c101b12 */
.L_x_2229:
[----:B------:R-:W-:Y:S05]  /*86c0*/  BSYNC B0 ;  /* 0x0000000000007941 */ /* 0x000fea0003800000 */
.L_x_2228:
[----:B------:R-:W-:Y:S05]  /*86d0*/  @!P5 BRA `(.L_x_2230) ;  /* 0x000001200000d947 */ /* 0x000fea0003800000 */
[----:B------:R-:W-:Y:S02]  /*86e0*/  FFMA.FTZ R3, R65, R28, R30 ;  /* 0x0000001c41037223 */ /* 0x000fe4000001001e */
[----:B0-----:R-:W-:Y:S02]  /*86f0*/  FFMA.FTZ R8, R64, R29, R31 ;  /* 0x0000001d40087223 */ /* 0x001fe4000001001f */
        /* <DEDUP_REMOVED lines=16> */
.L_x_2230:
        /* <DEDUP_REMOVED lines=19> */
.L_x_2232:
[----:B------:R-:W-:Y:S05]  /*8930*/  BSYNC B0 ;  /* 0x0000000000007941 */ /* 0x000fea0003800000 */
.L_x_2231:
        /* <DEDUP_REMOVED lines=8> */
[----:B------:R-:W-:Y:S02]  /*89c0*/  SHF.R.S32.HI R40, RZ, 0x1f, R40 ;  /* 0x0000001fff287819 */ /* 0x000fe40000011428 */
[----:B------:R-:W-:Y:S02]  /*89d0*/  ISETP.GE.U32.AND P0, PT, R35, c[0x0][0x1e0], PT ;  /* 0x0000780023007a0c */ /* 0x000fe40003f06070 */
[----:B------:R-:W-:Y:S02]  /*89e0*/  ISETP.GE.U32.AND P2, PT, R33, c[0x0][0x1e0], PT ;  /* 0x0000780021007a0c */ /* 0x000fe40003f46070 */
[----:B------:R-:W-:-:S02]  /*89f0*/  ISETP.GE.U32.AND P3, PT, R17, c[0x0][0x1e0], PT ;  /* 0x0000780011007a0c */ /* 0x000fc40003f66070 */
[----:B------:R-:W-:Y:S02]  /*8a00*/  SHF.R.S32.HI R38, RZ, 0x1f, R38 ;  /* 0x0000001fff267819 */ /* 0x000fe40000011426 */
[----:B------:R-:W-:Y:S02]  /*8a10*/  SHF.R.S32.HI R36, RZ, 0x1f, R36 ;  /* 0x0000001fff247819 */ /* 0x000fe40000011424 */
[----:B------:R-:W-:Y:S02]  /*8a20*/  SHF.R.S32.HI R34, RZ, 0x1f, R34 ;  /* 0x0000001fff227819 */ /* 0x000fe40000011422 */
[----:B------:R-:W-:Y:S02]  /*8a30*/  SHF.R.S32.HI R32, RZ, 0x1f, R32 ;  /* 0x0000001fff207819 */ /* 0x000fe40000011420 */
[----:B------:R-:W-:Y:S02]  /*8a40*/  ISETP.GE.AND.EX P4, PT, R40, c[0x0][0x1e4], PT, P4 ;  /* 0x0000790028007a0c */ /* 0x000fe40003f86340 */
[----:B------:R-:W-:-:S02]  /*8a50*/  ISETP.GE.AND.EX P6, PT, R38, c[0x0][0x1e4], PT, P6 ;  /* 0x0000790026007a0c */ /* 0x000fc40003fc6360 */
[----:B------:R-:W-:Y:S02]  /*8a60*/  ISETP.GE.AND.EX P0, PT, R36, c[0x0][0x1e4], PT, P0 ;  /* 0x0000790024007a0c */ /* 0x000fe40003f06300 */
[----:B------:R-:W-:Y:S02]  /*8a70*/  ISETP.GE.AND.EX P2, PT, R34, c[0x0][0x1e4], PT, P2 ;  /* 0x0000790022007a0c */ /* 0x000fe40003f46320 */
[----:B------:R-:W-:Y:S02]  /*8a80*/  ISETP.GE.AND.EX P3, PT, R32, c[0x0][0x1e4], PT, P3 ;  /* 0x0000790020007a0c */ /* 0x000fe40003f66330 */
[C---:B------:R-:W-:Y:S02]  /*8a90*/  ISETP.GT.U32.OR P4, PT, R0.reuse, 0x2ff, P4 ;  /* 0x000002ff0000780c */ /* 0x040fe40002784470 */
[C---:B------:R-:W-:Y:S02]  /*8aa0*/  ISETP.GT.U32.OR P6, PT, R0.reuse, 0x2ff, P6 ;  /* 0x000002ff0000780c */ /* 0x040fe400037c4470 */
[----:B------:R-:W-:-:S02]  /*8ab0*/  ISETP.GT.U32.OR P0, PT, R0, 0x2ff, P0 ;  /* 0x000002ff0000780c */ /* 0x000fc40000704470 */
[C---:B------:R-:W-:Y:S02]  /*8ac0*/  ISETP.GT.U32.OR P2, PT, R0.reuse, 0x2ff, P2 ;  /* 0x000002ff0000780c */ /* 0x040fe40001744470 */
[----:B------:R-:W-:Y:S01]  /*8ad0*/  ISETP.GT.U32.OR P3, PT, R0, 0x2ff, P3 ;  /* 0x000002ff0000780c */ /* 0x000fe20001f64470 */
[----:B------:R-:W-:Y:S06]  /*8ae0*/  @!P5 BRA `(.L_x_2233) ;  /* 0x000001200000d947 */ /* 0x000fec0003800000 */
        /* <DEDUP_REMOVED lines=18> */
.L_x_2233:
        /* <DEDUP_REMOVED lines=19> */
.L_x_2235:
[----:B------:R-:W-:Y:S05]  /*8d40*/  BSYNC B0 ;  /* 0x0000000000007941 */ /* 0x000fea0003800000 */
.L_x_2234:
        /* <DEDUP_REMOVED lines=19> */
.L_x_2236:
        /* <DEDUP_REMOVED lines=19> */
.L_x_2238:
[----:B------:R-:W-:Y:S05]  /*8fb0*/  BSYNC B0 ;  /* 0x0000000000007941 */ /* 0x000fea0003800000 */
.L_x_2237:
        /* <DEDUP_REMOVED lines=19> */
.L_x_2239:
        /* <DEDUP_REMOVED lines=19> */
.L_x_2241:
[----:B------:R-:W-:Y:S05]  /*9220*/  BSYNC B0 ;  /* 0x0000000000007941 */ /* 0x000fea0003800000 */
.L_x_2240:
        /* <DEDUP_REMOVED lines=19> */
.L_x_2242:
        /* <DEDUP_REMOVED lines=19> */
.L_x_2244:
[----:B------:R-:W-:Y:S05]  /*9490*/  BSYNC B0 ;  /* 0x0000000000007941 */ /* 0x000fea0003800000 */
.L_x_2243:
[----:B------:R-:W-:Y:S05]  /*94a0*/  @!P5 BRA `(.L_x_2245) ;  /* 0x000001200000d947 */ /* 0x000fea0003800000 */
[----:B------:R-:W-:Y:S02]  /*94b0*/  FFMA.FTZ R30, R57, R28, R30 ;  /* 0x0000001c391e7223 */ /* 0x000fe4000001001e */
[----:B------:R-:W-:Y:S02]  /*94c0*/  FFMA.FTZ R31, R56, R29, R31 ;  /* 0x0000001d381f7223 */ /* 0x000fe4000001001f */
[----:B------:R-:W-:Y:S02]  /*94d0*/  FMUL.FTZ R3, R30, -1.4426950216293334961 ;  /* 0xbfb8aa3b1e037820 */ /* 0x000fe40000410000 */
        /* <DEDUP_REMOVED lines=15> */
.L_x_2245:
[----:B------:R-:W-:Y:S01]  /*95d0*/  BSSY B0, `(.L_x_2246) ;  /* 0x0000012000007945 */ /* 0x000fe20003800000 */
[----:B------:R-:W-:Y:S05]  /*95e0*/  @P3 BRA `(.L_x_2247) ;  /* 0x0000010000003947 */ /* 0x000fea0003800000 */
[----:B------:R-:W-:Y:S01]  /*95f0*/  MOV R5, R7 ;  /* 0x0000000700057202 */ /* 0x000fe20000000f00 */
[----:B------:R-:W-:Y:S01]  /*9600*/  IMAD R3, R32, c[0x0][0x1d8], RZ ;  /* 0x0000760020037a24 */ /* 0x000fe200078e02ff */
[----:B01----:R-:W-:Y:S02]  /*9610*/  MOV R8, UR5 ;  /* 0x0000000500087c02 */ /* 0x003fe40008000f00 */
[----:B------:R-:W-:Y:S01]  /*9620*/  MOV R9, UR5 ;  /* 0x0000000500097c02 */ /* 0x000fe20008000f00 */
[----:B------:R-:W-:-:S04]  /*9630*/  IMAD.WIDE.U32 R6, R17, c[0x0][0x1d8], R4 ;  /* 0x0000760011067a25 */ /* 0x000fc800078e0004 */
[----:B------:R-:W-:Y:S01]  /*9640*/  IMAD R3, R17, c[0x0][0x1dc], R3 ;  /* 0x0000770011037a24 */ /* 0x000fe200078e0203 */
[----:B------:R-:W-:Y:S01]  /*9650*/  LEA R4, P0, R6, c[0x0][0x160], 0x2 ;  /* 0x0000580006047a11 */ /* 0x000fe200078010ff */
[----:B--2---:R-:W-:Y:S02]  /*9660*/  FFMA.FTZ R57, R57, R8, UR6 ;  /* 0x0000000639397e23 */ /* 0x004fe40008010008 */
[----:B------:R-:W-:Y:S01]  /*9670*/  FFMA.FTZ R56, R56, R9, UR6 ;  /* 0x0000000638387e23 */ /* 0x000fe20008010009 */
[----:B------:R-:W-:Y:S01]  /*9680*/  IADD3 R3, R7, R3, RZ ;  /* 0x0000000307037210 */ /* 0x000fe20007ffe0ff */
[----:B------:R-:W-:Y:S02]  /*9690*/  FFMA.FTZ R57, R28, R26, -R57 ;  /* 0x0000001a1c397223 */ /* 0x000fe40000010839 */
[----:B------:R-:W-:Y:S01]  /*96a0*/  FFMA.FTZ R56, R29, R27, -R56 ;  /* 0x0000001b1d387223 */ /* 0x000fe20000010838 */
[----:B------:R-:W-:Y:S01]  /*96b0*/  LEA.HI.X R5, R6, c[0x0][0x164], R3, 0x2, P0 ;  /* 0x0000590006057a11 */ /* 0x000fe200000f1403 */
[----:B------:R-:W-:-:S02]  /*96c0*/  FMUL.FTZ R6, R57, UR25 ;  /* 0x0000001939067c20 */ /* 0x000fc40008410000 */
[----:B------:R-:W-:-:S05]  /*96d0*/  FMUL.FTZ R7, R56, UR25 ;  /* 0x0000001938077c20 */ /* 0x000fca0008410000 */
[----:B------:R0:W-:Y:S02]  /*96e0*/  STG.E.64 [R4.64], R6 ;  /* 0x0000000604007986 */ /* 0x0001e4000c101b12 */
.L_x_2247:
[----:B------:R-:W-:Y:S05]  /*96f0*/  BSYNC B0 ;  /* 0x0000000000007941 */ /* 0x000fea0003800000 */
.L_x_2246:
[----:B-1----:R-:W-:Y:S02]  /*9700*/  ULDC UR5, c[0x0][0x10] ;  /* 0x0000040000057ab9 */ /* 0x002fe40000000800 */
[----:B------:R-:W-:Y:S02]  /*9710*/  UIADD3 UR9, UR9, UR5, URZ ;  /* 0x0000000509097290 */ /* 0x000fe4000fffe03f */
[----:B------:R-:W-:Y:S02]  /*9720*/  UIADD3 UR4, UR4, 0x1, URZ ;  /* 0x0000000104047890 */ /* 0x000fe4000fffe03f */
[----:B------:R-:W-:-:S06]  /*9730*/  UISETP.GE.AND UP0, UPT, UR9, UR8, UPT ;  /* 0x000000080900728c */ /* 0x000fcc000bf06270 */
[----:B------:R-:W-:-:S13]  /*9740*/  PLOP3.LUT P0, PT, PT, PT, UP0, 0x80, 0x0 ;  /* 0x000000000000781c */ /* 0x000fda0003f0f008 */
[----:B------:R-:W-:Y:S01]  /*9750*/  @P0 CALL.REL.NOINC `(.L_x_2165) ;  /* 0x0000001000000944 */ /* 0x000fe20003c00000 */
[----:B------:R-:W-:Y:S05]  /*9760*/  BRA `(.L_x_2248) ;  /* 0xffff6c4000007947 */ /* 0x000fea000383ffff */
.L_x_2165:
        /* <DEDUP_REMOVED lines=18> */
.L_x_2250:
[----:B------:R-:W-:Y:S05]  /*9890*/  BSYNC B0 ;  /* 0x0000000000007941 */ /* 0x000fea0003800000 */
.L_x_2249:
        /* <DEDUP_REMOVED lines=11> */
.L_x_2252:
[----:B------:R-:W3:Y:S01]  /*9950*/  LDG.E.STRONG.GPU R5, [R2.64] ;  /* 0x0000001202057981 */ /* 0x000ee2000c1ef900 */
[----:B------:R-:W-:Y:S01]  /*9960*/  YIELD ;  /* 0x0000000000007946 */ /* 0x000fe20003800000 */
[----:B---3--:R-:W-:Y:S01]  /*9970*/  ISETP.NE.AND P0, PT, R5, R4, PT ;  /* 0x000000040500720c */ /* 0x008fe20003f05270 */
[----:B------:R-:W-:-:S12]  /*9980*/  CCTL.IVALL ;  /* 0x00000000ff00798f */ /* 0x000fd80002000000 */
[----:B------:R-:W-:Y:S05]  /*9990*/  @P0 BRA `(.L_x_2252) ;  /* 0xffffffb000000947 */ /* 0x000fea000383ffff */
.L_x_2251:
        /* <DEDUP_REMOVED lines=25> */
.L_x_2253:
        /* <DEDUP_REMOVED lines=23> */
.L_x_2254:
        /* <DEDUP_REMOVED lines=14> */
.L_x_5176:


//--------------------- .text._Z35group_norm_nhwc_bwd_one_pass_kernelI11Fp32IOFp32WLi512ELi96ELi768EEv26Group_norm_nhwc_bwd_params --------------------------
	.section	.text._Z35group_norm_nhwc_bwd_one_pass_kernelI11Fp32IOFp32WLi512ELi96ELi768EEv26Group_norm_nhwc_bwd_params,"ax",@progbits
	.sectioninfo	@"SHI_REGISTERS=40"
	.align	128
        .global         _Z35group_norm_nhwc_bwd_one_pass_kernelI11Fp32IOFp32WLi512ELi96ELi768EEv26Group_norm_nhwc_bwd_params
        .type           _Z35group_norm_nhwc_bwd_one_pass_kernelI11Fp32IOFp32WLi512ELi96ELi768EEv26Group_norm_nhwc_bwd_params,@function
        .size           _Z35group_norm_nhwc_bwd_one_pass_kernelI11Fp32IOFp32WLi512ELi96ELi768EEv26Group_norm_nhwc_bwd_params,(.L_x_5177 - _Z35group_norm_nhwc_bwd_one_pass_kernelI11Fp32IOFp32WLi512ELi96ELi768EEv26Group_norm_nhwc_bwd_params)
        .other          _Z35group_norm_nhwc_bwd_one_pass_kernelI11Fp32IOFp32WLi512ELi96ELi768EEv26Group_norm_nhwc_bwd_params,@"STO_CUDA_ENTRY STV_DEFAULT"
_Z35group_norm_nhwc_bwd_one_pass_kernelI11Fp32IOFp32WLi512ELi96ELi768EEv26Group_norm_nhwc_bwd_params:
.text._Z35group_norm_nhwc_bwd_one_pass_kernelI11Fp32IOFp32WLi512ELi96ELi768EEv26Group_norm_nhwc_bwd_params:
        /* <DEDUP_REMOVED lines=74> */
[----:B------:R-:W-:-:S04]  /*04a0*/  IADD3 R3, R2, 0x1f0, RZ ;  /* 0x000001f002037810 */ /* 0x000fc80007ffe0ff */
.L_x_2402:
[----:B--2---:R-:W2:Y:S01]  /*04b0*/  LDL R4, [R1+0x214] ;  /* 0x0002140001047983 */ /* 0x004ea20000100800 */
[----:B------:R-:W-:Y:S01]  /*04c0*/  IABS R3, c[0x0][0x1f0] ;  /* 0x00007c0000037a13 */ /* 0x000fe20000000000 */
[----:B------:R-:W-:Y:S01]  /*04d0*/  UMOV UR6, URZ ;  /* 0x0000003f00067c82 */ /* 0x000fe20008000000 */
[----:B------:R-:W-:Y:S01]  /*04e0*/  IADD3 R11, R2, 0x10, RZ ;  /* 0x00000010020b7810 */ /* 0x000fe20007ffe0ff */
[----:B------:R-:W-:Y:S01]  /*04f0*/  UISETP.GE.AND UP4, UPT, UR9, URZ, UPT ;  /* 0x0000003f0900728c */ /* 0x000fe2000bf86270 */
[----:B0-----:R-:W0:Y:S01]  /*0500*/  R2UR UR16, R3 ;  /* 0x00000000031073c2 */ /* 0x001e2200000e0000 */
[----:B------:R-:W-:Y:S01]  /*0510*/  ULDC UR15, c[0x0][0x1f0] ;  /* 0x00007c00000f7ab9 */ /* 0x000fe20000000800 */
[----:B------:R-:W-:Y:S01]  /*0520*/  ISETP.GE.U32.AND P2, PT, R11, c[0x0][0x1e0], PT ;  /* 0x000078000b007a0c */ /* 0x000fe20003f46070 */
[----:B------:R-:W-:Y:S01]  /*0530*/  UISETP.NE.AND UP0, UPT, URZ, UR15, UPT ;  /* 0x0000000f3f00728c */ /* 0x000fe2000bf05270 */
[----:B------:R-:W-:-:S02]  /*0540*/  SHF.R.S32.HI R7, RZ, 0x1f, R11 ;  /* 0x0000001fff077819 */ /* 0x000fc4000001140b */
[C---:B------:R-:W-:Y:S02]  /*0550*/  IADD3 R13, R2.reuse, 0x20, RZ ;  /* 0x00000020020d7810 */ /* 0x040fe40007ffe0ff */
[----:B------:R-:W-:Y:S02]  /*0560*/  ISETP.GE.AND.EX P2, PT, R7, c[0x0][0x1e4], PT, P2 ;  /* 0x0000790007007a0c */ /* 0x000fe40003f46320 */
[----:B------:R-:W-:Y:S02]  /*0570*/  IADD3 R12, R2, 0x30, RZ ;  /* 0x00000030020c7810 */ /* 0x000fe40007ffe0ff */
[----:B------:R-:W-:Y:S02]  /*0580*/  ISETP.GE.U32.AND P3, PT, R13, c[0x0][0x1e0], PT ;  /* 0x000078000d007a0c */ /* 0x000fe40003f66070 */
[----:B------:R-:W-:Y:S02]  /*0590*/  ISETP.GT.U32.OR P2, PT, R0, 0x2ff, P2 ;  /* 0x000002ff0000780c */ /* 0x000fe40001744470 */
[----:B------:R-:W-:-:S02]  /*05a0*/  SHF.R.S32.HI R10, RZ, 0x1f, R13 ;  /* 0x0000001fff0a7819 */ /* 0x000fc4000001140d */
[----:B------:R-:W-:Y:S02]  /*05b0*/  ISETP.GE.U32.AND P6, PT, R12, c[0x0][0x1e0], PT ;  /* 0x000078000c007a0c */ /* 0x000fe40003fc6070 */
[----:B------:R-:W-:Y:S02]  /*05c0*/  SHF.R.S32.HI R9, RZ, 0x1f, R12 ;  /* 0x0000001fff097819 */ /* 0x000fe4000001140c */
[----:B------:R-:W-:Y:S01]  /*05d0*/  ISETP.GE.AND.EX P3, PT, R10, c[0x0][0x1e4], PT, P3 ;  /* 0x000079000a007a0c */ /* 0x000fe20003f66330 */
[----:B0-----:R-:W0:Y:S01]  /*05e0*/  I2F.RP R3, UR16 ;  /* 0x0000001000037d06 */ /* 0x001e220008209400 */
[----:B------:R-:W-:Y:S02]  /*05f0*/  ISETP.GE.AND.EX P6, PT, R9, c[0x0][0x1e4], PT, P6 ;  /* 0x0000790009007a0c */ /* 0x000fe40003fc6360 */
[C---:B------:R-:W-:Y:S01]  /*0600*/  ISETP.GT.U32.OR P3, PT, R0.reuse, 0x2ff, P3 ;  /* 0x000002ff0000780c */ /* 0x040fe20001f64470 */
[----:B------:R-:W-:Y:S01]  /*0610*/  @!P2 IMAD R8, R7, c[0x0][0x1d8], RZ ;  /* 0x000076000708aa24 */ /* 0x000fe200078e02ff */
[----:B------:R-:W-:-:S02]  /*0620*/  ISETP.GT.U32.OR P6, PT, R0, 0x2ff, P6 ;  /* 0x000002ff0000780c */ /* 0x000fc400037c4470 */
[C---:B------:R-:W-:Y:S01]  /*0630*/  IADD3 R25, R2.reuse, 0x40, RZ ;  /* 0x0000004002197810 */ /* 0x040fe20007ffe0ff */
[----:B------:R-:W-:Y:S01]  /*0640*/  @!P2 IMAD R8, R11, c[0x0][0x1dc], R8 ;  /* 0x000077000b08aa24 */ /* 0x000fe200078e0208 */
[----:B------:R-:W-:Y:S01]  /*0650*/  IADD3 R23, R2, 0x50, RZ ;  /* 0x0000005002177810 */ /* 0x000fe20007ffe0ff */
[----:B0-----:R-:W0:Y:S08]  /*0660*/  MUFU.RCP R3, R3 ;  /* 0x0000000300037308 */ /* 0x001e300000001000 */
[----:B------:R-:W-:-:S04]  /*0670*/  @!P6 IMAD R9, R9, c[0x0][0x1d8], RZ ;  /* 0x000076000909ea24 */ /* 0x000fc800078e02ff */
[----:B------:R-:W-:Y:S01]  /*0680*/  @!P6 IMAD R9, R12, c[0x0][0x1dc], R9 ;  /* 0x000077000c09ea24 */ /* 0x000fe200078e0209 */
[----:B0-----:R-:W-:-:S06]  /*0690*/  IADD3 R3, R3, 0xffffffe, RZ ;  /* 0x0ffffffe03037810 */ /* 0x001fcc0007ffe0ff */
[----:B------:R-:W0:Y:S02]  /*06a0*/  F2I.FTZ.U32.TRUNC.NTZ R3, R3 ;  /* 0x0000000300037305 */ /* 0x000e24000021f000 */
[----:B0-----:R0:W1:Y:S02]  /*06b0*/  R2UR UR7, R3 ;  /* 0x00000000030773c2 */ /* 0x00106400000e0000 */
[----:B0-----:R-:W-:-:S06]  /*06c0*/  IABS R3, UR9 ;  /* 0x0000000900037c13 */ /* 0x001fcc0008000000 */
[----:B------:R-:W0:Y:S01]  /*06d0*/  R2UR UR14, R3 ;  /* 0x00000000030e73c2 */ /* 0x000e2200000e0000 */
[----:B-1----:R-:W-:-:S04]  /*06e0*/  UIADD3 UR5, URZ, -UR7, URZ ;  /* 0x800000073f057290 */ /* 0x002fc8000fffe03f */
[----:B------:R-:W-:-:S04]  /*06f0*/  UIMAD UR5, UR5, UR16, URZ ;  /* 0x00000010050572a4 */ /* 0x000fc8000f8e023f */
[----:B------:R-:W-:-:S04]  /*0700*/  UIMAD.WIDE.U32 UR6, UR7, UR5, UR6 ;  /* 0x00000005070672a5 */ /* 0x000fc8000f8e0006 */
[----:B0-----:R-:W-:-:S04]  /*0710*/  UIMAD.WIDE.U32 UR6, UR7, UR14, URZ ;  /* 0x0000000e070672a5 */ /* 0x001fc8000f8e003f */
[----:B------:R-:W-:-:S04]  /*0720*/  UIADD3 UR5, -UR7, URZ, URZ ;  /* 0x0000003f07057290 */ /* 0x000fc8000fffe13f */
[----:B------:R-:W-:Y:S02]  /*0730*/  UIMAD UR5, UR16, UR5, UR14 ;  /* 0x00000005100572a4 */ /* 0x000fe4000f8e020e */
[----:B------:R-:W-:Y:S02]  /*0740*/  ULOP3.LUT UR14, URZ, UR15, URZ, 0x33, !UPT ;  /* 0x0000000f3f0e7292 */ /* 0x000fe4000f8e333f */
[----:B------:R-:W-:-:S11]  /*0750*/  UISETP.GT.U32.AND UP2, UPT, UR16, UR5, UPT ;  /* 0x000000051000728c */ /* 0x000fd6000bf44070 */
[----:B------:R-:W-:Y:S02]  /*0760*/  @!UP2 UIADD3 UR5, UR5, -UR16, URZ ;  /* 0x800000100505a290 */ /* 0x000fe4000fffe03f */
[----:B------:R-:W-:Y:S02]  /*0770*/  @!UP2 UIADD3 UR7, UR7, 0x1, URZ ;  /* 0x000000010707a890 */ /* 0x000fe4000fffe03f */
[----:B------:R-:W-:Y:S02]  /*0780*/  UIADD3 UR6, UR5, -UR16, URZ ;  /* 0x8000001005067290 */ /* 0x000fe4000fffe03f */
[----:B------:R-:W-:Y:S02]  /*0790*/  UISETP.GT.U32.AND UP3, UPT, UR16, UR5, UPT ;  /* 0x000000051000728c */ /* 0x000fe4000bf64070 */
[----:B------:R-:W-:Y:S02]  /*07a0*/  UISETP.GE.U32.AND UP1, UPT, UR5, UR16, UPT ;  /* 0x000000100500728c */ /* 0x000fe4000bf26070 */
[----:B------:R-:W-:-:S02]  /*07b0*/  USEL UR5, UR6, UR5, !UP3 ;  /* 0x0000000506057287 */ /* 0x000fc4000d800000 */
[----:B------:R-:W-:Y:S02]  /*07c0*/  ULOP3.LUT UR6, UR9, UR15, URZ, 0x3c, !UPT ;  /* 0x0000000f09067292 */ /* 0x000fe4000f8e3c3f */
[----:B------:R-:W-:Y:S02]  /*07d0*/  @!UP4 UIADD3 UR5, -UR5, URZ, URZ ;  /* 0x0000003f0505c290 */ /* 0x000fe4000fffe13f */
[----:B------:R-:W-:Y:S02]  /*07e0*/  UISETP.GE.AND UP2, UPT, UR6, URZ, UPT ;  /* 0x0000003f0600728c */ /* 0x000fe4000bf46270 */
[----:B------:R-:W-:Y:S02]  /*07f0*/  USEL UR15, UR14, UR5, !UP0 ;  /* 0x000000050e0f7287 */ /* 0x000fe4000c000000 */
[----:B------:R-:W-:Y:S02]  /*0800*/  @UP1 UIADD3 UR7, UR7, 0x1, URZ ;  /* 0x0000000107071890 */ /* 0x000fe4000fffe03f */
[----:B------:R-:W-:-:S02]  /*0810*/  UIMAD UR22, UR15, 0x60, URZ ;  /* 0x000000600f1678a4 */ /* 0x000fc4000f8e023f */
[----:B------:R-:W-:-:S03]  /*0820*/  ULDC.64 UR16, c[0x0][0x1e8] ;  /* 0x00007a0000107ab9 */ /* 0x000fc60000000a00 */
[----:B------:R-:W-:Y:S01]  /*0830*/  @!UP2 UIADD3 UR7, -UR7, URZ, URZ ;  /* 0x0000003f0707a290 */ /* 0x000fe2000fffe13f */
[----:B------:R-:W-:-:S03]  /*0840*/  MOV R5, UR22 ;  /* 0x0000001600057c02 */ /* 0x000fc60008000f00 */
[----:B------:R-:W-:-:S04]  /*0850*/  USEL UR7, UR14, UR7, !UP0 ;  /* 0x000000070e077287 */ /* 0x000fc8000c000000 */
[----:B------:R-:W-:-:S04]  /*0860*/  USHF.R.S32.HI UR5, URZ, 0x1f, UR7 ;  /* 0x0000001f3f057899 */ /* 0x000fc80008011407 */
[----:B------:R-:W-:-:S04]  /*0870*/  UIMAD UR5, UR5, UR16, URZ ;  /* 0x00000010050572a4 */ /* 0x000fc8000f8e023f */
[----:B------:R-:W-:Y:S01]  /*0880*/  UIMAD UR5, UR7, UR17, UR5 ;  /* 0x00000011070572a4 */ /* 0x000fe2000f8e0205 */
[----:B------:R-:W-:Y:S01]  /*0890*/  CS2R R20, SRZ ;  /* 0x0000000000147805 */ /* 0x000fe2000001ff00 */
[----:B--2---:R-:W-:Y:S02]  /*08a0*/  SHF.R.S32.HI R3, RZ, 0x1f, R4 ;  /* 0x0000001fff037819 */ /* 0x004fe40000011404 */
[----:B------:R-:W-:-:S04]  /*08b0*/  IADD3 R4, P0, R4, UR22, RZ ;  /* 0x0000001604047c10 */ /* 0x000fc8000ff1e0ff */
[----:B------:R-:W-:Y:S02]  /*08c0*/  LEA.HI.X.SX32 R5, R5, R3, 0x1, P0 ;  /* 0x0000000305057211 */ /* 0x000fe400000f0eff */
[----:B------:R-:W-:-:S05]  /*08d0*/  MOV R3, UR7 ;  /* 0x0000000700037c02 */ /* 0x000fca0008000f00 */
[----:B------:R-:W-:-:S04]  /*08e0*/  IMAD.WIDE.U32 R4, R3, c[0x0][0x1e8], R4 ;  /* 0x00007a0003047a25 */ /* 0x000fc800078e0004 */
[----:B------:R-:W-:Y:S01]  /*08f0*/  @!P3 IMAD R3, R10, c[0x0][0x1d8], RZ ;  /* 0x000076000a03ba24 */ /* 0x000fe200078e02ff */
[----:B------:R-:W-:Y:S02]  /*0900*/  IADD3 R7, R5, UR5, RZ ;  /* 0x0000000505077c10 */ /* 0x000fe4000fffe0ff */
[-C--:B------:R-:W-:Y:S01]  /*0910*/  @!P2 MOV R6, R4.reuse ;  /* 0x000000040006a202 */ /* 0x080fe20000000f00 */
[----:B------:R-:W-:Y:S01]  /*0920*/  @!P3 IMAD R3, R13, c[0x0][0x1dc], R3 ;  /* 0x000077000d03ba24 */ /* 0x000fe200078e0203 */
[-C--:B------:R-:W-:Y:S02]  /*0930*/  @!P6 MOV R10, R4.reuse ;  /* 0x00000004000ae202 */ /* 0x080fe40000000f00 */
[----:B------:R-:W-:Y:S01]  /*0940*/  @!P3 MOV R14, R4 ;  /* 0x00000004000eb202 */ /* 0x000fe20000000f00 */
[----:B------:R-:W-:Y:S01]  /*0950*/  @!P2 IMAD.WIDE.U32 R16, R11, c[0x0][0x1d8], R6 ;  /* 0x000076000b10aa25 */ /* 0x000fe200078e0006 */
[-C--:B------:R-:W-:Y:S02]  /*0960*/  @!P6 MOV R11, R7.reuse ;  /* 0x00000007000be202 */ /* 0x080fe40000000f00 */
[----:B------:R-:W-:-:S02]  /*0970*/  @!P3 MOV R15, R7 ;  /* 0x00000007000fb202 */ /* 0x000fc40000000f00 */
[----:B------:R-:W-:Y:S01]  /*0980*/  @!P2 IADD3 R8, R17, R8, RZ ;  /* 0x000000081108a210 */ /* 0x000fe20007ffe0ff */
[----:B------:R-:W-:Y:S01]  /*0990*/  @!P6 IMAD.WIDE.U32 R10, R12, c[0x0][0x1d8], R10 ;  /* 0x000076000c0aea25 */ /* 0x000fe200078e000a */
[C---:B------:R-:W-:Y:S02]  /*09a0*/  @!P2 SHF.L.U32 R17, R16.reuse, 0x2, RZ ;  /* 0x000000021011a819 */ /* 0x040fe400000006ff */
[----:B------:R-:W-:Y:S01]  /*09b0*/  @!P2 SHF.L.U64.HI R16, R16, 0x2, R8 ;  /* 0x000000021010a819 */ /* 0x000fe20000010208 */
[----:B------:R-:W-:Y:S01]  /*09c0*/  @!P3 IMAD.WIDE.U32 R14, R13, c[0x0][0x1d8], R14 ;  /* 0x000076000d0eba25 */ /* 0x000fe200078e000e */
[----:B------:R-:W-:Y:S01]  /*09d0*/  @!P2 IADD3 R8, P0, R17, c[0x0][0x180], RZ ;  /* 0x000060001108aa10 */ /* 0x000fe20007f1e0ff */
[----:B------:R-:W-:Y:S01]  /*09e0*/  CS2R R12, SRZ ;  /* 0x00000000000c7805 */ /* 0x000fe2000001ff00 */
[----:B------:R-:W-:Y:S02]  /*09f0*/  @!P6 IADD3 R27, R11, R9, RZ ;  /* 0x000000090b1be210 */ /* 0x000fe40007ffe0ff */
[----:B------:R-:W-:-:S02]  /*0a00*/  @!P2 IADD3.X R9, R16, c[0x0][0x184], RZ, P0, !PT ;  /* 0x000061001009aa10 */ /* 0x000fc400007fe4ff */
[----:B------:R-:W-:Y:S02]  /*0a10*/  ISETP.GE.U32.AND P5, PT, R25, c[0x0][0x1e0], PT ;  /* 0x0000780019007a0c */ /* 0x000fe40003fa6070 */
[----:B------:R-:W-:Y:S01]  /*0a20*/  ISETP.GE.U32.AND P4, PT, R23, c[0x0][0x1e0], PT ;  /* 0x0000780017007a0c */ /* 0x000fe20003f86070 */
[----:B------:R0:W2:Y:S01]  /*0a30*/  @!P2 LDG.E.64 R12, [R8.64] ;  /* 0x00000012080ca981 */ /* 0x0000a2000c1e1b00 */
[----:B------:R-:W-:Y:S02]  /*0a40*/  SHF.R.S32.HI R19, RZ, 0x1f, R25 ;  /* 0x0000001fff137819 */ /* 0x000fe40000011419 */
[----:B------:R-:W-:Y:S02]  /*0a50*/  SHF.R.S32.HI R18, RZ, 0x1f, R23 ;  /* 0x0000001fff127819 */ /* 0x000fe40000011417 */
[----:B------:R-:W-:Y:S02]  /*0a60*/  @!P3 IADD3 R3, R15, R3, RZ ;  /* 0x000000030f03b210 */ /* 0x000fe40007ffe0ff */
[----:B------:R-:W-:-:S02]  /*0a70*/  @!P3 SHF.L.U32 R11, R14, 0x2, RZ ;  /* 0x000000020e0bb819 */ /* 0x000fc400000006ff */
[----:B------:R-:W-:Y:S02]  /*0a80*/  @!P6 SHF.L.U64.HI R27, R10, 0x2, R27 ;  /* 0x000000020a1be819 */ /* 0x000fe4000001021b */
[----:B0-----:R-:W-:Y:S02]  /*0a90*/  @!P2 IADD3 R8, P0, R17, c[0x0][0x178], RZ ;  /* 0x00005e001108aa10 */ /* 0x001fe40007f1e0ff */
[----:B------:R-:W-:Y:S02]  /*0aa0*/  ISETP.GE.AND.EX P5, PT, R19, c[0x0][0x1e4], PT, P5 ;  /* 0x0000790013007a0c */ /* 0x000fe40003fa6350 */
[----:B------:R-:W-:Y:S02]  /*0ab0*/  @!P2 IADD3.X R9, R16, c[0x0][0x17c], RZ, P0, !PT ;  /* 0x00005f001009aa10 */ /* 0x000fe400007fe4ff */
[----:B------:R-:W-:Y:S02]  /*0ac0*/  ISETP.GE.AND.EX P4, PT, R18, c[0x0][0x1e4], PT, P4 ;  /* 0x0000790012007a0c */ /* 0x000fe40003f86340 */
[----:B------:R-:W-:Y:S01]  /*0ad0*/  @!P3 SHF.L.U64.HI R14, R14, 0x2, R3 ;  /* 0x000000020e0eb819 */ /* 0x000fe20000010203 */
[----:B------:R0:W3:Y:S01]  /*0ae0*/  @!P2 LDG.E.64 R20, [R8.64] ;  /* 0x000000120814a981 */ /* 0x0000e2000c1e1b00 */
[----:B------:R-:W-:-:S02]  /*0af0*/  ISETP.GT.U32.OR P5, PT, R0, 0x2ff, P5 ;  /* 0x000002ff0000780c */ /* 0x000fc40002fa4470 */
[----:B------:R-:W-:Y:S02]  /*0b00*/  ISETP.GT.U32.OR P4, PT, R0, 0x2ff, P4 ;  /* 0x000002ff0000780c */ /* 0x000fe40002784470 */
[----:B------:R-:W-:Y:S02]  /*0b10*/  @!P6 SHF.L.U32 R3, R10, 0x2, RZ ;  /* 0x000000020a03e819 */ /* 0x000fe400000006ff */
[C---:B------:R-:W-:Y:S02]  /*0b20*/  @!P3 IADD3 R10, P0, R11.reuse, c[0x0][0x180], RZ ;  /* 0x000060000b0aba10 */ /* 0x040fe40007f1e0ff */
[----:B0-----:R-:W-:Y:S02]  /*0b30*/  @!P3 IADD3 R8, P2, R11, c[0x0][0x178], RZ ;  /* 0x00005e000b08ba10 */ /* 0x001fe40007f5e0ff */
[C---:B------:R-:W-:Y:S02]  /*0b40*/  @!P3 IADD3.X R11, R14.reuse, c[0x0][0x184], RZ, P0, !PT ;  /* 0x000061000e0bba10 */ /* 0x040fe400007fe4ff */
[----:B------:R-:W-:Y:S01]  /*0b50*/  @!P3 IADD3.X R9, R14, c[0x0][0x17c], RZ, P2, !PT ;  /* 0x00005f000e09ba10 */ /* 0x000fe200017fe4ff */
[----:B------:R-:W-:Y:S01]  /*0b60*/  @!P5 IMAD R14, R19, c[0x0][0x1d8], RZ ;  /* 0x00007600130eda24 */ /* 0x000fe200078e02ff */
[----:B------:R-:W-:-:S02]  /*0b70*/  @!P5 MOV R19, R7 ;  /* 0x000000070013d202 */ /* 0x000fc40000000f00 */
[----:B------:R-:W-:Y:S01]  /*0b80*/  @!P4 MOV R16, R4 ;  /* 0x000000040010c202 */ /* 0x000fe20000000f00 */
[----:B------:R-:W-:Y:S01]  /*0b90*/  @!P5 IMAD R14, R25, c[0x0][0x1dc], R14 ;  /* 0x00007700190eda24 */ /* 0x000fe200078e020e */
[----:B------:R-:W-:-:S05]  /*0ba0*/  @!P4 MOV R17, R7 ;  /* 0x000000070011c202 */ /* 0x000fca0000000f00 */
[----:B------:R-:W-:Y:S01]  /*0bb0*/  @!P4 IMAD.WIDE.U32 R16, R23, c[0x0][0x1d8], R16 ;  /* 0x000076001710ca25 */ /* 0x000fe200078e0010 */
[----:B--2---:R-:W-:Y:S04]  /*0bc0*/  STL.64 [R1+0x220], R12 ;  /* 0x0002200c01007387 */ /* 0x004fe80000100a00 */
[----:B---3--:R0:W-:Y:S02]  /*0bd0*/  STL.64 [R1+0xa0], R20 ;  /* 0x0000a01401007387 */ /* 0x0081e40000100a00 */
[----:B0-----:R-:W-:Y:S01]  /*0be0*/  @!P4 IMAD R20, R18, c[0x0][0x1d8], RZ ;  /* 0x000076001214ca24 */ /* 0x001fe200078e02ff */
[----:B------:R-:W-:-:S05]  /*0bf0*/  @!P5 MOV R18, R4 ;  /* 0x000000040012d202 */ /* 0x000fca0000000f00 */
[----:B------:R-:W-:-:S04]  /*0c00*/  @!P5 IMAD.WIDE.U32 R18, R25, c[0x0][0x1d8], R18 ;  /* 0x000076001912da25 */ /* 0x000fc800078e0012 */
[----:B------:R-:W-:Y:S01]  /*0c10*/  @!P4 IMAD R20, R23, c[0x0][0x1dc], R20 ;  /* 0x000077001714ca24 */ /* 0x000fe200078e0214 */
[----:B------:R-:W-:Y:S02]  /*0c20*/  @!P5 IADD3 R23, R19, R14, RZ ;  /* 0x0000000e1317d210 */ /* 0x000fe40007ffe0ff */
[----:B------:R-:W-:-:S06]  /*0c30*/  CS2R R14, SRZ ;  /* 0x00000000000e7805 */ /* 0x000fcc000001ff00 */
[----:B------:R0:W2:Y:S01]  /*0c40*/  @!P3 LDG.E.64 R14, [R10.64] ;  /* 0x000000120a0eb981 */ /* 0x0000a2000c1e1b00 */
        /* <DEDUP_REMOVED lines=10> */
[----:B------:R-:W-:Y:S02]  /*0cf0*/  @!P4 IADD3 R19, R17, R20, RZ ;  /* 0x000000141113c210 */ /* 0x000fe40007ffe0ff */
[----:B------:R-:W-:-:S02]  /*0d00*/  @!P5 SHF.L.U32 R26, R18, 0x2, RZ ;  /* 0x00000002121ad819 */ /* 0x000fc400000006ff */
[----:B------:R-:W-:Y:S02]  /*0d10*/  @!P5 SHF.L.U64.HI R23, R18, 0x2, R23 ;  /* 0x000000021217d819 */ /* 0x000fe40000010217 */
[C---:B------:R-:W-:Y:S02]  /*0d20*/  @!P4 SHF.L.U32 R18, R16.reuse, 0x2, RZ ;  /* 0x000000021012c819 */ /* 0x040fe400000006ff */
[----:B------:R-:W-:Y:S01]  /*0d30*/  @!P4 SHF.L.U64.HI R19, R16, 0x2, R19 ;  /* 0x000000021013c819 */ /* 0x000fe20000010213 */
[----:B------:R-:W-:Y:S01]  /*0d40*/  @!P0 IMAD R17, R12, c[0x0][0x1d8], RZ ;  /* 0x000076000c118a24 */ /* 0x000fe200078e02ff */
[-C--:B0-----:R-:W-:Y:S01]  /*0d50*/  @!P0 MOV R10, R4.reuse ;  /* 0x00000004000a8202 */ /* 0x081fe20000000f00 */
[----:B------:R-:W-:Y:S01]  /*0d60*/  @!P2 IMAD R16, R24, c[0x0][0x1d8], RZ ;  /* 0x000076001810aa24 */ /* 0x000fe200078e02ff */
[----:B------:R-:W-:Y:S01]  /*0d70*/  @!P0 MOV R11, R7 ;  /* 0x00000007000b8202 */ /* 0x000fe20000000f00 */
[----:B------:R-:W-:Y:S01]  /*0d80*/  CS2R R12, SRZ ;  /* 0x00000000000c7805 */ /* 0x000fe2000001ff00 */
[----:B------:R-:W-:-:S02]  /*0d90*/  @!P2 MOV R24, R4 ;  /* 0x000000040018a202 */ /* 0x000fc40000000f00 */
[----:B------:R-:W-:Y:S01]  /*0da0*/  @!P2 MOV R25, R7 ;  /* 0x000000070019a202 */ /* 0x000fe20000000f00 */
[C---:B------:R-:W-:Y:S02]  /*0db0*/  @!P0 IMAD R17, R22.reuse, c[0x0][0x1dc], R17 ;  /* 0x0000770016118a24 */ /* 0x040fe400078e0211 */
[----:B------:R-:W-:Y:S01]  /*0dc0*/  @!P0 IMAD.WIDE.U32 R10, R22, c[0x0][0x1d8], R10 ;  /* 0x00007600160a8a25 */ /* 0x000fe200078e000a */
[----:B------:R0:W3:Y:S03]  /*0dd0*/  @!P3 LDG.E.64 R12, [R8.64] ;  /* 0x00000012080cb981 */ /* 0x0000e6000c1e1b00 */
[C---:B------:R-:W-:Y:S02]  /*0de0*/  @!P2 IMAD R16, R21.reuse, c[0x0][0x1dc], R16 ;  /* 0x000077001510aa24 */ /* 0x040fe400078e0210 */
[----:B------:R-:W-:Y:S01]  /*0df0*/  @!P2 IMAD.WIDE.U32 R24, R21, c[0x0][0x1d8], R24 ;  /* 0x000076001518aa25 */ /* 0x000fe200078e0018 */
[----:B------:R-:W-:-:S02]  /*0e00*/  @!P6 IADD3 R20, P3, R3, c[0x0][0x180], RZ ;  /* 0x000060000314ea10 */ /* 0x000fc40007f7e0ff */
[----:B0-----:R-:W-:Y:S02]  /*0e10*/  @!P0 IADD3 R9, R11, R17, RZ ;  /* 0x000000110b098210 */ /* 0x001fe40007ffe0ff */
[----:B------:R-:W-:Y:S02]  /*0e20*/  @!P2 IADD3 R11, R25, R16, RZ ;  /* 0x00000010190ba210 */ /* 0x000fe40007ffe0ff */
[----:B------:R-:W-:Y:S01]  /*0e30*/  CS2R R16, SRZ ;  /* 0x0000000000107805 */ /* 0x000fe2000001ff00 */
[----:B------:R-:W-:Y:S02]  /*0e40*/  @!P6 IADD3.X R21, R27, c[0x0][0x184], RZ, P3, !PT ;  /* 0x000061001b15ea10 */ /* 0x000fe40001ffe4ff */
[C---:B------:R-:W-:Y:S02]  /*0e50*/  @!P0 SHF.L.U32 R8, R10.reuse, 0x2, RZ ;  /* 0x000000020a088819 */ /* 0x040fe400000006ff */
[----:B------:R-:W-:Y:S01]  /*0e60*/  @!P0 SHF.L.U64.HI R9, R10, 0x2, R9 ;  /* 0x000000020a098819 */ /* 0x000fe20000010209 */
[----:B------:R0:W4:Y:S01]  /*0e70*/  @!P6 LDG.E.64 R16, [R20.64] ;  /* 0x000000121410e981 */ /* 0x000122000c1e1b00 */
[----:B------:R-:W-:-:S02]  /*0e80*/  @!P6 IADD3 R10, P3, R3, c[0x0][0x178], RZ ;  /* 0x00005e00030aea10 */ /* 0x000fc40007f7e0ff */
[----:B------:R-:W-:Y:S02]  /*0e90*/  @!P2 SHF.L.U64.HI R3, R24, 0x2, R11 ;  /* 0x000000021803a819 */ /* 0x000fe4000001020b */
[----:B------:R-:W-:Y:S02]  /*0ea0*/  @!P6 IADD3.X R11, R27, c[0x0][0x17c], RZ, P3, !PT ;  /* 0x00005f001b0bea10 */ /* 0x000fe40001ffe4ff */
[----:B0-----:R-:W-:-:S04]  /*0eb0*/  @!P5 IADD3 R20, P3, R26, c[0x0][0x180], RZ ;  /* 0x000060001a14da10 */ /* 0x001fc80007f7e0ff */
[----:B------:R-:W-:Y:S01]  /*0ec0*/  @!P5 IADD3.X R21, R23, c[0x0][0x184], RZ, P3, !PT ;  /* 0x000061001715da10 */ /* 0x000fe20001ffe4ff */
[----:B--2---:R-:W-:Y:S04]  /*0ed0*/  STL [R1+0x22c], R14 ;  /* 0x00022c0e01007387 */ /* 0x004fe80000100800 */
[----:B------:R0:W-:Y:S02]  /*0ee0*/  STL [R1+0x228], R15 ;  /* 0x0002280f01007387 */ /* 0x0001e40000100800 */
[----:B0-----:R-:W-:-:S06]  /*0ef0*/  CS2R R14, SRZ ;  /* 0x00000000000e7805 */ /* 0x001fcc000001ff00 */
[----:B------:R0:W2:Y:S01]  /*0f00*/  @!P5 LDG.E.64 R14, [R20.64] ;  /* 0x00000012140ed981 */ /* 0x0000a2000c1e1b00 */
[----:B------:R-:W-:Y:S02]  /*0f10*/  @!P2 SHF.L.U32 R22, R24, 0x2, RZ ;  /* 0x000000021816a819 */ /* 0x000fe400000006ff */
[----:B------:R-:W-:Y:S01]  /*0f20*/  @!P5 IADD3 R24, P3, R26, c[0x0][0x178], RZ ;  /* 0x00005e001a18da10 */ /* 0x000fe20007f7e0ff */
[----:B------:R-:W-:-:S03]  /*0f30*/  CS2R R28, SRZ ;  /* 0x00000000001c7805 */ /* 0x000fc6000001ff00 */
[----:B------:R-:W-:-:S03]  /*0f40*/  @!P5 IADD3.X R25, R23, c[0x0][0x17c], RZ, P3, !PT ;  /* 0x00005f001719da10 */ /* 0x000fc60001ffe4ff */
[----:B------:R1:W2:Y:S01]  /*0f50*/  @!P6 LDG.E.64 R28, [R10.64] ;  /* 0x000000120a1ce981 */ /* 0x0002a2000c1e1b00 */
[----:B0-----:R-:W-:Y:S02]  /*0f60*/  @!P0 IADD3 R20, P6, R8, c[0x0][0x180], RZ ;  /* 0x0000600008148a10 */ /* 0x001fe40007fde0ff */
[----:B-1----:R-:W-:Y:S02]  /*0f70*/  @!P4 IADD3 R10, P3, R18, c[0x0][0x180], RZ ;  /* 0x00006000120aca10 */ /* 0x002fe40007f7e0ff */
[----:B------:R-:W-:Y:S02]  /*0f80*/  @!P0 IADD3.X R21, R9, c[0x0][0x184], RZ, P6, !PT ;  /* 0x0000610009158a10 */ /* 0x000fe400037fe4ff */
[----:B------:R-:W-:Y:S01]  /*0f90*/  @!P4 IADD3.X R11, R19, c[0x0][0x184], RZ, P3, !PT ;  /* 0x00006100130bca10 */ /* 0x000fe20001ffe4ff */
[----:B----4-:R-:W-:Y:S04]  /*0fa0*/  STL.64 [R1+0x230], R16 ;  /* 0x0002301001007387 */ /* 0x010fe80000100a00 */
[----:B---3--:R0:W-:Y:S02]  /*0fb0*/  STL.64 [R1+0xb0], R12 ;  /* 0x0000b00c01007387 */ /* 0x0081e40000100a00 */
[----:B0-----:R-:W-:-:S06]  /*0fc0*/  CS2R R12, SRZ ;  /* 0x00000000000c7805 */ /* 0x001fcc000001ff00 */
[----:B------:R0:W3:Y:S01]  /*0fd0*/  @!P5 LDG.E.64 R12, [R24.64] ;  /* 0x00000012180cd981 */ /* 0x0000e2000c1e1b00 */
[----:B------:R-:W-:Y:S01]  /*0fe0*/  @!P4 IADD3 R18, P5, R18, c[0x0][0x178], RZ ;  /* 0x00005e001212ca10 */ /* 0x000fe20007fbe0ff */
[----:B------:R-:W-:-:S03]  /*0ff0*/  CS2R R16, SRZ ;  /* 0x0000000000107805 */ /* 0x000fc6000001ff00 */
[----:B------:R-:W-:-:S05]  /*1000*/  @!P4 IADD3.X R19, R19, c[0x0][0x17c], RZ, P5, !PT ;  /* 0x00005f001313ca10 */ /* 0x000fca0002ffe4ff */
[----:B------:R-:W4:Y:S01]  /*1010*/  @!P4 LDG.E.64 R16, [R18.64] ;  /* 0x000000121210c981 */ /* 0x000f22000c1e1b00 */
[----:B------:R-:W-:Y:S01]  /*1020*/  CS2R R26, SRZ ;  /* 0x00000000001a7805 */ /* 0x000fe2000001ff00 */
[----:B0-----:R-:W-:-:S05]  /*1030*/  CS2R R24, SRZ ;  /* 0x0000000000187805 */ /* 0x001fca000001ff00 */
[----:B------:R0:W4:Y:S01]  /*1040*/  @!P4 LDG.E.64 R26, [R10.64] ;  /* 0x000000120a1ac981 */ /* 0x000122000c1e1b00 */
[----:B------:R-:W-:-:S04]  /*1050*/  @!P0 IADD3 R8, P4, R8, c[0x0][0x178], RZ ;  /* 0x00005e0008088a10 */ /* 0x000fc80007f9e0ff */
[----:B------:R-:W-:-:S05]  /*1060*/  @!P0 IADD3.X R9, R9, c[0x0][0x17c], RZ, P4, !PT ;  /* 0x00005f0009098a10 */ /* 0x000fca00027fe4ff */
[----:B------:R1:W4:Y:S04]  /*1070*/  @!P0 LDG.E.64 R24, [R8.64] ;  /* 0x0000001208188981 */ /* 0x000328000c1e1b00 */
[----:B--2---:R2:W-:Y:S02]  /*1080*/  STL.64 [R1+0x20], R14 ;  /* 0x0000200e01007387 */ /* 0x0045e40000100a00 */
[----:B--2---:R-:W-:-:S06]  /*1090*/  CS2R R14, SRZ ;  /* 0x00000000000e7805 */ /* 0x004fcc000001ff00 */
[----:B------:R-:W2:Y:S04]  /*10a0*/  @!P0 LDG.E.64 R14, [R20.64] ;  /* 0x00000012140e8981 */ /* 0x000ea8000c1e1b00 */
[----:B---3--:R3:W-:Y:S02]  /*10b0*/  STL.64 [R1+0xe0], R12 ;  /* 0x0000e00c01007387 */ /* 0x0087e40000100a00 */
[----:B---3--:R-:W-:-:S04]  /*10c0*/  IADD3 R13, R2, 0x80, RZ ;  /* 0x00000080020d7810 */ /* 0x008fc80007ffe0ff */
[----:B------:R-:W-:Y:S02]  /*10d0*/  ISETP.GE.U32.AND P3, PT, R13, c[0x0][0x1e0], PT ;  /* 0x000078000d007a0c */ /* 0x000fe40003f66070 */
[----:B0-----:R-:W-:-:S04]  /*10e0*/  SHF.R.S32.HI R10, RZ, 0x1f, R13 ;  /* 0x0000001fff0a7819 */ /* 0x001fc8000001140d */
[----:B------:R-:W-:Y:S01]  /*10f0*/  ISETP.GE.AND.EX P3, PT, R10, c[0x0][0x1e4], PT, P3 ;  /* 0x000079000a007a0c */ /* 0x000fe20003f66330 */
[----:B----4-:R0:W-:Y:S03]  /*1100*/  STL.64 [R1+0xe8], R16 ;  /* 0x0000e81001007387 */ /* 0x0101e60000100a00 */
[----:B------:R-:W-:Y:S02]  /*1110*/  ISETP.GT.U32.OR P3, PT, R0, 0x2ff, P3 ;  /* 0x000002ff0000780c */ /* 0x000fe40001f64470 */
[----:B0-----:R-:W-:-:S04]  /*1120*/  IADD3 R16, R2, 0x90, RZ ;  /* 0x0000009002107810 */ /* 0x001fc80007ffe0ff */
[----:B------:R-:W-:Y:S02]  /*1130*/  ISETP.GE.U32.AND P5, PT, R16, c[0x0][0x1e0], PT ;  /* 0x0000780010007a0c */ /* 0x000fe40003fa6070 */
[----:B------:R-:W-:-:S04]  /*1140*/  SHF.R.S32.HI R18, RZ, 0x1f, R16 ;  /* 0x0000001fff127819 */ /* 0x000fc80000011410 */
[----:B------:R-:W-:Y:S01]  /*1150*/  ISETP.GE.AND.EX P5, PT, R18, c[0x0][0x1e4], PT, P5 ;  /* 0x0000790012007a0c */ /* 0x000fe20003fa6350 */
[----:B------:R-:W-:Y:S01]  /*1160*/  @!P3 IMAD R10, R10, c[0x0][0x1d8], RZ ;  /* 0x000076000a0aba24 */ /* 0x000fe200078e02ff */
[----:B-1----:R-:W-:Y:S02]  /*1170*/  @!P3 MOV R8, R4 ;  /* 0x000000040008b202 */ /* 0x002fe40000000f00 */
[----:B------:R-:W-:Y:S02]  /*1180*/  ISETP.GT.U32.OR P5, PT, R0, 0x2ff, P5 ;  /* 0x000002ff0000780c */ /* 0x000fe40002fa4470 */
[----:B------:R-:W-:Y:S01]  /*1190*/  @!P3 MOV R9, R7 ;  /* 0x000000070009b202 */ /* 0x000fe20000000f00 */
[----:B------:R-:W-:-:S04]  /*11a0*/  @!P3 IMAD R10, R13, c[0x0][0x1dc], R10 ;  /* 0x000077000d0aba24 */ /* 0x000fc800078e020a */
[----:B------:R-:W-:Y:S01]  /*11b0*/  @!P3 IMAD.WIDE.U32 R8, R13, c[0x0][0x1d8], R8 ;  /* 0x000076000d08ba25 */ /* 0x000fe200078e0008 */
[----:B--2---:R0:W-:Y:S02]  /*11c0*/  STL.64 [R1+0x30], R14 ;  /* 0x0000300e01007387 */ /* 0x0041e40000100a00 */
[C---:B0-----:R-:W-:Y:S02]  /*11d0*/  IADD3 R15, R2.reuse, 0xa0, RZ ;  /* 0x000000a0020f7810 */ /* 0x041fe40007ffe0ff */
[----:B------:R-:W-:Y:S02]  /*11e0*/  IADD3 R14, R2, 0xb0, RZ ;  /* 0x000000b0020e7810 */ /* 0x000fe40007ffe0ff */
[----:B------:R-:W-:Y:S02]  /*11f0*/  ISETP.GE.U32.AND P6, PT, R15, c[0x0][0x1e0], PT ;  /* 0x000078000f007a0c */ /* 0x000fe40003fc6070 */
[----:B------:R-:W-:Y:S02]  /*1200*/  ISETP.GE.U32.AND P4, PT, R14, c[0x0][0x1e0], PT ;  /* 0x000078000e007a0c */ /* 0x000fe40003f86070 */
[----:B------:R-:W-:-:S02]  /*1210*/  SHF.R.S32.HI R17, RZ, 0x1f, R15 ;  /* 0x0000001fff117819 */ /* 0x000fc4000001140f */
[----:B------:R-:W-:Y:S02]  /*1220*/  SHF.R.S32.HI R11, RZ, 0x1f, R14 ;  /* 0x0000001fff0b7819 */ /* 0x000fe4000001140e */
[----:B------:R-:W-:Y:S02]  /*1230*/  ISETP.GE.AND.EX P6, PT, R17, c[0x0][0x1e4], PT, P6 ;  /* 0x0000790011007a0c */ /* 0x000fe40003fc6360 */
[----:B------:R-:W-:Y:S02]  /*1240*/  ISETP.GE.AND.EX P0, PT, R11, c[0x0][0x1e4], PT, P4 ;  /* 0x000079000b007a0c */ /* 0x000fe40003f06340 */
[----:B------:R-:W-:Y:S02]  /*1250*/  @!P2 IADD3 R20, P4, R22, c[0x0][0x180], RZ ;  /* 0x000060001614aa10 */ /* 0x000fe40007f9e0ff */
[C---:B------:R-:W-:Y:S02]  /*1260*/  ISETP.GT.U32.OR P6, PT, R0.reuse, 0x2ff, P6 ;  /* 0x000002ff0000780c */ /* 0x040fe400037c4470 */
[----:B------:R-:W-:-:S02]  /*1270*/  ISETP.GT.U32.OR P0, PT, R0, 0x2ff, P0 ;  /* 0x000002ff0000780c */ /* 0x000fc40000704470 */
[C---:B------:R-:W-:Y:S02]  /*1280*/  @!P2 IADD3.X R21, R3.reuse, c[0x0][0x184], RZ, P4, !PT ;  /* 0x000061000315aa10 */ /* 0x040fe400027fe4ff */
[----:B------:R-:W-:Y:S01]  /*1290*/  @!P2 IADD3 R22, P4, R22, c[0x0][0x178], RZ ;  /* 0x00005e001616aa10 */ /* 0x000fe20007f9e0ff */
[----:B------:R-:W-:Y:S03]  /*12a0*/  STL.64 [R1+0xd0], R28 ;  /* 0x0000d01c01007387 */ /* 0x000fe60000100a00 */
[----:B------:R-:W-:Y:S02]  /*12b0*/  @!P2 IADD3.X R23, R3, c[0x0][0x17c], RZ, P4, !PT ;  /* 0x00005f000317aa10 */ /* 0x000fe400027fe4ff */
[----:B------:R-:W-:Y:S01]  /*12c0*/  @!P3 IADD3 R3, R9, R10, RZ ;  /* 0x0000000a0903b210 */ /* 0x000fe20007ffe0ff */
[----:B------:R0:W-:Y:S01]  /*12d0*/  STL.64 [R1+0x28], R26 ;  /* 0x0000281a01007387 */ /* 0x0001e20000100a00 */
[----:B------:R-:W-:Y:S01]  /*12e0*/  @!P5 IMAD R9, R18, c[0x0][0x1d8], RZ ;  /* 0x000076001209da24 */ /* 0x000fe200078e02ff */
[----:B------:R-:W-:-:S02]  /*12f0*/  @!P6 MOV R18, R4 ;  /* 0x000000040012e202 */ /* 0x000fc40000000f00 */
[----:B------:R1:W-:Y:S01]  /*1300*/  STL.64 [R1+0x100], R24 ;  /* 0x0001001801007387 */ /* 0x0003e20000100a00 */
[C---:B------:R-:W-:Y:S02]  /*1310*/  @!P3 SHF.L.U64.HI R3, R8.reuse, 0x2, R3 ;  /* 0x000000020803b819 */ /* 0x040fe40000010203 */
[-C--:B------:R-:W-:Y:S02]  /*1320*/  @!P6 MOV R19, R7.reuse ;  /* 0x000000070013e202 */ /* 0x080fe40000000f00 */
[----:B0-----:R-:W-:Y:S01]  /*1330*/  @!P3 SHF.L.U32 R26, R8, 0x2, RZ ;  /* 0x00000002081ab819 */ /* 0x001fe200000006ff */
[----:B------:R-:W-:Y:S02]  /*1340*/  @!P6 IMAD R8, R17, c[0x0][0x1d8], RZ ;  /* 0x000076001108ea24 */ /* 0x000fe400078e02ff */
[----:B------:R-:W-:Y:S01]  /*1350*/  @!P0 IMAD R27, R11, c[0x0][0x1d8], RZ ;  /* 0x000076000b1b8a24 */ /* 0x000fe200078e02ff */
[----:B-1----:R-:W-:Y:S02]  /*1360*/  @!P0 MOV R24, R4 ;  /* 0x0000000400188202 */ /* 0x002fe40000000f00 */
[----:B------:R-:W-:Y:S01]  /*1370*/  @!P0 MOV R25, R7 ;  /* 0x0000000700198202 */ /* 0x000fe20000000f00 */
[----:B------:R-:W-:-:S02]  /*1380*/  @!P6 IMAD R8, R15, c[0x0][0x1dc], R8 ;  /* 0x000077000f08ea24 */ /* 0x000fc400078e0208 */
[----:B------:R-:W-:-:S04]  /*1390*/  @!P6 IMAD.WIDE.U32 R18, R15, c[0x0][0x1d8], R18 ;  /* 0x000076000f12ea25 */ /* 0x000fc800078e0012 */
[C---:B------:R-:W-:Y:S02]  /*13a0*/  @!P0 IMAD R27, R14.reuse, c[0x0][0x1dc], R27 ;  /* 0x000077000e1b8a24 */ /* 0x040fe400078e021b */
[----:B------:R-:W-:Y:S02]  /*13b0*/  @!P0 IMAD.WIDE.U32 R24, R14, c[0x0][0x1d8], R24 ;  /* 0x000076000e188a25 */ /* 0x000fe400078e0018 */
[----:B------:R-:W-:-:S06]  /*13c0*/  CS2R R14, SRZ ;  /* 0x00000000000e7805 */ /* 0x000fcc000001ff00 */
[----:B------:R0:W2:Y:S01]  /*13d0*/  @!P2 LDG.E.64 R14, [R22.64] ;  /* 0x00000012160ea981 */ /* 0x0000a2000c1e1b00 */
[----:B------:R-:W-:-:S04]  /*13e0*/  IADD3 R12, R2, 0xc0, RZ ;  /* 0x000000c0020c7810 */ /* 0x000fc80007ffe0ff */
[----:B------:R-:W-:Y:S02]  /*13f0*/  ISETP.GE.U32.AND P4, PT, R12, c[0x0][0x1e0], PT ;  /* 0x000078000c007a0c */ /* 0x000fe40003f86070 */
[----:B------:R-:W-:-:S04]  /*1400*/  SHF.R.S32.HI R13, RZ, 0x1f, R12 ;  /* 0x0000001fff0d7819 */ /* 0x000fc8000001140c */
[----:B------:R-:W-:Y:S02]  /*1410*/  ISETP.GE.AND.EX P4, PT, R13, c[0x0][0x1e4], PT, P4 ;  /* 0x000079000d007a0c */ /* 0x000fe40003f86340 */
[----:B------:R-:W-:Y:S02]  /*1420*/  @!P5 MOV R10, R4 ;  /* 0x00000004000ad202 */ /* 0x000fe40000000f00 */
[----:B------:R-:W-:Y:S02]  /*1430*/  ISETP.GT.U32.OR P4, PT, R0, 0x2ff, P4 ;  /* 0x000002ff0000780c */ /* 0x000fe40002784470 */
[----:B------:R-:W-:Y:S01]  /*1440*/  @!P5 MOV R11, R7 ;  /* 0x00000007000bd202 */ /* 0x000fe20000000f00 */
[----:B------:R-:W-:-:S04]  /*1450*/  @!P5 IMAD R9, R16, c[0x0][0x1dc], R9 ;  /* 0x000077001009da24 */ /* 0x000fc800078e0209 */
[----:B------:R-:W-:Y:S02]  /*1460*/  @!P5 IMAD.WIDE.U32 R10, R16, c[0x0][0x1d8], R10 ;  /* 0x00007600100ada25 */ /* 0x000fe400078e000a */
[----:B------:R-:W-:-:S03]  /*1470*/  CS2R R16, SRZ ;  /* 0x0000000000107805 */ /* 0x000fc6000001ff00 */
[----:B------:R-:W-:Y:S02]  /*1480*/  @!P5 IADD3 R9, R11, R9, RZ ;  /* 0x000000090b09d210 */ /* 0x000fe40007ffe0ff */
[----:B------:R-:W-:Y:S01]  /*1490*/  @!P6 IADD3 R11, R19, R8, RZ ;  /* 0x00000008130be210 */ /* 0x000fe20007ffe0ff */
[----:B------:R1:W3:Y:S01]  /*14a0*/  @!P2 LDG.E.64 R16, [R20.64] ;  /* 0x000000121410a981 */ /* 0x0002e2000c1e1b00 */
[----:B------:R-:W-:Y:S01]  /*14b0*/  @!P0 IADD3 R19, R25, R27, RZ ;  /* 0x0000001b19138210 */ /* 0x000fe20007ffe0ff */
[----:B------:R-:W-:Y:S01]  /*14c0*/  @!P4 IMAD R25, R13, c[0x0][0x1d8], RZ ;  /* 0x000076000d19ca24 */ /* 0x000fe200078e02ff */
[----:B0-----:R-:W-:Y:S02]  /*14d0*/  @!P4 MOV R22, R4 ;  /* 0x000000040016c202 */ /* 0x001fe40000000f00 */
[----:B------:R-:W-:Y:S01]  /*14e0*/  @!P4 MOV R23, R7 ;  /* 0x000000070017c202 */ /* 0x000fe20000000f00 */
[----:B------:R-:W-:Y:S01]  /*14f0*/  @!P4 IMAD R25, R12, c[0x0][0x1dc], R25 ;  /* 0x000077000c19ca24 */ /* 0x000fe200078e0219 */
[----:B------:R-:W-:-:S02]  /*1500*/  @!P5 SHF.L.U32 R8, R10, 0x2, RZ ;  /* 0x000000020a08d819 */ /* 0x000fc400000006ff */
[----:B-1----:R-:W-:Y:S01]  /*1510*/  @!P3 IADD3 R20, P2, R26, c[0x0][0x180], RZ ;  /* 0x000060001a14ba10 */ /* 0x002fe20007f5e0ff */
[----:B------:R-:W-:Y:S01]  /*1520*/  @!P4 IMAD.WIDE.U32 R22, R12, c[0x0][0x1d8], R22 ;  /* 0x000076000c16ca25 */ /* 0x000fe200078e0016 */
[----:B------:R-:W-:Y:S02]  /*1530*/  @!P5 SHF.L.U64.HI R9, R10, 0x2, R9 ;  /* 0x000000020a09d819 */ /* 0x000fe40000010209 */
[C---:B------:R-:W-:Y:S02]  /*1540*/  @!P6 SHF.L.U32 R10, R18.reuse, 0x2, RZ ;  /* 0x00000002120ae819 */ /* 0x040fe400000006ff */
[----:B------:R-:W-:Y:S02]  /*1550*/  @!P6 SHF.L.U64.HI R11, R18, 0x2, R11 ;  /* 0x00000002120be819 */ /* 0x000fe4000001020b */
[C---:B------:R-:W-:Y:S02]  /*1560*/  @!P0 SHF.L.U32 R18, R24.reuse, 0x2, RZ ;  /* 0x0000000218128819 */ /* 0x040fe400000006ff */
[----:B------:R-:W-:-:S02]  /*1570*/  @!P0 SHF.L.U64.HI R19, R24, 0x2, R19 ;  /* 0x0000000218138819 */ /* 0x000fc40000010213 */
[----:B------:R-:W-:Y:S02]  /*1580*/  @!P3 IADD3.X R21, R3, c[0x0][0x184], RZ, P2, !PT ;  /* 0x000061000315ba10 */ /* 0x000fe400017fe4ff */
[----:B------:R-:W-:Y:S01]  /*1590*/  @!P3 IADD3 R24, P2, R26, c[0x0][0x178], RZ ;  /* 0x00005e001a18ba10 */ /* 0x000fe20007f5e0ff */
[----:B------:R-:W-:Y:S01]  /*15a0*/  CS2R R12, SRZ ;  /* 0x00000000000c7805 */ /* 0x000fe2000001ff00 */
[----:B------:R-:W-:Y:S02]  /*15b0*/  @!P4 IADD3 R26, R23, R25, RZ ;  /* 0x00000019171ac210 */ /* 0x000fe40007ffe0ff */
[----:B------:R-:W-:-:S05]  /*15c0*/  @!P3 IADD3.X R25, R3, c[0x0][0x17c], RZ, P2, !PT ;  /* 0x00005f000319ba10 */ /* 0x000fca00017fe4ff */
[----:B------:R-:W4:Y:S04]  /*15d0*/  @!P3 LDG.E.64 R12, [R24.64] ;  /* 0x00000012180cb981 */ /* 0x000f28000c1e1b00 */
[----:B--2---:R0:W-:Y:S02]  /*15e0*/  STL.64 [R1+0x108], R14 ;  /* 0x0001080e01007387 */ /* 0x0041e40000100a00 */
[----:B0-----:R-:W-:-:S06]  /*15f0*/  CS2R R14, SRZ ;  /* 0x00000000000e7805 */ /* 0x001fcc000001ff00 */
[----:B------:R0:W2:Y:S01]  /*1600*/  @!P3 LDG.E.64 R14, [R20.64] ;  /* 0x00000012140eb981 */ /* 0x0000a2000c1e1b00 */
[C---:B------:R-:W-:Y:S02]  /*1610*/  @!P4 SHF.L.U32 R3, R22.reuse, 0x2, RZ ;  /* 0x000000021603c819 */ /* 0x040fe400000006ff */
[----:B------:R-:W-:Y:S02]  /*1620*/  @!P4 SHF.L.U64.HI R26, R22, 0x2, R26 ;  /* 0x00000002161ac819 */ /* 0x000fe4000001021a */
[----:B0-----:R-:W-:-:S04]  /*1630*/  @!P5 IADD3 R20, P3, R8, c[0x0][0x180], RZ ;  /* 0x000060000814da10 */ /* 0x001fc80007f7e0ff */
[----:B------:R-:W-:Y:S02]  /*1640*/  @!P5 IADD3.X R21, R9, c[0x0][0x184], RZ, P3, !PT ;  /* 0x000061000915da10 */ /* 0x000fe40001ffe4ff */
[----:B------:R-:W-:-:S04]  /*1650*/  @!P6 IADD3 R22, P3, R10, c[0x0][0x180], RZ ;  /* 0x000060000a16ea10 */ /* 0x000fc80007f7e0ff */
[----:B------:R-:W-:Y:S01]  /*1660*/  @!P6 IADD3.X R23, R11, c[0x0][0x184], RZ, P3, !PT ;  /* 0x000061000b17ea10 */ /* 0x000fe20001ffe4ff */
[----:B--2---:R0:W-:Y:S04]  /*1670*/  STL.64 [R1+0x48], R14 ;  /* 0x0000480e01007387 */ /* 0x0041e80000100a00 */
[----:B----4-:R1:W-:Y:S01]  /*1680*/  STL.64 [R1+0x110], R12 ;  /* 0x0001100c01007387 */ /* 0x0103e20000100a00 */
[----:B0-----:R-:W-:Y:S01]  /*1690*/  CS2R R14, SRZ ;  /* 0x00000000000e7805 */ /* 0x001fe2000001ff00 */
[----:B-1----:R-:W-:-:S05]  /*16a0*/  CS2R R12, SRZ ;  /* 0x00000000000c7805 */ /* 0x002fca000001ff00 */
[----:B------:R-:W2:Y:S04]  /*16b0*/  @!P5 LDG.E.64 R14, [R20.64] ;  /* 0x00000012140ed981 */ /* 0x000ea8000c1e1b00 */
[----:B------:R-:W4:Y:S01]  /*16c0*/  @!P6 LDG.E.64 R12, [R22.64] ;  /* 0x00000012160ce981 */ /* 0x000f22000c1e1b00 */
[----:B------:R-:W-:Y:S01]  /*16d0*/  @!P5 IADD3 R8, P2, R8, c[0x0][0x178], RZ ;  /* 0x00005e000808da10 */ /* 0x000fe20007f5e0ff */
[----:B------:R-:W-:-:S03]  /*16e0*/  CS2R R28, SRZ ;  /* 0x00000000001c7805 */ /* 0x000fc6000001ff00 */
[----:B------:R-:W-:Y:S01]  /*16f0*/  @!P5 IADD3.X R9, R9, c[0x0][0x17c], RZ, P2, !PT ;  /* 0x00005f000909da10 */ /* 0x000fe200017fe4ff */
[----:B---3--:R-:W-:Y:S04]  /*1700*/  STL.64 [R1+0x40], R16 ;  /* 0x0000401001007387 */ /* 0x008fe80000100a00 */
[----:B------:R0:W3:Y:S01]  /*1710*/  @!P5 LDG.E.64 R28, [R8.64] ;  /* 0x00000012081cd981 */ /* 0x0000e2000c1e1b00 */
[----:B------:R-:W-:-:S04]  /*1720*/  @!P6 IADD3 R10, P5, R10, c[0x0][0x178], RZ ;  /* 0x00005e000a0aea10 */ /* 0x000fc80007fbe0ff */
[----:B------:R-:W-:Y:S01]  /*1730*/  @!P6 IADD3.X R11, R11, c[0x0][0x17c], RZ, P5, !PT ;  /* 0x00005f000b0bea10 */ /* 0x000fe20002ffe4ff */
[----:B--2---:R-:W-:Y:S04]  /*1740*/  STL.64 [R1+0x50], R14 ;  /* 0x0000500e01007387 */ /* 0x004fe80000100a00 */
[----:B----4-:R1:W-:Y:S02]  /*1750*/  STL.64 [R1+0x58], R12 ;  /* 0x0000580c01007387 */ /* 0x0103e40000100a00 */
[----:B-1----:R-:W-:-:S06]  /*1760*/  CS2R R12, SRZ ;  /* 0x00000000000c7805 */ /* 0x002fcc000001ff00 */
[----:B------:R1:W2:Y:S01]  /*1770*/  @!P6 LDG.E.64 R12, [R10.64] ;  /* 0x000000120a0ce981 */ /* 0x0002a2000c1e1b00 */
[----:B------:R-:W-:Y:S02]  /*1780*/  IADD3 R15, R2, 0xe0, RZ ;  /* 0x000000e0020f7810 */ /* 0x000fe40007ffe0ff */
[----:B------:R-:W-:Y:S02]  /*1790*/  @!P0 IADD3 R20, P5, R18, c[0x0][0x180], RZ ;  /* 0x0000600012148a10 */ /* 0x000fe40007fbe0ff */
[----:B------:R-:W-:Y:S02]  /*17a0*/  ISETP.GE.U32.AND P2, PT, R15, c[0x0][0x1e0], PT ;  /* 0x000078000f007a0c */ /* 0x000fe40003f46070 */
[----:B0-----:R-:W-:Y:S02]  /*17b0*/  SHF.R.S32.HI R8, RZ, 0x1f, R15 ;  /* 0x0000001fff087819 */ /* 0x001fe4000001140f */
[----:B------:R-:W-:Y:S02]  /*17c0*/  @!P0 IADD3.X R21, R19, c[0x0][0x184], RZ, P5, !PT ;  /* 0x0000610013158a10 */ /* 0x000fe40002ffe4ff */
[----:B------:R-:W-:-:S04]  /*17d0*/  ISETP.GE.AND.EX P2, PT, R8, c[0x0][0x1e4], PT, P2 ;  /* 0x0000790008007a0c */ /* 0x000fc80003f46320 */
[----:B------:R-:W-:Y:S01]  /*17e0*/  ISETP.GT.U32.OR P2, PT, R0, 0x2ff, P2 ;  /* 0x000002ff0000780c */ /* 0x000fe20001744470 */
[----:B------:R-:W-:Y:S01]  /*17f0*/  CS2R R24, SRZ ;  /* 0x0000000000187805 */ /* 0x000fe2000001ff00 */
[----:B------:R-:W-:-:S05]  /*1800*/  @!P0 IADD3 R18, P6, R18, c[0x0][0x178], RZ ;  /* 0x00005e0012128a10 */ /* 0x000fca0007fde0ff */
[----:B------:R0:W4:Y:S06]  /*1810*/  @!P0 LDG.E.64 R24, [R20.64] ;  /* 0x0000001214188981 */ /* 0x00012c000c1e1b00 */
[----:B-1----:R-:W-:Y:S01]  /*1820*/  @!P2 MOV R10, R4 ;  /* 0x00000004000aa202 */ /* 0x002fe20000000f00 */
[----:B------:R-:W-:Y:S01]  /*1830*/  @!P2 IMAD R23, R8, c[0x0][0x1d8], RZ ;  /* 0x000076000817aa24 */ /* 0x000fe200078e02ff */
[----:B------:R-:W-:-:S03]  /*1840*/  @!P2 MOV R11, R7 ;  /* 0x00000007000ba202 */ /* 0x000fc60000000f00 */
[C---:B------:R-:W-:Y:S02]  /*1850*/  @!P2 IMAD R23, R15.reuse, c[0x0][0x1dc], R23 ;  /* 0x000077000f17aa24 */ /* 0x040fe400078e0217 */
[----:B------:R-:W-:Y:S01]  /*1860*/  @!P2 IMAD.WIDE.U32 R10, R15, c[0x0][0x1d8], R10 ;  /* 0x000076000f0aaa25 */ /* 0x000fe200078e000a */
[----:B------:R-:W-:Y:S01]  /*1870*/  @!P0 IADD3.X R19, R19, c[0x0][0x17c], RZ, P6, !PT ;  /* 0x00005f0013138a10 */ /* 0x000fe200037fe4ff */
[----:B--2---:R1:W-:Y:S02]  /*1880*/  STL.64 [R1+0x128], R12 ;  /* 0x0001280c01007387 */ /* 0x0043e40000100a00 */
[----:B-1----:R-:W-:-:S04]  /*1890*/  IADD3 R13, R2, 0xf0, RZ ;  /* 0x000000f0020d7810 */ /* 0x002fc80007ffe0ff */
[----:B------:R-:W-:Y:S02]  /*18a0*/  ISETP.GE.U32.AND P5, PT, R13, c[0x0][0x1e0], PT ;  /* 0x000078000d007a0c */ /* 0x000fe40003fa6070 */
[----:B------:R-:W-:-:S04]  /*18b0*/  SHF.R.S32.HI R14, RZ, 0x1f, R13 ;  /* 0x0000001fff0e7819 */ /* 0x000fc8000001140d */
[----:B------:R-:W-:-:S04]  /*18c0*/  ISETP.GE.AND.EX P5, PT, R14, c[0x0][0x1e4], PT, P5 ;  /* 0x000079000e007a0c */ /* 0x000fc80003fa6350 */
[----:B------:R-:W-:-:S13]  /*18d0*/  ISETP.GT.U32.OR P5, PT, R0, 0x2ff, P5 ;  /* 0x000002ff0000780c */ /* 0x000fda0002fa4470 */
[----:B------:R-:W-:Y:S02]  /*18e0*/  @!P5 IMAD R27, R14, c[0x0][0x1d8], RZ ;  /* 0x000076000e1bda24 */ /* 0x000fe400078e02ff */
[----:B------:R-:W-:-:S06]  /*18f0*/  CS2R R14, SRZ ;  /* 0x00000000000e7805 */ /* 0x000fcc000001ff00 */
[----:B------:R1:W2:Y:S01]  /*1900*/  @!P0 LDG.E.64 R14, [R18.64] ;  /* 0x00000012120e8981 */ /* 0x0002a2000c1e1b00 */
[----:B------:R-:W-:-:S04]  /*1910*/  IADD3 R17, R2, 0xd0, RZ ;  /* 0x000000d002117810 */ /* 0x000fc80007ffe0ff */
[----:B------:R-:W-:Y:S02]  /*1920*/  ISETP.GE.U32.AND P3, PT, R17, c[0x0][0x1e0], PT ;  /* 0x0000780011007a0c */ /* 0x000fe40003f66070 */
[----:B------:R-:W-:-:S04]  /*1930*/  SHF.R.S32.HI R9, RZ, 0x1f, R17 ;  /* 0x0000001fff097819 */ /* 0x000fc80000011411 */
[----:B------:R-:W-:Y:S02]  /*1940*/  ISETP.GE.AND.EX P3, PT, R9, c[0x0][0x1e4], PT, P3 ;  /* 0x0000790009007a0c */ /* 0x000fe40003f66330 */
[----:B------:R-:W-:Y:S02]  /*1950*/  IADD3 R12, R2, 0x100, RZ ;  /* 0x00000100020c7810 */ /* 0x000fe40007ffe0ff */
[----:B------:R-:W-:Y:S02]  /*1960*/  ISETP.GT.U32.OR P3, PT, R0, 0x2ff, P3 ;  /* 0x000002ff0000780c */ /* 0x000fe40001f64470 */
[----:B------:R-:W-:Y:S02]  /*1970*/  ISETP.GE.U32.AND P6, PT, R12, c[0x0][0x1e0], PT ;  /* 0x000078000c007a0c */ /* 0x000fe40003fc6070 */
[----:B------:R-:W-:-:S04]  /*1980*/  SHF.R.S32.HI R16, RZ, 0x1f, R12 ;  /* 0x0000001fff107819 */ /* 0x000fc8000001140c */
[----:B------:R-:W-:-:S04]  /*1990*/  ISETP.GE.AND.EX P6, PT, R16, c[0x0][0x1e4], PT, P6 ;  /* 0x0000790010007a0c */ /* 0x000fc80003fc6360 */
[----:B------:R-:W-:Y:S01]  /*19a0*/  ISETP.GT.U32.OR P6, PT, R0, 0x2ff, P6 ;  /* 0x000002ff0000780c */ /* 0x000fe200037c4470 */
[----:B------:R-:W-:Y:S01]  /*19b0*/  @!P3 IMAD R22, R9, c[0x0][0x1d8], RZ ;  /* 0x000076000916ba24 */ /* 0x000fe200078e02ff */
[----:B------:R-:W-:Y:S02]  /*19c0*/  @!P3 MOV R8, R4 ;  /* 0x000000040008b202 */ /* 0x000fe40000000f00 */
[----:B------:R-:W-:Y:S01]  /*19d0*/  @!P3 MOV R9, R7 ;  /* 0x000000070009b202 */ /* 0x000fe20000000f00 */
[----:B------:R-:W-:Y:S01]  /*19e0*/  @!P3 IMAD R22, R17, c[0x0][0x1dc], R22 ;  /* 0x000077001116ba24 */ /* 0x000fe200078e0216 */
[----:B------:R-:W-:-:S03]  /*19f0*/  @!P2 IADD3 R23, R11, R23, RZ ;  /* 0x000000170b17a210 */ /* 0x000fc60007ffe0ff */
[----:B------:R-:W-:-:S05]  /*1a00*/  @!P3 IMAD.WIDE.U32 R8, R17, c[0x0][0x1d8], R8 ;  /* 0x000076001108ba25 */ /* 0x000fca00078e0008 */
[----:B------:R-:W-:Y:S02]  /*1a10*/  @!P3 IADD3 R22, R9, R22, RZ ;  /* 0x000000160916b210 */ /* 0x000fe40007ffe0ff */
[C---:B------:R-:W-:Y:S02]  /*1a20*/  @!P2 SHF.L.U32 R9, R10.reuse, 0x2, RZ ;  /* 0x000000020a09a819 */ /* 0x040fe400000006ff */
[----:B------:R-:W-:Y:S01]  /*1a30*/  @!P2 SHF.L.U64.HI R10, R10, 0x2, R23 ;  /* 0x000000020a0aa819 */ /* 0x000fe20000010217 */
[----:B------:R-:W-:Y:S01]  /*1a40*/  @!P6 IMAD R23, R16, c[0x0][0x1d8], RZ ;  /* 0x000076001017ea24 */ /* 0x000fe200078e02ff */
[-C--:B-1----:R-:W-:Y:S02]  /*1a50*/  @!P6 MOV R18, R4.reuse ;  /* 0x000000040012e202 */ /* 0x082fe40000000f00 */
[----:B------:R-:W-:Y:S01]  /*1a60*/  @!P6 MOV R19, R7 ;  /* 0x000000070013e202 */ /* 0x000fe20000000f00 */
[----:B------:R-:W-:Y:S01]  /*1a70*/  @!P6 IMAD R23, R12, c[0x0][0x1dc], R23 ;  /* 0x000077000c17ea24 */ /* 0x000fe200078e0217 */
[----:B0-----:R-:W-:-:S02]  /*1a80*/  @!P5 MOV R20, R4 ;  /* 0x000000040014d202 */ /* 0x001fc40000000f00 */
[----:B------:R-:W-:Y:S01]  /*1a90*/  @!P5 MOV R21, R7 ;  /* 0x000000070015d202 */ /* 0x000fe20000000f00 */
[----:B------:R-:W-:Y:S01]  /*1aa0*/  @!P6 IMAD.WIDE.U32 R18, R12, c[0x0][0x1d8], R18 ;  /* 0x000076000c12ea25 */ /* 0x000fe200078e0012 */
[C---:B------:R-:W-:Y:S02]  /*1ab0*/  @!P3 SHF.L.U32 R11, R8.reuse, 0x2, RZ ;  /* 0x00000002080bb819 */ /* 0x040fe400000006ff */
[----:B------:R-:W-:Y:S02]  /*1ac0*/  @!P3 SHF.L.U64.HI R8, R8, 0x2, R22 ;  /* 0x000000020808b819 */ /* 0x000fe40000010216 */
[----:B------:R-:W-:Y:S01]  /*1ad0*/  @!P4 IADD3 R22, P0, R3, c[0x0][0x180], RZ ;  /* 0x000060000316ca10 */ /* 0x000fe20007f1e0ff */
[----:B------:R-:W-:Y:S01]  /*1ae0*/  @!P5 IMAD R27, R13, c[0x0][0x1dc], R27 ;  /* 0x000077000d1bda24 */ /* 0x000fe200078e021b */
[----:B------:R-:W-:Y:S01]  /*1af0*/  @!P6 IADD3 R19, R19, R23, RZ ;  /* 0x000000171313e210 */ /* 0x000fe20007ffe0ff */
[----:B------:R-:W-:Y:S01]  /*1b00*/  @!P5 IMAD.WIDE.U32 R20, R13, c[0x0][0x1d8], R20 ;  /* 0x000076000d14da25 */ /* 0x000fe200078e0014 */
[----:B------:R-:W-:Y:S01]  /*1b10*/  @!P4 IADD3.X R23, R26, c[0x0][0x184], RZ, P0, !PT ;  /* 0x000061001a17ca10 */ /* 0x000fe200007fe4ff */
[----:B------:R-:W-:Y:S01]  /*1b20*/  CS2R R12, SRZ ;  /* 0x00000000000c7805 */ /* 0x000fe2000001ff00 */
[----:B---3--:R-:W-:Y:S02]  /*1b30*/  STL.64 [R1+0x120], R28 ;  /* 0x0001201c01007387 */ /* 0x008fe40000100a00 */
[----:B------:R-:W-:-:S02]  /*1b40*/  @!P5 IADD3 R27, R21, R27, RZ ;  /* 0x0000001b151bd210 */ /* 0x000fc40007ffe0ff */
[----:B----4-:R0:W-:Y:S04]  /*1b50*/  STL.64 [R1+0x60], R24 ;  /* 0x0000601801007387 */ /* 0x0101e80000100a00 */
[----:B------:R1:W3:Y:S01]  /*1b60*/  @!P4 LDG.E.64 R12, [R22.64] ;  /* 0x00000012160cc981 */ /* 0x0002e2000c1e1b00 */
[C---:B------:R-:W-:Y:S02]  /*1b70*/  @!P5 SHF.L.U32 R21, R20.reuse, 0x2, RZ ;  /* 0x000000021415d819 */ /* 0x040fe400000006ff */
[----:B------:R-:W-:Y:S02]  /*1b80*/  @!P5 SHF.L.U64.HI R27, R20, 0x2, R27 ;  /* 0x00000002141bd819 */ /* 0x000fe4000001021b */
[----:B0-----:R-:W-:Y:S02]  /*1b90*/  @!P4 IADD3 R24, P0, R3, c[0x0][0x178], RZ ;  /* 0x00005e000318ca10 */ /* 0x001fe40007f1e0ff */
[----:B------:R-:W-:-:S02]  /*1ba0*/  @!P6 SHF.L.U32 R20, R18, 0x2, RZ ;  /* 0x000000021214e819 */ /* 0x000fc400000006ff */
[----:B------:R-:W-:Y:S02]  /*1bb0*/  @!P6 SHF.L.U64.HI R3, R18, 0x2, R19 ;  /* 0x000000021203e819 */ /* 0x000fe40000010213 */
[----:B------:R-:W-:Y:S02]  /*1bc0*/  @!P4 IADD3.X R25, R26, c[0x0][0x17c], RZ, P0, !PT ;  /* 0x00005f001a19ca10 */ /* 0x000fe400007fe4ff */
[----:B------:R-:W-:Y:S01]  /*1bd0*/  @!P3 IADD3 R18, P0, R11, c[0x0][0x180], RZ ;  /* 0x000060000b12ba10 */ /* 0x000fe20007f1e0ff */
[----:B------:R-:W-:-:S03]  /*1be0*/  CS2R R16, SRZ ;  /* 0x0000000000107805 */ /* 0x000fc6000001ff00 */
[----:B------:R-:W-:-:S03]  /*1bf0*/  @!P3 IADD3.X R19, R8, c[0x0][0x184], RZ, P0, !PT ;  /* 0x000061000813ba10 */ /* 0x000fc600007fe4ff */
[----:B------:R0:W2:Y:S04]  /*1c00*/  @!P4 LDG.E.64 R16, [R24.64] ;  /* 0x000000121810c981 */ /* 0x0000a8000c1e1b00 */
[----:B--2---:R2:W-:Y:S02]  /*1c10*/  STL.64 [R1+0x130], R14 ;  /* 0x0001300e01007387 */ /* 0x0045e40000100a00 */
[----:B--2---:R-:W-:-:S06]  /*1c20*/  CS2R R14, SRZ ;  /* 0x00000000000e7805 */ /* 0x004fcc000001ff00 */
[----:B------:R2:W4:Y:S01]  /*1c30*/  @!P3 LDG.E.64 R14, [R18.64] ;  /* 0x00000012120eb981 */ /* 0x000522000c1e1b00 */
[----:B-1----:R-:W-:-:S04]  /*1c40*/  @!P3 IADD3 R22, P0, R11, c[0x0][0x178], RZ ;  /* 0x00005e000b16ba10 */ /* 0x002fc80007f1e0ff */
[----:B------:R-:W-:Y:S02]  /*1c50*/  @!P3 IADD3.X R23, R8, c[0x0][0x17c], RZ, P0, !PT ;  /* 0x00005f000817ba10 */ /* 0x000fe400007fe4ff */
[----:B------:R-:W-:Y:S01]  /*1c60*/  @!P2 IADD3 R8, P0, R9, c[0x0][0x180], RZ ;  /* 0x000060000908aa10 */ /* 0x000fe20007f1e0ff */
[----:B0-----:R-:W-:Y:S01]  /*1c70*/  CS2R R24, SRZ ;  /* 0x0000000000187805 */ /* 0x001fe2000001ff00 */
[----:B---3--:R0:W-:Y:S02]  /*1c80*/  STL.64 [R1+0x70], R12 ;  /* 0x0000700c01007387 */ /* 0x0081e40000100a00 */
[----:B0-----:R-:W-:-:S06]  /*1c90*/  CS2R R12, SRZ ;  /* 0x00000000000c7805 */ /* 0x001fcc000001ff00 */
[----:B------:R0:W3:Y:S01]  /*1ca0*/  @!P3 LDG.E.64 R12, [R22.64] ;  /* 0x00000012160cb981 */ /* 0x0000e2000c1e1b00 */
[----:B--2---:R-:W-:Y:S02]  /*1cb0*/  @!P2 IADD3 R18, P3, R9, c[0x0][0x178], RZ ;  /* 0x00005e000912aa10 */ /* 0x004fe40007f7e0ff */
[----:B------:R-:W-:Y:S01]  /*1cc0*/  @!P2 IADD3.X R9, R10, c[0x0][0x184], RZ, P0, !PT ;  /* 0x000061000a09aa10 */ /* 0x000fe200007fe4ff */
[----:B------:R1:W-:Y:S01]  /*1cd0*/  STL.64 [R1+0x138], R16 ;  /* 0x0001381001007387 */ /* 0x0003e20000100a00 */
[----:B0-----:R-:W-:-:S03]  /*1ce0*/  @!P5 IADD3 R22, P4, R21, c[0x0][0x180], RZ ;  /* 0x000060001516da10 */ /* 0x001fc60007f9e0ff */
[----:B------:R0:W2:Y:S01]  /*1cf0*/  @!P2 LDG.E.64 R24, [R8.64] ;  /* 0x000000120818a981 */ /* 0x0000a2000c1e1b00 */
[----:B------:R-:W-:Y:S02]  /*1d00*/  @!P2 IADD3.X R19, R10, c[0x0][0x17c], RZ, P3, !PT ;  /* 0x00005f000a13aa10 */ /* 0x000fe40001ffe4ff */
[----:B------:R-:W-:Y:S01]  /*1d10*/  @!P5 IADD3.X R23, R27, c[0x0][0x184], RZ, P4, !PT ;  /* 0x000061001b17da10 */ /* 0x000fe200027fe4ff */
[----:B-1----:R-:W-:Y:S01]  /*1d20*/  CS2R R16, SRZ ;  /* 0x0000000000107805 */ /* 0x002fe2000001ff00 */
[----:B0-----:R-:W-:-:S05]  /*1d30*/  @!P5 IADD3 R8, P0, R21, c[0x0][0x178], RZ ;  /* 0x00005e001508da10 */ /* 0x001fca0007f1e0ff */
[----:B------:R0:W2:Y:S01]  /*1d40*/  @!P2 LDG.E.64 R16, [R18.64] ;  /* 0x000000121210a981 */ /* 0x0000a2000c1e1b00 */
[----:B------:R-:W-:Y:S01]  /*1d50*/  @!P5 IADD3.X R9, R27, c[0x0][0x17c], RZ, P0, !PT ;  /* 0x00005f001b09da10 */ /* 0x000fe200007fe4ff */
[----:B0-----:R-:W-:-:S06]  /*1d60*/  CS2R R18, SRZ ;  /* 0x0000000000127805 */ /* 0x001fcc000001ff00 */
[----:B------:R0:W2:Y:S04]  /*1d70*/  @!P5 LDG.E.64 R18, [R8.64] ;  /* 0x000000120812d981 */ /* 0x0000a8000c1e1b00 */
[----:B----4-:R1:W-:Y:S02]  /*1d80*/  STL.64 [R1+0x78], R14 ;  /* 0x0000780e01007387 */ /* 0x0103e40000100a00 */
[----:B-1----:R-:W-:-:S06]  /*1d90*/  CS2R R14, SRZ ;  /* 0x00000000000e7805 */ /* 0x002fcc000001ff00 */
[----:B------:R-:W4:Y:S01]  /*1da0*/  @!P5 LDG.E.64 R14, [R22.64] ;  /* 0x00000012160ed981 */ /* 0x000f22000c1e1b00 */
[----:B------:R-:W-:-:S04]  /*1db0*/  IADD3 R11, R2, 0x120, RZ ;  /* 0x00000120020b7810 */ /* 0x000fc80007ffe0ff */
[----:B------:R-:W-:Y:S01]  /*1dc0*/  ISETP.GE.U32.AND P3, PT, R11, c[0x0][0x1e0], PT ;  /* 0x000078000b007a0c */ /* 0x000fe20003f66070 */
[----:B---3--:R1:W-:Y:S02]  /*1dd0*/  STL.64 [R1+0x148], R12 ;  /* 0x0001480c01007387 */ /* 0x0083e40000100a00 */
[----:B-1----:R-:W-:-:S04]  /*1de0*/  IADD3 R13, R2, 0x110, RZ ;  /* 0x00000110020d7810 */ /* 0x002fc80007ffe0ff */
[----:B------:R-:W-:Y:S02]  /*1df0*/  ISETP.GE.U32.AND P2, PT, R13, c[0x0][0x1e0], PT ;  /* 0x000078000d007a0c */ /* 0x000fe40003f46070 */
[----:B------:R-:W-:-:S04]  /*1e00*/  SHF.R.S32.HI R10, RZ, 0x1f, R13 ;  /* 0x0000001fff0a7819 */ /* 0x000fc8000001140d */
[----:B------:R-:W-:-:S04]  /*1e10*/  ISETP.GE.AND.EX P2, PT, R10, c[0x0][0x1e4], PT, P2 ;  /* 0x000079000a007a0c */ /* 0x000fc80003f46320 */
[----:B------:R-:W-:-:S13]  /*1e20*/  ISETP.GT.U32.OR P2, PT, R0, 0x2ff, P2 ;  /* 0x000002ff0000780c */ /* 0x000fda0001744470 */
[----:B0-----:R-:W-:Y:S01]  /*1e30*/  @!P2 MOV R8, R4 ;  /* 0x000000040008a202 */ /* 0x001fe20000000f00 */
[----:B------:R-:W-:Y:S01]  /*1e40*/  @!P2 IMAD R10, R10, c[0x0][0x1d8], RZ ;  /* 0x000076000a0aaa24 */ /* 0x000fe200078e02ff */
[----:B------:R-:W-:-:S03]  /*1e50*/  @!P2 MOV R9, R7 ;  /* 0x000000070009a202 */ /* 0x000fc60000000f00 */
[C---:B------:R-:W-:Y:S02]  /*1e60*/  @!P2 IMAD R10, R13.reuse, c[0x0][0x1dc], R10 ;  /* 0x000077000d0aaa24 */ /* 0x040fe400078e020a */
[----:B------:R-:W-:Y:S01]  /*1e70*/  @!P2 IMAD.WIDE.U32 R8, R13, c[0x0][0x1d8], R8 ;  /* 0x000076000d08aa25 */ /* 0x000fe200078e0008 */
[----:B----4-:R0:W-:Y:S04]  /*1e80*/  STL.64 [R1+0x90], R14 ;  /* 0x0000900e01007387 */ /* 0x0101e80000100a00 */
[----:B--2---:R1:W-:Y:S04]  /*1e90*/  STL.64 [R1+0x80], R24 ;  /* 0x0000801801007387 */ /* 0x0043e80000100a00 */
[----:B------:R2:W-:Y:S01]  /*1ea0*/  STL.64 [R1+0x150], R16 ;  /* 0x0001501001007387 */ /* 0x0005e20000100a00 */
[----:B0-----:R-:W-:-:S02]  /*1eb0*/  IADD3 R14, R2, 0x140, RZ ;  /* 0x00000140020e7810 */ /* 0x001fc40007ffe0ff */
[----:B------:R-:W-:Y:S02]  /*1ec0*/  IADD3 R15, R2, 0x130, RZ ;  /* 0x00000130020f7810 */ /* 0x000fe40007ffe0ff */
[----:B-1----:R-:W-:Y:S02]  /*1ed0*/  SHF.R.S32.HI R25, RZ, 0x1f, R11 ;  /* 0x0000001fff197819 */ /* 0x002fe4000001140b */
[----:B------:R-:W-:Y:S02]  /*1ee0*/  ISETP.GE.U32.AND P0, PT, R14, c[0x0][0x1e0], PT ;  /* 0x000078000e007a0c */ /* 0x000fe40003f06070 */
[----:B--2---:R-:W-:Y:S01]  /*1ef0*/  SHF.R.S32.HI R16, RZ, 0x1f, R14 ;  /* 0x0000001fff107819 */ /* 0x004fe2000001140e */
[----:B------:R0:W-:Y:S01]  /*1f00*/  STL.64 [R1+0x160], R18 ;  /* 0x0001601201007387 */ /* 0x0001e20000100a00 */
[----:B------:R-:W-:Y:S02]  /*1f10*/  ISETP.GE.AND.EX P3, PT, R25, c[0x0][0x1e4], PT, P3 ;  /* 0x0000790019007a0c */ /* 0x000fe40003f66330 */
[----:B------:R-:W-:-:S02]  /*1f20*/  ISETP.GE.AND.EX P5, PT, R16, c[0x0][0x1e4], PT, P0 ;  /* 0x0000790010007a0c */ /* 0x000fc40003fa6300 */
[----:B------:R-:W-:Y:S02]  /*1f30*/  ISETP.GE.U32.AND P4, PT, R15, c[0x0][0x1e0], PT ;  /* 0x000078000f007a0c */ /* 0x000fe40003f86070 */
[----:B------:R-:W-:Y:S02]  /*1f40*/  SHF.R.S32.HI R17, RZ, 0x1f, R15 ;  /* 0x0000001fff117819 */ /* 0x000fe4000001140f */
[----:B------:R-:W-:Y:S02]  /*1f50*/  ISETP.GT.U32.OR P3, PT, R0, 0x2ff, P3 ;  /* 0x000002ff0000780c */ /* 0x000fe40001f64470 */
[----:B0-----:R-:W-:Y:S02]  /*1f60*/  @!P6 IADD3 R18, P0, R20, c[0x0][0x180], RZ ;  /* 0x000060001412ea10 */ /* 0x001fe40007f1e0ff */
[----:B------:R-:W-:Y:S02]  /*1f70*/  ISETP.GE.AND.EX P4, PT, R17, c[0x0][0x1e4], PT, P4 ;  /* 0x0000790011007a0c */ /* 0x000fe40003f86340 */
[----:B------:R-:W-:-:S02]  /*1f80*/  @!P6 IADD3.X R19, R3, c[0x0][0x184], RZ, P0, !PT ;  /* 0x000061000313ea10 */ /* 0x000fc400007fe4ff */
[----:B------:R-:W-:Y:S02]  /*1f90*/  @!P6 IADD3 R20, P0, R20, c[0x0][0x178], RZ ;  /* 0x00005e001414ea10 */ /* 0x000fe40007f1e0ff */
[C---:B------:R-:W-:Y:S02]  /*1fa0*/  ISETP.GT.U32.OR P4, PT, R0.reuse, 0x2ff, P4 ;  /* 0x000002ff0000780c */ /* 0x040fe40002784470 */
[----:B------:R-:W-:Y:S02]  /*1fb0*/  ISETP.GT.U32.OR P5, PT, R0, 0x2ff, P5 ;  /* 0x000002ff0000780c */ /* 0x000fe40002fa4470 */
[----:B------:R-:W-:Y:S02]  /*1fc0*/  @!P6 IADD3.X R21, R3, c[0x0][0x17c], RZ, P0, !PT ;  /* 0x00005f000315ea10 */ /* 0x000fe400007fe4ff */
[----:B------:R-:W-:Y:S02]  /*1fd0*/  @!P2 IADD3 R3, R9, R10, RZ ;  /* 0x0000000a0903a210 */ /* 0x000fe40007ffe0ff */
[----:B------:R-:W-:-:S02]  /*1fe0*/  @!P2 SHF.L.U32 R24, R8, 0x2, RZ ;  /* 0x000000020818a819 */ /* 0x000fc400000006ff */
[----:B------:R-:W-:Y:S01]  /*1ff0*/  @!P2 SHF.L.U64.HI R3, R8, 0x2, R3 ;  /* 0x000000020803a819 */ /* 0x000fe20000010203 */
[----:B------:R-:W-:Y:S01]  /*2000*/  @!P3 IMAD R27, R25, c[0x0][0x1d8], RZ ;  /* 0x00007600191bba24 */ /* 0x000fe200078e02ff */
[-C--:B------:R-:W-:Y:S02]  /*2010*/  @!P3 MOV R8, R4.reuse ;  /* 0x000000040008b202 */ /* 0x080fe40000000f00 */
[-C--:B------:R-:W-:Y:S01]  /*2020*/  @!P3 MOV R9, R7.reuse ;  /* 0x000000070009b202 */ /* 0x080fe20000000f00 */
[----:B------:R-:W-:Y:S01]  /*2030*/  @!P3 IMAD R27, R11, c[0x0][0x1dc], R27 ;  /* 0x000077000b1bba24 */ /* 0x000fe200078e021b */
[-C--:B------:R-:W-:Y:S01]  /*2040*/  @!P4 MOV R10, R4.reuse ;  /* 0x00000004000ac202 */ /* 0x080fe20000000f00 */
[----:B------:R-:W-:Y:S01]  /*2050*/  @!P4 IMAD R26, R17, c[0x0][0x1d8], RZ ;  /* 0x00007600111aca24 */ /* 0x000fe200078e02ff */
[----:B------:R-:W-:Y:S01]  /*2060*/  @!P5 MOV R22, R4 ;  /* 0x000000040016d202 */ /* 0x000fe20000000f00 */
[----:B------:R-:W-:Y:S01]  /*2070*/  @!P3 IMAD.WIDE.U32 R8, R11, c[0x0][0x1d8], R8 ;  /* 0x000076000b08ba25 */ /* 0x000fe200078e0008 */
[----:B------:R-:W-:-:S02]  /*2080*/  @!P4 MOV R11, R7 ;  /* 0x00000007000bc202 */ /* 0x000fc40000000f00 */
[----:B------:R-:W-:Y:S01]  /*2090*/  @!P5 MOV R23, R7 ;  /* 0x000000070017d202 */ /* 0x000fe20000000f00 */
[----:B------:R-:W-:Y:S02]  /*20a0*/  @!P5 IMAD R25, R16, c[0x0][0x1d8], RZ ;  /* 0x000076001019da24 */ /* 0x000fe400078e02ff */
[C---:B------:R-:W-:Y:S02]  /*20b0*/  @!P4 IMAD R26, R15.reuse, c[0x0][0x1dc], R26 ;  /* 0x000077000f1aca24 */ /* 0x040fe400078e021a */
        /* <DEDUP_REMOVED lines=8> */
[----:B------:R-:W-:-:S04]  /*2140*/  ISETP.GE.AND.EX P0, PT, R13, c[0x0][0x1e4], PT, P0 ;  /* 0x000079000d007a0c */ /* 0x000fc80003f06300 */
[----:B------:R-:W-:Y:S01]  /*2150*/  ISETP.GT.U32.OR P0, PT, R0, 0x2ff, P0 ;  /* 0x000002ff0000780c */ /* 0x000fe20000704470 */
[----:B------:R-:W-:Y:S01]  /*2160*/  CS2R R16, SRZ ;  /* 0x0000000000107805 */ /* 0x000fe2000001ff00 */
[----:B------:R-:W-:Y:S02]  /*2170*/  @!P3 IADD3 R9, R9, R27, RZ ;  /* 0x0000001b0909b210 */ /* 0x000fe40007ffe0ff */
[----:B------:R-:W-:Y:S02]  /*2180*/  @!P4 IADD3 R11, R11, R26, RZ ;  /* 0x0000001a0b0bc210 */ /* 0x000fe40007ffe0ff */
[C---:B------:R-:W-:Y:S01]  /*2190*/  @!P3 SHF.L.U32 R26, R8.reuse, 0x2, RZ ;  /* 0x00000002081ab819 */ /* 0x040fe200000006ff */
[----:B------:R1:W3:Y:S01]  /*21a0*/  @!P6 LDG.E.64 R16, [R18.64] ;  /* 0x000000121210e981 */ /* 0x0002e2000c1e1b00 */
[----:B------:R-:W-:Y:S02]  /*21b0*/  @!P5 IADD3 R25, R23, R25, RZ ;  /* 0x000000191719d210 */ /* 0x000fe40007ffe0ff */
[----:B------:R-:W-:-:S02]  /*21c0*/  @!P3 SHF.L.U64.HI R8, R8, 0x2, R9 ;  /* 0x000000020808b819 */ /* 0x000fc40000010209 */
[C---:B------:R-:W-:Y:S02]  /*21d0*/  @!P4 SHF.L.U32 R9, R10.reuse, 0x2, RZ ;  /* 0x000000020a09c819 */ /* 0x040fe400000006ff */
[----:B------:R-:W-:Y:S01]  /*21e0*/  @!P4 SHF.L.U64.HI R10, R10, 0x2, R11 ;  /* 0x000000020a0ac819 */ /* 0x000fe2000001020b */
[----:B-1----:R-:W-:Y:S01]  /*21f0*/  @!P0 IMAD R18, R13, c[0x0][0x1d8], RZ ;  /* 0x000076000d128a24 */ /* 0x002fe200078e02ff */
[C---:B------:R-:W-:Y:S02]  /*2200*/  @!P5 SHF.L.U32 R11, R22.reuse, 0x2, RZ ;  /* 0x00000002160bd819 */ /* 0x040fe400000006ff */
[----:B------:R-:W-:Y:S01]  /*2210*/  @!P5 SHF.L.U64.HI R25, R22, 0x2, R25 ;  /* 0x000000021619d819 */ /* 0x000fe20000010219 */
[----:B0-----:R-:W-:Y:S01]  /*2220*/  @!P0 IMAD R21, R12, c[0x0][0x1dc], R18 ;  /* 0x000077000c158a24 */ /* 0x001fe200078e0212 */
[----:B------:R-:W-:Y:S02]  /*2230*/  @!P0 MOV R22, R4 ;  /* 0x0000000400168202 */ /* 0x000fe40000000f00 */
[----:B------:R-:W-:-:S02]  /*2240*/  @!P0 MOV R23, R7 ;  /* 0x0000000700178202 */ /* 0x000fc40000000f00 */
[----:B------:R-:W-:-:S03]  /*2250*/  @!P2 IADD3 R18, P6, R24, c[0x0][0x180], RZ ;  /* 0x000060001812aa10 */ /* 0x000fc60007fde0ff */
[----:B------:R-:W-:Y:S01]  /*2260*/  @!P0 IMAD.WIDE.U32 R22, R12, c[0x0][0x1d8], R22 ;  /* 0x000076000c168a25 */ /* 0x000fe200078e0016 */
[----:B------:R-:W-:Y:S02]  /*2270*/  @!P2 IADD3.X R19, R3, c[0x0][0x184], RZ, P6, !PT ;  /* 0x000061000313aa10 */ /* 0x000fe400037fe4ff */
[----:B------:R-:W-:Y:S01]  /*2280*/  @!P2 IADD3 R20, P6, R24, c[0x0][0x178], RZ ;  /* 0x00005e001814aa10 */ /* 0x000fe20007fde0ff */
[----:B------:R-:W-:Y:S01]  /*2290*/  CS2R R12, SRZ ;  /* 0x00000000000c7805 */ /* 0x000fe2000001ff00 */
[----:B------:R-:W-:Y:S02]  /*22a0*/  @!P0 IADD3 R23, R23, R21, RZ ;  /* 0x0000001517178210 */ /* 0x000fe40007ffe0ff */
[----:B------:R-:W-:-:S05]  /*22b0*/  @!P2 IADD3.X R21, R3, c[0x0][0x17c], RZ, P6, !PT ;  /* 0x00005f000315aa10 */ /* 0x000fca00037fe4ff */
[----:B------:R0:W4:Y:S04]  /*22c0*/  @!P2 LDG.E.64 R12, [R20.64] ;  /* 0x00000012140ca981 */ /* 0x000128000c1e1b00 */
[----:B--2---:R1:W-:Y:S02]  /*22d0*/  STL.64 [R1+0xc8], R14 ;  /* 0x0000c80e01007387 */ /* 0x0043e40000100a00 */
[----:B-1----:R-:W-:-:S06]  /*22e0*/  CS2R R14, SRZ ;  /* 0x00000000000e7805 */ /* 0x002fcc000001ff00 */
[----:B------:R1:W2:Y:S01]  /*22f0*/  @!P2 LDG.E.64 R14, [R18.64] ;  /* 0x00000012120ea981 */ /* 0x0002a2000c1e1b00 */
[----:B0-----:R-:W-:-:S03]  /*2300*/  @!P3 IADD3 R20, P2, R26, c[0x0][0x178], RZ ;  /* 0x00005e001a14ba10 */ /* 0x001fc60007f5e0ff */
[----:B---3--:R0:W-:Y:S01]  /*2310*/  STL.64 [R1+0x98], R16 ;  /* 0x0000981001007387 */ /* 0x0081e20000100a00 */
[----:B------:R-:W-:Y:S02]  /*2320*/  @!P0 SHF.L.U32 R24, R22, 0x2, RZ ;  /* 0x0000000216188819 */ /* 0x000fe400000006ff */
[----:B-1----:R-:W-:Y:S02]  /*2330*/  @!P3 IADD3 R18, P6, R26, c[0x0][0x180], RZ ;  /* 0x000060001a12ba10 */ /* 0x002fe40007fde0ff */
[----:B------:R-:W-:Y:S02]  /*2340*/  @!P0 SHF.L.U64.HI R3, R22, 0x2, R23 ;  /* 0x0000000216038819 */ /* 0x000fe40000010217 */
[C---:B------:R-:W-:Y:S01]  /*2350*/  @!P3 IADD3.X R19, R8.reuse, c[0x0][0x184], RZ, P6, !PT ;  /* 0x000061000813ba10 */ /* 0x040fe200037fe4ff */
[----:B0-----:R-:W-:Y:S01]  /*2360*/  CS2R R16, SRZ ;  /* 0x0000000000107805 */ /* 0x001fe2000001ff00 */
[----:B------:R-:W-:Y:S02]  /*2370*/  @!P4 IADD3 R22, P6, R9, c[0x0][0x180], RZ ;  /* 0x000060000916ca10 */ /* 0x000fe40007fde0ff */
[----:B------:R-:W-:-:S02]  /*2380*/  @!P3 IADD3.X R21, R8, c[0x0][0x17c], RZ, P2, !PT ;  /* 0x00005f000815ba10 */ /* 0x000fc400017fe4ff */
[----:B------:R-:W-:Y:S01]  /*2390*/  @!P4 IADD3.X R23, R10, c[0x0][0x184], RZ, P6, !PT ;  /* 0x000061000a17ca10 */ /* 0x000fe200037fe4ff */
[----:B------:R-:W3:Y:S04]  /*23a0*/  @!P3 LDG.E.64 R16, [R18.64] ;  /* 0x000000121210b981 */ /* 0x000ee8000c1e1b00 */
[----:B--2---:R0:W-:Y:S04]  /*23b0*/  STL.64 [R1+0xa8], R14 ;  /* 0x0000a80e01007387 */ /* 0x0041e80000100a00 */
[----:B----4-:R1:W-:Y:S01]  /*23c0*/  STL.64 [R1+0x168], R12 ;  /* 0x0001680c01007387 */ /* 0x0103e20000100a00 */
[----:B0-----:R-:W-:Y:S01]  /*23d0*/  CS2R R14, SRZ ;  /* 0x00000000000e7805 */ /* 0x001fe2000001ff00 */
[----:B-1----:R-:W-:-:S05]  /*23e0*/  CS2R R12, SRZ ;  /* 0x00000000000c7805 */ /* 0x002fca000001ff00 */
[----:B------:R0:W2:Y:S04]  /*23f0*/  @!P3 LDG.E.64 R14, [R20.64] ;  /* 0x00000012140eb981 */ /* 0x0000a8000c1e1b00 */
[----:B------:R-:W4:Y:S01]  /*2400*/  @!P4 LDG.E.64 R12, [R22.64] ;  /* 0x00000012160cc981 */ /* 0x000f22000c1e1b00 */
[----:B------:R-:W-:-:S03]  /*2410*/  @!P5 IADD3 R8, P3, R11, c[0x0][0x180], RZ ;  /* 0x000060000b08da10 */ /* 0x000fc60007f7e0ff */
[----:B---3--:R1:W-:Y:S01]  /*2420*/  STL.64 [R1+0xb8], R16 ;  /* 0x0000b81001007387 */ /* 0x0083e20000100a00 */
[----:B------:R-:W-:Y:S02]  /*2430*/  @!P4 IADD3 R18, P2, R9, c[0x0][0x178], RZ ;  /* 0x00005e000912ca10 */ /* 0x000fe40007f5e0ff */
[----:B0-----:R-:W-:Y:S02]  /*2440*/  @!P5 IADD3 R20, P6, R11, c[0x0][0x178], RZ ;  /* 0x00005e000b14da10 */ /* 0x001fe40007fde0ff */
[C---:B------:R-:W-:Y:S02]  /*2450*/  @!P5 IADD3.X R9, R25.reuse, c[0x0][0x184], RZ, P3, !PT ;  /* 0x000061001909da10 */ /* 0x040fe40001ffe4ff */
[----:B------:R-:W-:Y:S02]  /*2460*/  @!P4 IADD3.X R19, R10, c[0x0][0x17c], RZ, P2, !PT ;  /* 0x00005f000a13ca10 */ /* 0x000fe400017fe4ff */
[----:B------:R-:W-:Y:S01]  /*2470*/  @!P5 IADD3.X R21, R25, c[0x0][0x17c], RZ, P6, !PT ;  /* 0x00005f001915da10 */ /* 0x000fe200037fe4ff */
[----:B-1----:R-:W-:-:S06]  /*2480*/  CS2R R16, SRZ ;  /* 0x0000000000107805 */ /* 0x002fcc000001ff00 */
[----:B------:R0:W3:Y:S04]  /*2490*/  @!P4 LDG.E.64 R16, [R18.64] ;  /* 0x000000121210c981 */ /* 0x0000e8000c1e1b00 */
[----:B--2---:R1:W-:Y:S04]  /*24a0*/  STL.64 [R1+0x170], R14 ;  /* 0x0001700e01007387 */ /* 0x0043e80000100a00 */
[----:B----4-:R2:W-:Y:S01]  /*24b0*/  STL.64 [R1+0xd8], R12 ;  /* 0x0000d80c01007387 */ /* 0x0105e20000100a00 */
[----:B-1----:R-:W-:Y:S01]  /*24c0*/  CS2R R14, SRZ ;  /* 0x00000000000e7805 */ /* 0x002fe2000001ff00 */
[----:B--2---:R-:W-:-:S05]  /*24d0*/  CS2R R12, SRZ ;  /* 0x00000000000c7805 */ /* 0x004fca000001ff00 */
[----:B------:R-:W2:Y:S04]  /*24e0*/  @!P5 LDG.E.64 R14, [R8.64] ;  /* 0x00000012080ed981 */ /* 0x000ea8000c1e1b00 */
[----:B------:R-:W4:Y:S01]  /*24f0*/  @!P5 LDG.E.64 R12, [R20.64] ;  /* 0x00000012140cd981 */ /* 0x000f22000c1e1b00 */
[----:B------:R-:W-:Y:S02]  /*2500*/  IADD3 R26, R2, 0x160, RZ ;  /* 0x00000160021a7810 */ /* 0x000fe40007ffe0ff */
[----:B------:R-:W-:Y:S02]  /*2510*/  @!P0 IADD3 R22, P5, R24, c[0x0][0x180], RZ ;  /* 0x0000600018168a10 */ /* 0x000fe40007fbe0ff */
[----:B------:R-:W-:Y:S02]  /*2520*/  ISETP.GE.U32.AND P4, PT, R26, c[0x0][0x1e0], PT ;  /* 0x000078001a007a0c */ /* 0x000fe40003f86070 */
[----:B------:R-:W-:-:S02]  /*2530*/  SHF.R.S32.HI R10, RZ, 0x1f, R26 ;  /* 0x0000001fff0a7819 */ /* 0x000fc4000001141a */
[C---:B------:R-:W-:Y:S02]  /*2540*/  @!P0 IADD3.X R23, R3.reuse, c[0x0][0x184], RZ, P5, !PT ;  /* 0x0000610003178a10 */ /* 0x040fe40002ffe4ff */
[----:B------:R-:W-:Y:S02]  /*2550*/  ISETP.GE.AND.EX P4, PT, R10, c[0x0][0x1e4], PT, P4 ;  /* 0x000079000a007a0c */ /* 0x000fe40003f86340 */
[----:B------:R-:W-:Y:S02]  /*2560*/  @!P0 IADD3 R24, P5, R24, c[0x0][0x178], RZ ;  /* 0x00005e0018188a10 */ /* 0x000fe40007fbe0ff */
[----:B------:R-:W-:Y:S02]  /*2570*/  ISETP.GT.U32.OR P4, PT, R0, 0x2ff, P4 ;  /* 0x000002ff0000780c */ /* 0x000fe40002784470 */
[----:B------:R-:W-:Y:S02]  /*2580*/  @!P0 IADD3.X R25, R3, c[0x0][0x17c], RZ, P5, !PT ;  /* 0x00005f0003198a10 */ /* 0x000fe40002ffe4ff */
[----:B------:R-:W-:-:S02]  /*2590*/  @P1 MOV R28, R4 ;  /* 0x00000004001c1202 */ /* 0x000fc40000000f00 */
[----:B------:R-:W-:-:S05]  /*25a0*/  @P1 MOV R29, R7 ;  /* 0x00000007001d1202 */ /* 0x000fca0000000f00 */
[----:B------:R-:W-:Y:S02]  /*25b0*/  @P1 IMAD.WIDE.U32 R28, R2, c[0x0][0x1d8], R28 ;  /* 0x00007600021c1a25 */ /* 0x000fe400078e001c */
[----:B0-----:R-:W-:Y:S02]  /*25c0*/  @!P4 MOV R18, R4 ;  /* 0x000000040012c202 */ /* 0x001fe40000000f00 */
[----:B------:R-:W-:Y:S01]  /*25d0*/  @!P4 MOV R19, R7 ;  /* 0x000000070013c202 */ /* 0x000fe20000000f00 */
[----:B------:R-:W-:-:S04]  /*25e0*/  @!P4 IMAD R3, R10, c[0x0][0x1d8], RZ ;  /* 0x000076000a03ca24 */ /* 0x000fc800078e02ff */
[C---:B------:R-:W-:Y:S02]  /*25f0*/  @!P4 IMAD R3, R26.reuse, c[0x0][0x1dc], R3 ;  /* 0x000077001a03ca24 */ /* 0x040fe400078e0203 */
[----:B------:R-:W-:Y:S01]  /*2600*/  @!P4 IMAD.WIDE.U32 R18, R26, c[0x0][0x1d8], R18 ;  /* 0x000076001a12ca25 */ /* 0x000fe200078e0012 */
[----:B--2---:R0:W-:Y:S04]  /*2610*/  STL.64 [R1+0xf0], R14 ;  /* 0x0000f00e01007387 */ /* 0x0041e80000100a00 */
[----:B---3--:R-:W-:Y:S04]  /*2620*/  STL.64 [R1+0x180], R16 ;  /* 0x0001801001007387 */ /* 0x008fe80000100a00 */
[----:B----4-:R1:W-:Y:S01]  /*2630*/  STL.64 [R1+0x190], R12 ;  /* 0x0001900c01007387 */ /* 0x0103e20000100a00 */
[----:B0-----:R-:W-:-:S02]  /*2640*/  IADD3 R15, R2, 0x170, RZ ;  /* 0x00000170020f7810 */ /* 0x001fc40007ffe0ff */
[----:B------:R-:W-:Y:S02]  /*2650*/  IADD3 R14, R2, 0x180, RZ ;  /* 0x00000180020e7810 */ /* 0x000fe40007ffe0ff */
[----:B------:R-:W-:Y:S02]  /*2660*/  ISETP.GE.U32.AND P3, PT, R15, c[0x0][0x1e0], PT ;  /* 0x000078000f007a0c */ /* 0x000fe40003f66070 */
[----:B------:R-:W-:Y:S02]  /*2670*/  ISETP.GE.U32.AND P2, PT, R14, c[0x0][0x1e0], PT ;  /* 0x000078000e007a0c */ /* 0x000fe40003f46070 */
[----:B------:R-:W-:Y:S02]  /*2680*/  SHF.R.S32.HI R9, RZ, 0x1f, R15 ;  /* 0x0000001fff097819 */ /* 0x000fe4000001140f */
[----:B------:R-:W-:Y:S02]  /*2690*/  SHF.R.S32.HI R8, RZ, 0x1f, R14 ;  /* 0x0000001fff087819 */ /* 0x000fe4000001140e */
[----:B-1----:R-:W-:-:S02]  /*26a0*/  SHF.R.S32.HI R12, RZ, 0x1f, R2 ;  /* 0x0000001fff0c7819 */ /* 0x002fc40000011402 */
[C---:B------:R-:W-:Y:S02]  /*26b0*/  IADD3 R17, R2.reuse, 0x190, RZ ;  /* 0x0000019002117810 */ /* 0x040fe40007ffe0ff */
[----:B------:R-:W-:Y:S01]  /*26c0*/  IADD3 R16, R2, 0x1a0, RZ ;  /* 0x000001a002107810 */ /* 0x000fe20007ffe0ff */
[----:B------:R-:W-:Y:S01]  /*26d0*/  @P1 IMAD R20, R12, c[0x0][0x1d8], RZ ;  /* 0x000076000c141a24 */ /* 0x000fe200078e02ff */
[----:B------:R-:W-:Y:S02]  /*26e0*/  ISETP.GE.AND.EX P3, PT, R9, c[0x0][0x1e4], PT, P3 ;  /* 0x0000790009007a0c */ /* 0x000fe40003f66330 */
[----:B------:R-:W-:Y:S02]  /*26f0*/  ISETP.GE.AND.EX P2, PT, R8, c[0x0][0x1e4], PT, P2 ;  /* 0x0000790008007a0c */ /* 0x000fe40003f46320 */
[----:B------:R-:W-:Y:S02]  /*2700*/  ISETP.GE.U32.AND P6, PT, R17, c[0x0][0x1e0], PT ;  /* 0x0000780011007a0c */ /* 0x000fe40003fc6070 */
[----:B------:R-:W-:-:S02]  /*2710*/  SHF.R.S32.HI R13, RZ, 0x1f, R17 ;  /* 0x0000001fff0d7819 */ /* 0x000fc40000011411 */
[----:B------:R-:W-:Y:S02]  /*2720*/  ISETP.GE.U32.AND P5, PT, R16, c[0x0][0x1e0], PT ;  /* 0x0000780010007a0c */ /* 0x000fe40003fa6070 */
[----:B------:R-:W-:Y:S02]  /*2730*/  SHF.R.S32.HI R12, RZ, 0x1f, R16 ;  /* 0x0000001fff0c7819 */ /* 0x000fe40000011410 */
[C---:B------:R-:W-:Y:S02]  /*2740*/  ISETP.GT.U32.OR P3, PT, R0.reuse, 0x2ff, P3 ;  /* 0x000002ff0000780c */ /* 0x040fe40001f64470 */
[----:B------:R-:W-:Y:S02]  /*2750*/  ISETP.GT.U32.OR P2, PT, R0, 0x2ff, P2 ;  /* 0x000002ff0000780c */ /* 0x000fe40001744470 */
[----:B------:R-:W-:Y:S02]  /*2760*/  ISETP.GE.AND.EX P6, PT, R13, c[0x0][0x1e4], PT, P6 ;  /* 0x000079000d007a0c */ /* 0x000fe40003fc6360 */
[----:B------:R-:W-:-:S02]  /*2770*/  ISETP.GE.AND.EX P5, PT, R12, c[0x0][0x1e4], PT, P5 ;  /* 0x000079000c007a0c */ /* 0x000fc40003fa6350 */
[C---:B------:R-:W-:Y:S02]  /*2780*/  ISETP.GT.U32.OR P6, PT, R0.reuse, 0x2ff, P6 ;  /* 0x000002ff0000780c */ /* 0x040fe400037c4470 */
[----:B------:R-:W-:Y:S01]  /*2790*/  ISETP.GT.U32.OR P5, PT, R0, 0x2ff, P5 ;  /* 0x000002ff0000780c */ /* 0x000fe20002fa4470 */
[----:B------:R-:W-:Y:S02]  /*27a0*/  @P1 IMAD R20, R2, c[0x0][0x1dc], R20 ;  /* 0x0000770002141a24 */ /* 0x000fe400078e0214 */
[-C--:B------:R-:W-:Y:S01]  /*27b0*/  @!P3 MOV R10, R4.reuse ;  /* 0x00000004000ab202 */ /* 0x080fe20000000f00 */
[----:B------:R-:W-:Y:S01]  /*27c0*/  @!P3 IMAD R9, R9, c[0x0][0x1d8], RZ ;  /* 0x000076000909ba24 */ /* 0x000fe200078e02ff */
[-C--:B------:R-:W-:Y:S01]  /*27d0*/  @!P3 MOV R11, R7.reuse ;  /* 0x00000007000bb202 */ /* 0x080fe20000000f00 */
[----:B------:R-:W-:Y:S01]  /*27e0*/  @!P2 IMAD R8, R8, c[0x0][0x1d8], RZ ;  /* 0x000076000808aa24 */ /* 0x000fe200078e02ff */
[----:B------:R-:W-:Y:S02]  /*27f0*/  @!P2 MOV R26, R4 ;  /* 0x00000004001aa202 */ /* 0x000fe40000000f00 */
[----:B------:R-:W-:-:S02]  /*2800*/  @!P2 MOV R27, R7 ;  /* 0x00000007001ba202 */ /* 0x000fc40000000f00 */
[----:B------:R-:W-:Y:S01]  /*2810*/  @P1 IADD3 R21, R29, R20, RZ ;  /* 0x000000141d151210 */ /* 0x000fe20007ffe0ff */
[----:B------:R-:W-:Y:S01]  /*2820*/  @!P3 IMAD R9, R15, c[0x0][0x1dc], R9 ;  /* 0x000077000f09ba24 */ /* 0x000fe200078e0209 */
[----:B------:R-:W-:Y:S01]  /*2830*/  @!P4 IADD3 R29, R19, R3, RZ ;  /* 0x00000003131dc210 */ /* 0x000fe20007ffe0ff */
[----:B------:R-:W-:Y:S01]  /*2840*/  @!P2 IMAD R8, R14, c[0x0][0x1dc], R8 ;  /* 0x000077000e08aa24 */ /* 0x000fe200078e0208 */
[----:B------:R-:W-:Y:S01]  /*2850*/  @P1 SHF.L.U64.HI R3, R28, 0x2, R21 ;  /* 0x000000021c031819 */ /* 0x000fe20000010215 */
[----:B------:R-:W-:-:S04]  /*2860*/  @!P3 IMAD.WIDE.U32 R10, R15, c[0x0][0x1d8], R10 ;  /* 0x000076000f0aba25 */ /* 0x000fc800078e000a */
[----:B------:R-:W-:Y:S02]  /*2870*/  @!P2 IMAD.WIDE.U32 R26, R14, c[0x0][0x1d8], R26 ;  /* 0x000076000e1aaa25 */ /* 0x000fe400078e001a */
[----:B------:R-:W-:Y:S02]  /*2880*/  CS2R R14, SRZ ;  /* 0x00000000000e7805 */ /* 0x000fe4000001ff00 */
[----:B------:R-:W-:Y:S02]  /*2890*/  @!P6 IMAD R21, R13, c[0x0][0x1d8], RZ ;  /* 0x000076000d15ea24 */ /* 0x000fe400078e02ff */
[----:B------:R-:W-:Y:S02]  /*28a0*/  @!P5 IMAD R30, R12, c[0x0][0x1d8], RZ ;  /* 0x000076000c1eda24 */ /* 0x000fe400078e02ff */
[----:B------:R-:W-:Y:S01]  /*28b0*/  CS2R R12, SRZ ;  /* 0x00000000000c7805 */ /* 0x000fe2000001ff00 */
[----:B------:R0:W2:Y:S05]  /*28c0*/  @!P0 LDG.E.64 R14, [R22.64] ;  /* 0x00000012160e8981 */ /* 0x0000aa000c1e1b00 */
[----:B------:R1:W3:Y:S01]  /*28d0*/  @!P0 LDG.E.64 R12, [R24.64] ;  /* 0x00000012180c8981 */ /* 0x0002e2000c1e1b00 */
[----:B------:R-:W-:-:S02]  /*28e0*/  @!P3 IADD3 R9, R11, R9, RZ ;  /* 0x000000090b09b210 */ /* 0x000fc40007ffe0ff */
[----:B------:R-:W-:Y:S02]  /*28f0*/  @!P2 IADD3 R11, R27, R8, RZ ;  /* 0x000000081b0ba210 */ /* 0x000fe40007ffe0ff */
[----:B------:R-:W-:Y:S02]  /*2900*/  @!P4 SHF.L.U32 R19, R18, 0x2, RZ ;  /* 0x000000021213c819 */ /* 0x000fe400000006ff */
[----:B------:R-:W-:Y:S02]  /*2910*/  @P1 SHF.L.U32 R20, R28, 0x2, RZ ;  /* 0x000000021c141819 */ /* 0x000fe400000006ff */
[----:B------:R-:W-:Y:S02]  /*2920*/  @!P4 SHF.L.U64.HI R18, R18, 0x2, R29 ;  /* 0x000000021212c819 */ /* 0x000fe4000001021d */
[C---:B------:R-:W-:Y:S02]  /*2930*/  @!P3 SHF.L.U32 R8, R10.reuse, 0x2, RZ ;  /* 0x000000020a08b819 */ /* 0x040fe400000006ff */
[----:B------:R-:W-:-:S02]  /*2940*/  @!P3 SHF.L.U64.HI R9, R10, 0x2, R9 ;  /* 0x000000020a09b819 */ /* 0x000fc40000010209 */
[C---:B------:R-:W-:Y:S02]  /*2950*/  @!P2 SHF.L.U32 R10, R26.reuse, 0x2, RZ ;  /* 0x000000021a0aa819 */ /* 0x040fe400000006ff */
[----:B------:R-:W-:Y:S02]  /*2960*/  @!P2 SHF.L.U64.HI R11, R26, 0x2, R11 ;  /* 0x000000021a0ba819 */ /* 0x000fe4000001020b */
[-C--:B------:R-:W-:Y:S02]  /*2970*/  @!P6 MOV R28, R4.reuse ;  /* 0x00000004001ce202 */ /* 0x080fe40000000f00 */
[-C--:B------:R-:W-:Y:S02]  /*2980*/  @!P6 MOV R29, R7.reuse ;  /* 0x00000007001de202 */ /* 0x080fe40000000f00 */
[----:B------:R-:W-:Y:S02]  /*2990*/  @!P5 MOV R26, R4 ;  /* 0x00000004001ad202 */ /* 0x000fe40000000f00 */
[----:B------:R-:W-:Y:S01]  /*29a0*/  @!P5 MOV R27, R7 ;  /* 0x00000007001bd202 */ /* 0x000fe20000000f00 */
[----:B------:R-:W-:-:S02]  /*29b0*/  @!P6 IMAD R21, R17, c[0x0][0x1dc], R21 ;  /* 0x000077001115ea24 */ /* 0x000fc400078e0215 */
[----:B------:R-:W-:-:S04]  /*29c0*/  @!P6 IMAD.WIDE.U32 R28, R17, c[0x0][0x1d8], R28 ;  /* 0x00007600111cea25 */ /* 0x000fc800078e001c */
[C---:B------:R-:W-:Y:S02]  /*29d0*/  @!P5 IMAD R30, R16.reuse, c[0x0][0x1dc], R30 ;  /* 0x00007700101eda24 */ /* 0x040fe400078e021e */
[----:B------:R-:W-:Y:S01]  /*29e0*/  @!P5 IMAD.WIDE.U32 R26, R16, c[0x0][0x1d8], R26 ;  /* 0x00007600101ada25 */ /* 0x000fe200078e001a */
[----:B------:R-:W-:Y:S02]  /*29f0*/  @!P6 IADD3 R29, R29, R21, RZ ;  /* 0x000000151d1de210 */ /* 0x000fe40007ffe0ff */
[----:B0-----:R-:W-:Y:S02]  /*2a00*/  @!P4 IADD3 R22, P0, R19, c[0x0][0x180], RZ ;  /* 0x000060001316ca10 */ /* 0x001fe40007f1e0ff */
[----:B------:R-:W-:Y:S02]  /*2a10*/  @!P5 IADD3 R30, R27, R30, RZ ;  /* 0x0000001e1b1ed210 */ /* 0x000fe40007ffe0ff */
[C---:B------:R-:W-:Y:S02]  /*2a20*/  @!P6 SHF.L.U32 R21, R28.reuse, 0x2, RZ ;  /* 0x000000021c15e819 */ /* 0x040fe400000006ff */
[----:B------:R-:W-:-:S02]  /*2a30*/  @!P6 SHF.L.U64.HI R29, R28, 0x2, R29 ;  /* 0x000000021c1de819 */ /* 0x000fc4000001021d */
[C---:B-1----:R-:W-:Y:S02]  /*2a40*/  @!P5 SHF.L.U32 R25, R26.reuse, 0x2, RZ ;  /* 0x000000021a19d819 */ /* 0x042fe400000006ff */
[----:B------:R-:W-:Y:S02]  /*2a50*/  @!P5 SHF.L.U64.HI R28, R26, 0x2, R30 ;  /* 0x000000021a1cd819 */ /* 0x000fe4000001021e */
[----:B------:R-:W-:Y:S02]  /*2a60*/  @!P4 IADD3.X R23, R18, c[0x0][0x184], RZ, P0, !PT ;  /* 0x000061001217ca10 */ /* 0x000fe400007fe4ff */
[----:B------:R-:W-:-:S04]  /*2a70*/  @!P4 IADD3 R26, P0, R19, c[0x0][0x178], RZ ;  /* 0x00005e00131aca10 */ /* 0x000fc80007f1e0ff */
[----:B------:R-:W-:Y:S01]  /*2a80*/  @!P4 IADD3.X R27, R18, c[0x0][0x17c], RZ, P0, !PT ;  /* 0x00005f00121bca10 */ /* 0x000fe200007fe4ff */
[----:B--2---:R0:W-:Y:S04]  /*2a90*/  STL.64 [R1+0xf8], R14 ;  /* 0x0000f80e01007387 */ /* 0x0041e80000100a00 */
[----:B---3--:R1:W-:Y:S01]  /*2aa0*/  STL.64 [R1+0xc0], R12 ;  /* 0x0000c00c01007387 */ /* 0x0083e20000100a00 */
[----:B0-----:R-:W-:Y:S01]  /*2ab0*/  CS2R R14, SRZ ;  /* 0x00000000000e7805 */ /* 0x001fe2000001ff00 */
[----:B-1----:R-:W-:-:S05]  /*2ac0*/  CS2R R12, SRZ ;  /* 0x00000000000c7805 */ /* 0x002fca000001ff00 */
[----:B------:R-:W2:Y:S04]  /*2ad0*/  @!P4 LDG.E.64 R14, [R22.64] ;  /* 0x00000012160ec981 */ /* 0x000ea8000c1e1b00 */
[----:B------:R-:W3:Y:S01]  /*2ae0*/  @!P4 LDG.E.64 R12, [R26.64] ;  /* 0x000000121a0cc981 */ /* 0x000ee2000c1e1b00 */
[C---:B------:R-:W-:Y:S02]  /*2af0*/  @!P3 IADD3 R18, P0, R8.reuse, c[0x0][0x180], RZ ;  /* 0x000060000812ba10 */ /* 0x040fe40007f1e0ff */
[----:B------:R-:W-:Y:S02]  /*2b00*/  @!P3 IADD3 R8, P4, R8, c[0x0][0x178], RZ ;  /* 0x00005e000808ba10 */ /* 0x000fe40007f9e0ff */
[C---:B------:R-:W-:Y:S02]  /*2b10*/  @!P3 IADD3.X R19, R9.reuse, c[0x0][0x184], RZ, P0, !PT ;  /* 0x000061000913ba10 */ /* 0x040fe400007fe4ff */
[----:B------:R-:W-:Y:S01]  /*2b20*/  @!P3 IADD3.X R9, R9, c[0x0][0x17c], RZ, P4, !PT ;  /* 0x00005f000909ba10 */ /* 0x000fe200027fe4ff */
[----:B--2---:R0:W-:Y:S04]  /*2b30*/  STL.64 [R1+0x118], R14 ;  /* 0x0001180e01007387 */ /* 0x0041e80000100a00 */
[----:B---3--:R1:W-:Y:S01]  /*2b40*/  STL.64 [R1+0x88], R12 ;  /* 0x0000880c01007387 */ /* 0x0083e20000100a00 */
[----:B0-----:R-:W-:Y:S01]  /*2b50*/  CS2R R14, SRZ ;  /* 0x00000000000e7805 */ /* 0x001fe2000001ff00 */
[----:B-1----:R-:W-:-:S05]  /*2b60*/  CS2R R12, SRZ ;  /* 0x00000000000c7805 */ /* 0x002fca000001ff00 */
[----:B------:R0:W2:Y:S04]  /*2b70*/  @!P3 LDG.E.64 R14, [R18.64] ;  /* 0x00000012120eb981 */ /* 0x0000a8000c1e1b00 */
[----:B------:R-:W3:Y:S01]  /*2b80*/  @!P3 LDG.E.64 R12, [R8.64] ;  /* 0x00000012080cb981 */ /* 0x000ee2000c1e1b00 */
[C---:B0-----:R-:W-:Y:S02]  /*2b90*/  @!P2 IADD3 R18, P0, R10.reuse, c[0x0][0x180], RZ ;  /* 0x000060000a12aa10 */ /* 0x041fe40007f1e0ff */
[----:B------:R-:W-:Y:S02]  /*2ba0*/  @!P2 IADD3 R10, P3, R10, c[0x0][0x178], RZ ;  /* 0x00005e000a0aaa10 */ /* 0x000fe40007f7e0ff */
[C---:B------:R-:W-:Y:S02]  /*2bb0*/  @!P2 IADD3.X R19, R11.reuse, c[0x0][0x184], RZ, P0, !PT ;  /* 0x000061000b13aa10 */ /* 0x040fe400007fe4ff */
[----:B------:R-:W-:Y:S01]  /*2bc0*/  @!P2 IADD3.X R11, R11, c[0x0][0x17c], RZ, P3, !PT ;  /* 0x00005f000b0baa10 */ /* 0x000fe20001ffe4ff */
[----:B--2---:R-:W-:Y:S04]  /*2bd0*/  STL.64 [R1+0x140], R14 ;  /* 0x0001400e01007387 */ /* 0x004fe80000100a00 */
[----:B---3--:R0:W-:Y:S02]  /*2be0*/  STL.64 [R1+0x68], R12 ;  /* 0x0000680c01007387 */ /* 0x0081e40000100a00 */
[----:B0-----:R-:W-:-:S06]  /*2bf0*/  CS2R R12, SRZ ;  /* 0x00000000000c7805 */ /* 0x001fcc000001ff00 */
[----:B------:R-:W2:Y:S01]  /*2c00*/  @!P2 LDG.E.64 R12, [R10.64] ;  /* 0x000000120a0ca981 */ /* 0x000ea2000c1e1b00 */
[----:B------:R-:W-:-:S04]  /*2c10*/  @!P6 IADD3 R8, P0, R21, c[0x0][0x180], RZ ;  /* 0x000060001508ea10 */ /* 0x000fc80007f1e0ff */
[----:B------:R-:W-:Y:S01]  /*2c20*/  @!P6 IADD3.X R9, R29, c[0x0][0x184], RZ, P0, !PT ;  /* 0x000061001d09ea10 */ /* 0x000fe200007fe4ff */
[----:B------:R-:W-:-:S06]  /*2c30*/  CS2R R14, SRZ ;  /* 0x00000000000e7805 */ /* 0x000fcc000001ff00 */
[----:B------:R0:W3:Y:S04]  /*2c40*/  @!P2 LDG.E.64 R14, [R18.64] ;  /* 0x00000012120ea981 */ /* 0x0000e8000c1e1b00 */
[----:B--2---:R1:W-:Y:S02]  /*2c50*/  STL.64 [R1+0x38], R12 ;  /* 0x0000380c01007387 */ /* 0x0043e40000100a00 */
[----:B-1----:R-:W-:-:S06]  /*2c60*/  CS2R R12, SRZ ;  /* 0x00000000000c7805 */ /* 0x002fcc000001ff00 */
[----:B------:R-:W2:Y:S01]  /*2c70*/  @!P6 LDG.E.64 R12, [R8.64] ;  /* 0x00000012080ce981 */ /* 0x000ea2000c1e1b00 */
[----:B------:R-:W-:Y:S01]  /*2c80*/  @!P6 IADD3 R10, P2, R21, c[0x0][0x178], RZ ;  /* 0x00005e00150aea10 */ /* 0x000fe20007f5e0ff */
[----:B------:R-:W-:Y:S01]  /*2c90*/  CS2R R34, SRZ ;  /* 0x0000000000227805 */ /* 0x000fe2000001ff00 */
[C---:B------:R-:W-:Y:S02]  /*2ca0*/  @P1 IADD3 R26, P0, R20.reuse, c[0x0][0x180], RZ ;  /* 0x00006000141a1a10 */ /* 0x040fe40007f1e0ff */
[----:B------:R-:W-:Y:S02]  /*2cb0*/  @!P6 IADD3.X R11, R29, c[0x0][0x17c], RZ, P2, !PT ;  /* 0x00005f001d0bea10 */ /* 0x000fe400017fe4ff */
[----:B------:R-:W-:Y:S02]  /*2cc0*/  @P1 IADD3 R20, P2, R20, c[0x0][0x178], RZ ;  /* 0x00005e0014141a10 */ /* 0x000fe40007f5e0ff */
[----:B------:R-:W-:Y:S01]  /*2cd0*/  @P1 IADD3.X R27, R3, c[0x0][0x184], RZ, P0, !PT ;  /* 0x00006100031b1a10 */ /* 0x000fe200007fe4ff */
[----:B------:R1:W5:Y:S01]  /*2ce0*/  @!P6 LDG.E.64 R34, [R10.64] ;  /* 0x000000120a22e981 */ /* 0x000362000c1e1b00 */
[----:B------:R-:W-:-:S02]  /*2cf0*/  IADD3 R16, R2, 0x1c0, RZ ;  /* 0x000001c002107810 */ /* 0x000fc40007ffe0ff */
[----:B------:R-:W-:Y:S02]  /*2d00*/  @!P5 IADD3 R24, P0, R25, c[0x0][0x180], RZ ;  /* 0x000060001918da10 */ /* 0x000fe40007f1e0ff */
[----:B------:R-:W-:Y:S02]  /*2d10*/  @P1 IADD3.X R21, R3, c[0x0][0x17c], RZ, P2, !PT ;  /* 0x00005f0003151a10 */ /* 0x000fe400017fe4ff */
[----:B------:R-:W-:Y:S02]  /*2d20*/  @!P5 IADD3 R22, P6, R25, c[0x0][0x178], RZ ;  /* 0x00005e001916da10 */ /* 0x000fe40007fde0ff */
[----:B------:R-:W-:Y:S02]  /*2d30*/  ISETP.GE.U32.AND P4, PT, R16, c[0x0][0x1e0], PT ;  /* 0x0000780010007a0c */ /* 0x000fe40003f86070 */
[----:B------:R-:W-:Y:S02]  /*2d40*/  @!P5 IADD3.X R25, R28, c[0x0][0x184], RZ, P0, !PT ;  /* 0x000061001c19da10 */ /* 0x000fe400007fe4ff */
[----:B------:R-:W-:-:S02]  /*2d50*/  SHF.R.S32.HI R30, RZ, 0x1f, R16 ;  /* 0x0000001fff1e7819 */ /* 0x000fc40000011410 */
[----:B------:R-:W-:Y:S02]  /*2d60*/  @!P5 IADD3.X R23, R28, c[0x0][0x17c], RZ, P6, !PT ;  /* 0x00005f001c17da10 */ /* 0x000fe400037fe4ff */
[----:B------:R-:W-:-:S04]  /*2d70*/  ISETP.GE.AND.EX P4, PT, R30, c[0x0][0x1e4], PT, P4 ;  /* 0x000079001e007a0c */ /* 0x000fc80003f86340 */
[----:B------:R-:W-:-:S13]  /*2d80*/  ISETP.GT.U32.OR P4, PT, R0, 0x2ff, P4 ;  /* 0x000002ff0000780c */ /* 0x000fda0002784470 */
[----:B------:R-:W-:Y:S02]  /*2d90*/  @!P4 MOV R32, R4 ;  /* 0x000000040020c202 */ /* 0x000fe40000000f00 */
[----:B------:R-:W-:-:S05]  /*2da0*/  @!P4 MOV R33, R7 ;  /* 0x000000070021c202 */ /* 0x000fca0000000f00 */
[----:B------:R-:W-:Y:S01]  /*2db0*/  @!P4 IMAD.WIDE.U32 R32, R16, c[0x0][0x1d8], R32 ;  /* 0x000076001020ca25 */ /* 0x000fe200078e0020 */
[----:B--2---:R2:W-:Y:S02]  /*2dc0*/  STL.64 [R1+0x188], R12 ;  /* 0x0001880c01007387 */ /* 0x0045e40000100a00 */
[----:B--2---:R-:W-:-:S04]  /*2dd0*/  IADD3 R12, R2, 0x1b0, RZ ;  /* 0x000001b0020c7810 */ /* 0x004fc80007ffe0ff */
[----:B------:R-:W-:Y:S02]  /*2de0*/  ISETP.GE.U32.AND P3, PT, R12, c[0x0][0x1e0], PT ;  /* 0x000078000c007a0c */ /* 0x000fe40003f66070 */
[----:B0-----:R-:W-:-:S04]  /*2df0*/  SHF.R.S32.HI R18, RZ, 0x1f, R12 ;  /* 0x0000001fff127819 */ /* 0x001fc8000001140c */
[----:B------:R-:W-:Y:S01]  /*2e00*/  ISETP.GE.AND.EX P3, PT, R18, c[0x0][0x1e4], PT, P3 ;  /* 0x0000790012007a0c */ /* 0x000fe20003f66330 */
[----:B---3--:R0:W-:Y:S03]  /*2e10*/  STL.64 [R1+0x158], R14 ;  /* 0x0001580e01007387 */ /* 0x0081e60000100a00 */
[----:B------:R-:W-:Y:S02]  /*2e20*/  ISETP.GT.U32.OR P3, PT, R0, 0x2ff, P3 ;  /* 0x000002ff0000780c */ /* 0x000fe40001f64470 */
[C---:B------:R-:W-:Y:S02]  /*2e30*/  IADD3 R13, R2.reuse, 0x1f0, RZ ;  /* 0x000001f0020d7810 */ /* 0x040fe40007ffe0ff */
[C---:B0-----:R-:W-:Y:S02]  /*2e40*/  IADD3 R15, R2.reuse, 0x1d0, RZ ;  /* 0x000001d0020f7810 */ /* 0x041fe40007ffe0ff */
[----:B------:R-:W-:-:S02]  /*2e50*/  IADD3 R14, R2, 0x1e0, RZ ;  /* 0x000001e0020e7810 */ /* 0x000fc40007ffe0ff */
[----:B------:R-:W-:Y:S02]  /*2e60*/  ISETP.GE.U32.AND P2, PT, R15, c[0x0][0x1e0], PT ;  /* 0x000078000f007a0c */ /* 0x000fe40003f46070 */
[----:B------:R-:W-:Y:S02]  /*2e70*/  SHF.R.S32.HI R19, RZ, 0x1f, R15 ;  /* 0x0000001fff137819 */ /* 0x000fe4000001140f */
[----:B------:R-:W-:Y:S02]  /*2e80*/  ISETP.GE.U32.AND P0, PT, R14, c[0x0][0x1e0], PT ;  /* 0x000078000e007a0c */ /* 0x000fe40003f06070 */
[----:B------:R-:W-:Y:S02]  /*2e90*/  SHF.R.S32.HI R29, RZ, 0x1f, R14 ;  /* 0x0000001fff1d7819 */ /* 0x000fe4000001140e */
[----:B------:R-:W-:Y:S02]  /*2ea0*/  ISETP.GE.AND.EX P2, PT, R19, c[0x0][0x1e4], PT, P2 ;  /* 0x0000790013007a0c */ /* 0x000fe40003f46320 */
[----:B------:R-:W-:-:S02]  /*2eb0*/  ISETP.GE.U32.AND P6, PT, R13, c[0x0][0x1e0], PT ;  /* 0x000078000d007a0c */ /* 0x000fc40003fc6070 */
[----:B------:R-:W-:Y:S01]  /*2ec0*/  SHF.R.S32.HI R17, RZ, 0x1f, R13 ;  /* 0x0000001fff117819 */ /* 0x000fe2000001140d */
[----:B------:R-:W-:Y:S01]  /*2ed0*/  @!P3 IMAD R3, R18, c[0x0][0x1d8], RZ ;  /* 0x000076001203ba24 */ /* 0x000fe200078e02ff */
[----:B-1----:R-:W-:Y:S02]  /*2ee0*/  @!P3 MOV R10, R4 ;  /* 0x00000004000ab202 */ /* 0x002fe40000000f00 */
[----:B------:R-:W-:Y:S02]  /*2ef0*/  @!P3 MOV R11, R7 ;  /* 0x00000007000bb202 */ /* 0x000fe40000000f00 */
[----:B------:R-:W-:Y:S02]  /*2f00*/  ISETP.GE.AND.EX P0, PT, R29, c[0x0][0x1e4], PT, P0 ;  /* 0x000079001d007a0c */ /* 0x000fe40003f06300 */
[----:B------:R-:W-:Y:S02]  /*2f10*/  ISETP.GT.U32.OR P2, PT, R0, 0x2ff, P2 ;  /* 0x000002ff0000780c */ /* 0x000fe40001744470 */
[----:B------:R-:W-:Y:S01]  /*2f20*/  ISETP.GE.AND.EX P6, PT, R17, c[0x0][0x1e4], PT, P6 ;  /* 0x0000790011007a0c */ /* 0x000fe20003fc6360 */
[----:B------:R-:W-:Y:S01]  /*2f30*/  @!P3 IMAD R3, R12, c[0x0][0x1dc], R3 ;  /* 0x000077000c03ba24 */ /* 0x000fe200078e0203 */
[----:B------:R-:W-:Y:S01]  /*2f40*/  ISETP.GT.U32.OR P0, PT, R0, 0x2ff, P0 ;  /* 0x000002ff0000780c */ /* 0x000fe20000704470 */
[----:B------:R-:W-:Y:S01]  /*2f50*/  @!P3 IMAD.WIDE.U32 R10, R12, c[0x0][0x1d8], R10 ;  /* 0x000076000c0aba25 */ /* 0x000fe200078e000a */
[----:B------:R-:W-:-:S04]  /*2f60*/  ISETP.GT.U32.OR P6, PT, R0, 0x2ff, P6 ;  /* 0x000002ff0000780c */ /* 0x000fc800037c4470 */
[----:B------:R-:W-:Y:S02]  /*2f70*/  @!P3 IADD3 R3, R11, R3, RZ ;  /* 0x000000030b03b210 */ /* 0x000fe40007ffe0ff */
[C---:B------:R-:W-:Y:S02]  /*2f80*/  @!P3 SHF.L.U32 R18, R10.reuse, 0x2, RZ ;  /* 0x000000020a12b819 */ /* 0x040fe400000006ff */
[----:B------:R-:W-:Y:S01]  /*2f90*/  @!P3 SHF.L.U64.HI R12, R10, 0x2, R3 ;  /* 0x000000020a0cb819 */ /* 0x000fe20000010203 */
[----:B------:R-:W-:Y:S01]  /*2fa0*/  @!P2 IMAD R19, R19, c[0x0][0x1d8], RZ ;  /* 0x000076001313aa24 */ /* 0x000fe200078e02ff */
[-C--:B------:R-:W-:Y:S02]  /*2fb0*/  @!P2 MOV R10, R4.reuse ;  /* 0x00000004000aa202 */ /* 0x080fe40000000f00 */
[-C--:B------:R-:W-:Y:S01]  /*2fc0*/  @!P2 MOV R11, R7.reuse ;  /* 0x00000007000ba202 */ /* 0x080fe20000000f00 */
[----:B------:R-:W-:Y:S01]  /*2fd0*/  @!P4 IMAD R3, R30, c[0x0][0x1d8], RZ ;  /* 0x000076001e03ca24 */ /* 0x000fe200078e02ff */
[-C--:B------:R-:W-:Y:S01]  /*2fe0*/  @!P0 MOV R28, R4.reuse ;  /* 0x00000004001c8202 */ /* 0x080fe20000000f00 */
[----:B------:R-:W-:Y:S01]  /*2ff0*/  @!P0 IMAD R36, R29, c[0x0][0x1d8], RZ ;  /* 0x000076001d248a24 */ /* 0x000fe200078e02ff */
[-C--:B------:R-:W-:Y:S01]  /*3000*/  @!P0 MOV R29, R7.reuse ;  /* 0x00000007001d8202 */ /* 0x080fe20000000f00 */
[C---:B------:R-:W-:Y:S01]  /*3010*/  @!P2 IMAD R19, R15.reuse, c[0x0][0x1dc], R19 ;  /* 0x000077000f13aa24 */ /* 0x040fe200078e0213 */
[----:B------:R-:W-:Y:S01]  /*3020*/  @!P6 MOV R30, R4 ;  /* 0x00000004001ee202 */ /* 0x000fe20000000f00 */
[----:B------:R-:W-:Y:S01]  /*3030*/  @!P2 IMAD.WIDE.U32 R10, R15, c[0x0][0x1d8], R10 ;  /* 0x000076000f0aaa25 */ /* 0x000fe200078e000a */
[----:B------:R-:W-:-:S03]  /*3040*/  @!P6 MOV R31, R7 ;  /* 0x00000007001fe202 */ /* 0x000fc60000000f00 */
[----:B------:R-:W-:Y:S02]  /*3050*/  @!P6 IMAD R37, R17, c[0x0][0x1d8], RZ ;  /* 0x000076001125ea24 */ /* 0x000fe400078e02ff */
[----:B------:R-:W-:Y:S01]  /*3060*/  @!P4 IMAD R3, R16, c[0x0][0x1dc], R3 ;  /* 0x000077001003ca24 */ /* 0x000fe200078e0203 */
[----:B------:R-:W-:Y:S01]  /*3070*/  @!P2 IADD3 R11, R11, R19, RZ ;  /* 0x000000130b0ba210 */ /* 0x000fe20007ffe0ff */
[C---:B------:R-:W-:Y:S02]  /*3080*/  @!P0 IMAD R36, R14.reuse, c[0x0][0x1dc], R36 ;  /* 0x000077000e248a24 */ /* 0x040fe400078e0224 */
[----:B------:R-:W-:Y:S02]  /*3090*/  @!P6 IMAD R37, R13, c[0x0][0x1dc], R37 ;  /* 0x000077000d25ea24 */ /* 0x000fe400078e0225 */
[----:B------:R-:W-:Y:S01]  /*30a0*/  @!P0 IMAD.WIDE.U32 R28, R14, c[0x0][0x1d8], R28 ;  /* 0x000076000e1c8a25 */ /* 0x000fe200078e001c */
[----:B------:R-:W-:-:S03]  /*30b0*/  @!P4 IADD3 R3, R33, R3, RZ ;  /* 0x000000032103c210 */ /* 0x000fc60007ffe0ff */
[----:B------:R-:W-:Y:S01]  /*30c0*/  @!P6 IMAD.WIDE.U32 R30, R13, c[0x0][0x1d8], R30 ;  /* 0x000076000d1eea25 */ /* 0x000fe200078e001e */
[C---:B------:R-:W-:Y:S02]  /*30d0*/  @!P2 SHF.L.U32 R13, R10.reuse, 0x2, RZ ;  /* 0x000000020a0da819 */ /* 0x040fe400000006ff */
[----:B------:R-:W-:Y:S02]  /*30e0*/  @!P2 SHF.L.U64.HI R16, R10, 0x2, R11 ;  /* 0x000000020a10a819 */ /* 0x000fe4000001020b */
[----:B------:R-:W-:Y:S02]  /*30f0*/  @!P0 IADD3 R29, R29, R36, RZ ;  /* 0x000000241d1d8210 */ /* 0x000fe40007ffe0ff */
[----:B------:R-:W-:Y:S02]  /*3100*/  @!P6 IADD3 R10, R31, R37, RZ ;  /* 0x000000251f0ae210 */ /* 0x000fe40007ffe0ff */
[----:B------:R-:W-:Y:S01]  /*3110*/  CS2R R36, SRZ ;  /* 0x0000000000247805 */ /* 0x000fe2000001ff00 */
[----:B------:R-:W-:-:S02]  /*3120*/  @!P4 SHF.L.U32 R19, R32, 0x2, RZ ;  /* 0x000000022013c819 */ /* 0x000fc400000006ff */
[----:B------:R-:W-:Y:S02]  /*3130*/  @!P4 SHF.L.U64.HI R3, R32, 0x2, R3 ;  /* 0x000000022003c819 */ /* 0x000fe40000010203 */
[----:B------:R-:W-:Y:S01]  /*3140*/  CS2R R32, SRZ ;  /* 0x0000000000207805 */ /* 0x000fe2000001ff00 */
[----:B------:R-:W-:Y:S01]  /*3150*/  @!P6 SHF.L.U64.HI R15, R30, 0x2, R10 ;  /* 0x000000021e0fe819 */ /* 0x000fe2000001020a */
[----:B------:R0:W2:Y:S01]  /*3160*/  @!P5 LDG.E.64 R36, [R24.64] ;  /* 0x000000121824d981 */ /* 0x0000a2000c1e1b00 */
[----:B------:R-:W-:Y:S01]  /*3170*/  CS2R R10, SRZ ;  /* 0x00000000000a7805 */ /* 0x000fe2000001ff00 */
[----:B------:R-:W-:Y:S02]  /*3180*/  @!P0 SHF.L.U64.HI R14, R28, 0x2, R29 ;  /* 0x000000021c0e8819 */ /* 0x000fe4000001021d */
[----:B------:R1:W5:Y:S01]  /*3190*/  @!P5 LDG.E.64 R32, [R22.64] ;  /* 0x000000121620d981 */ /* 0x000362000c1e1b00 */
[----:B------:R-:W-:-:S03]  /*31a0*/  MOV R29, R12 ;  /* 0x0000000c001d7202 */ /* 0x000fc60000000f00 */
[----:B------:R3:W4:Y:S01]  /*31b0*/  @P1 LDG.E.64 R10, [R26.64] ;  /* 0x000000121a0a1981 */ /* 0x000722000c1e1b00 */
[----:B-1----:R-:W-:Y:S01]  /*31c0*/  @!P3 IADD3 R22, P5, R18, c[0x0][0x180], RZ ;  /* 0x000060001216ba10 */ /* 0x002fe20007fbe0ff */
[----:B---3--:R-:W-:-:S03]  /*31d0*/  CS2R R26, SRZ ;  /* 0x00000000001a7805 */ /* 0x008fc6000001ff00 */
[----:B------:R-:W-:-:S05]  /*31e0*/  @!P3 IADD3.X R23, R29, c[0x0][0x184], RZ, P5, !PT ;  /* 0x000061001d17ba10 */ /* 0x000fca0002ffe4ff */
[----:B------:R-:W3:Y:S01]  /*31f0*/  @!P3 LDG.E.64 R26, [R22.64] ;  /* 0x00000012161ab981 */ /* 0x000ee2000c1e1b00 */
[----:B0-----:R-:W-:Y:S02]  /*3200*/  @!P3 IADD3 R24, P5, R18, c[0x0][0x178], RZ ;  /* 0x00005e001218ba10 */ /* 0x001fe40007fbe0ff */
[----:B------:R-:W-:Y:S02]  /*3210*/  @!P6 SHF.L.U32 R12, R30, 0x2, RZ ;  /* 0x000000021e0ce819 */ /* 0x000fe400000006ff */
[----:B------:R-:W-:Y:S01]  /*3220*/  CS2R R30, SRZ ;  /* 0x00000000001e7805 */ /* 0x000fe2000001ff00 */
[----:B------:R-:W-:Y:S02]  /*3230*/  @!P3 IADD3.X R25, R29, c[0x0][0x17c], RZ, P5, !PT ;  /* 0x00005f001d19ba10 */ /* 0x000fe40002ffe4ff */
[----:B------:R-:W-:Y:S02]  /*3240*/  @!P4 IADD3 R18, P5, R19, c[0x0][0x180], RZ ;  /* 0x000060001312ca10 */ /* 0x000fe40007fbe0ff */
[----:B------:R-:W-:Y:S01]  /*3250*/  @!P0 SHF.L.U32 R17, R28, 0x2, RZ ;  /* 0x000000021c118819 */ /* 0x000fe200000006ff */
[----:B------:R0:W5:Y:S03]  /*3260*/  @!P3 LDG.E.64 R30, [R24.64] ;  /* 0x00000012181eb981 */ /* 0x000166000c1e1b00 */
[----:B0-----:R-:W-:-:S02]  /*3270*/  MOV R24, R17 ;  /* 0x0000001100187202 */ /* 0x001fc40000000f00 */
[----:B------:R-:W-:Y:S02]  /*3280*/  MOV R25, R16 ;  /* 0x0000001000197202 */ /* 0x000fe40000000f00 */
[----:B------:R-:W-:Y:S01]  /*3290*/  CS2R R16, SRZ ;  /* 0x0000000000107805 */ /* 0x000fe2000001ff00 */
[----:B--2---:R0:W-:Y:S02]  /*32a0*/  STL.64 [R1+0x178], R36 ;  /* 0x0001782401007387 */ /* 0x0041e40000100a00 */
[----:B0-----:R-:W-:-:S06]  /*32b0*/  CS2R R36, SRZ ;  /* 0x0000000000247805 */ /* 0x001fcc000001ff00 */
[----:B------:R0:W5:Y:S04]  /*32c0*/  @P1 LDG.E.64 R36, [R20.64] ;  /* 0x0000001214241981 */ /* 0x000168000c1e1b00 */
[----:B---3--:R1:W-:Y:S01]  /*32d0*/  STL.64 [R1+0x198], R26 ;  /* 0x0001981a01007387 */ /* 0x0083e20000100a00 */
[----:B0-----:R-:W-:Y:S02]  /*32e0*/  @!P4 IADD3 R20, P3, R19, c[0x0][0x178], RZ ;  /* 0x00005e001314ca10 */ /* 0x001fe40007f7e0ff */
[----:B------:R-:W-:Y:S02]  /*32f0*/  @!P4 IADD3.X R19, R3, c[0x0][0x184], RZ, P5, !PT ;  /* 0x000061000313ca10 */ /* 0x000fe40002ffe4ff */
[----:B------:R-:W-:-:S03]  /*3300*/  @!P2 IADD3 R22, P5, R13, c[0x0][0x180], RZ ;  /* 0x000060000d16aa10 */ /* 0x000fc60007fbe0ff */
[----:B------:R0:W2:Y:S01]  /*3310*/  @!P4 LDG.E.64 R16, [R18.64] ;  /* 0x000000121210c981 */ /* 0x0000a2000c1e1b00 */
[----:B-1----:R-:W-:Y:S01]  /*3320*/  CS2R R26, SRZ ;  /* 0x00000000001a7805 */ /* 0x002fe2000001ff00 */
[----:B------:R-:W-:-:S05]  /*3330*/  @!P2 IADD3.X R23, R25, c[0x0][0x184], RZ, P5, !PT ;  /* 0x000061001917aa10 */ /* 0x000fca0002ffe4ff */
[----:B------:R-:W3:Y:S01]  /*3340*/  @!P2 LDG.E.64 R26, [R22.64] ;  /* 0x00000012161aa981 */ /* 0x000ee2000c1e1b00 */
[----:B------:R-:W-:Y:S01]  /*3350*/  @!P4 IADD3.X R21, R3, c[0x0][0x17c], RZ, P3, !PT ;  /* 0x00005f000315ca10 */ /* 0x000fe20001ffe4ff */
[----:B------:R-:W-:Y:S01]  /*3360*/  CS2R R28, SRZ ;  /* 0x00000000001c7805 */ /* 0x000fe2000001ff00 */
[----:B------:R-:W-:Y:S01]  /*3370*/  HFMA2.MMA R3, -RZ, RZ, 0, 0 ;  /* 0x00000000ff037435 */ /* 0x000fe200000001ff */
[----:B0-----:R-:W-:Y:S02]  /*3380*/  @!P2 IADD3 R18, P3, R13, c[0x0][0x178], RZ ;  /* 0x00005e000d12aa10 */ /* 0x001fe40007f7e0ff */
[----:B------:R-:W-:Y:S02]  /*3390*/  MOV R13, RZ ;  /* 0x000000ff000d7202 */ /* 0x000fe40000000f00 */
[----:B------:R-:W-:Y:S01]  /*33a0*/  @!P2 IADD3.X R19, R25, c[0x0][0x17c], RZ, P3, !PT ;  /* 0x00005f001913aa10 */ /* 0x000fe20001ffe4ff */
[----:B------:R0:W5:Y:S02]  /*33b0*/  @!P4 LDG.E.64 R28, [R20.64] ;  /* 0x00000012141cc981 */ /* 0x000164000c1e1b00 */
[----:B0-----:R-:W-:-:S04]  /*33c0*/  @!P0 IADD3 R20, P4, R24, c[0x0][0x180], RZ ;  /* 0x0000600018148a10 */ /* 0x001fc80007f9e0ff */
[----:B------:R-:W-:Y:S01]  /*33d0*/  @!P0 IADD3.X R21, R14, c[0x0][0x184], RZ, P4, !PT ;  /* 0x000061000e158a10 */ /* 0x000fe200027fe4ff */
[----:B--2---:R0:W-:Y:S04]  /*33e0*/  STL.64 [R1+0x1a0], R16 ;  /* 0x0001a01001007387 */ /* 0x0041e80000100a00 */
[----:B0-----:R0:W5:Y:S04]  /*33f0*/  LDL.LU.64 R16, [R1+0x230] ;  /* 0x0002300001107983 */ /* 0x0011680000300a00 */
[----:B---3--:R1:W-:Y:S02]  /*3400*/  STL.64 [R1+0x1a8], R26 ;  /* 0x0001a81a01007387 */ /* 0x0083e40000100a00 */
[----:B-1----:R-:W-:-:S06]  /*3410*/  CS2R R26, SRZ ;  /* 0x00000000001a7805 */ /* 0x002fcc000001ff00 */
[----:B------:R1:W5:Y:S02]  /*3420*/  @!P2 LDG.E.64 R26, [R18.64] ;  /* 0x00000012121aa981 */ /* 0x000364000c1e1b00 */
[----:B-1----:R-:W-:Y:S02]  /*3430*/  MOV R18, R13 ;  /* 0x0000000d00127202 */ /* 0x002fe40000000f00 */
[----:B------:R-:W-:-:S06]  /*3440*/  MOV R19, R3 ;  /* 0x0000000300137202 */ /* 0x000fcc0000000f00 */
[----:B------:R1:W2:Y:S01]  /*3450*/  @!P0 LDG.E.64 R18, [R20.64] ;  /* 0x0000001214128981 */ /* 0x0002a2000c1e1b00 */
[----:B------:R-:W-:Y:S02]  /*3460*/  @!P0 IADD3 R22, P5, R24, c[0x0][0x178], RZ ;  /* 0x00005e0018168a10 */ /* 0x000fe40007fbe0ff */
[----:B------:R-:W-:Y:S02]  /*3470*/  CS2R R24, SRZ ;  /* 0x0000000000187805 */ /* 0x000fe4000001ff00 */
[----:B------:R-:W-:Y:S01]  /*3480*/  @!P0 IADD3.X R23, R14, c[0x0][0x17c], RZ, P5, !PT ;  /* 0x00005f000e178a10 */ /* 0x000fe20002ffe4ff */
[----:B------:R-:W-:Y:S04]  /*3490*/  STL [R1+0x1b4], R3 ;  /* 0x0001b40301007387 */ /* 0x000fe80000100800 */
[----:B------:R-:W-:Y:S01]  /*34a0*/  STL [R1+0x1b0], R13 ;  /* 0x0001b00d01007387 */ /* 0x000fe20000100800 */
[----:B-1----:R-:W-:-:S03]  /*34b0*/  @!P6 IADD3 R20, P2, R12, c[0x0][0x178], RZ ;  /* 0x00005e000c14ea10 */ /* 0x002fc60007f5e0ff */
[----:B------:R0:W5:Y:S04]  /*34c0*/  LDL.LU R14, [R1+0x22c] ;  /* 0x00022c00010e7983 */ /* 0x0001680000300800 */
[----:B------:R1:W5:Y:S01]  /*34d0*/  @!P0 LDG.E.64 R24, [R22.64] ;  /* 0x0000001216188981 */ /* 0x000362000c1e1b00 */
[----:B------:R-:W-:Y:S02]  /*34e0*/  UMOV UR5, 0x8 ;  /* 0x0000000800057882 */ /* 0x000fe40000000000 */
[----:B------:R-:W-:Y:S02]  /*34f0*/  ULDC.64 UR6, c[0x0][0x198] ;  /* 0x0000660000067ab9 */ /* 0x000fe40000000a00 */
[----:B------:R-:W-:-:S06]  /*3500*/  UIMAD.WIDE UR6, UR9, UR5, UR6 ;  /* 0x00000005090672a5 */ /* 0x000fcc000f8e0206 */
[----:B------:R-:W-:Y:S02]  /*3510*/  MOV R8, UR6 ;  /* 0x0000000600087c02 */ /* 0x000fe40008000f00 */
[----:B------:R-:W-:-:S06]  /*3520*/  MOV R9, UR7 ;  /* 0x0000000700097c02 */ /* 0x000fcc0008000f00 */
[----:B------:R-:W3:Y:S04]  /*3530*/  LDG.E.64 R8, [R8.64] ;  /* 0x0000001208087981 */ /* 0x000ee8000c1e1b00 */
[----:B--2---:R2:W-:Y:S02]  /*3540*/  @!P0 STL.64 [R1+0x1b0], R18 ;  /* 0x0001b01201008387 */ /* 0x0045e40000100a00 */
[----:B--2---:R-:W-:Y:S01]  /*3550*/  @!P6 IADD3 R18, P0, R12, c[0x0][0x180], RZ ;  /* 0x000060000c12ea10 */ /* 0x004fe20007f1e0ff */
[----:B------:R-:W-:-:S03]  /*3560*/  HFMA2.MMA R12, -RZ, RZ, 0, 0 ;  /* 0x00000000ff0c7435 */ /* 0x000fc600000001ff */
[----:B------:R-:W-:-:S07]  /*3570*/  @!P6 IADD3.X R19, R15, c[0x0][0x184], RZ, P0, !PT ;  /* 0x000061000f13ea10 */ /* 0x000fce00007fe4ff */
[----:B------:R-:W2:Y:S01]  /*3580*/  @!P6 LDG.E.64 R12, [R18.64] ;  /* 0x00000012120ce981 */ /* 0x000ea2000c1e1b00 */
[----:B-1----:R-:W-:Y:S01]  /*3590*/  CS2R R22, SRZ ;  /* 0x0000000000167805 */ /* 0x002fe2000001ff00 */
[----:B------:R-:W-:Y:S02]  /*35a0*/  @!P6 IADD3.X R21, R15, c[0x0][0x17c], RZ, P2, !PT ;  /* 0x00005f000f15ea10 */ /* 0x000fe400017fe4ff */
[----:B------:R0:W5:Y:S04]  /*35b0*/  LDL.LU R15, [R1+0x228] ;  /* 0x00022800010f7983 */ /* 0x0001680000300800 */
[----:B------:R0:W5:Y:S01]  /*35c0*/  @!P6 LDG.E.64 R22, [R20.64] ;  /* 0x000000121416e981 */ /* 0x000162000c1e1b00 */
[----:B---3--:R-:W1:Y:S02]  /*35d0*/  R2UR UR6, R8 ;  /* 0x00000000080673c2 */ /* 0x008e6400000e0000 */
[----:B-1----:R-:W-:-:S05]  /*35e0*/  MOV R3, UR6 ;  /* 0x0000000600037c02 */ /* 0x002fca0008000f00 */
[----:B------:R-:W-:-:S05]  /*35f0*/  FFMA.FTZ R3, -R3, UR6, R9 ;  /* 0x0000000603037c23 */ /* 0x000fca0008010109 */
[----:B------:R-:W-:-:S13]  /*3600*/  FSETP.GTU.FTZ.AND P0, PT, R3, RZ, PT ;  /* 0x000000ff0300720b */ /* 0x000fda0003f1c000 */
[----:B------:R-:W-:Y:S01]  /*3610*/  VOTEU.ANY UP0, P0 ;  /* 0x00000000003f7886 */ /* 0x000fe20000000100 */
[----:B------:R-:W-:Y:S01]  /*3620*/  PLOP3.LUT P0, PT, PT, PT, UP0, 0x80, 0x0 ;  /* 0x000000000000781c */ /* 0x000fe20003f0f008 */
[----:B--2---:R1:W-:Y:S04]  /*3630*/  STL.64 [R1+0x1b8], R12 ;  /* 0x0001b80c01007387 */ /* 0x0043e80000100a00 */
[----:B-1----:R0:W5:Y:S08]  /*3640*/  LDL.LU.64 R12, [R1+0x220] ;  /* 0x00022000010c7983 */ /* 0x0021700000300a00 */
[----:B------:R-:W-:-:S06]  /*3650*/  @P0 FADD.FTZ R3, R3, c[0x0][0x1a0] ;  /* 0x0000680003030621 */ /* 0x000fcc0000010000 */
[----:B------:R-:W1:Y:S02]  /*3660*/  @P0 MUFU.RSQ R3, R3 ;  /* 0x0000000300030308 */ /* 0x000e640000001400 */
[----:B-1----:R1:W2:Y:S01]  /*3670*/  @P0 R2UR UR5, R3 ;  /* 0x00000000030503c2 */ /* 0x0022a200000e0000 */
[----:B------:R-:W-:Y:S01]  /*3680*/  ISETP.GT.U32.AND P0, PT, R0, 0x2ff, PT ;  /* 0x000002ff0000780c */ /* 0x000fe20003f04070 */
[----:B------:R-:W-:Y:S01]  /*3690*/  UMOV UR25, 0x3f800000 ;  /* 0x3f80000000197882 */ /* 0x000fe20000000000 */
[----:B------:R-:W-:Y:S01]  /*36a0*/  BSSY B0, `(.L_x_2256) ;  /* 0x0000012000007945 */ /* 0x000fe20003800000 */
[----:B----4-:R-:W-:Y:S01]  /*36b0*/  FADD.FTZ R18, R10, -UR6 ;  /* 0x800000060a127e21 */ /* 0x010fe20008010000 */
[----:B------:R-:W-:Y:S01]  /*36c0*/  ISETP.NE.AND P5, PT, RZ, UR21, PT ;  /* 0x00000015ff007c0c */ /* 0x000fe2000bfa5270 */
[----:B------:R-:W-:Y:S01]  /*36d0*/  CS2R R8, SRZ ;  /* 0x0000000000087805 */ /* 0x000fe2000001ff00 */
[----:B-1----:R-:W-:Y:S02]  /*36e0*/  FADD.FTZ R3, R11, -UR6 ;  /* 0x800000060b037e21 */ /* 0x002fe40008010000 */
[----:B------:R-:W-:Y:S01]  /*36f0*/  CS2R R10, SRZ ;  /* 0x00000000000a7805 */ /* 0x000fe2000001ff00 */
[----:B--2---:R-:W-:-:S04]  /*3700*/  @UP0 UMOV UR25, UR5 ;  /* 0x0000000500190c82 */ /* 0x004fc80008000000 */
        /* <DEDUP_REMOVED lines=8> */
[----:B0-----:R-:W-:-:S05]  /*3790*/  MOV R8, 0x4 ;  /* 0x0000000400087802 */ /* 0x001fca0000000f00 */
[----:B------:R-:W-:-:S06]  /*37a0*/  IMAD.WIDE R8, R19, R8, c[0x0][0x188] ;  /* 0x0000620013087625 */ /* 0x000fcc00078e0208 */
[----:B------:R-:W5:Y:S02]  /*37b0*/  LDG.E.64 R8, [R8.64] ;  /* 0x0000001208087981 */ /* 0x000f64000c1e1b00 */
.L_x_2257:
[----:B0-----:R-:W-:Y:S05]  /*37c0*/  BSYNC B0 ;  /* 0x0000000000007941 */ /* 0x001fea0003800000 */
.L_x_2256:
[----:B------:R-:W-:Y:S01]  /*37d0*/  FMUL.FTZ R21, R18, UR25 ;  /* 0x0000001912157c20 */ /* 0x000fe20008410000 */
[----:B-----5:R-:W-:Y:S01]  /*37e0*/  MOV R20, R36 ;  /* 0x0000002400147202 */ /* 0x020fe20000000f00 */
[----:B------:R-:W-:Y:S01]  /*37f0*/  FMUL.FTZ R3, R3, UR25 ;  /* 0x0000001903037c20 */ /* 0x000fe20008410000 */
[----:B------:R-:W-:Y:S02]  /*3800*/  MOV R19, R37 ;  /* 0x0000002500137202 */ /* 0x000fe40000000f00 */
[----:B------:R0:W-:Y:S04]  /*3810*/  STL [R1+0x1c0], R21 ;  /* 0x0001c01501007387 */ /* 0x0001e80000100800 */
[----:B------:R0:W-:Y:S01]  /*3820*/  STL [R1+0x1c4], R3 ;  /* 0x0001c40301007387 */ /* 0x0001e20000100800 */
[----:B------:R-:W-:Y:S05]  /*3830*/  @!P5 BRA `(.L_x_2258) ;  /* 0x000001400000d947 */ /* 0x000fea0003800000 */
[----:B------:R-:W-:Y:S01]  /*3840*/  FFMA.FTZ R18, R21, R8, R10 ;  /* 0x0000000815127223 */ /* 0x000fe2000001000a */
[----:B------:R-:W-:-:S03]  /*3850*/  MOV R20, R3 ;  /* 0x0000000300147202 */ /* 0x000fc60000000f00 */
[----:B0-----:R-:W-:-:S06]  /*3860*/  FMUL.FTZ R3, R18, -1.4426950216293334961 ;  /* 0xbfb8aa3b12037820 */ /* 0x001fcc0000410000 */
        /* <DEDUP_REMOVED lines=17> */
.L_x_2258:
[----:B------:R1:W-:Y:S04]  /*3980*/  STL [R1+0x220], R0 ;  /* 0x0002200001007387 */ /* 0x0003e80000100800 */
[----:B-1----:R-:W2:Y:S01]  /*3990*/  LDL R0, [R1+0x1c4] ;  /* 0x0001c40001007983 */ /* 0x002ea20000100800 */
[----:B0-----:R-:W-:Y:S02]  /*39a0*/  FMUL.FTZ R3, R20, R8 ;  /* 0x0000000814037220 */ /* 0x001fe40000410000 */
[----:B------:R-:W-:Y:S02]  /*39b0*/  FMUL.FTZ R18, R19, R9 ;  /* 0x0000000913127220 */ /* 0x000fe40000410000 */
[----:B------:R-:W-:Y:S02]  /*39c0*/  FFMA.FTZ R21, R21, R3, RZ ;  /* 0x0000000315157223 */ /* 0x000fe400000100ff */
[----:B------:R-:W-:-:S02]  /*39d0*/  FADD.FTZ R3, RZ, R3 ;  /* 0x00000003ff037221 */ /* 0x000fc40000010000 */
[----:B------:R-:W-:Y:S02]  /*39e0*/  FADD.FTZ R12, R12, -UR6 ;  /* 0x800000060c0c7e21 */ /* 0x000fe40008010000 */
[----:B------:R-:W-:Y:S02]  /*39f0*/  FADD.FTZ R13, R13, -UR6 ;  /* 0x800000060d0d7e21 */ /* 0x000fe40008010000 */
[----:B------:R-:W-:Y:S02]  /*3a00*/  FADD.FTZ R3, R18, R3 ;  /* 0x0000000312037221 */ /* 0x000fe40000010000 */
[----:B--2---:R-:W-:Y:S02]  /*3a10*/  FFMA.FTZ R21, R0, R18, R21 ;  /* 0x0000001200157223 */ /* 0x004fe40000010015 */
[----:B------:R0:W5:Y:S01]  /*3a20*/  LDL.LU R0, [R1+0x220] ;  /* 0x0002200001007983 */ /* 0x0001620000300800 */
[----:B------:R-:W-:-:S03]  /*3a30*/  FMUL.FTZ R18, R12, UR25 ;  /* 0x000000190c127c20 */ /* 0x000fc60008410000 */
[----:B------:R1:W-:Y:S04]  /*3a40*/  STL [R1], R21 ;  /* 0x0000001501007387 */ /* 0x0003e80000100800 */
[----:B------:R0:W5:Y:S01]  /*3a50*/  LDL R12, [R1+0xa0] ;  /* 0x0000a000010c7983 */ /* 0x0001620000100800 */
[----:B-1----:R-:W-:-:S03]  /*3a60*/  FMUL.FTZ R21, R13, UR25 ;  /* 0x000000190d157c20 */ /* 0x002fc60008410000 */
[----:B------:R0:W5:Y:S04]  /*3a70*/  LDL R13, [R1+0xa4] ;  /* 0x0000a400010d7983 */ /* 0x0001680000100800 */
[----:B------:R0:W-:Y:S04]  /*3a80*/  STL [R1+0x1d0], R18 ;  /* 0x0001d01201007387 */ /* 0x0001e80000100800 */
[----:B------:R0:W-:Y:S01]  /*3a90*/  STL [R1+0x1e4], R21 ;  /* 0x0001e41501007387 */ /* 0x0001e20000100800 */
[----:B------:R-:W-:Y:S05]  /*3aa0*/  @!P5 BRA `(.L_x_2259) ;  /* 0x000001400000d947 */ /* 0x000fea0003800000 */
[----:B-----5:R-:W-:-:S04]  /*3ab0*/  FFMA.FTZ R13, R18, R8, R10 ;  /* 0x00000008120d7223 */ /* 0x020fc8000001000a */
[----:B------:R-:W-:-:S06]  /*3ac0*/  FMUL.FTZ R12, R13, -1.4426950216293334961 ;  /* 0xbfb8aa3b0d0c7820 */ /* 0x000fcc0000410000 */
[----:B------:R-:W1:Y:S02]  /*3ad0*/  MUFU.EX2 R12, R12 ;  /* 0x0000000c000c7308 */ /* 0x000e640000000800 */
[----:B-1----:R-:W-:-:S06]  /*3ae0*/  FADD.FTZ R12, R12, 1 ;  /* 0x3f8000000c0c7421 */ /* 0x002fcc0000010000 */
[----:B------:R-:W1:Y:S02]  /*3af0*/  MUFU.RCP R12, R12 ;  /* 0x0000000c000c7308 */ /* 0x000e640000001000 */
[----:B01----:R-:W-:-:S04]  /*3b00*/  FADD.FTZ R18, -R12, 1 ;  /* 0x3f8000000c127421 */ /* 0x003fc80000010100 */
[----:B------:R-:W-:Y:S02]  /*3b10*/  FFMA.FTZ R18, R13, R18, 1 ;  /* 0x3f8000000d127423 */ /* 0x000fe40000010012 */
[----:B------:R-:W2:Y:S02]  /*3b20*/  LDL R13, [R1+0xa0] ;  /* 0x0000a000010d7983 */ /* 0x000ea40000100800 */
[----:B--2---:R-:W-:Y:S02]  /*3b30*/  FMUL.FTZ R12, R13, R12 ;  /* 0x0000000c0d0c7220 */ /* 0x004fe40000410000 */
[----:B------:R-:W-:Y:S02]  /*3b40*/  FFMA.FTZ R13, R21, R9, R11 ;  /* 0x00000009150d7223 */ /* 0x000fe4000001000b */
[----:B------:R-:W-:Y:S02]  /*3b50*/  FMUL.FTZ R12, R12, R18 ;  /* 0x000000120c0c7220 */ /* 0x000fe40000410000 */
[----:B------:R-:W-:-:S06]  /*3b60*/  FMUL.FTZ R18, R13, -1.4426950216293334961 ;  /* 0xbfb8aa3b0d127820 */ /* 0x000fcc0000410000 */
[----:B------:R-:W0:Y:S02]  /*3b70*/  MUFU.EX2 R18, R18 ;  /* 0x0000001200127308 */ /* 0x000e240000000800 */
[----:B0-----:R-:W-:-:S06]  /*3b80*/  FADD.FTZ R18, R18, 1 ;  /* 0x3f80000012127421 */ /* 0x001fcc0000010000 */
[----:B------:R-:W0:Y:S02]  /*3b90*/  MUFU.RCP R18, R18 ;  /* 0x0000001200127308 */ /* 0x000e240000001000 */
[----:B0-----:R-:W-:-:S04]  /*3ba0*/  FADD.FTZ R21, -R18, 1 ;  /* 0x3f80000012157421 */ /* 0x001fc80000010100 */
[----:B------:R-:W-:Y:S02]  /*3bb0*/  FFMA.FTZ R13, R13, R21, 1 ;  /* 0x3f8000000d0d7423 */ /* 0x000fe40000010015 */
[----:B------:R-:W2:Y:S02]  /*3bc0*/  LDL R21, [R1+0xa4] ;  /* 0x0000a40001157983 */ /* 0x000ea40000100800 */
[----:B--2---:R-:W-:-:S04]  /*3bd0*/  FMUL.FTZ R18, R21, R18 ;  /* 0x0000001215127220 */ /* 0x004fc80000410000 */
[----:B------:R-:W-:Y:S02]  /*3be0*/  FMUL.FTZ R13, R18, R13 ;  /* 0x0000000d120d7220 */ /* 0x000fe40000410000 */
.L_x_2259:
[----:B0-----:R-:W2:Y:S04]  /*3bf0*/  LDL R18, [R1+0x1c0] ;  /* 0x0001c00001127983 */ /* 0x001ea80000100800 */
[----:B------:R0:W-:Y:S04]  /*3c00*/  STL [R1+0x224], R2 ;  /* 0x0002240201007387 */ /* 0x0001e80000100800 */
[----:B0-----:R-:W3:Y:S01]  /*3c10*/  LDL R2, [R1+0x1d0] ;  /* 0x0001d00001027983 */ /* 0x001ee20000100800 */
[----:B-----5:R-:W-:-:S03]  /*3c20*/  FMUL.FTZ R21, R12, R8 ;  /* 0x000000080c157220 */ /* 0x020fc60000410000 */
[----:B------:R0:W-:Y:S04]  /*3c30*/  STL [R1+0x220], R0 ;  /* 0x0002200001007387 */ /* 0x0001e80000100800 */
[----:B0-----:R-:W4:Y:S01]  /*3c40*/  LDL R0, [R1+0x1e4] ;  /* 0x0001e40001007983 */ /* 0x001f220000100800 */
[----:B--2---:R-:W-:Y:S02]  /*3c50*/  FFMA.FTZ R18, R18, R20, RZ ;  /* 0x0000001412127223 */ /* 0x004fe400000100ff */
[----:B------:R-:W-:-:S04]  /*3c60*/  FADD.FTZ R20, RZ, R20 ;  /* 0x00000014ff147221 */ /* 0x000fc80000010000 */
[----:B------:R-:W-:Y:S02]  /*3c70*/  FADD.FTZ R20, R20, R12 ;  /* 0x0000000c14147221 */ /* 0x000fe40000010000 */
[----:B---3--:R-:W-:-:S05]  /*3c80*/  FFMA.FTZ R18, R2, R12, R18 ;  /* 0x0000000c02127223 */ /* 0x008fca0000010012 */
[----:B------:R0:W-:Y:S04]  /*3c90*/  STL [R1+0x4], R18 ;  /* 0x0000041201007387 */ /* 0x0001e80000100800 */
[----:B0-----:R-:W2:Y:S04]  /*3ca0*/  LDL R18, [R1+0x1c4] ;  /* 0x0001c40001127983 */ /* 0x001ea80000100800 */
[----:B------:R-:W3:Y:S01]  /*3cb0*/  LDL.LU R12, [R1] ;  /* 0x00000000010c7983 */ /* 0x000ee20000300800 */
[----:B------:R-:W-:Y:S02]  /*3cc0*/  FADD.FTZ R3, R3, R21 ;  /* 0x0000001503037221 */ /* 0x000fe40000010000 */
[----:B------:R-:W-:-:S02]  /*3cd0*/  FADD.FTZ R14, R14, -UR6 ;  /* 0x800000060e0e7e21 */ /* 0x000fc40008010000 */
[----:B------:R-:W-:Y:S02]  /*3ce0*/  FADD.FTZ R15, R15, -UR6 ;  /* 0x800000060f0f7e21 */ /* 0x000fe40008010000 */
[----:B------:R-:W-:Y:S02]  /*3cf0*/  FMUL.FTZ R14, R14, UR25 ;  /* 0x000000190e0e7c20 */ /* 0x000fe40008410000 */
[----:B--2---:R-:W-:Y:S02]  /*3d00*/  FFMA.FTZ R18, R18, R19, RZ ;  /* 0x0000001312127223 */ /* 0x004fe400000100ff */
[----:B---3--:R-:W-:Y:S02]  /*3d10*/  FFMA.FTZ R12, R2, R21, R12 ;  /* 0x00000015020c7223 */ /* 0x008fe4000001000c */
[----:B------:R-:W-:Y:S01]  /*3d20*/  FMUL.FTZ R21, R13, R9 ;  /* 0x000000090d157220 */ /* 0x000fe20000410000 */
[----:B------:R0:W5:Y:S01]  /*3d30*/  LDL.LU R2, [R1+0x224] ;  /* 0x0002240001027983 */ /* 0x0001620000300800 */
[----:B------:R-:W-:-:S02]  /*3d40*/  FADD.FTZ R19, RZ, R19 ;  /* 0x00000013ff137221 */ /* 0x000fc40000010000 */
[C---:B----4-:R-:W-:Y:S02]  /*3d50*/  FFMA.FTZ R12, R0.reuse, R21, R12 ;  /* 0x00000015000c7223 */ /* 0x050fe4000001000c */
[----:B------:R-:W-:Y:S02]  /*3d60*/  FADD.FTZ R3, R21, R3 ;  /* 0x0000000315037221 */ /* 0x000fe40000010000 */
[----:B------:R-:W-:Y:S02]  /*3d70*/  FFMA.FTZ R18, R0, R13, R18 ;  /* 0x0000000d00127223 */ /* 0x000fe40000010012 */
[----:B------:R-:W-:Y:S01]  /*3d80*/  FMUL.FTZ R21, R15, UR25 ;  /* 0x000000190f157c20 */ /* 0x000fe20008410000 */
[----:B------:R0:W5:Y:S01]  /*3d90*/  LDL.LU R0, [R1+0x220] ;  /* 0x0002200001007983 */ /* 0x0001620000300800 */
[----:B------:R-:W-:-:S03]  /*3da0*/  FADD.FTZ R19, R19, R13 ;  /* 0x0000000d13137221 */ /* 0x000fc60000010000 */
[----:B------:R0:W5:Y:S04]  /*3db0*/  LDL R13, [R1+0xb0] ;  /* 0x0000b000010d7983 */ /* 0x0001680000100800 */
[----:B------:R1:W-:Y:S04]  /*3dc0*/  STL [R1+0x1c8], R14 ;  /* 0x0001c80e01007387 */ /* 0x0003e80000100800 */
[----:B-1----:R0:W5:Y:S04]  /*3dd0*/  LDL R14, [R1+0xb4] ;  /* 0x0000b400010e7983 */ /* 0x0021680000100800 */
[----:B------:R0:W-:Y:S01]  /*3de0*/  STL [R1+0x1d8], R21 ;  /* 0x0001d81501007387 */ /* 0x0001e20000100800 */
[----:B------:R-:W-:Y:S05]  /*3df0*/  @!P5 BRA `(.L_x_2260) ;  /* 0x000001500000d947 */ /* 0x000fea0003800000 */
[----:B------:R-:W2:Y:S02]  /*3e00*/  LDL R15, [R1+0x1c8] ;  /* 0x0001c800010f7983 */ /* 0x000ea40000100800 */
[----:B--2--5:R-:W-:-:S04]  /*3e10*/  FFMA.FTZ R14, R15, R8, R10 ;  /* 0x000000080f0e7223 */ /* 0x024fc8000001000a */
[----:B------:R-:W-:-:S06]  /*3e20*/  FMUL.FTZ R13, R14, -1.4426950216293334961 ;  /* 0xbfb8aa3b0e0d7820 */ /* 0x000fcc0000410000 */
[----:B------:R-:W1:Y:S02]  /*3e30*/  MUFU.EX2 R13, R13 ;  /* 0x0000000d000d7308 */ /* 0x000e640000000800 */
[----:B-1----:R-:W-:-:S06]  /*3e40*/  FADD.FTZ R13, R13, 1 ;  /* 0x3f8000000d0d7421 */ /* 0x002fcc0000010000 */
[----:B------:R-:W1:Y:S02]  /*3e50*/  MUFU.RCP R13, R13 ;  /* 0x0000000d000d7308 */ /* 0x000e640000001000 */
[----:B-1----:R-:W-:-:S04]  /*3e60*/  FADD.FTZ R15, -R13, 1 ;  /* 0x3f8000000d0f7421 */ /* 0x002fc80000010100 */
[----:B------:R-:W-:Y:S02]  /*3e70*/  FFMA.FTZ R15, R14, R15, 1 ;  /* 0x3f8000000e0f7423 */ /* 0x000fe4000001000f */
[----:B------:R-:W2:Y:S02]  /*3e80*/  LDL R14, [R1+0xb0] ;  /* 0x0000b000010e7983 */ /* 0x000ea40000100800 */
[----:B--2---:R-:W-:Y:S02]  /*3e90*/  FMUL.FTZ R13, R14, R13 ;  /* 0x0000000d0e0d7220 */ /* 0x004fe40000410000 */
[----:B------:R-:W-:Y:S02]  /*3ea0*/  FFMA.FTZ R14, R21, R9, R11 ;  /* 0x00000009150e7223 */ /* 0x000fe4000001000b */
[----:B------:R-:W-:Y:S02]  /*3eb0*/  FMUL.FTZ R13, R13, R15 ;  /* 0x0000000f0d0d7220 */ /* 0x000fe40000410000 */
[----:B------:R-:W-:-:S06]  /*3ec0*/  FMUL.FTZ R15, R14, -1.4426950216293334961 ;  /* 0xbfb8aa3b0e0f7820 */ /* 0x000fcc0000410000 */
[----:B------:R-:W1:Y:S02]  /*3ed0*/  MUFU.EX2 R15, R15 ;  /* 0x0000000f000f7308 */ /* 0x000e640000000800 */
[----:B-1----:R-:W-:-:S06]  /*3ee0*/  FADD.FTZ R15, R15, 1 ;  /* 0x3f8000000f0f7421 */ /* 0x002fcc0000010000 */
[----:B------:R-:W1:Y:S02]  /*3ef0*/  MUFU.RCP R15, R15 ;  /* 0x0000000f000f7308 */ /* 0x000e640000001000 */
[----:B01----:R-:W-:-:S04]  /*3f00*/  FADD.FTZ R21, -R15, 1 ;  /* 0x3f8000000f157421 */ /* 0x003fc80000010100 */
[----:B------:R-:W-:Y:S02]  /*3f10*/  FFMA.FTZ R14, R14, R21, 1 ;  /* 0x3f8000000e0e7423 */ /* 0x000fe40000010015 */
[----:B------:R-:W2:Y:S02]  /*3f20*/  LDL R21, [R1+0xb4] ;  /* 0x0000b40001157983 */ /* 0x000ea40000100800 */
[----:B--2---:R-:W-:-:S04]  /*3f30*/  FMUL.FTZ R15, R21, R15 ;  /* 0x0000000f150f7220 */ /* 0x004fc80000410000 */
[----:B------:R-:W-:Y:S02]  /*3f40*/  FMUL.FTZ R14, R15, R14 ;  /* 0x0000000e0f0e7220 */ /* 0x000fe40000410000 */
.L_x_2260:
[----:B------:R1:W-:Y:S04]  /*3f50*/  STL [R1+0x228], R4 ;  /* 0x0002280401007387 */ /* 0x0003e80000100800 */
[----:B-1----:R-:W2:Y:S04]  /*3f60*/  LDL.LU R4, [R1+0x4] ;  /* 0x0000040001047983 */ /* 0x002ea80000300800 */
[----:B-----5:R1:W-:Y:S04]  /*3f70*/  STL [R1+0x224], R2 ;  /* 0x0002240201007387 */ /* 0x0203e80000100800 */
[----:B-1----:R-:W3:Y:S04]  /*3f80*/  LDL R2, [R1+0x1c8] ;  /* 0x0001c80001027983 */ /* 0x002ee80000100800 */
[----:B------:R1:W-:Y:S04]  /*3f90*/  STL [R1+0x220], R0 ;  /* 0x0002200001007387 */ /* 0x0003e80000100800 */
[----:B0-----:R-:W4:Y:S04]  /*3fa0*/  LDL R21, [R1+0xd4] ;  /* 0x0000d40001157983 */ /* 0x001f280000100800 */
[----:B-1----:R-:W4:Y:S01]  /*3fb0*/  LDL R0, [R1+0x1d8] ;  /* 0x0001d80001007983 */ /* 0x002f220000100800 */
[----:B------:R-:W-:-:S02]  /*3fc0*/  FMUL.FTZ R15, R13, R8 ;  /* 0x000000080d0f7220 */ /* 0x000fc40000410000 */
[----:B------:R-:W-:Y:S02]  /*3fd0*/  FADD.FTZ R16, R16, -UR6 ;  /* 0x8000000610107e21 */ /* 0x000fe40008010000 */
[----:B------:R-:W-:Y:S02]  /*3fe0*/  FADD.FTZ R3, R3, R15 ;  /* 0x0000000f03037221 */ /* 0x000fe40000010000 */
[----:B------:R-:W-:Y:S02]  /*3ff0*/  FADD.FTZ R17, R17, -UR6 ;  /* 0x8000000611117e21 */ /* 0x000fe40008010000 */
[----:B------:R-:W-:Y:S02]  /*4000*/  FADD.FTZ R20, R20, R13 ;  /* 0x0000000d14147221 */ /* 0x000fe40000010000 */
[----:B------:R-:W-:Y:S02]  /*4010*/  FMUL.FTZ R16, R16, UR25 ;  /* 0x0000001910107c20 */ /* 0x000fe40008410000 */
[----:B------:R-:W-:-:S02]  /*4020*/  FMUL.FTZ R17, R17, UR25 ;  /* 0x0000001911117c20 */ /* 0x000fc40008410000 */
[----:B------:R-:W-:Y:S02]  /*4030*/  FADD.FTZ R19, R19, R14 ;  /* 0x0000000e13137221 */ /* 0x000fe40000010000 */
[----:B---3--:R-:W-:Y:S02]  /*4040*/  FFMA.FTZ R12, R2, R15, R12 ;  /* 0x0000000f020c7223 */ /* 0x008fe4000001000c */
[----:B------:R-:W-:Y:S02]  /*4050*/  FMUL.FTZ R15, R14, R9 ;  /* 0x000000090e0f7220 */ /* 0x000fe40000410000 */
[----:B--2---:R-:W-:Y:S02]  /*4060*/  FFMA.FTZ R13, R2, R13, R4 ;  /* 0x0000000d020d7223 */ /* 0x004fe40000010004 */
[----:B------:R0:W5:Y:S04]  /*4070*/  LDL.LU R4, [R1+0x228] ;  /* 0x0002280001047983 */ /* 0x0001680000300800 */
[----:B------:R0:W5:Y:S01]  /*4080*/  LDL.LU R2, [R1+0x224] ;  /* 0x0002240001027983 */ /* 0x0001620000300800 */
[----:B----4-:R-:W-:-:S02]  /*4090*/  FFMA.FTZ R18, R0, R14, R18 ;  /* 0x0000000e00127223 */ /* 0x010fc40000010012 */
[----:B------:R-:W-:Y:S02]  /*40a0*/  FFMA.FTZ R12, R0, R15, R12 ;  /* 0x0000000f000c7223 */ /* 0x000fe4000001000c */
[----:B------:R0:W5:Y:S04]  /*40b0*/  LDL.LU R0, [R1+0x220] ;  /* 0x0002200001007983 */ /* 0x0001680000300800 */
[----:B------:R0:W5:Y:S04]  /*40c0*/  LDL R14, [R1+0xd0] ;  /* 0x0000d000010e7983 */ /* 0x0001680000100800 */
[----:B------:R0:W-:Y:S04]  /*40d0*/  STL [R1+0x1cc], R16 ;  /* 0x0001cc1001007387 */ /* 0x0001e80000100800 */
[----:B------:R0:W-:Y:S01]  /*40e0*/  STL [R1+0x1e0], R17 ;  /* 0x0001e01101007387 */ /* 0x0001e20000100800 */
[----:B------:R-:W-:Y:S01]  /*40f0*/  FADD.FTZ R3, R15, R3 ;  /* 0x000000030f037221 */ /* 0x000fe20000010000 */
[----:B------:R-:W-:Y:S01]  /*4100*/  MOV R15, R21 ;  /* 0x00000015000f7202 */ /* 0x000fe20000000f00 */
[----:B------:R-:W-:Y:S05]  /*4110*/  @!P5 BRA `(.L_x_2261) ;  /* 0x000001300000d947 */ /* 0x000fea0003800000 */
[----:B------:R-:W-:-:S04]  /*4120*/  FFMA.FTZ R15, R16, R8, R10 ;  /* 0x00000008100f7223 */ /* 0x000fc8000001000a */
[----:B-----5:R-:W-:-:S06]  /*4130*/  FMUL.FTZ R14, R15, -1.4426950216293334961 ;  /* 0xbfb8aa3b0f0e7820 */ /* 0x020fcc0000410000 */
        /* <DEDUP_REMOVED lines=17> */
.L_x_2261:
[----:B-----5:R1:W-:Y:S04]  /*4250*/  STL [R1+0x224], R2 ;  /* 0x0002240201007387 */ /* 0x0203e80000100800 */
[----:B-1----:R-:W2:Y:S04]  /*4260*/  LDL R2, [R1+0x1cc] ;  /* 0x0001cc0001027983 */ /* 0x002ea80000100800 */
[----:B------:R1:W-:Y:S01]  /*4270*/  STL [R1+0x220], R0 ;  /* 0x0002200001007387 */ /* 0x0003e20000100800 */
[----:B0-----:R-:W-:Y:S02]  /*4280*/  FMUL.FTZ R16, R14, R8 ;  /* 0x000000080e107220 */ /* 0x001fe40000410000 */
[----:B------:R-:W-:Y:S01]  /*4290*/  FADD.FTZ R20, R20, R14 ;  /* 0x0000000e14147221 */ /* 0x000fe20000010000 */
[----:B-1----:R-:W3:Y:S04]  /*42a0*/  LDL R0, [R1+0x1e0] ;  /* 0x0001e00001007983 */ /* 0x002ee80000100800 */
[----:B------:R-:W4:Y:S04]  /*42b0*/  LDL.LU R17, [R1+0x24] ;  /* 0x0000240001117983 */ /* 0x000f280000300800 */
[----:B------:R-:W3:Y:S01]  /*42c0*/  LDL R21, [R1+0xe4] ;  /* 0x0000e40001157983 */ /* 0x000ee20000100800 */
[----:B--2---:R-:W-:-:S03]  /*42d0*/  FFMA.FTZ R13, R2, R14, R13 ;  /* 0x0000000e020d7223 */ /* 0x004fc6000001000d */
[----:B------:R0:W5:Y:S04]  /*42e0*/  LDL.LU R2, [R1+0x224] ;  /* 0x0002240001027983 */ /* 0x0001680000300800 */
[----:B------:R-:W2:Y:S01]  /*42f0*/  LDL R14, [R1+0x1cc] ;  /* 0x0001cc00010e7983 */ /* 0x000ea20000100800 */
[----:B------:R-:W-:Y:S02]  /*4300*/  FADD.FTZ R3, R3, R16 ;  /* 0x0000001003037221 */ /* 0x000fe40000010000 */
[----:B--2---:R-:W-:Y:S02]  /*4310*/  FFMA.FTZ R12, R14, R16, R12 ;  /* 0x000000100e0c7223 */ /* 0x004fe4000001000c */
[----:B------:R-:W2:Y:S01]  /*4320*/  LDL.LU R16, [R1+0x20] ;  /* 0x0000200001107983 */ /* 0x000ea20000300800 */
[----:B------:R-:W-:-:S02]  /*4330*/  FMUL.FTZ R14, R15, R9 ;  /* 0x000000090f0e7220 */ /* 0x000fc40000410000 */
[----:B------:R-:W-:Y:S02]  /*4340*/  FADD.FTZ R19, R19, R15 ;  /* 0x0000000f13137221 */ /* 0x000fe40000010000 */
[----:B---3--:R-:W-:Y:S02]  /*4350*/  FFMA.FTZ R12, R0, R14, R12 ;  /* 0x0000000e000c7223 */ /* 0x008fe4000001000c */
[----:B------:R-:W-:Y:S02]  /*4360*/  FADD.FTZ R3, R14, R3 ;  /* 0x000000030e037221 */ /* 0x000fe40000010000 */
[----:B------:R-:W-:Y:S02]  /*4370*/  FFMA.FTZ R18, R0, R15, R18 ;  /* 0x0000000f00127223 */ /* 0x000fe40000010012 */
[----:B----4-:R-:W-:Y:S01]  /*4380*/  FADD.FTZ R15, R17, -UR6 ;  /* 0x80000006110f7e21 */ /* 0x010fe20008010000 */
[----:B------:R0:W5:Y:S03]  /*4390*/  LDL.LU R0, [R1+0x220] ;  /* 0x0002200001007983 */ /* 0x0001660000300800 */
[----:B------:R-:W-:Y:S01]  /*43a0*/  FMUL.FTZ R17, R15, UR25 ;  /* 0x000000190f117c20 */ /* 0x000fe20008410000 */
[----:B------:R-:W-:Y:S01]  /*43b0*/  MOV R15, R21 ;  /* 0x00000015000f7202 */ /* 0x000fe20000000f00 */
[----:B--2---:R-:W-:-:S04]  /*43c0*/  FADD.FTZ R14, R16, -UR6 ;  /* 0x80000006100e7e21 */ /* 0x004fc80008010000 */
[----:B------:R-:W-:Y:S02]  /*43d0*/  FMUL.FTZ R16, R14, UR25 ;  /* 0x000000190e107c20 */ /* 0x000fe40008410000 */
[----:B------:R0:W5:Y:S04]  /*43e0*/  LDL R14, [R1+0xe0] ;  /* 0x0000e000010e7983 */ /* 0x0001680000100800 */
[----:B------:R0:W-:Y:S04]  /*43f0*/  STL [R1+0x1d4], R16 ;  /* 0x0001d41001007387 */ /* 0x0001e80000100800 */
[----:B------:R0:W-:Y:S01]  /*4400*/  STL [R1+0x1ec], R17 ;  /* 0x0001ec1101007387 */ /* 0x0001e20000100800 */
        /* <DEDUP_REMOVED lines=20> */
.L_x_2262:
        /* <DEDUP_REMOVED lines=48> */
.L_x_2263:
        /* <DEDUP_REMOVED lines=21> */
[----:B------:R-:W-:-:S02]  /*49a0*/  FMUL.FTZ R17, R15, UR25 ;  /* 0x000000190f117c20 */ /* 0x000fc40008410000 */
[----:B--2---:R-:W-:Y:S02]  /*49b0*/  FADD.FTZ R14, R16, -UR6 ;  /* 0x80000006100e7e21 */ /* 0x004fe40008010000 */
[----:B------:R0:W5:Y:S02]  /*49c0*/  LDL R16, [R1+0x100] ;  /* 0x0001000001107983 */ /* 0x0001640000100800 */
[----:B------:R-:W-:-:S05]  /*49d0*/  FMUL.FTZ R14, R14, UR25 ;  /* 0x000000190e0e7c20 */ /* 0x000fca0008410000 */
[----:B------:R1:W-:Y:S04]  /*49e0*/  STL [R1+0x1e8], R14 ;  /* 0x0001e80e01007387 */ /* 0x0003e80000100800 */
[----:B------:R0:W-:Y:S01]  /*49f0*/  STL [R1+0x1fc], R17 ;  /* 0x0001fc1101007387 */ /* 0x0001e20000100800 */
[----:B-1----:R-:W-:Y:S01]  /*4a00*/  MOV R14, R21 ;  /* 0x00000015000e7202 */ /* 0x002fe20000000f00 */
[----:B------:R-:W-:Y:S05]  /*4a10*/  @!P5 BRA `(.L_x_2264) ;  /* 0x000001400000d947 */ /* 0x000fea0003800000 */
[----:B------:R-:W2:Y:S02]  /*4a20*/  LDL R15, [R1+0x1e8] ;  /* 0x0001e800010f7983 */ /* 0x000ea40000100800 */
[----:B--2---:R-:W-:-:S04]  /*4a30*/  FFMA.FTZ R15, R15, R8, R10 ;  /* 0x000000080f0f7223 */ /* 0x004fc8000001000a */
[----:B------:R-:W-:-:S06]  /*4a40*/  FMUL.FTZ R14, R15, -1.4426950216293334961 ;  /* 0xbfb8aa3b0f0e7820 */ /* 0x000fcc0000410000 */
[----:B------:R-:W1:Y:S02]  /*4a50*/  MUFU.EX2 R14, R14 ;  /* 0x0000000e000e7308 */ /* 0x000e640000000800 */
[----:B-1----:R-:W-:-:S06]  /*4a60*/  FADD.FTZ R14, R14, 1 ;  /* 0x3f8000000e0e7421 */ /* 0x002fcc0000010000 */
[----:B------:R-:W1:Y:S02]  /*4a70*/  MUFU.RCP R14, R14 ;  /* 0x0000000e000e7308 */ /* 0x000e640000001000 */
[----:B-1---5:R-:W-:-:S04]  /*4a80*/  FADD.FTZ R16, -R14, 1 ;  /* 0x3f8000000e107421 */ /* 0x022fc80000010100 */
[----:B------:R-:W-:Y:S02]  /*4a90*/  FFMA.FTZ R16, R15, R16, 1 ;  /* 0x3f8000000f107423 */ /* 0x000fe40000010010 */
[----:B------:R-:W2:Y:S02]  /*4aa0*/  LDL R15, [R1+0x100] ;  /* 0x00010000010f7983 */ /* 0x000ea40000100800 */
[----:B--2---:R-:W-:-:S04]  /*4ab0*/  FMUL.FTZ R14, R15, R14 ;  /* 0x0000000e0f0e7220 */ /* 0x004fc80000410000 */
        /* <DEDUP_REMOVED lines=10> */
.L_x_2264:
[----:B-----5:R1:W-:Y:S04]  /*4b60*/  STL [R1+0x224], R2 ;  /* 0x0002240201007387 */ /* 0x0203e80000100800 */
[----:B-1----:R-:W2:Y:S01]  /*4b70*/  LDL R2, [R1+0x1e8] ;  /* 0x0001e80001027983 */ /* 0x002ea20000100800 */
[----:B------:R-:W-:-:S03]  /*4b80*/  FMUL.FTZ R15, R16, R8 ;  /* 0x00000008100f7220 */ /* 0x000fc60000410000 */
[----:B------:R1:W-:Y:S01]  /*4b90*/  STL [R1+0x220], R0 ;  /* 0x0002200001007387 */ /* 0x0003e20000100800 */
[----:B------:R-:W-:-:S03]  /*4ba0*/  FADD.FTZ R20, R20, R16 ;  /* 0x0000001014147221 */ /* 0x000fc60000010000 */
[----:B-1----:R-:W3:Y:S04]  /*4bb0*/  LDL R0, [R1+0x1fc] ;  /* 0x0001fc0001007983 */ /* 0x002ee80000100800 */
[----:B0-----:R-:W4:Y:S04]  /*4bc0*/  LDL.LU R17, [R1+0x44] ;  /* 0x0000440001117983 */ /* 0x001f280000300800 */
[----:B------:R-:W4:Y:S01]  /*4bd0*/  LDL R21, [R1+0x10c] ;  /* 0x00010c0001157983 */ /* 0x000f220000100800 */
[----:B--2---:R-:W-:-:S03]  /*4be0*/  FFMA.FTZ R13, R2, R16, R13 ;  /* 0x00000010020d7223 */ /* 0x004fc6000001000d */
[----:B------:R-:W2:Y:S01]  /*4bf0*/  LDL.LU R16, [R1+0x40] ;  /* 0x0000400001107983 */ /* 0x000ea20000300800 */
[----:B------:R-:W-:Y:S02]  /*4c00*/  FFMA.FTZ R12, R2, R15, R12 ;  /* 0x0000000f020c7223 */ /* 0x000fe4000001000c */
[----:B------:R-:W-:Y:S01]  /*4c10*/  FADD.FTZ R3, R3, R15 ;  /* 0x0000000f03037221 */ /* 0x000fe20000010000 */
[----:B------:R0:W5:Y:S01]  /*4c20*/  LDL.LU R2, [R1+0x224] ;  /* 0x0002240001027983 */ /* 0x0001620000300800 */
[----:B------:R-:W-:Y:S02]  /*4c30*/  FMUL.FTZ R15, R14, R9 ;  /* 0x000000090e0f7220 */ /* 0x000fe40000410000 */
[----:B------:R-:W-:Y:S02]  /*4c40*/  FADD.FTZ R19, R19, R14 ;  /* 0x0000000e13137221 */ /* 0x000fe40000010000 */
[----:B---3--:R-:W-:Y:S02]  /*4c50*/  FFMA.FTZ R12, R0, R15, R12 ;  /* 0x0000000f000c7223 */ /* 0x008fe4000001000c */
[----:B------:R-:W-:-:S02]  /*4c60*/  FADD.FTZ R15, R15, R3 ;  /* 0x000000030f0f7221 */ /* 0x000fc40000010000 */
[----:B------:R-:W-:Y:S02]  /*4c70*/  FFMA.FTZ R18, R0, R14, R18 ;  /* 0x0000000e00127223 */ /* 0x000fe40000010012 */
[----:B----4-:R-:W-:Y:S01]  /*4c80*/  FADD.FTZ R14, R17, -UR6 ;  /* 0x80000006110e7e21 */ /* 0x010fe20008010000 */
[----:B------:R0:W5:Y:S03]  /*4c90*/  LDL.LU R0, [R1+0x220] ;  /* 0x0002200001007983 */ /* 0x0001660000300800 */
[----:B------:R-:W-:Y:S02]  /*4ca0*/  FMUL.FTZ R17, R14, UR25 ;  /* 0x000000190e117c20 */ /* 0x000fe40008410000 */
        /* <DEDUP_REMOVED lines=27> */
.L_x_2265:
        /* <DEDUP_REMOVED lines=15> */
[----:B------:R-:W-:Y:S02]  /*4f50*/  FADD.FTZ R15, R14, R15 ;  /* 0x0000000f0e0f7221 */ /* 0x000fe40000010000 */
[----:B---3--:R-:W-:-:S02]  /*4f60*/  FFMA.FTZ R18, R0, R3, R18 ;  /* 0x0000000300127223 */ /* 0x008fc40000010012 */
        /* <DEDUP_REMOVED lines=31> */
.L_x_2266:
        /* <DEDUP_REMOVED lines=48> */
.L_x_2267:
        /* <DEDUP_REMOVED lines=48> */
.L_x_2268:
        /* <DEDUP_REMOVED lines=48> */
.L_x_2269:
        /* <DEDUP_REMOVED lines=48> */
.L_x_2270:
        /* <DEDUP_REMOVED lines=48> */
.L_x_2271:
        /* <DEDUP_REMOVED lines=48> */
.L_x_2272:
        /* <DEDUP_REMOVED lines=48> */
.L_x_2273:
        /* <DEDUP_REMOVED lines=48> */
.L_x_2274:
        /* <DEDUP_REMOVED lines=48> */
.L_x_2275:
        /* <DEDUP_REMOVED lines=48> */
.L_x_2276:
        /* <DEDUP_REMOVED lines=48> */
.L_x_2277:
        /* <DEDUP_REMOVED lines=48> */
.L_x_2278:
        /* <DEDUP_REMOVED lines=48> */
.L_x_2279:
        /* <DEDUP_REMOVED lines=48> */
.L_x_2280:
        /* <DEDUP_REMOVED lines=48> */
.L_x_2281:
        /* <DEDUP_REMOVED lines=48> */
.L_x_2282:
[----:B-----5:R1:W-:Y:S04]  /*8160*/  STL [R1+0x220], R0 ;  /* 0x0002200001007387 */ /* 0x0203e80000100800 */
[----:B-1----:R-:W2:Y:S01]  /*8170*/  LDL R0, [R1+0x118] ;  /* 0x0001180001007983 */ /* 0x002ea20000100800 */
[----:B------:R-:W-:Y:S02]  /*8180*/  FMUL.FTZ R14, R16, R8 ;  /* 0x00000008100e7220 */ /* 0x000fe40000410000 */
[----:B------:R-:W-:Y:S01]  /*8190*/  FADD.FTZ R20, R20, R16 ;  /* 0x0000001014147221 */ /* 0x000fe20000010000 */
[----:B------:R-:W3:Y:S04]  /*81a0*/  LDL.LU R21, [R1+0x188] ;  /* 0x0001880001157983 */ /* 0x000ee80000300800 */
[----:B0-----:R-:W4:Y:S01]  /*81b0*/  LDL.LU R17, [R1+0x18c] ;  /* 0x00018c0001117983 */ /* 0x001f220000300800 */
[----:B--2---:R-:W-:-:S03]  /*81c0*/  FFMA.FTZ R13, R0, R16, R13 ;  /* 0x00000010000d7223 */ /* 0x004fc6000001000d */
[----:B------:R-:W2:Y:S01]  /*81d0*/  LDL R16, [R1+0x158] ;  /* 0x0001580001107983 */ /* 0x000ea20000100800 */
[----:B------:R-:W-:Y:S02]  /*81e0*/  FFMA.FTZ R12, R0, R14, R12 ;  /* 0x0000000e000c7223 */ /* 0x000fe4000001000c */
[----:B------:R-:W-:Y:S01]  /*81f0*/  FADD.FTZ R15, R15, R14 ;  /* 0x0000000e0f0f7221 */ /* 0x000fe20000010000 */
[----:B------:R0:W5:Y:S01]  /*8200*/  LDL.LU R0, [R1+0x220] ;  /* 0x0002200001007983 */ /* 0x0001620000300800 */
[----:B------:R-:W-:Y:S02]  /*8210*/  FMUL.FTZ R14, R3, R9 ;  /* 0x00000009030e7220 */ /* 0x000fe40000410000 */
[----:B------:R-:W-:Y:S02]  /*8220*/  FADD.FTZ R19, R19, R3 ;  /* 0x0000000313137221 */ /* 0x000fe40000010000 */
[----:B------:R-:W-:Y:S02]  /*8230*/  FADD.FTZ R15, R14, R15 ;  /* 0x0000000f0e0f7221 */ /* 0x000fe40000010000 */
[----:B--2---:R-:W-:-:S02]  /*8240*/  FFMA.FTZ R18, R16, R3, R18 ;  /* 0x0000000310127223 */ /* 0x004fc40000010012 */
[----:B------:R-:W-:Y:S01]  /*8250*/  FFMA.FTZ R12, R16, R14, R12 ;  /* 0x0000000e100c7223 */ /* 0x000fe2000001000c */
[----:B------:R-:W-:Y:S01]  /*8260*/  MOV R16, R34 ;  /* 0x0000002200107202 */ /* 0x000fe20000000f00 */
[----:B---3--:R-:W-:Y:S02]  /*8270*/  FADD.FTZ R3, R21, -UR6 ;  /* 0x8000000615037e21 */ /* 0x008fe40008010000 */
[----:B----4-:R-:W-:Y:S02]  /*8280*/  FADD.FTZ R14, R17, -UR6 ;  /* 0x80000006110e7e21 */ /* 0x010fe40008010000 */
[----:B------:R-:W-:Y:S01]  /*8290*/  FMUL.FTZ R21, R3, UR25 ;  /* 0x0000001903157c20 */ /* 0x000fe20008410000 */
[----:B------:R-:W-:Y:S01]  /*82a0*/  MOV R3, R35 ;  /* 0x0000002300037202 */ /* 0x000fe20000000f00 */
[----:B------:R-:W-:-:S03]  /*82b0*/  FMUL.FTZ R17, R14, UR25 ;  /* 0x000000190e117c20 */ /* 0x000fc60008410000 */
[----:B------:R0:W-:Y:S04]  /*82c0*/  STL [R1+0x140], R21 ;  /* 0x0001401501007387 */ /* 0x0001e80000100800 */
        /* <DEDUP_REMOVED lines=20> */
.L_x_2283:
[----:B-----5:R1:W-:Y:S04]  /*8410*/  STL [R1+0x220], R0 ;  /* 0x0002200001007387 */ /* 0x0203e80000100800 */
[----:B-1----:R-:W2:Y:S01]  /*8420*/  LDL R0, [R1+0x140] ;  /* 0x0001400001007983 */ /* 0x002ea20000100800 */
[----:B------:R-:W-:Y:S02]  /*8430*/  FMUL.FTZ R14, R16, R8 ;  /* 0x00000008100e7220 */ /* 0x000fe40000410000 */
[----:B------:R-:W-:Y:S01]  /*8440*/  FADD.FTZ R20, R20, R16 ;  /* 0x0000001014147221 */ /* 0x000fe20000010000 */
[----:B0-----:R-:W3:Y:S04]  /*8450*/  LDL.LU R21, [R1+0x178] ;  /* 0x0001780001157983 */ /* 0x001ee80000300800 */
[----:B------:R-:W4:Y:S01]  /*8460*/  LDL.LU R17, [R1+0x17c] ;  /* 0x00017c0001117983 */ /* 0x000f220000300800 */
        /* <DEDUP_REMOVED lines=37> */
.L_x_2284:
        /* <DEDUP_REMOVED lines=43> */
.L_x_2285:
[----:B-----5:R1:W-:Y:S01]  /*8970*/  STL [R1+0x220], R0 ;  /* 0x0002200001007387 */ /* 0x0203e20000100800 */
[----:B------:R-:W-:-:S03]  /*8980*/  FADD.FTZ R20, R20, R16 ;  /* 0x0000001014147221 */ /* 0x000fc60000010000 */
[----:B-1----:R-:W2:Y:S04]  /*8990*/  LDL R0, [R1+0x48] ;  /* 0x0000480001007983 */ /* 0x002ea80000100800 */
[----:B0-----:R-:W3:Y:S04]  /*89a0*/  LDL.LU R21, [R1+0x1a0] ;  /* 0x0001a00001157983 */ /* 0x001ee80000300800 */
[----:B------:R-:W4:Y:S01]  /*89b0*/  LDL.LU R17, [R1+0x1a4] ;  /* 0x0001a40001117983 */ /* 0x000f220000300800 */
[----:B------:R-:W-:-:S03]  /*89c0*/  FMUL.FTZ R14, R16, R8 ;  /* 0x00000008100e7220 */ /* 0x000fc60000410000 */
[----:B------:R0:W-:Y:S04]  /*89d0*/  STL [R1+0x8], R20 ;  /* 0x0000081401007387 */ /* 0x0001e80000100800 */
[----:B0-----:R-:W3:Y:S01]  /*89e0*/  LDL R20, [R1+0x44] ;  /* 0x0000440001147983 */ /* 0x001ee20000100800 */
[----:B------:R-:W-:Y:S02]  /*89f0*/  FADD.FTZ R15, R15, R14 ;  /* 0x0000000e0f0f7221 */ /* 0x000fe40000010000 */
[C---:B--2---:R-:W-:Y:S02]  /*8a00*/  FFMA.FTZ R13, R0.reuse, R16, R13 ;  /* 0x00000010000d7223 */ /* 0x044fe4000001000d */
[----:B------:R-:W-:Y:S02]  /*8a10*/  FFMA.FTZ R12, R0, R14, R12 ;  /* 0x0000000e000c7223 */ /* 0x000fe4000001000c */
[----:B------:R0:W5:Y:S01]  /*8a20*/  LDL.LU R0, [R1+0x220] ;  /* 0x0002200001007983 */ /* 0x0001620000300800 */
[----:B------:R-:W-:-:S03]  /*8a30*/  FADD.FTZ R16, R19, R3 ;  /* 0x0000000313107221 */ /* 0x000fc60000010000 */
[----:B------:R1:W-:Y:S04]  /*8a40*/  STL [R1+0xc], R13 ;  /* 0x00000c0d01007387 */ /* 0x0003e80000100800 */
[----:B------:R0:W-:Y:S01]  /*8a50*/  STL [R1+0x10], R16 ;  /* 0x0000101001007387 */ /* 0x0001e20000100800 */
[----:B-1----:R-:W-:Y:S02]  /*8a60*/  FMUL.FTZ R13, R3, R9 ;  /* 0x00000009030d7220 */ /* 0x002fe40000410000 */
[C---:B---3--:R-:W-:Y:S01]  /*8a70*/  FFMA.FTZ R14, R20.reuse, R3, R18 ;  /* 0x00000003140e7223 */ /* 0x048fe20000010012 */
[----:B------:R-:W-:Y:S01]  /*8a80*/  MOV R18, R29 ;  /* 0x0000001d00127202 */ /* 0x000fe20000000f00 */
[----:B------:R-:W-:Y:S02]  /*8a90*/  FFMA.FTZ R3, R20, R13, R12 ;  /* 0x0000000d14037223 */ /* 0x000fe4000001000c */
[----:B------:R-:W-:Y:S01]  /*8aa0*/  FADD.FTZ R15, R13, R15 ;  /* 0x0000000f0d0f7221 */ /* 0x000fe20000010000 */
[----:B------:R0:W-:Y:S01]  /*8ab0*/  STL [R1+0x14], R14 ;  /* 0x0000140e01007387 */ /* 0x0001e20000100800 */
[----:B------:R-:W-:-:S02]  /*8ac0*/  FADD.FTZ R12, R21, -UR6 ;  /* 0x80000006150c7e21 */ /* 0x000fc40008010000 */
        /* <DEDUP_REMOVED lines=12> */
[----:B01----:R-:W-:Y:S02]  /*8b90*/  FADD.FTZ R14, -R12, 1 ;  /* 0x3f8000000c0e7421 */ /* 0x003fe40000010100 */
        /* <DEDUP_REMOVED lines=12> */
.L_x_2286:
[----:B------:R-:W2:Y:S04]  /*8c60*/  LDL.LU R17, [R1+0x1a8] ;  /* 0x0001a80001117983 */ /* 0x000ea80000300800 */
[----:B0-----:R-:W3:Y:S01]  /*8c70*/  LDL.LU R16, [R1+0x1ac] ;  /* 0x0001ac0001107983 */ /* 0x001ee20000300800 */
[----:B------:R-:W-:Y:S02]  /*8c80*/  FMUL.FTZ R13, R12, R8 ;  /* 0x000000080c0d7220 */ /* 0x000fe40000410000 */
[----:B------:R-:W-:Y:S02]  /*8c90*/  FMUL.FTZ R14, R18, R9 ;  /* 0x00000009120e7220 */ /* 0x000fe40000410000 */
[----:B------:R-:W-:Y:S02]  /*8ca0*/  FFMA.FTZ R3, R20, R13, R3 ;  /* 0x0000000d14037223 */ /* 0x000fe40000010003 */
[----:B------:R-:W-:-:S02]  /*8cb0*/  FADD.FTZ R13, R15, R13 ;  /* 0x0000000d0f0d7221 */ /* 0x000fc40000010000 */
[----:B------:R-:W-:Y:S02]  /*8cc0*/  FFMA.FTZ R3, R19, R14, R3 ;  /* 0x0000000e13037223 */ /* 0x000fe40000010003 */
[----:B------:R-:W-:Y:S02]  /*8cd0*/  FADD.FTZ R13, R14, R13 ;  /* 0x0000000d0e0d7221 */ /* 0x000fe40000010000 */
[----:B--2---:R-:W-:Y:S01]  /*8ce0*/  FADD.FTZ R14, R17, -UR6 ;  /* 0x80000006110e7e21 */ /* 0x004fe20008010000 */
[----:B------:R-:W-:Y:S01]  /*8cf0*/  MOV R17, R27 ;  /* 0x0000001b00117202 */ /* 0x000fe20000000f00 */
[----:B---3--:R-:W-:Y:S02]  /*8d00*/  FADD.FTZ R15, R16, -UR6 ;  /* 0x80000006100f7e21 */ /* 0x008fe40008010000 */
        /* <DEDUP_REMOVED lines=24> */
.L_x_2287:
[----:B------:R-:W2:Y:S04]  /*8e90*/  LDL.LU R19, [R1+0x1b0] ;  /* 0x0001b00001137983 */ /* 0x000ea80000300800 */
[----:B------:R-:W3:Y:S01]  /*8ea0*/  LDL.LU R16, [R1+0x1b4] ;  /* 0x0001b40001107983 */ /* 0x000ee20000300800 */
[----:B------:R-:W-:-:S04]  /*8eb0*/  FMUL.FTZ R15, R14, R8 ;  /* 0x000000080e0f7220 */ /* 0x000fc80000410000 */
[----:B------:R-:W-:Y:S02]  /*8ec0*/  FFMA.FTZ R3, R21, R15, R3 ;  /* 0x0000000f15037223 */ /* 0x000fe40000010003 */
[----:B------:R-:W-:Y:S02]  /*8ed0*/  FADD.FTZ R13, R13, R15 ;  /* 0x0000000f0d0d7221 */ /* 0x000fe40000010000 */
[----:B------:R-:W-:-:S04]  /*8ee0*/  FMUL.FTZ R15, R17, R9 ;  /* 0x00000009110f7220 */ /* 0x000fc80000410000 */
[----:B------:R-:W-:Y:S02]  /*8ef0*/  FFMA.FTZ R3, R20, R15, R3 ;  /* 0x0000000f14037223 */ /* 0x000fe40000010003 */
[----:B------:R-:W-:Y:S02]  /*8f00*/  FADD.FTZ R13, R15, R13 ;  /* 0x0000000d0f0d7221 */ /* 0x000fe40000010000 */
[----:B--2---:R-:W-:Y:S02]  /*8f10*/  FADD.FTZ R15, R19, -UR6 ;  /* 0x80000006130f7e21 */ /* 0x004fe40008010000 */
[----:B---3--:R-:W-:Y:S02]  /*8f20*/  FADD.FTZ R16, R16, -UR6 ;  /* 0x8000000610107e21 */ /* 0x008fe40008010000 */
[----:B0-----:R-:W-:Y:S01]  /*8f30*/  FMUL.FTZ R21, R15, UR25 ;  /* 0x000000190f157c20 */ /* 0x001fe20008410000 */
[----:B------:R-:W-:Y:S01]  /*8f40*/  MOV R15, R24 ;  /* 0x00000018000f7202 */ /* 0x000fe20000000f00 */
[----:B------:R-:W-:Y:S01]  /*8f50*/  FMUL.FTZ R20, R16, UR25 ;  /* 0x0000001910147c20 */ /* 0x000fe20008410000 */
[----:B------:R-:W-:-:S02]  /*8f60*/  MOV R16, R25 ;  /* 0x0000001900107202 */ /* 0x000fc40000000f00 */
        /* <DEDUP_REMOVED lines=21> */
.L_x_2288:
[----:B-----5:R1:W-:Y:S04]  /*90c0*/  STL [R1+0x220], R0 ;  /* 0x0002200001007387 */ /* 0x0203e80000100800 */
[----:B0-----:R-:W2:Y:S01]  /*90d0*/  LDL R20, [R1+0x24] ;  /* 0x0000240001147983 */ /* 0x001ea20000100800 */
[----:B------:R-:W-:Y:S01]  /*90e0*/  FMUL.FTZ R19, R15, R8 ;  /* 0x000000080f137220 */ /* 0x000fe20000410000 */
[----:B-1----:R-:W-:-:S03]  /*90f0*/  MOV R0, R21 ;  /* 0x0000001500007202 */ /* 0x002fc60000000f00 */
[----:B------:R-:W-:Y:S01]  /*9100*/  FADD.FTZ R13, R13, R19 ;  /* 0x000000130d0d7221 */ /* 0x000fe20000010000 */
[----:B------:R-:W3:Y:S01]  /*9110*/  LDL.LU R21, [R1+0x1bc] ;  /* 0x0001bc0001157983 */ /* 0x000ee20000300800 */
[----:B------:R-:W-:Y:S02]  /*9120*/  FFMA.FTZ R3, R0, R19, R3 ;  /* 0x0000001300037223 */ /* 0x000fe40000010003 */
[----:B------:R-:W-:Y:S01]  /*9130*/  FMUL.FTZ R19, R16, R9 ;  /* 0x0000000910137220 */ /* 0x000fe20000410000 */
[----:B------:R0:W5:Y:S03]  /*9140*/  LDL.LU R0, [R1+0x220] ;  /* 0x0002200001007983 */ /* 0x0001660000300800 */
[----:B--2---:R-:W-:Y:S02]  /*9150*/  FFMA.FTZ R20, R20, R19, R3 ;  /* 0x0000001314147223 */ /* 0x004fe40000010003 */
[----:B------:R-:W2:Y:S01]  /*9160*/  LDL.LU R3, [R1+0x1b8] ;  /* 0x0001b80001037983 */ /* 0x000ea20000300800 */
[----:B------:R-:W-:-:S02]  /*9170*/  FADD.FTZ R19, R19, R13 ;  /* 0x0000000d13137221 */ /* 0x000fc40000010000 */
[----:B---3--:R-:W-:-:S03]  /*9180*/  FADD.FTZ R13, R21, -UR6 ;  /* 0x80000006150d7e21 */ /* 0x008fc60008010000 */
[----:B------:R1:W-:Y:S01]  /*9190*/  STL [R1], R19 ;  /* 0x0000001301007387 */ /* 0x0003e20000100800 */
[----:B------:R-:W-:Y:S01]  /*91a0*/  FMUL.FTZ R21, R13, UR25 ;  /* 0x000000190d157c20 */ /* 0x000fe20008410000 */
[----:B------:R-:W-:Y:S01]  /*91b0*/  MOV R13, R22 ;  /* 0x00000016000d7202 */ /* 0x000fe20000000f00 */
[----:B--2---:R-:W-:-:S04]  /*91c0*/  FADD.FTZ R3, R3, -UR6 ;  /* 0x8000000603037e21 */ /* 0x004fc80008010000 */
[----:B-1----:R-:W-:-:S05]  /*91d0*/  FMUL.FTZ R19, R3, UR25 ;  /* 0x0000001903137c20 */ /* 0x002fca0008410000 */
[----:B------:R0:W-:Y:S04]  /*91e0*/  STL [R1+0x20], R19 ;  /* 0x0000201301007387 */ /* 0x0001e80000100800 */
[----:B------:R0:W-:Y:S01]  /*91f0*/  STL [R1+0x18], R21 ;  /* 0x0000181501007387 */ /* 0x0001e20000100800 */
[----:B------:R-:W-:Y:S01]  /*9200*/  MOV R3, R23 ;  /* 0x0000001700037202 */ /* 0x000fe20000000f00 */
        /* <DEDUP_REMOVED lines=19> */
.L_x_2289:
[----:B0-----:R-:W2:Y:S04]  /*9340*/  LDL.LU R19, [R1] ;  /* 0x0000000001137983 */ /* 0x001ea80000300800 */
[----:B------:R0:W-:Y:S04]  /*9350*/  STL [R1+0x24c], R26 ;  /* 0x00024c1a01007387 */ /* 0x0001e80000100800 */
[----:B0-----:R-:W3:Y:S04]  /*9360*/  LDL R26, [R1+0x20] ;  /* 0x00002000011a7983 */ /* 0x001ee80000100800 */
[----:B------:R-:W-:Y:S04]  /*9370*/  STL [R1+0x248], R25 ;  /* 0x0002481901007387 */ /* 0x000fe80000100800 */
        /* <DEDUP_REMOVED lines=9> */
[----:B------:R0:W-:Y:S04]  /*9410*/  STL [R1+0x220], R2 ;  /* 0x0002200201007387 */ /* 0x0001e80000100800 */
[----:B0-----:R-:W4:Y:S01]  /*9420*/  LDL R2, [R1+0x18] ;  /* 0x0000180001027983 */ /* 0x001f220000100800 */
[----:B------:R-:W-:-:S03]  /*9430*/  FMUL.FTZ R21, R13, R8 ;  /* 0x000000080d157220 */ /* 0x000fc60000410000 */
[----:B------:R-:W0:Y:S04]  /*9440*/  S2R R23, SR_LANEID ;  /* 0x0000000000177919 */ /* 0x000e280000000000 */
[----:B------:R-:W4:Y:S01]  /*9450*/  LDL.LU R11, [R1+0x8] ;  /* 0x00000800010b7983 */ /* 0x000f220000300800 */
[----:B0-----:R-:W-:Y:S01]  /*9460*/  ISETP.GT.AND P0, PT, R23, 0x1e, PT ;  /* 0x0000001e1700780c */ /* 0x001fe20003f04270 */
[----:B---3--:R-:W-:Y:S02]  /*9470*/  FFMA.FTZ R20, R26, R21, R20 ;  /* 0x000000151a147223 */ /* 0x008fe40000010014 */
[----:B--2---:R-:W-:Y:S01]  /*9480*/  FADD.FTZ R21, R19, R21 ;  /* 0x0000001513157221 */ /* 0x004fe20000010000 */
[----:B------:R-:W2:Y:S01]  /*9490*/  LDL.LU R26, [R1+0xc] ;  /* 0x00000c00011a7983 */ /* 0x000ea20000300800 */
[----:B------:R-:W-:-:S03]  /*94a0*/  FMUL.FTZ R19, R3, R9 ;  /* 0x0000000903137220 */ /* 0x000fc60000410000 */
[----:B------:R-:W3:Y:S01]  /*94b0*/  LDL.LU R25, [R1+0x14] ;  /* 0x0000140001197983 */ /* 0x000ee20000300800 */
[----:B------:R-:W-:-:S03]  /*94c0*/  FADD.FTZ R21, R19, R21 ;  /* 0x0000001513157221 */ /* 0x000fc60000010000 */
[----:B------:R-:W3:Y:S04]  /*94d0*/  LDL R24, [R1+0x34] ;  /* 0x0000340001187983 */ /* 0x000ee80000100800 */
[----:B------:R-:W2:Y:S04]  /*94e0*/  LDL R22, [R1+0x30] ;  /* 0x0000300001167983 */ /* 0x000ea80000100800 */
[----:B------:R-:W2:Y:S04]  /*94f0*/  LDL R10, [R1+0x2c] ;  /* 0x00002c00010a7983 */ /* 0x000ea80000100800 */
[----:B------:R-:W2:Y:S04]  /*9500*/  LDL R7, [R1+0x28] ;  /* 0x0000280001077983 */ /* 0x000ea80000100800 */
[----:B------:R-:W2:Y:S01]  /*9510*/  LDL R6, [R1+0x24] ;  /* 0x0000240001067983 */ /* 0x000ea20000100800 */
[----:B----4-:R-:W-:-:S03]  /*9520*/  FFMA.FTZ R20, R2, R19, R20 ;  /* 0x0000001302147223 */ /* 0x010fc60000010014 */
[----:B------:R-:W0:Y:S04]  /*9530*/  SHFL.DOWN PT, R19, R21, 0x1, 0x1f ;  /* 0x08201f0015137f89 */ /* 0x000e2800000e0000 */
[----:B------:R-:W1:Y:S01]  /*9540*/  SHFL.DOWN PT, R4, R20, 0x1, 0x1f ;  /* 0x08201f0014047f89 */ /* 0x000e6200000e0000 */
[----:B0-----:R-:W-:-:S05]  /*9550*/  @!P0 FADD.FTZ R21, R21, R19 ;  /* 0x0000001315158221 */ /* 0x001fca0000010000 */
[----:B------:R-:W0:Y:S01]  /*9560*/  SHFL.DOWN PT, R19, R21, 0x2, 0x1f ;  /* 0x08401f0015137f89 */ /* 0x000e2200000e0000 */
[----:B-1----:R-:W-:Y:S01]  /*9570*/  @!P0 FADD.FTZ R20, R20, R4 ;  /* 0x0000000414148221 */ /* 0x002fe20000010000 */
[----:B------:R-:W-:-:S04]  /*9580*/  ISETP.GT.AND P0, PT, R23, 0x1d, PT ;  /* 0x0000001d1700780c */ /* 0x000fc80003f04270 */
[----:B------:R-:W1:Y:S09]  /*9590*/  SHFL.DOWN PT, R4, R20, 0x2, 0x1f ;  /* 0x08401f0014047f89 */ /* 0x000e7200000e0000 */
        /* <DEDUP_REMOVED lines=8> */
[----:B------:R-:W-:-:S13]  /*9620*/  ISETP.GT.AND P0, PT, R23, 0x17, PT ;  /* 0x000000171700780c */ /* 0x000fda0003f04270 */
[----:B0-----:R-:W-:Y:S02]  /*9630*/  @!P0 FADD.FTZ R21, R21, R19 ;  /* 0x0000001315158221 */ /* 0x001fe40000010000 */
[----:B------:R-:W2:Y:S01]  /*9640*/  LDL R19, [R1+0x40] ;  /* 0x0000400001137983 */ /* 0x000ea20000100800 */
[----:B------:R-:W-:-:S03]  /*9650*/  FADD.FTZ R11, R11, R12 ;  /* 0x0000000c0b0b7221 */ /* 0x000fc60000010000 */
[----:B------:R-:W0:Y:S01]  /*9660*/  SHFL.DOWN PT, R4, R20, 0x8, 0x1f ;  /* 0x09001f0014047f89 */ /* 0x000e2200000e0000 */
[----:B--2---:R-:W-:-:S03]  /*9670*/  FFMA.FTZ R19, R19, R12, R26 ;  /* 0x0000000c13137223 */ /* 0x004fc6000001001a */
[----:B------:R1:W5:Y:S04]  /*9680*/  LDL.LU R26, [R1+0x24c] ;  /* 0x00024c00011a7983 */ /* 0x0003680000300800 */
[----:B------:R-:W2:Y:S01]  /*9690*/  LDL.LU R12, [R1+0x10] ;  /* 0x00001000010c7983 */ /* 0x000ea20000300800 */
[----:B0-----:R-:W-:Y:S01]  /*96a0*/  @!P0 FADD.FTZ R20, R20, R4 ;  /* 0x0000000414148221 */ /* 0x001fe20000010000 */
[----:B------:R-:W-:Y:S01]  /*96b0*/  ISETP.GT.AND P0, PT, R23, 0xf, PT ;  /* 0x0000000f1700780c */ /* 0x000fe20003f04270 */
[----:B------:R-:W-:Y:S02]  /*96c0*/  FFMA.FTZ R19, R22, R14, R19 ;  /* 0x0000000e16137223 */ /* 0x000fe40000010013 */
[----:B------:R-:W-:Y:S02]  /*96d0*/  FADD.FTZ R14, R11, R14 ;  /* 0x0000000e0b0e7221 */ /* 0x000fe40000010000 */
[----:B------:R-:W-:-:S02]  /*96e0*/  FFMA.FTZ R19, R7, R15, R19 ;  /* 0x0000000f07137223 */ /* 0x000fc40000010013 */
[----:B------:R-:W-:Y:S01]  /*96f0*/  FADD.FTZ R14, R14, R15 ;  /* 0x0000000f0e0e7221 */ /* 0x000fe20000010000 */
[----:B------:R-:W0:Y:S04]  /*9700*/  SHFL.DOWN PT, R5, R20, 0x10, 0x1f ;  /* 0x0a001f0014057f89 */ /* 0x000e2800000e0000 */
[----:B------:R-:W4:Y:S01]  /*9710*/  SHFL.DOWN PT, R4, R21, 0x10, 0x1f ;  /* 0x0a001f0015047f89 */ /* 0x000f2200000e0000 */
[----:B--2---:R-:W-:Y:S02]  /*9720*/  FADD.FTZ R12, R12, R18 ;  /* 0x000000120c0c7221 */ /* 0x004fe40000010000 */
[----:B---3--:R-:W-:Y:S02]  /*9730*/  FFMA.FTZ R18, R24, R18, R25 ;  /* 0x0000001218127223 */ /* 0x008fe40000010019 */
[----:B------:R1:W5:Y:S01]  /*9740*/  LDL.LU R25, [R1+0x248] ;  /* 0x0002480001197983 */ /* 0x0003620000300800 */
[----:B------:R-:W-:-:S03]  /*9750*/  FADD.FTZ R12, R12, R17 ;  /* 0x000000110c0c7221 */ /* 0x000fc60000010000 */
[----:B------:R1:W5:Y:S01]  /*9760*/  LDL.LU R24, [R1+0x244] ;  /* 0x0002440001187983 */ /* 0x0003620000300800 */
[----:B------:R-:W-:-:S03]  /*9770*/  FFMA.FTZ R18, R10, R17, R18 ;  /* 0x000000110a127223 */ /* 0x000fc60000010012 */
[----:B------:R1:W5:Y:S04]  /*9780*/  LDL.LU R23, [R1+0x240] ;  /* 0x0002400001177983 */ /* 0x0003680000300800 */
[----:B------:R1:W5:Y:S01]  /*9790*/  LDL.LU R22, [R1+0x23c] ;  /* 0x00023c0001167983 */ /* 0x0003620000300800 */
[----:B------:R-:W-:-:S03]  /*97a0*/  FADD.FTZ R15, R12, R16 ;  /* 0x000000100c0f7221 */ /* 0x000fc60000010000 */
[----:B------:R1:W5:Y:S04]  /*97b0*/  LDL.LU R11, [R1+0x238] ;  /* 0x00023800010b7983 */ /* 0x0003680000300800 */
[----:B------:R1:W5:Y:S04]  /*97c0*/  LDL.LU R10, [R1+0x234] ;  /* 0x00023400010a7983 */ /* 0x0003680000300800 */
[----:B------:R-:W2:Y:S04]  /*97d0*/  LDL R17, [R1+0x218] ;  /* 0x0002180001117983 */ /* 0x000ea80000100800 */
[----:B------:R1:W5:Y:S04]  /*97e0*/  LDL.LU R7, [R1+0x230] ;  /* 0x0002300001077983 */ /* 0x0003680000300800 */
[----:B------:R-:W3:Y:S01]  /*97f0*/  LDL R12, [R1+0x20] ;  /* 0x00002000010c7983 */ /* 0x000ee20000100800 */
[----:B------:R-:W-:-:S02]  /*9800*/  FFMA.FTZ R18, R6, R16, R18 ;  /* 0x0000001006127223 */ /* 0x000fc40000010012 */
[----:B0-----:R-:W-:Y:S01]  /*9810*/  @!P0 FADD.FTZ R20, R20, R5 ;  /* 0x0000000514148221 */ /* 0x001fe20000010000 */
[----:B------:R1:W5:Y:S01]  /*9820*/  LDL.LU R6, [R1+0x22c] ;  /* 0x00022c0001067983 */ /* 0x0003620000300800 */
[----:B------:R-:W-:Y:S02]  /*9830*/  FADD.FTZ R14, R14, R13 ;  /* 0x0000000d0e0e7221 */ /* 0x000fe40000010000 */
[----:B----4-:R-:W-:Y:S01]  /*9840*/  @!P0 FADD.FTZ R21, R21, R4 ;  /* 0x0000000415158221 */ /* 0x010fe20000010000 */
[----:B------:R1:W5:Y:S04]  /*9850*/  LDL.LU R5, [R1+0x228] ;  /* 0x0002280001057983 */ /* 0x0003680000300800 */
[----:B------:R1:W5:Y:S04]  /*9860*/  LDL.LU R4, [R1+0x224] ;  /* 0x0002240001047983 */ /* 0x0003680000300800 */
[----:B------:R-:W0:Y:S01]  /*9870*/  S2R R16, SR_LANEID ;  /* 0x0000000000107919 */ /* 0x000e220000000000 */
[----:B-----5:R-:W-:Y:S01]  /*9880*/  ISETP.NE.AND P2, PT, R0, RZ, PT ;  /* 0x000000ff0000720c */ /* 0x020fe20003f45270 */
[----:B---3--:R-:W-:-:S02]  /*9890*/  FFMA.FTZ R12, R12, R13, R19 ;  /* 0x0000000d0c0c7223 */ /* 0x008fc40000010013 */
[----:B------:R-:W-:Y:S02]  /*98a0*/  FFMA.FTZ R13, R2, R3, R18 ;  /* 0x00000003020d7223 */ /* 0x000fe40000010012 */
[----:B------:R1:W5:Y:S01]  /*98b0*/  LDL.LU R2, [R1+0x220] ;  /* 0x0002200001027983 */ /* 0x0003620000300800 */
[----:B0-----:R-:W-:Y:S01]  /*98c0*/  ISETP.NE.AND P3, PT, R16, RZ, PT ;  /* 0x000000ff1000720c */ /* 0x001fe20003f65270 */
[----:B------:R-:W-:Y:S01]  /*98d0*/  FADD.FTZ R15, R15, R3 ;  /* 0x000000030f0f7221 */ /* 0x000fe20000010000 */
[----:B------:R-:W-:Y:S04]  /*98e0*/  BSSY B0, `(.L_x_2290) ;  /* 0x0000040000007945 */ /* 0x000fe80003800000 */
[----:B------:R1:W-:Y:S01]  /*98f0*/  STS.128 [R0.X16+0xf0], R12 ;  /* 0x0000f00c00007388 */ /* 0x0003e2000000cc00 */
[----:B------:R-:W-:-:S06]  /*9900*/  ISETP.GT.U32.AND P0, PT, R0, 0x2f, PT ;  /* 0x0000002f0000780c */ /* 0x000fcc0003f04070 */
        /* <DEDUP_REMOVED lines=55> */
[----:B------:R-:W0:Y:S01]  /*9c80*/  LDS.64 R20, [0xd0] ;  /* 0x0000d000ff147984 */ /* 0x000e220000000a00 */
[----:B------:R-:W-:Y:S02]  /*9c90*/  FADD.FTZ R3, R3, R16 ;  /* 0x0000001003037221 */ /* 0x000fe40000010000 */
[----:B------:R-:W-:Y:S02]  /*9ca0*/  FADD.FTZ R17, R17, R19 ;  /* 0x0000001311117221 */ /* 0x000fe40000010000 */
[----:B------:R-:W-:-:S04]  /*9cb0*/  FADD.FTZ R3, R3, R18 ;  /* 0x0000001203037221 */ /* 0x000fc80000010000 */
[----:B0-----:R-:W-:Y:S02]  /*9cc0*/  FADD.FTZ R20, R3, R20 ;  /* 0x0000001403147221 */ /* 0x001fe40000010000 */
[----:B------:R-:W-:Y:S02]  /*9cd0*/  FADD.FTZ R21, R17, R21 ;  /* 0x0000001511157221 */ /* 0x000fe40000010000 */
.L_x_2291:
[----:B------:R-:W-:Y:S05]  /*9ce0*/  BSYNC B0 ;  /* 0x0000000000007941 */ /* 0x000fea0003800000 */
.L_x_2290:
[----:B------:R-:W-:Y:S01]  /*9cf0*/  BAR.SYNC.DEFER_BLOCKING 0x0 ;  /* 0x0000000000007b1d */ /* 0x000fe20000010000 */
[----:B------:R-:W-:-:S05]  /*9d00*/  SHF.L.U32 R3, R0, 0x4, RZ ;  /* 0x0000000400037819 */ /* 0x000fca00000006ff */
[----:B------:R-:W-:Y:S01]  /*9d10*/  BSSY B0, `(.L_x_2292) ;  /* 0x000004f000007945 */ /* 0x000fe20003800000 */
[----:B------:R-:W-:Y:S05]  /*9d20*/  @P0 BRA `(.L_x_2293) ;  /* 0x000004d000000947 */ /* 0x000fea0003800000 */
[----:B-1----:R-:W0:Y:S02]  /*9d30*/  LDS.128 R16, [R3+0x3f0] ;  /* 0x0003f00003107984 */ /* 0x002e240000000c00 */
[----:B0-----:R-:W-:Y:S02]  /*9d40*/  FADD.FTZ R12, R12, R16 ;  /* 0x000000100c0c7221 */ /* 0x001fe40000010000 */
[----:B------:R-:W-:Y:S01]  /*9d50*/  FADD.FTZ R16, R15, R19 ;  /* 0x000000130f107221 */ /* 0x000fe20000010000 */
[----:B------:R-:W-:Y:S01]  /*9d60*/  SHF.L.U32 R19, R0, 0x4, RZ ;  /* 0x0000000400137819 */ /* 0x000fe200000006ff */
[----:B------:R-:W-:Y:S01]  /*9d70*/  FADD.FTZ R3, R14, R18 ;  /* 0x000000120e037221 */ /* 0x000fe20000010000 */
[----:B------:R-:W-:Y:S01]  /*9d80*/  MOV R18, R12 ;  /* 0x0000000c00127202 */ /* 0x000fe20000000f00 */
        /* <DEDUP_REMOVED lines=71> */
.L_x_2293:
[----:B------:R-:W-:Y:S05]  /*a200*/  BSYNC B0 ;  /* 0x0000000000007941 */ /* 0x000fea0003800000 */
.L_x_2292:
[----:B------:R-:W-:Y:S01]  /*a210*/  UMOV UR23, 0x4 ;  /* 0x0000000400177882 */ /* 0x000fe20000000000 */
        /* <DEDUP_REMOVED lines=20> */
.L_x_2295:
[----:B------:R-:W-:Y:S05]  /*a360*/  BSYNC B0 ;  /* 0x0000000000007941 */ /* 0x000fea0003800000 */
.L_x_2294:
[----:B------:R-:W-:Y:S02]  /*a370*/  ULDC UR22, c[0x0][0xc] ;  /* 0x0000030000167ab9 */ /* 0x000fe40000000800 */
        /* <DEDUP_REMOVED lines=41> */
.L_x_2298:
[----:B------:R-:W-:Y:S02]  /*a610*/  MOV R12, UR16 ;  /* 0x00000010000c7c02 */ /* 0x000fe40008000f00 */
[----:B------:R-:W-:-:S05]  /*a620*/  MOV R13, UR17 ;  /* 0x00000011000d7c02 */ /* 0x000fca0008000f00 */
[----:B------:R-:W2:Y:S01]  /*a630*/  LDG.E.STRONG.GPU R12, [R12.64] ;  /* 0x000000120c0c7981 */ /* 0x000ea2000c1ef900 */
[----:B------:R-:W-:Y:S01]  /*a640*/  YIELD ;  /* 0x0000000000007946 */ /* 0x000fe20003800000 */
[----:B--2---:R-:W-:Y:S01]  /*a650*/  ISETP.NE.AND P0, PT, R12, R3, PT ;  /* 0x000000030c00720c */ /* 0x004fe20003f05270 */
[----:B------:R-:W-:-:S12]  /*a660*/  CCTL.IVALL ;  /* 0x00000000ff00798f */ /* 0x000fd80002000000 */
[----:B------:R-:W-:Y:S05]  /*a670*/  @P0 BRA `(.L_x_2298) ;  /* 0xffffff9000000947 */ /* 0x000fea000383ffff */
.L_x_2297:
        /* <DEDUP_REMOVED lines=20> */
.L_x_2302:
[----:B------:R-:W-:Y:S01]  /*a7c0*/  MOV R3, UR5 ;  /* 0x0000000500037c02 */ /* 0x000fe20008000f00 */
[----:B01----:R-:W-:Y:S01]  /*a7d0*/  HFMA2.MMA R13, -RZ, RZ, 0, 4.76837158203125e-07 ;  /* 0x00000008ff0d7435 */ /* 0x003fe200000001ff */
        /* <DEDUP_REMOVED lines=156> */
.L_x_2301:
        /* <DEDUP_REMOVED lines=14> */
[----:B------:R-:W-:Y:S01]  /*b280*/  MOV R14, c[0x0][0x10] ;  /* 0x00000400000e7a02 */ /* 0x000fe20000000f00 */
[----:B------:R-:W-:-:S10]  /*b290*/  HFMA2.MMA R15, -RZ, RZ, 0, 4.76837158203125e-07 ;  /* 0x00000008ff0f7435 */ /* 0x000fd400000001ff */
[----:B------:R-:W-:Y:S01]  /*b2a0*/  @!P4 IMAD R14, R3, R14, UR24 ;  /* 0x00000018030ece24 */ /* 0x000fe2000f8e020e */
[----:B------:R-:W-:Y:S02]  /*b2b0*/  MOV R3, UR5 ;  /* 0x0000000500037c02 */ /* 0x000fe40008000f00 */
[----:B------:R-:W-:Y:S01]  /*b2c0*/  MOV R16, c[0x0][0x10] ;  /* 0x0000040000107a02 */ /* 0x000fe20000000f00 */
[----:B------:R-:W-:Y:S01]  /*b2d0*/  HFMA2.MMA R17, -RZ, RZ, 0, 4.76837158203125e-07 ;  /* 0x00000008ff117435 */ /* 0x000fe200000001ff */
[----:B------:R-:W-:Y:S01]  /*b2e0*/  IADD3 R3, R3, 0x2, RZ ;  /* 0x0000000203037810 */ /* 0x000fe20007ffe0ff */
[----:B------:R-:W-:-:S03]  /*b2f0*/  @!P4 IMAD.WIDE.U32 R14, R14, R15, UR6 ;  /* 0x000000060e0ece25 */ /* 0x000fc6000f8e000f */
[----:B------:R-:W-:Y:S02]  /*b300*/  ISETP.EQ.OR P6, PT, R3, UR20, P2 ;  /* 0x0000001403007c0c */ /* 0x000fe400097c2670 */
[----:B------:R-:W-:Y:S01]  /*b310*/  MOV R18, c[0x0][0x10] ;  /* 0x0000040000127a02 */ /* 0x000fe20000000f00 */
[----:B------:R-:W3:Y:S01]  /*b320*/  @!P4 LDG.E.64 R14, [R14.64] ;  /* 0x000000120e0ec981 */ /* 0x000ee2000c1e1b00 */
[----:B------:R-:W-:-:S09]  /*b330*/  MOV R19, 0x8 ;  /* 0x0000000800137802 */ /* 0x000fd20000000f00 */
        /* <DEDUP_REMOVED lines=8> */
[----:B------:R-:W-:Y:S02]  /*b3c0*/  ISETP.EQ.OR P0, PT, R3, UR20, P2 ;  /* 0x0000001403007c0c */ /* 0x000fe40009702670 */
[----:B------:R-:W-:-:S04]  /*b3d0*/  IADD3 R12, R12, 0x3, RZ ;  /* 0x000000030c0c7810 */ /* 0x000fc80007ffe0ff */
[----:B------:R-:W-:Y:S01]  /*b3e0*/  ISETP.EQ.OR P3, PT, R12, UR20, P2 ;  /* 0x000000140c007c0c */ /* 0x000fe20009762670 */
[----:B------:R-:W-:-:S12]  /*b3f0*/  HFMA2.MMA R13, -RZ, RZ, 0, 4.76837158203125e-07 ;  /* 0x00000008ff0d7435 */ /* 0x000fd800000001ff */
[----:B------:R-:W-:Y:S01]  /*b400*/  @!P3 IMAD R18, R12, R18, UR24 ;  /* 0x000000180c12be24 */ /* 0x000fe2000f8e0212 */
[----:B------:R-:W-:Y:S01]  /*b410*/  MOV R12, c[0x0][0x10] ;  /* 0x00000400000c7a02 */ /* 0x000fe20000000f00 */
[----:B---3--:R-:W-:Y:S02]  /*b420*/  @!P4 FADD.FTZ R20, R20, R14 ;  /* 0x0000000e1414c221 */ /* 0x008fe40000010000 */
[----:B------:R-:W-:-:S04]  /*b430*/  @!P3 IMAD.WIDE.U32 R18, R18, R19, UR6 ;  /* 0x000000061212be25 */ /* 0x000fc8000f8e0013 */
[----:B------:R-:W-:Y:S02]  /*b440*/  @!P0 IMAD R12, R3, R12, UR24 ;  /* 0x00000018030c8e24 */ /* 0x000fe4000f8e020c */
[----:B------:R-:W2:Y:S02]  /*b450*/  @!P3 LDG.E.64 R18, [R18.64] ;  /* 0x000000121212b981 */ /* 0x000ea4000c1e1b00 */
[----:B------:R-:W-:-:S06]  /*b460*/  @!P0 IMAD.WIDE.U32 R12, R12, R13, UR6 ;  /* 0x000000060c0c8e25 */ /* 0x000fcc000f8e000d */
[----:B------:R-:W3:Y:S01]  /*b470*/  @!P0 LDG.E.64 R12, [R12.64] ;  /* 0x000000120c0c8981 */ /* 0x000ee2000c1e1b00 */
[----:B------:R-:W-:Y:S01]  /*b480*/  IADD3 R14, R3, 0x1, RZ ;  /* 0x00000001030e7810 */ /* 0x000fe20007ffe0ff */
[----:B------:R-:W-:Y:S02]  /*b490*/  @!P4 FADD.FTZ R21, R21, R15 ;  /* 0x0000000f1515c221 */ /* 0x000fe40000010000 */
[----:B----4-:R-:W-:Y:S01]  /*b4a0*/  @!P6 FADD.FTZ R20, R20, R16 ;  /* 0x000000101414e221 */ /* 0x010fe20000010000 */
[----:B------:R-:W-:Y:S02]  /*b4b0*/  IADD3 R16, R3, 0x2, RZ ;  /* 0x0000000203107810 */ /* 0x000fe40007ffe0ff */
[----:B------:R-:W-:Y:S01]  /*b4c0*/  ISETP.EQ.OR P4, PT, R14, UR20, P2 ;  /* 0x000000140e007c0c */ /* 0x000fe20009782670 */
[----:B------:R-:W-:Y:S01]  /*b4d0*/  @!P6 FADD.FTZ R21, R21, R17 ;  /* 0x000000111515e221 */ /* 0x000fe20000010000 */
[----:B------:R-:W-:Y:S02]  /*b4e0*/  ISETP.EQ.OR P6, PT, R16, UR20, P2 ;  /* 0x0000001410007c0c */ /* 0x000fe400097c2670 */
[----:B------:R-:W-:-:S11]  /*b4f0*/  MOV R15, c[0x0][0x10] ;  /* 0x00000400000f7a02 */ /* 0x000fd60000000f00 */
[----:B------:R-:W-:Y:S01]  /*b500*/  @!P6 IMAD R16, R16, R15, UR24 ;  /* 0x000000181010ee24 */ /* 0x000fe2000f8e020f */
[----:B------:R-:W-:Y:S01]  /*b510*/  HFMA2.MMA R15, -RZ, RZ, 0, 4.76837158203125e-07 ;  /* 0x00000008ff0f7435 */ /* 0x000fe200000001ff */
[----:B------:R-:W-:-:S05]  /*b520*/  MOV R17, 0x8 ;  /* 0x0000000800117802 */ /* 0x000fca0000000f00 */
[----:B------:R-:W-:-:S06]  /*b530*/  @!P6 IMAD.WIDE.U32 R16, R16, R17, UR6 ;  /* 0x000000061010ee25 */ /* 0x000fcc000f8e0011 */
[----:B------:R-:W4:Y:S01]  /*b540*/  @!P6 LDG.E.64 R16, [R16.64] ;  /* 0x000000121010e981 */ /* 0x000f22000c1e1b00 */
[----:B--2---:R-:W-:-:S04]  /*b550*/  @!P3 FADD.FTZ R20, R20, R18 ;  /* 0x000000121414b221 */ /* 0x004fc80000010000 */
[----:B---3--:R-:W-:Y:S01]  /*b560*/  @!P0 FADD.FTZ R20, R20, R12 ;  /* 0x0000000c14148221 */ /* 0x008fe20000010000 */
[----:B------:R-:W-:Y:S01]  /*b570*/  MOV R12, c[0x0][0x10] ;  /* 0x00000400000c7a02 */ /* 0x000fe20000000f00 */
[----:B------:R-:W-:-:S04]  /*b580*/  @!P3 FADD.FTZ R21, R21, R19 ;  /* 0x000000131515b221 */ /* 0x000fc80000010000 */
[----:B------:R-:W-:Y:S01]  /*b590*/  @!P4 IMAD R14, R14, R12, UR24 ;  /* 0x000000180e0ece24 */ /* 0x000fe2000f8e020c */
[----:B------:R-:W-:-:S04]  /*b5a0*/  IADD3 R12, R3, 0x3, RZ ;  /* 0x00000003030c7810 */ /* 0x000fc80007ffe0ff */
[----:B------:R-:W-:Y:S01]  /*b5b0*/  ISETP.EQ.OR P3, PT, R12, UR20, P2 ;  /* 0x000000140c007c0c */ /* 0x000fe20009762670 */
[----:B------:R-:W-:Y:S01]  /*b5c0*/  HFMA2.MMA R19, -RZ, RZ, 0, 4.76837158203125e-07 ;  /* 0x00000008ff137435 */ /* 0x000fe200000001ff */
[----:B------:R-:W-:Y:S01]  /*b5d0*/  MOV R18, c[0x0][0x10] ;  /* 0x0000040000127a02 */ /* 0x000fe20000000f00 */
[----:B------:R-:W-:-:S06]  /*b5e0*/  @!P4 IMAD.WIDE.U32 R14, R14, R15, UR6 ;  /* 0x000000060e0ece25 */ /* 0x000fcc000f8e000f */
[----:B------:R-:W2:Y:S04]  /*b5f0*/  @!P4 LDG.E.64 R14, [R14.64] ;  /* 0x000000120e0ec981 */ /* 0x000ea8000c1e1b00 */
[----:B------:R-:W-:-:S04]  /*b600*/  @!P3 IMAD R18, R12, R18, UR24 ;  /* 0x000000180c12be24 */ /* 0x000fc8000f8e0212 */
[----:B------:R-:W-:-:S06]  /*b610*/  @!P3 IMAD.WIDE.U32 R18, R18, R19, UR6 ;  /* 0x000000061212be25 */ /* 0x000fcc000f8e0013 */
[----:B------:R-:W3:Y:S01]  /*b620*/  @!P3 LDG.E.64 R18, [R18.64] ;  /* 0x000000121212b981 */ /* 0x000ee2000c1e1b00 */
[----:B------:R-:W-:-:S04]  /*b630*/  IADD3 R3, R3, 0x4, RZ ;  /* 0x0000000403037810 */ /* 0x000fc80007ffe0ff */
[----:B------:R0:W1:Y:S01]  /*b640*/  R2UR UR5, R3 ;  /* 0x00000000030573c2 */ /* 0x00006200000e0000 */
        /* <DEDUP_REMOVED lines=8> */
[----:B---3--:R-:W-:Y:S02]  /*b6d0*/  @!P3 FADD.FTZ R20, R20, R18 ;  /* 0x000000121414b221 */ /* 0x008fe40000010000 */
[----:B------:R-:W-:-:S02]  /*b6e0*/  @!P3 FADD.FTZ R21, R21, R19 ;  /* 0x000000131515b221 */ /* 0x000fc40000010000 */
.L_x_2303:
[----:B01----:R-:W-:-:S13]  /*b6f0*/  ISETP.NE.OR P0, PT, RZ, UR14, P0 ;  /* 0x0000000eff007c0c */ /* 0x003fda0008705670 */
[----:B------:R-:W-:Y:S05]  /*b700*/  @!P0 BRA `(.L_x_2299) ;  /* 0x000002a000008947 */ /* 0x000fea0003800000 */
.L_x_2300:
        /* <DEDUP_REMOVED lines=42> */
.L_x_2299:
        /* <DEDUP_REMOVED lines=16> */
.L_x_2305:
[----:B------:R-:W-:Y:S05]  /*bab0*/  BSYNC B0 ;  /* 0x0000000000007941 */ /* 0x000fea0003800000 */
.L_x_2304:
        /* <DEDUP_REMOVED lines=24> */
.L_x_2296:
        /* <DEDUP_REMOVED lines=28> */
.L_x_2306:
[----:B------:R-:W-:Y:S01]  /*be00*/  BSSY B0, `(.L_x_2307) ;  /* 0x0000014000007945 */ /* 0x000fe20003800000 */
[----:B------:R-:W-:Y:S05]  /*be10*/  @!P1 BRA `(.L_x_2308) ;  /* 0x0000012000009947 */ /* 0x000fea0003800000 */
[----:B-1----:R-:W-:Y:S02]  /*be20*/  MOV R3, UR5 ;  /* 0x0000000500037c02 */ /* 0x002fe40008000f00 */
[----:B0-----:R-:W-:Y:S02]  /*be30*/  MOV R12, UR5 ;  /* 0x00000005000c7c02 */ /* 0x001fe40008000f00 */
[----:B-----5:R-:W-:Y:S01]  /*be40*/  SHF.R.S32.HI R13, RZ, 0x1f, R2 ;  /* 0x0000001fff0d7819 */ /* 0x020fe20000011402 */
[----:B--2---:R-:W-:Y:S02]  /*be50*/  FFMA.FTZ R3, R14, R3, UR6 ;  /* 0x000000060e037e23 */ /* 0x004fe40008010003 */
[----:B------:R-:W-:Y:S02]  /*be60*/  FFMA.FTZ R12, R15, R12, UR6 ;  /* 0x000000060f0c7e23 */ /* 0x000fe4000801000c */
[----:B------:R-:W-:-:S02]  /*be70*/  FFMA.FTZ R37, R9, R37, -R3 ;  /* 0x0000002509257223 */ /* 0x000fc40000010803 */
[----:B------:R-:W-:Y:S01]  /*be80*/  FFMA.FTZ R36, R8, R36, -R12 ;  /* 0x0000002408247223 */ /* 0x000fe2000001080c */
[----:B------:R-:W-:Y:S01]  /*be90*/  MOV R12, R4 ;  /* 0x00000004000c7202 */ /* 0x000fe20000000f00 */
[----:B------:R-:W-:Y:S01]  /*bea0*/  IMAD R3, R13, c[0x0][0x1d8], RZ ;  /* 0x000076000d037a24 */ /* 0x000fe200078e02ff */
[----:B------:R-:W-:Y:S01]  /*beb0*/  MOV R13, R7 ;  /* 0x00000007000d7202 */ /* 0x000fe20000000f00 */
[----:B------:R-:W-:Y:S02]  /*bec0*/  FMUL.FTZ R36, R36, UR25 ;  /* 0x0000001924247c20 */ /* 0x000fe40008410000 */
[C---:B------:R-:W-:Y:S02]  /*bed0*/  IMAD R3, R2.reuse, c[0x0][0x1dc], R3 ;  /* 0x0000770002037a24 */ /* 0x040fe400078e0203 */
[----:B------:R-:W-:-:S04]  /*bee0*/  IMAD.WIDE.U32 R12, R2, c[0x0][0x1d8], R12 ;  /* 0x00007600020c7a25 */ /* 0x000fc800078e000c */
[----:B------:R-:W-:Y:S01]  /*bef0*/  FMUL.FTZ R37, R37, UR25 ;  /* 0x0000001925257c20 */ /* 0x000fe20008410000 */
[----:B------:R-:W-:Y:S02]  /*bf00*/  IADD3 R3, R13, R3, RZ ;  /* 0x000000030d037210 */ /* 0x000fe40007ffe0ff */
[----:B------:R-:W-:-:S04]  /*bf10*/  LEA R14, P0, R12, c[0x0][0x160], 0x2 ;  /* 0x000058000c0e7a11 */ /* 0x000fc800078010ff */
[----:B------:R-:W-:-:S05]  /*bf20*/  LEA.HI.X R15, R12, c[0x0][0x164], R3, 0x2, P0 ;  /* 0x000059000c0f7a11 */ /* 0x000fca00000f1403 */
[----:B------:R0:W-:Y:S04]  /*bf30*/  STG.E.64 [R14.64], R36 ;  /* 0x000000240e007986 */ /* 0x0001e8000c101b12 */
.L_x_2308:
[----:B------:R-:W-:Y:S05]  /*bf40*/  BSYNC B0 ;  /* 0x0000000000007941 */ /* 0x000fea0003800000 */
.L_x_2307:
[----:B------:R3:W5:Y:S04]  /*bf50*/  LDL R19, [R1+0x1d0] ;  /* 0x0001d00001137983 */ /* 0x0007680000100800 */
[----:B------:R3:W5:Y:S04]  /*bf60*/  LDL R16, [R1+0xa0] ;  /* 0x0000a00001107983 */ /* 0x0007680000100800 */
[----:B------:R3:W5:Y:S02]  /*bf70*/  LDL R18, [R1+0x1e4] ;  /* 0x0001e40001127983 */ /* 0x0007640000100800 */
[----:B0----5:R-:W-:-:S02]  /*bf80*/  IADD3 R14, R2, 0x10, RZ ;  /* 0x00000010020e7810 */ /* 0x021fc40007ffe0ff */
[----:B------:R3:W5:Y:S01]  /*bf90*/  LDL R17, [R1+0xa4] ;  /* 0x0000a40001117983 */ /* 0x0007620000100800 */
        /* <DEDUP_REMOVED lines=16> */
[----:B------:R-:W-:-:S03]  /*c0a0*/  FMUL.FTZ R12, R3, -1.4426950216293334961 ;  /* 0xbfb8aa3b030c7820 */ /* 0x000fc60000410000 */
[----:B------:R0:W-:Y:S03]  /*c0b0*/  STL [R1+0xa0], R16 ;  /* 0x0000a01001007387 */ /* 0x0001e60000100800 */
[----:B------:R-:W3:Y:S02]  /*c0c0*/  MUFU.EX2 R12, R12 ;  /* 0x0000000c000c7308 */ /* 0x000ee40000000800 */
[----:B---3--:R-:W-:-:S06]  /*c0d0*/  FADD.FTZ R12, R12, 1 ;  /* 0x3f8000000c0c7421 */ /* 0x008fcc0000010000 */
[----:B------:R-:W3:Y:S02]  /*c0e0*/  MUFU.RCP R12, R12 ;  /* 0x0000000c000c7308 */ /* 0x000ee40000001000 */
[----:B---3-5:R-:W-:Y:S02]  /*c0f0*/  FMUL.FTZ R13, R17, R12 ;  /* 0x0000000c110d7220 */ /* 0x028fe40000410000 */
[----:B------:R-:W-:-:S04]  /*c100*/  FADD.FTZ R12, -R12, 1 ;  /* 0x3f8000000c0c7421 */ /* 0x000fc80000010100 */
[----:B------:R-:W-:-:S04]  /*c110*/  FFMA.FTZ R12, R3, R12, 1 ;  /* 0x3f800000030c7423 */ /* 0x000fc8000001000c */
[----:B------:R-:W-:-:S05]  /*c120*/  FMUL.FTZ R17, R13, R12 ;  /* 0x0000000c0d117220 */ /* 0x000fca0000410000 */
[----:B------:R0:W-:Y:S02]  /*c130*/  STL [R1+0xa4], R17 ;  /* 0x0000a41101007387 */ /* 0x0001e40000100800 */
.L_x_2309:
[----:B---3--:R-:W-:Y:S01]  /*c140*/  BSSY B0, `(.L_x_2310) ;  /* 0x0000013000007945 */ /* 0x008fe20003800000 */
[----:B------:R-:W-:Y:S05]  /*c150*/  @P0 BRA `(.L_x_2311) ;  /* 0x0000011000000947 */ /* 0x000fea0003800000 */
[----:B-1----:R-:W-:Y:S01]  /*c160*/  MOV R3, UR5 ;  /* 0x0000000500037c02 */ /* 0x002fe20008000f00 */
[----:B------:R-:W-:Y:S01]  /*c170*/  IMAD R14, R14, c[0x0][0x1d8], RZ ;  /* 0x000076000e0e7a24 */ /* 0x000fe200078e02ff */
[----:B------:R-:W-:Y:S02]  /*c180*/  MOV R12, R4 ;  /* 0x00000004000c7202 */ /* 0x000fe40000000f00 */
[----:B------:R-:W-:Y:S01]  /*c190*/  MOV R13, R7 ;  /* 0x00000007000d7202 */ /* 0x000fe20000000f00 */
[----:B--2---:R-:W-:Y:S02]  /*c1a0*/  FFMA.FTZ R3, R19, R3, UR6 ;  /* 0x0000000613037e23 */ /* 0x004fe40008010003 */
[C---:B------:R-:W-:Y:S02]  /*c1b0*/  IMAD R14, R15.reuse, c[0x0][0x1dc], R14 ;  /* 0x000077000f0e7a24 */ /* 0x040fe400078e020e */
[----:B0-----:R-:W-:Y:S01]  /*c1c0*/  FFMA.FTZ R16, R8, R16, -R3 ;  /* 0x0000001008107223 */ /* 0x001fe20000010803 */
[----:B------:R-:W-:Y:S01]  /*c1d0*/  MOV R3, UR5 ;  /* 0x0000000500037c02 */ /* 0x000fe20008000f00 */
[----:B------:R-:W-:-:S04]  /*c1e0*/  IMAD.WIDE.U32 R12, R15, c[0x0][0x1d8], R12 ;  /* 0x000076000f0c7a25 */ /* 0x000fc800078e000c */
[----:B------:R-:W-:Y:S01]  /*c1f0*/  FFMA.FTZ R3, R18, R3, UR6 ;  /* 0x0000000612037e23 */ /* 0x000fe20008010003 */
[----:B------:R-:W-:Y:S01]  /*c200*/  IADD3 R13, R13, R14, RZ ;  /* 0x0000000e0d0d7210 */ /* 0x000fe20007ffe0ff */
[----:B------:R-:W-:Y:S01]  /*c210*/  FMUL.FTZ R16, R16, UR25 ;  /* 0x0000001910107c20 */ /* 0x000fe20008410000 */
[----:B------:R-:W-:Y:S01]  /*c220*/  LEA R14, P0, R12, c[0x0][0x160], 0x2 ;  /* 0x000058000c0e7a11 */ /* 0x000fe200078010ff */
[----:B-----5:R-:W-:-:S03]  /*c230*/  FFMA.FTZ R3, R9, R17, -R3 ;  /* 0x0000001109037223 */ /* 0x020fc60000010803 */
[----:B------:R-:W-:Y:S01]  /*c240*/  LEA.HI.X R15, R12, c[0x0][0x164], R13, 0x2, P0 ;  /* 0x000059000c0f7a11 */ /* 0x000fe200000f140d */
[----:B------:R-:W-:-:S05]  /*c250*/  FMUL.FTZ R17, R3, UR25 ;  /* 0x0000001903117c20 */ /* 0x000fca0008410000 */
[----:B------:R0:W-:Y:S03]  /*c260*/  STG.E.64 [R14.64], R16 ;  /* 0x000000100e007986 */ /* 0x0001e6000c101b12 */
.L_x_2311:
[----:B------:R-:W-:Y:S05]  /*c270*/  BSYNC B0 ;  /* 0x0000000000007941 */ /* 0x000fea0003800000 */
.L_x_2310:
[----:B------:R3:W5:Y:S04]  /*c280*/  LDL R19, [R1+0x1c8] ;  /* 0x0001c80001137983 */ /* 0x0007680000100800 */
[----:B0-----:R3:W5:Y:S04]  /*c290*/  LDL R16, [R1+0xb0] ;  /* 0x0000b00001107983 */ /* 0x0017680000100800 */
[----:B------:R3:W5:Y:S01]  /*c2a0*/  LDL R18, [R1+0x1d8] ;  /* 0x0001d80001127983 */ /* 0x0007620000100800 */
[----:B------:R-:W-:-:S03]  /*c2b0*/  IADD3 R14, R2, 0x20, RZ ;  /* 0x00000020020e7810 */ /* 0x000fc60007ffe0ff */
[----:B-----5:R3:W5:Y:S01]  /*c2c0*/  LDL R17, [R1+0xb4] ;  /* 0x0000b40001117983 */ /* 0x0207620000100800 */
        /* <DEDUP_REMOVED lines=26> */
.L_x_2312:
        /* <DEDUP_REMOVED lines=19> */
.L_x_2314:
[----:B------:R-:W-:Y:S05]  /*c5a0*/  BSYNC B0 ;  /* 0x0000000000007941 */ /* 0x000fea0003800000 */
.L_x_2313:
[----:B0-----:R0:W5:Y:S04]  /*c5b0*/  LDL R16, [R1+0xd0] ;  /* 0x0000d00001107983 */ /* 0x0011680000100800 */
[----:B-----5:R0:W5:Y:S01]  /*c5c0*/  LDL R17, [R1+0xd4] ;  /* 0x0000d40001117983 */ /* 0x0201620000100800 */
        /* <DEDUP_REMOVED lines=23> */
[----:B0-----:R-:W3:Y:S02]  /*c740*/  LDL R3, [R1+0x1cc] ;  /* 0x0001cc0001037983 */ /* 0x001ee40000100800 */
        /* <DEDUP_REMOVED lines=8> */
[----:B------:R-:W3:Y:S02]  /*c7d0*/  LDL R12, [R1+0x1e0] ;  /* 0x0001e000010c7983 */ /* 0x000ee40000100800 */
[----:B------:R-:W-:-:S05]  /*c7e0*/  FMUL.FTZ R16, R3, R13 ;  /* 0x0000000d03107220 */ /* 0x000fca0000410000 */
[----:B------:R0:W-:Y:S01]  /*c7f0*/  STL [R1+0xd0], R16 ;  /* 0x0000d01001007387 */ /* 0x0001e20000100800 */
[----:B---3--:R-:W-:-:S04]  /*c800*/  FFMA.FTZ R12, R12, R9, R11 ;  /* 0x000000090c0c7223 */ /* 0x008fc8000001000b */
[----:B------:R-:W-:-:S06]  /*c810*/  FMUL.FTZ R3, R12, -1.4426950216293334961 ;  /* 0xbfb8aa3b0c037820 */ /* 0x000fcc0000410000 */
        /* <DEDUP_REMOVED lines=8> */
.L_x_2315:
[----:B0-----:R-:W-:Y:S01]  /*c8a0*/  BSSY B0, `(.L_x_2316) ;  /* 0x0000015000007945 */ /* 0x001fe20003800000 */
[----:B------:R-:W-:Y:S05]  /*c8b0*/  @P6 BRA `(.L_x_2317) ;  /* 0x0000013000006947 */ /* 0x000fea0003800000 */
[----:B------:R-:W3:Y:S04]  /*c8c0*/  LDL.LU R13, [R1+0x1cc] ;  /* 0x0001cc00010d7983 */ /* 0x000ee80000300800 */
[----:B------:R-:W4:Y:S01]  /*c8d0*/  LDL.LU R12, [R1+0x1e0] ;  /* 0x0001e000010c7983 */ /* 0x000f220000300800 */
[----:B-1----:R-:W-:Y:S01]  /*c8e0*/  MOV R3, UR5 ;  /* 0x0000000500037c02 */ /* 0x002fe20008000f00 */
[----:B------:R-:W-:-:S04]  /*c8f0*/  IMAD R14, R14, c[0x0][0x1d8], RZ ;  /* 0x000076000e0e7a24 */ /* 0x000fc800078e02ff */
[----:B------:R-:W-:Y:S02]  /*c900*/  IMAD R14, R15, c[0x0][0x1dc], R14 ;  /* 0x000077000f0e7a24 */ /* 0x000fe400078e020e */
[----:B--23--:R-:W-:Y:S01]  /*c910*/  FFMA.FTZ R3, R13, R3, UR6 ;  /* 0x000000060d037e23 */ /* 0x00cfe20008010003 */
[----:B------:R-:W-:-:S03]  /*c920*/  MOV R13, R7 ;  /* 0x00000007000d7202 */ /* 0x000fc60000000f00 */
[----:B------:R-:W-:Y:S01]  /*c930*/  FFMA.FTZ R16, R8, R16, -R3 ;  /* 0x0000001008107223 */ /* 0x000fe20000010803 */
[----:B------:R-:W-:-:S03]  /*c940*/  MOV R3, UR5 ;  /* 0x0000000500037c02 */ /* 0x000fc60008000f00 */
[----:B------:R-:W-:Y:S02]  /*c950*/  FMUL.FTZ R16, R16, UR25 ;  /* 0x0000001910107c20 */ /* 0x000fe40008410000 */
[----:B----4-:R-:W-:Y:S01]  /*c960*/  FFMA.FTZ R3, R12, R3, UR6 ;  /* 0x000000060c037e23 */ /* 0x010fe20008010003 */
[----:B------:R-:W-:-:S03]  /*c970*/  MOV R12, R4 ;  /* 0x00000004000c7202 */ /* 0x000fc60000000f00 */
[----:B-----5:R-:W-:Y:S02]  /*c980*/  FFMA.FTZ R3, R9, R17, -R3 ;  /* 0x0000001109037223 */ /* 0x020fe40000010803 */
[----:B------:R-:W-:-:S04]  /*c990*/  IMAD.WIDE.U32 R12, R15, c[0x0][0x1d8], R12 ;  /* 0x000076000f0c7a25 */ /* 0x000fc800078e000c */
[----:B------:R-:W-:Y:S01]  /*c9a0*/  FMUL.FTZ R17, R3, UR25 ;  /* 0x0000001903117c20 */ /* 0x000fe20008410000 */
[----:B------:R-:W-:Y:S02]  /*c9b0*/  IADD3 R13, R13, R14, RZ ;  /* 0x0000000e0d0d7210 */ /* 0x000fe40007ffe0ff */
[----:B------:R-:W-:-:S04]  /*c9c0*/  LEA R14, P6, R12, c[0x0][0x160], 0x2 ;  /* 0x000058000c0e7a11 */ /* 0x000fc800078c10ff */
[----:B------:R-:W-:-:S05]  /*c9d0*/  LEA.HI.X R15, R12, c[0x0][0x164], R13, 0x2, P6 ;  /* 0x000059000c0f7a11 */ /* 0x000fca00030f140d */
[----:B------:R0:W-:Y:S04]  /*c9e0*/  STG.E.64 [R14.64], R16 ;  /* 0x000000100e007986 */ /* 0x0001e8000c101b12 */
.L_x_2317:
[----:B------:R-:W-:Y:S05]  /*c9f0*/  BSYNC B0 ;  /* 0x0000000000007941 */ /* 0x000fea0003800000 */
.L_x_2316:
[----:B------:R-:W-:Y:S05]  /*ca00*/  @!P5 BRA `(.L_x_2318) ;  /* 0x000001800000d947 */ /* 0x000fea0003800000 */
[----:B------:R-:W3:Y:S04]  /*ca10*/  LDL R3, [R1+0x1d4] ;  /* 0x0001d40001037983 */ /* 0x000ee80000100800 */
[----:B0-----:R-:W4:Y:S04]  /*ca20*/  LDL.LU R16, [R1+0xe0] ;  /* 0x0000e00001107983 */ /* 0x001f280000300800 */
[----:B--2---:R-:W2:Y:S04]  /*ca30*/  LDL R15, [R1+0x1ec] ;  /* 0x0001ec00010f7983 */ /* 0x004ea80000100800 */
[----:B------:R-:W2:Y:S01]  /*ca40*/  LDL.LU R14, [R1+0xe4] ;  /* 0x0000e400010e7983 */ /* 0x000ea20000300800 */
[----:B---3--:R-:W-:-:S04]  /*ca50*/  FFMA.FTZ R12, R3, R8, R10 ;  /* 0x00000008030c7223 */ /* 0x008fc8000001000a */
[----:B------:R-:W-:-:S06]  /*ca60*/  FMUL.FTZ R3, R12, -1.4426950216293334961 ;  /* 0xbfb8aa3b0c037820 */ /* 0x000fcc0000410000 */
[----:B------:R-:W0:Y:S02]  /*ca70*/  MUFU.EX2 R3, R3 ;  /* 0x0000000300037308 */ /* 0x000e240000000800 */
[----:B0-----:R-:W-:-:S06]  /*ca80*/  FADD.FTZ R3, R3, 1 ;  /* 0x3f80000003037421 */ /* 0x001fcc0000010000 */
[----:B------:R-:W4:Y:S02]  /*ca90*/  MUFU.RCP R13, R3 ;  /* 0x00000003000d7308 */ /* 0x000f240000001000 */
[----:B----4-:R-:W-:Y:S02]  /*caa0*/  FMUL.FTZ R3, R16, R13 ;  /* 0x0000000d10037220 */ /* 0x010fe40000410000 */
[----:B------:R-:W-:-:S04]  /*cab0*/  FADD.FTZ R13, -R13, 1 ;  /* 0x3f8000000d0d7421 */ /* 0x000fc80000010100 */
[----:B------:R-:W-:Y:S02]  /*cac0*/  FFMA.FTZ R13, R12, R13, 1 ;  /* 0x3f8000000c0d7423 */ /* 0x000fe4000001000d */
[----:B--2---:R-:W-:Y:S02]  /*cad0*/  FFMA.FTZ R12, R15, R9, R11 ;  /* 0x000000090f0c7223 */ /* 0x004fe4000001000b */
[----:B------:R-:W-:Y:S02]  /*cae0*/  FMUL.FTZ R13, R3, R13 ;  /* 0x0000000d030d7220 */ /* 0x000fe40000410000 */
[----:B------:R-:W-:-:S03]  /*caf0*/  FMUL.FTZ R3, R12, -1.4426950216293334961 ;  /* 0xbfb8aa3b0c037820 */ /* 0x000fc60000410000 */
[----:B------:R0:W-:Y:S03]  /*cb00*/  STL [R1+0xe0], R13 ;  /* 0x0000e00d01007387 */ /* 0x0001e60000100800 */
[----:B------:R-:W2:Y:S02]  /*cb10*/  MUFU.EX2 R3, R3 ;  /* 0x0000000300037308 */ /* 0x000ea40000000800 */
[----:B--2---:R-:W-:-:S06]  /*cb20*/  FADD.FTZ R3, R3, 1 ;  /* 0x3f80000003037421 */ /* 0x004fcc0000010000 */
[----:B0-----:R-:W0:Y:S02]  /*cb30*/  MUFU.RCP R13, R3 ;  /* 0x00000003000d7308 */ /* 0x001e240000001000 */
[----:B0-----:R-:W-:Y:S02]  /*cb40*/  FMUL.FTZ R3, R14, R13 ;  /* 0x0000000d0e037220 */ /* 0x001fe40000410000 */
[----:B------:R-:W-:-:S04]  /*cb50*/  FADD.FTZ R13, -R13, 1 ;  /* 0x3f8000000d0d7421 */ /* 0x000fc80000010100 */
[----:B------:R-:W-:-:S04]  /*cb60*/  FFMA.FTZ R13, R12, R13, 1 ;  /* 0x3f8000000c0d7423 */ /* 0x000fc8000001000d */
[----:B------:R-:W-:-:S05]  /*cb70*/  FMUL.FTZ R3, R3, R13 ;  /* 0x0000000d03037220 */ /* 0x000fca0000410000 */
[----:B------:R0:W-:Y:S02]  /*cb80*/  STL [R1+0xe4], R3 ;  /* 0x0000e40301007387 */ /* 0x0001e40000100800 */
.L_x_2318:
[----:B------:R-:W-:Y:S01]  /*cb90*/  BSSY B0, `(.L_x_2319) ;  /* 0x0000017000007945 */ /* 0x000fe20003800000 */
[----:B------:R-:W-:Y:S05]  /*cba0*/  @P2 BRA `(.L_x_2320) ;  /* 0x0000015000002947 */ /* 0x000fea0003800000 */
[----:B0-----:R-:W3:Y:S04]  /*cbb0*/  LDL.LU R15, [R1+0x1d4] ;  /* 0x0001d400010f7983 */ /* 0x001ee80000300800 */
[----:B------:R-:W4:Y:S04]  /*cbc0*/  LDL.LU R14, [R1+0xe0] ;  /* 0x0000e000010e7983 */ /* 0x000f280000300800 */
[----:B--2---:R-:W2:Y:S04]  /*cbd0*/  LDL.LU R13, [R1+0x1ec] ;  /* 0x0001ec00010d7983 */ /* 0x004ea80000300800 */
[----:B------:R-:W2:Y:S01]  /*cbe0*/  LDL.LU R12, [R1+0xe4] ;  /* 0x0000e400010c7983 */ /* 0x000ea20000300800 */
[----:B-1----:R-:W-:-:S05]  /*cbf0*/  MOV R3, UR5 ;  /* 0x0000000500037c02 */ /* 0x002fca0008000f00 */
[----:B---3--:R-:W-:-:S04]  /*cc00*/  FFMA.FTZ R3, R15, R3, UR6 ;  /* 0x000000060f037e23 */ /* 0x008fc80008010003 */
[----:B----4-:R-:W-:Y:S01]  /*cc10*/  FFMA.FTZ R16, R8, R14, -R3 ;  /* 0x0000000e08107223 */ /* 0x010fe20000010803 */
[----:B------:R-:W-:Y:S01]  /*cc20*/  MOV R3, UR5 ;  /* 0x0000000500037c02 */ /* 0x000fe20008000f00 */
[----:B------:R-:W-:Y:S02]  /*cc30*/  IMAD R14, R36, c[0x0][0x1d8], RZ ;  /* 0x00007600240e7a24 */ /* 0x000fe400078e02ff */
[----:B------:R-:W-:Y:S02]  /*cc40*/  FMUL.FTZ R16, R16, UR25 ;  /* 0x0000001910107c20 */ /* 0x000fe40008410000 */
[----:B--2---:R-:W-:Y:S01]  /*cc50*/  FFMA.FTZ R3, R13, R3, UR6 ;  /* 0x000000060d037e23 */ /* 0x004fe20008010003 */
[----:B------:R-:W-:Y:S01]  /*cc60*/  MOV R13, R7 ;  /* 0x00000007000d7202 */ /* 0x000fe20000000f00 */
[----:B------:R-:W-:Y:S02]  /*cc70*/  IMAD R14, R21, c[0x0][0x1dc], R14 ;  /* 0x00007700150e7a24 */ /* 0x000fe400078e020e */
[----:B------:R-:W-:Y:S01]  /*cc80*/  FFMA.FTZ R3, R9, R12, -R3 ;  /* 0x0000000c09037223 */ /* 0x000fe20000010803 */
[----:B------:R-:W-:-:S03]  /*cc90*/  MOV R12, R4 ;  /* 0x00000004000c7202 */ /* 0x000fc60000000f00 */
[----:B-----5:R-:W-:Y:S02]  /*cca0*/  FMUL.FTZ R17, R3, UR25 ;  /* 0x0000001903117c20 */ /* 0x020fe40008410000 */
[----:B------:R-:W-:-:S05]  /*ccb0*/  IMAD.WIDE.U32 R12, R21, c[0x0][0x1d8], R12 ;  /* 0x00007600150c7a25 */ /* 0x000fca00078e000c */
[----:B------:R-:W-:Y:S02]  /*ccc0*/  IADD3 R13, R13, R14, RZ ;  /* 0x0000000e0d0d7210 */ /* 0x000fe40007ffe0ff */
[----:B------:R-:W-:-:S04]  /*ccd0*/  LEA R14, P2, R12, c[0x0][0x160], 0x2 ;  /* 0x000058000c0e7a11 */ /* 0x000fc800078410ff */
[----:B------:R-:W-:-:S05]  /*cce0*/  LEA.HI.X R15, R12, c[0x0][0x164], R13, 0x2, P2 ;  /* 0x000059000c0f7a11 */ /* 0x000fca00010f140d */
[----:B------:R0:W-:Y:S04]  /*ccf0*/  STG.E.64 [R14.64], R16 ;  /* 0x000000100e007986 */ /* 0x0001e8000c101b12 */
.L_x_2320:
[----:B------:R-:W-:Y:S05]  /*cd00*/  BSYNC B0 ;  /* 0x0000000000007941 */ /* 0x000fea0003800000 */
.L_x_2319:
[----:B------:R-:W-:Y:S05]  /*cd10*/  @!P5 BRA `(.L_x_2321) ;  /* 0x000001800000d947 */ /* 0x000fea0003800000 */
[----:B0-----:R-:W3:Y:S04]  /*cd20*/  LDL R3, [R1+0x1dc] ;  /* 0x0001dc0001037983 */ /* 0x001ee80000100800 */
[----:B------:R-:W4:Y:S04]  /*cd30*/  LDL.LU R16, [R1+0xe8] ;  /* 0x0000e80001107983 */ /* 0x000f280000300800 */
        /* <DEDUP_REMOVED lines=22> */
.L_x_2321:
        /* <DEDUP_REMOVED lines=23> */
.L_x_2323:
[----:B------:R-:W-:Y:S05]  /*d010*/  BSYNC B0 ;  /* 0x0000000000007941 */ /* 0x000fea0003800000 */
.L_x_2322:
[----:B0-----:R0:W5:Y:S01]  /*d020*/  LDL R16, [R1+0x100] ;  /* 0x0001000001107983 */ /* 0x0011620000100800 */
[C---:B------:R-:W-:Y:S02]  /*d030*/  IADD3 R18, R2.reuse, 0x80, RZ ;  /* 0x0000008002127810 */ /* 0x040fe40007ffe0ff */
[C---:B------:R-:W-:Y:S01]  /*d040*/  IADD3 R3, R2.reuse, 0x90, RZ ;  /* 0x0000009002037810 */ /* 0x040fe20007ffe0ff */
[----:B-----5:R0:W5:Y:S04]  /*d050*/  LDL R17, [R1+0x1fc] ;  /* 0x0001fc0001117983 */ /* 0x0201680000100800 */
[----:B------:R0:W5:Y:S01]  /*d060*/  LDL R15, [R1+0x104] ;  /* 0x00010400010f7983 */ /* 0x0001620000100800 */
[C---:B------:R-:W-:Y:S02]  /*d070*/  IADD3 R19, R2.reuse, 0x80, RZ ;  /* 0x0000008002137810 */ /* 0x040fe40007ffe0ff */
[----:B------:R-:W-:-:S02]  /*d080*/  IADD3 R36, R2, 0x70, RZ ;  /* 0x0000007002247810 */ /* 0x000fc40007ffe0ff */
[----:B------:R-:W-:Y:S02]  /*d090*/  IADD3 R14, R2, 0x60, RZ ;  /* 0x00000060020e7810 */ /* 0x000fe40007ffe0ff */
[----:B------:R-:W-:Y:S02]  /*d0a0*/  ISETP.GE.U32.AND P2, PT, R18, c[0x0][0x1e0], PT ;  /* 0x0000780012007a0c */ /* 0x000fe40003f46070 */
[----:B------:R-:W-:Y:S02]  /*d0b0*/  SHF.R.S32.HI R14, RZ, 0x1f, R14 ;  /* 0x0000001fff0e7819 */ /* 0x000fe4000001140e */
[----:B------:R-:W-:Y:S02]  /*d0c0*/  SHF.R.S32.HI R36, RZ, 0x1f, R36 ;  /* 0x0000001fff247819 */ /* 0x000fe40000011424 */
[----:B------:R-:W-:Y:S02]  /*d0d0*/  SHF.R.S32.HI R19, RZ, 0x1f, R19 ;  /* 0x0000001fff137819 */ /* 0x000fe40000011413 */
        /* <DEDUP_REMOVED lines=21> */
[----:B------:R-:W-:-:S03]  /*d230*/  FMUL.FTZ R3, R12, -1.4426950216293334961 ;  /* 0xbfb8aa3b0c037820 */ /* 0x000fc60000410000 */
[----:B------:R0:W-:Y:S03]  /*d240*/  STL [R1+0x100], R16 ;  /* 0x0001001001007387 */ /* 0x0001e60000100800 */
[----:B------:R-:W3:Y:S02]  /*d250*/  MUFU.EX2 R3, R3 ;  /* 0x0000000300037308 */ /* 0x000ee40000000800 */
[----:B---3--:R-:W-:-:S06]  /*d260*/  FADD.FTZ R3, R3, 1 ;  /* 0x3f80000003037421 */ /* 0x008fcc0000010000 */
[----:B------:R-:W3:Y:S02]  /*d270*/  MUFU.RCP R13, R3 ;  /* 0x00000003000d7308 */ /* 0x000ee40000001000 */
[----:B---3--:R-:W-:Y:S02]  /*d280*/  FMUL.FTZ R3, R15, R13 ;  /* 0x0000000d0f037220 */ /* 0x008fe40000410000 */
[----:B------:R-:W-:-:S04]  /*d290*/  FADD.FTZ R13, -R13, 1 ;  /* 0x3f8000000d0d7421 */ /* 0x000fc80000010100 */
[----:B------:R-:W-:-:S04]  /*d2a0*/  FFMA.FTZ R13, R12, R13, 1 ;  /* 0x3f8000000c0d7423 */ /* 0x000fc8000001000d */
[----:B------:R-:W-:-:S05]  /*d2b0*/  FMUL.FTZ R15, R3, R13 ;  /* 0x0000000d030f7220 */ /* 0x000fca0000410000 */
[----:B------:R0:W-:Y:S02]  /*d2c0*/  STL [R1+0x104], R15 ;  /* 0x0001040f01007387 */ /* 0x0001e40000100800 */
.L_x_2324:
[----:B0-----:R-:W-:Y:S01]  /*d2d0*/  BSSY B0, `(.L_x_2325) ;  /* 0x0000014000007945 */ /* 0x001fe20003800000 */
[----:B------:R-:W-:Y:S05]  /*d2e0*/  @P0 BRA `(.L_x_2326) ;  /* 0x0000012000000947 */ /* 0x000fea0003800000 */
[----:B------:R-:W3:Y:S01]  /*d2f0*/  LDL.LU R12, [R1+0x1e8] ;  /* 0x0001e800010c7983 */ /* 0x000ee20000300800 */
[----:B-1----:R-:W-:Y:S01]  /*d300*/  MOV R3, UR5 ;  /* 0x0000000500037c02 */ /* 0x002fe20008000f00 */
[----:B------:R-:W-:Y:S01]  /*d310*/  IMAD R14, R14, c[0x0][0x1d8], RZ ;  /* 0x000076000e0e7a24 */ /* 0x000fe200078e02ff */
[----:B------:R-:W-:-:S03]  /*d320*/  MOV R13, R7 ;  /* 0x00000007000d7202 */ /* 0x000fc60000000f00 */
[----:B------:R-:W-:Y:S02]  /*d330*/  IMAD R14, R37, c[0x0][0x1dc], R14 ;  /* 0x00007700250e7a24 */ /* 0x000fe400078e020e */
[----:B--23--:R-:W-:Y:S01]  /*d340*/  FFMA.FTZ R3, R12, R3, UR6 ;  /* 0x000000060c037e23 */ /* 0x00cfe20008010003 */
[----:B------:R-:W-:-:S03]  /*d350*/  MOV R12, R4 ;  /* 0x00000004000c7202 */ /* 0x000fc60000000f00 */
[----:B------:R-:W-:Y:S01]  /*d360*/  FFMA.FTZ R16, R8, R16, -R3 ;  /* 0x0000001008107223 */ /* 0x000fe20000010803 */
[----:B------:R-:W-:Y:S01]  /*d370*/  MOV R3, UR5 ;  /* 0x0000000500037c02 */ /* 0x000fe20008000f00 */
[----:B------:R-:W-:-:S04]  /*d380*/  IMAD.WIDE.U32 R12, R37, c[0x0][0x1d8], R12 ;  /* 0x00007600250c7a25 */ /* 0x000fc800078e000c */
[----:B-----5:R-:W-:Y:S01]  /*d390*/  FFMA.FTZ R3, R17, R3, UR6 ;  /* 0x0000000611037e23 */ /* 0x020fe20008010003 */
[----:B------:R-:W-:Y:S01]  /*d3a0*/  IADD3 R13, R13, R14, RZ ;  /* 0x0000000e0d0d7210 */ /* 0x000fe20007ffe0ff */
[----:B------:R-:W-:Y:S01]  /*d3b0*/  FMUL.FTZ R16, R16, UR25 ;  /* 0x0000001910107c20 */ /* 0x000fe20008410000 */
[----:B------:R-:W-:Y:S01]  /*d3c0*/  LEA R14, P0, R12, c[0x0][0x160], 0x2 ;  /* 0x000058000c0e7a11 */ /* 0x000fe200078010ff */
[----:B------:R-:W-:-:S03]  /*d3d0*/  FFMA.FTZ R3, R9, R15, -R3 ;  /* 0x0000000f09037223 */ /* 0x000fc60000010803 */
[----:B------:R-:W-:Y:S01]  /*d3e0*/  LEA.HI.X R15, R12, c[0x0][0x164], R13, 0x2, P0 ;  /* 0x000059000c0f7a11 */ /* 0x000fe200000f140d */
[----:B------:R-:W-:-:S05]  /*d3f0*/  FMUL.FTZ R17, R3, UR25 ;  /* 0x0000001903117c20 */ /* 0x000fca0008410000 */
[----:B------:R0:W-:Y:S03]  /*d400*/  STG.E.64 [R14.64], R16 ;  /* 0x000000100e007986 */ /* 0x0001e6000c101b12 */
.L_x_2326:
[----:B------:R-:W-:Y:S05]  /*d410*/  BSYNC B0 ;  /* 0x0000000000007941 */ /* 0x000fea0003800000 */
.L_x_2325:
[----:B------:R-:W-:Y:S05]  /*d420*/  @!P5 BRA `(.L_x_2327) ;  /* 0x000001800000d947 */ /* 0x000fea0003800000 */
[----:B------:R-:W3:Y:S04]  /*d430*/  LDL R3, [R1+0x1f0] ;  /* 0x0001f00001037983 */ /* 0x000ee80000100800 */
[----:B0-----:R-:W4:Y:S04]  /*d440*/  LDL.LU R16, [R1+0x108] ;  /* 0x0001080001107983 */ /* 0x001f280000300800 */
[----:B--2--5:R-:W2:Y:S04]  /*d450*/  LDL R15, [R1+0x200] ;  /* 0x00020000010f7983 */ /* 0x024ea80000100800 */
        /* <DEDUP_REMOVED lines=21> */
.L_x_2327:
[----:B------:R-:W-:Y:S01]  /*d5b0*/  BSSY B0, `(.L_x_2328) ;  /* 0x0000017000007945 */ /* 0x000fe20003800000 */
[----:B------:R-:W-:Y:S05]  /*d5c0*/  @P4 BRA `(.L_x_2329) ;  /* 0x0000015000004947 */ /* 0x000fea0003800000 */
[----:B0----5:R-:W3:Y:S04]  /*d5d0*/  LDL.LU R15, [R1+0x1f0] ;  /* 0x0001f000010f7983 */ /* 0x021ee80000300800 */
        /* <DEDUP_REMOVED lines=14> */
[----:B------:R-:W-:Y:S02]  /*d6c0*/  FMUL.FTZ R17, R3, UR25 ;  /* 0x0000001903117c20 */ /* 0x000fe40008410000 */
[----:B------:R-:W-:-:S05]  /*d6d0*/  IMAD.WIDE.U32 R12, R20, c[0x0][0x1d8], R12 ;  /* 0x00007600140c7a25 */ /* 0x000fca00078e000c */
[----:B------:R-:W-:Y:S02]  /*d6e0*/  IADD3 R13, R13, R14, RZ ;  /* 0x0000000e0d0d7210 */ /* 0x000fe40007ffe0ff */
[----:B------:R-:W-:-:S04]  /*d6f0*/  LEA R14, P0, R12, c[0x0][0x160], 0x2 ;  /* 0x000058000c0e7a11 */ /* 0x000fc800078010ff */
[----:B------:R-:W-:-:S05]  /*d700*/  LEA.HI.X R15, R12, c[0x0][0x164], R13, 0x2, P0 ;  /* 0x000059000c0f7a11 */ /* 0x000fca00000f140d */
[----:B------:R0:W-:Y:S04]  /*d710*/  STG.E.64 [R14.64], R16 ;  /* 0x000000100e007986 */ /* 0x0001e8000c101b12 */
.L_x_2329:
[----:B------:R-:W-:Y:S05]  /*d720*/  BSYNC B0 ;  /* 0x0000000000007941 */ /* 0x000fea0003800000 */
.L_x_2328:
[----:B------:R-:W-:Y:S05]  /*d730*/  @!P5 BRA `(.L_x_2330) ;  /* 0x000001800000d947 */ /* 0x000fea0003800000 */
[----:B0-----:R-:W3:Y:S04]  /*d740*/  LDL R3, [R1+0x1f8] ;  /* 0x0001f80001037983 */ /* 0x001ee80000100800 */
[----:B------:R-:W4:Y:S04]  /*d750*/  LDL.LU R16, [R1+0x110] ;  /* 0x0001100001107983 */ /* 0x000f280000300800 */
        /* <DEDUP_REMOVED lines=22> */
.L_x_2330:
        /* <DEDUP_REMOVED lines=23> */
.L_x_2332:
[----:B------:R-:W-:Y:S05]  /*da30*/  BSYNC B0 ;  /* 0x0000000000007941 */ /* 0x000fea0003800000 */
.L_x_2331:
[----:B0-----:R0:W5:Y:S04]  /*da40*/  LDL R16, [R1+0x54] ;  /* 0x0000540001107983 */ /* 0x0011680000100800 */
[----:B-----5:R0:W5:Y:S04]  /*da50*/  LDL R15, [R1+0x120] ;  /* 0x00012000010f7983 */ /* 0x0201680000100800 */
[----:B------:R0:W5:Y:S01]  /*da60*/  LDL R17, [R1+0x124] ;  /* 0x0001240001117983 */ /* 0x0001620000100800 */
[C---:B------:R-:W-:Y:S02]  /*da70*/  IADD3 R18, R2.reuse, 0xb0, RZ ;  /* 0x000000b002127810 */ /* 0x040fe40007ffe0ff */
[----:B------:R-:W-:-:S02]  /*da80*/  IADD3 R19, R2, 0xb0, RZ ;  /* 0x000000b002137810 */ /* 0x000fc40007ffe0ff */
[C---:B------:R-:W-:Y:S02]  /*da90*/  IADD3 R36, R2.reuse, 0xa0, RZ ;  /* 0x000000a002247810 */ /* 0x040fe40007ffe0ff */
[----:B------:R-:W-:Y:S02]  /*daa0*/  IADD3 R14, R2, 0x90, RZ ;  /* 0x00000090020e7810 */ /* 0x000fe40007ffe0ff */
[----:B------:R-:W-:Y:S02]  /*dab0*/  ISETP.GE.U32.AND P6, PT, R18, c[0x0][0x1e0], PT ;  /* 0x0000780012007a0c */ /* 0x000fe40003fc6070 */
[----:B------:R-:W-:Y:S02]  /*dac0*/  SHF.R.S32.HI R14, RZ, 0x1f, R14 ;  /* 0x0000001fff0e7819 */ /* 0x000fe4000001140e */
[----:B------:R-:W-:Y:S02]  /*dad0*/  SHF.R.S32.HI R36, RZ, 0x1f, R36 ;  /* 0x0000001fff247819 */ /* 0x000fe40000011424 */
[----:B------:R-:W-:-:S02]  /*dae0*/  SHF.R.S32.HI R19, RZ, 0x1f, R19 ;  /* 0x0000001fff137819 */ /* 0x000fc40000011413 */
[C---:B------:R-:W-:Y:S02]  /*daf0*/  IADD3 R37, R2.reuse, 0xc0, RZ ;  /* 0x000000c002257810 */ /* 0x040fe40007ffe0ff */
[----:B------:R-:W-:Y:S02]  /*db00*/  IADD3 R20, R2, 0xd0, RZ ;  /* 0x000000d002147810 */ /* 0x000fe40007ffe0ff */
[----:B------:R-:W-:Y:S02]  /*db10*/  ISETP.GE.AND.EX P4, PT, R14, c[0x0][0x1e4], PT, P3 ;  /* 0x000079000e007a0c */ /* 0x000fe40003f86330 */
[----:B------:R-:W-:Y:S02]  /*db20*/  ISETP.GE.AND.EX P2, PT, R36, c[0x0][0x1e4], PT, P2 ;  /* 0x0000790024007a0c */ /* 0x000fe40003f46320 */
[----:B------:R-:W-:Y:S02]  /*db30*/  ISETP.GE.AND.EX P6, PT, R19, c[0x0][0x1e4], PT, P6 ;  /* 0x0000790013007a0c */ /* 0x000fe40003fc6360 */
[----:B------:R-:W-:-:S02]  /*db40*/  ISETP.GE.U32.AND P0, PT, R37, c[0x0][0x1e0], PT ;  /* 0x0000780025007a0c */ /* 0x000fc40003f06070 */
[----:B------:R-:W-:Y:S02]  /*db50*/  ISETP.GE.U32.AND P3, PT, R20, c[0x0][0x1e0], PT ;  /* 0x0000780014007a0c */ /* 0x000fe40003f66070 */
[C---:B------:R-:W-:Y:S02]  /*db60*/  ISETP.GT.U32.OR P4, PT, R0.reuse, 0x2ff, P4 ;  /* 0x000002ff0000780c */ /* 0x040fe40002784470 */
[C---:B------:R-:W-:Y:S02]  /*db70*/  ISETP.GT.U32.OR P2, PT, R0.reuse, 0x2ff, P2 ;  /* 0x000002ff0000780c */ /* 0x040fe40001744470 */
[----:B------:R-:W-:Y:S01]  /*db80*/  ISETP.GT.U32.OR P6, PT, R0, 0x2ff, P6 ;  /* 0x000002ff0000780c */ /* 0x000fe200037c4470 */
[----:B------:R-:W-:Y:S07]  /*db90*/  @!P5 BRA `(.L_x_2333) ;  /* 0x000001500000d947 */ /* 0x000fee0003800000 */
[----:B0-----:R-:W-:-:S04]  /*dba0*/  FFMA.FTZ R12, R16, R8, R10 ;  /* 0x00000008100c7223 */ /* 0x001fc8000001000a */
[----:B------:R-:W-:-:S06]  /*dbb0*/  FMUL.FTZ R3, R12, -1.4426950216293334961 ;  /* 0xbfb8aa3b0c037820 */ /* 0x000fcc0000410000 */
[----:B------:R-:W0:Y:S02]  /*dbc0*/  MUFU.EX2 R3, R3 ;  /* 0x0000000300037308 */ /* 0x000e240000000800 */
[----:B0-----:R-:W-:-:S06]  /*dbd0*/  FADD.FTZ R3, R3, 1 ;  /* 0x3f80000003037421 */ /* 0x001fcc0000010000 */
[----:B------:R-:W0:Y:S02]  /*dbe0*/  MUFU.RCP R13, R3 ;  /* 0x00000003000d7308 */ /* 0x000e240000001000 */
[----:B0----5:R-:W-:Y:S02]  /*dbf0*/  FMUL.FTZ R3, R15, R13 ;  /* 0x0000000d0f037220 */ /* 0x021fe40000410000 */
        /* <DEDUP_REMOVED lines=15> */
.L_x_2333:
[----:B0-----:R-:W-:Y:S01]  /*dcf0*/  BSSY B0, `(.L_x_2334) ;  /* 0x0000015000007945 */ /* 0x001fe20003800000 */
[----:B------:R-:W-:Y:S05]  /*dd00*/  @P4 BRA `(.L_x_2335) ;  /* 0x0000013000004947 */ /* 0x000fea0003800000 */
[----:B------:R-:W3:Y:S01]  /*dd10*/  LDL.LU R12, [R1+0x208] ;  /* 0x00020800010c7983 */ /* 0x000ee20000300800 */
[----:B-1----:R-:W-:Y:S01]  /*dd20*/  MOV R3, UR5 ;  /* 0x0000000500037c02 */ /* 0x002fe20008000f00 */
[----:B------:R-:W-:Y:S01]  /*dd30*/  IMAD R14, R14, c[0x0][0x1d8], RZ ;  /* 0x000076000e0e7a24 */ /* 0x000fe200078e02ff */
[----:B------:R-:W-:-:S03]  /*dd40*/  MOV R13, R7 ;  /* 0x00000007000d7202 */ /* 0x000fc60000000f00 */
[----:B--2---:R-:W-:-:S04]  /*dd50*/  FFMA.FTZ R3, R16, R3, UR6 ;  /* 0x0000000610037e23 */ /* 0x004fc80008010003 */
[----:B-----5:R-:W-:Y:S01]  /*dd60*/  FFMA.FTZ R16, R8, R15, -R3 ;  /* 0x0000000f08107223 */ /* 0x020fe20000010803 */
[----:B------:R-:W-:Y:S02]  /*dd70*/  MOV R3, UR5 ;  /* 0x0000000500037c02 */ /* 0x000fe40008000f00 */
[----:B------:R-:W-:Y:S01]  /*dd80*/  IADD3 R15, R2, 0x90, RZ ;  /* 0x00000090020f7810 */ /* 0x000fe20007ffe0ff */
[----:B------:R-:W-:-:S04]  /*dd90*/  FMUL.FTZ R16, R16, UR25 ;  /* 0x0000001910107c20 */ /* 0x000fc80008410000 */
[----:B------:R-:W-:Y:S02]  /*dda0*/  IMAD R14, R15, c[0x0][0x1dc], R14 ;  /* 0x000077000f0e7a24 */ /* 0x000fe400078e020e */
[----:B---3--:R-:W-:Y:S01]  /*ddb0*/  FFMA.FTZ R3, R12, R3, UR6 ;  /* 0x000000060c037e23 */ /* 0x008fe20008010003 */
[----:B------:R-:W-:-:S03]  /*ddc0*/  MOV R12, R4 ;  /* 0x00000004000c7202 */ /* 0x000fc60000000f00 */
[----:B------:R-:W-:Y:S02]  /*ddd0*/  FFMA.FTZ R3, R9, R17, -R3 ;  /* 0x0000001109037223 */ /* 0x000fe40000010803 */
[----:B------:R-:W-:-:S04]  /*dde0*/  IMAD.WIDE.U32 R12, R15, c[0x0][0x1d8], R12 ;  /* 0x000076000f0c7a25 */ /* 0x000fc800078e000c */
[----:B------:R-:W-:Y:S01]  /*ddf0*/  FMUL.FTZ R17, R3, UR25 ;  /* 0x0000001903117c20 */ /* 0x000fe20008410000 */
[----:B------:R-:W-:Y:S02]  /*de00*/  IADD3 R13, R13, R14, RZ ;  /* 0x0000000e0d0d7210 */ /* 0x000fe40007ffe0ff */
[----:B------:R-:W-:-:S04]  /*de10*/  LEA R14, P4, R12, c[0x0][0x160], 0x2 ;  /* 0x000058000c0e7a11 */ /* 0x000fc800078810ff */
[----:B------:R-:W-:-:S05]  /*de20*/  LEA.HI.X R15, R12, c[0x0][0x164], R13, 0x2, P4 ;  /* 0x000059000c0f7a11 */ /* 0x000fca00020f140d */
[----:B------:R0:W-:Y:S04]  /*de30*/  STG.E.64 [R14.64], R16 ;  /* 0x000000100e007986 */ /* 0x0001e8000c101b12 */
.L_x_2335:
[----:B------:R-:W-:Y:S05]  /*de40*/  BSYNC B0 ;  /* 0x0000000000007941 */ /* 0x000fea0003800000 */
.L_x_2334:
        /* <DEDUP_REMOVED lines=25> */
.L_x_2336:
        /* <DEDUP_REMOVED lines=23> */
.L_x_2338:
[----:B------:R-:W-:Y:S05]  /*e150*/  BSYNC B0 ;  /* 0x0000000000007941 */ /* 0x000fea0003800000 */
.L_x_2337:
        /* <DEDUP_REMOVED lines=25> */
.L_x_2339:
        /* <DEDUP_REMOVED lines=23> */
.L_x_2341:
[----:B------:R-:W-:Y:S05]  /*e460*/  BSYNC B0 ;  /* 0x0000000000007941 */ /* 0x000fea0003800000 */
.L_x_2340:
        /* <DEDUP_REMOVED lines=43> */
.L_x_2342:
        /* <DEDUP_REMOVED lines=20> */
.L_x_2344:
[----:B------:R-:W-:Y:S05]  /*e860*/  BSYNC B0 ;  /* 0x0000000000007941 */ /* 0x000fea0003800000 */
.L_x_2343:
        /* <DEDUP_REMOVED lines=25> */
.L_x_2345:
        /* <DEDUP_REMOVED lines=23> */
.L_x_2347:
[----:B------:R-:W-:Y:S05]  /*eb70*/  BSYNC B0 ;  /* 0x0000000000007941 */ /* 0x000fea0003800000 */
.L_x_2346:
        /* <DEDUP_REMOVED lines=25> */
.L_x_2348:
        /* <DEDUP_REMOVED lines=23> */
.L_x_2350:
[----:B------:R-:W-:Y:S05]  /*ee80*/  BSYNC B0 ;  /* 0x0000000000007941 */ /* 0x000fea0003800000 */
.L_x_2349:
        /* <DEDUP_REMOVED lines=43> */
.L_x_2351:
        /* <DEDUP_REMOVED lines=21> */
.L_x_2353:
[----:B------:R-:W-:Y:S05]  /*f290*/  BSYNC B0 ;  /* 0x0000000000007941 */ /* 0x000fea0003800000 */
.L_x_2352:
[----:B------:R-:W-:Y:S05]  /*f2a0*/  @!P5 BRA `(.L_x_2354) ;  /* 0x000001800000d947 */ /* 0x000fea0003800000 */
[----:B------:R-:W3:Y:S04]  /*f2b0*/  LDL R3, [R1+0x80] ;  /* 0x0000800001037983 */ /* 0x000ee80000100800 */
[----:B------:R-:W4:Y:S04]  /*f2c0*/  LDL.LU R13, [R1+0xc8] ;  /* 0x0000c800010d7983 */ /* 0x000f280000300800 */
[----:B0-2--5:R-:W2:Y:S04]  /*f2d0*/  LDL R15, [R1+0x9c] ;  /* 0x00009c00010f7983 */ /* 0x025ea80000100800 */
        /* <DEDUP_REMOVED lines=15> */
[----:B------:R-:W0:Y:S02]  /*f3d0*/  MUFU.RCP R12, R12 ;  /* 0x0000000c000c7308 */ /* 0x000e240000001000 */
[----:B0-----:R-:W-:Y:S02]  /*f3e0*/  FMUL.FTZ R13, R14, R12 ;  /* 0x0000000c0e0d7220 */ /* 0x001fe40000410000 */
[----:B------:R-:W-:-:S04]  /*f3f0*/  FADD.FTZ R12, -R12, 1 ;  /* 0x3f8000000c0c7421 */ /* 0x000fc80000010100 */
[----:B------:R-:W-:-:S04]  /*f400*/  FFMA.FTZ R12, R3, R12, 1 ;  /* 0x3f800000030c7423 */ /* 0x000fc8000001000c */
[----:B------:R-:W-:-:S05]  /*f410*/  FMUL.FTZ R3, R13, R12 ;  /* 0x0000000c0d037220 */ /* 0x000fca0000410000 */
[----:B------:R0:W-:Y:S02]  /*f420*/  STL [R1+0xcc], R3 ;  /* 0x0000cc0301007387 */ /* 0x0001e40000100800 */
.L_x_2354:
        /* <DEDUP_REMOVED lines=23> */
.L_x_2356:
[----:B------:R-:W-:Y:S05]  /*f5a0*/  BSYNC B0 ;  /* 0x0000000000007941 */ /* 0x000fea0003800000 */
.L_x_2355:
        /* <DEDUP_REMOVED lines=25> */
.L_x_2357:
        /* <DEDUP_REMOVED lines=23> */
.L_x_2359:
[----:B------:R-:W-:Y:S05]  /*f8b0*/  BSYNC B0 ;  /* 0x0000000000007941 */ /* 0x000fea0003800000 */
.L_x_2358:
        /* <DEDUP_REMOVED lines=43> */
.L_x_2360:
        /* <DEDUP_REMOVED lines=20> */
.L_x_2362:
[----:B------:R-:W-:Y:S05]  /*fcb0*/  BSYNC B0 ;  /* 0x0000000000007941 */ /* 0x000fea0003800000 */
.L_x_2361:
        /* <DEDUP_REMOVED lines=25> */
.L_x_2363:
        /* <DEDUP_REMOVED lines=23> */
.L_x_2365:
[----:B------:R-:W-:Y:S05]  /*ffc0*/  BSYNC B0 ;  /* 0x0000000000007941 */ /* 0x000fea0003800000 */
.L_x_2364:
        /* <DEDUP_REMOVED lines=25> */
.L_x_2366:
        /* <DEDUP_REMOVED lines=23> */
.L_x_2368:
[----:B------:R-:W-:Y:S05]  /*102d0*/  BSYNC B0 ;  /* 0x0000000000007941 */ /* 0x000fea0003800000 */
.L_x_2367:
        /* <DEDUP_REMOVED lines=43> */
.L_x_2369:
        /* <DEDUP_REMOVED lines=21> */
.L_x_2371:
[----:B------:R-:W-:Y:S05]  /*106e0*/  BSYNC B0 ;  /* 0x0000000000007941 */ /* 0x000fea0003800000 */
.L_x_2370:
        /* <DEDUP_REMOVED lines=25> */
.L_x_2372:
        /* <DEDUP_REMOVED lines=9> */
[----:B------:R-:W-:-:S05]  /*10910*/  MOV R12, UR5 ;  /* 0x00000005000c7c02 */ /* 0x000fca0008000f00 */
[----:B--2---:R-:W-:Y:S02]  /*10920*/  FFMA.FTZ R12, R14, R12, UR6 ;  /* 0x000000060e0c7e23 */ /* 0x004fe4000801000c */
[----:B------:R-:W-:Y:S02]  /*10930*/  IMAD R14, R36, c[0x0][0x1d8], RZ ;  /* 0x00007600240e7a24 */ /* 0x000fe400078e02ff */
[----:B------:R-:W-:Y:S01]  /*10940*/  FFMA.FTZ R16, R9, R13, -R12 ;  /* 0x0000000d09107223 */ /* 0x000fe2000001080c */
[----:B------:R-:W-:Y:S01]  /*10950*/  MOV R12, R4 ;  /* 0x00000004000c7202 */ /* 0x000fe20000000f00 */
[----:B------:R-:W-:Y:S01]  /*10960*/  IMAD R14, R21, c[0x0][0x1dc], R14 ;  /* 0x00007700150e7a24 */ /* 0x000fe200078e020e */
[----:B------:R-:W-:-:S05]  /*10970*/  MOV R13, R7 ;  /* 0x00000007000d7202 */ /* 0x000fca0000000f00 */
[----:B------:R-:W-:-:S05]  /*10980*/  IMAD.WIDE.U32 R12, R21, c[0x0][0x1d8], R12 ;  /* 0x00007600150c7a25 */ /* 0x000fca00078e000c */
[----:B------:R-:W-:Y:S02]  /*10990*/  IADD3 R13, R13, R14, RZ ;  /* 0x0000000e0d0d7210 */ /* 0x000fe40007ffe0ff */
[----:B------:R-:W-:-:S04]  /*109a0*/  LEA R14, P3, R12, c[0x0][0x160], 0x2 ;  /* 0x000058000c0e7a11 */ /* 0x000fc800078610ff */
[----:B------:R-:W-:Y:S01]  /*109b0*/  LEA.HI.X R15, R12, c[0x0][0x164], R13, 0x2, P3 ;  /* 0x000059000c0f7a11 */ /* 0x000fe200018f140d */
[----:B------:R-:W-:Y:S02]  /*109c0*/  FMUL.FTZ R12, R3, UR25 ;  /* 0x00000019030c7c20 */ /* 0x000fe40008410000 */
[----:B------:R-:W-:-:S05]  /*109d0*/  FMUL.FTZ R13, R16, UR25 ;  /* 0x00000019100d7c20 */ /* 0x000fca0008410000 */
[----:B------:R0:W-:Y:S02]  /*109e0*/  STG.E.64 [R14.64], R12 ;  /* 0x0000000c0e007986 */ /* 0x0001e4000c101b12 */
.L_x_2374:
[----:B------:R-:W-:Y:S05]  /*109f0*/  BSYNC B0 ;  /* 0x0000000000007941 */ /* 0x000fea0003800000 */
.L_x_2373:
        /* <DEDUP_REMOVED lines=25> */
.L_x_2375:
        /* <DEDUP_REMOVED lines=23> */
.L_x_2377:
[----:B------:R-:W-:Y:S05]  /*10d00*/  BSYNC B0 ;  /* 0x0000000000007941 */ /* 0x000fea0003800000 */
.L_x_2376:
[----:B0-----:R0:W5:Y:S04]  /*10d10*/  LDL R16, [R1+0x158] ;  /* 0x0001580001107983 */ /* 0x0011680000100800 */
[----:B-----5:R0:W5:Y:S01]  /*10d20*/  LDL R15, [R1+0x3c] ;  /* 0x00003c00010f7983 */ /* 0x0201620000100800 */
        /* <DEDUP_REMOVED lines=19> */
[----:B0-----:R-:W3:Y:S04]  /*10e60*/  LDL R3, [R1+0x118] ;  /* 0x0001180001037983 */ /* 0x001ee80000100800 */
[----:B------:R-:W4:Y:S01]  /*10e70*/  LDL.LU R13, [R1+0x38] ;  /* 0x00003800010d7983 */ /* 0x000f220000300800 */
        /* <DEDUP_REMOVED lines=14> */
[----:B------:R-:W0:Y:S02]  /*10f60*/  MUFU.RCP R12, R12 ;  /* 0x0000000c000c7308 */ /* 0x000e240000001000 */
[----:B0----5:R-:W-:Y:S02]  /*10f70*/  FMUL.FTZ R13, R15, R12 ;  /* 0x0000000c0f0d7220 */ /* 0x021fe40000410000 */
[----:B------:R-:W-:-:S04]  /*10f80*/  FADD.FTZ R12, -R12, 1 ;  /* 0x3f8000000c0c7421 */ /* 0x000fc80000010100 */
[----:B------:R-:W-:-:S04]  /*10f90*/  FFMA.FTZ R12, R3, R12, 1 ;  /* 0x3f800000030c7423 */ /* 0x000fc8000001000c */
[----:B------:R-:W-:-:S05]  /*10fa0*/  FMUL.FTZ R15, R13, R12 ;  /* 0x0000000c0d0f7220 */ /* 0x000fca0000410000 */
[----:B------:R0:W-:Y:S02]  /*10fb0*/  STL [R1+0x3c], R15 ;  /* 0x00003c0f01007387 */ /* 0x0001e40000100800 */
.L_x_2378:
[----:B0-----:R-:W-:Y:S01]  /*10fc0*/  BSSY B0, `(.L_x_2379) ;  /* 0x0000015000007945 */ /* 0x001fe20003800000 */
[----:B------:R-:W-:Y:S05]  /*10fd0*/  @P0 BRA `(.L_x_2380) ;  /* 0x0000013000000947 */ /* 0x000fea0003800000 */
[----:B------:R-:W3:Y:S04]  /*10fe0*/  LDL.LU R13, [R1+0x118] ;  /* 0x00011800010d7983 */ /* 0x000ee80000300800 */
[----:B------:R-:W4:Y:S01]  /*10ff0*/  LDL.LU R12, [R1+0x38] ;  /* 0x00003800010c7983 */ /* 0x000f220000300800 */
[----:B-1----:R-:W-:-:S05]  /*11000*/  MOV R3, UR5 ;  /* 0x0000000500037c02 */ /* 0x002fca0008000f00 */
[----:B--23--:R-:W-:-:S04]  /*11010*/  FFMA.FTZ R3, R13, R3, UR6 ;  /* 0x000000060d037e23 */ /* 0x00cfc80008010003 */
[----:B----4-:R-:W-:Y:S01]  /*11020*/  FFMA.FTZ R3, R8, R12, -R3 ;  /* 0x0000000c08037223 */ /* 0x010fe20000010803 */
[----:B------:R-:W-:-:S05]  /*11030*/  MOV R12, UR5 ;  /* 0x00000005000c7c02 */ /* 0x000fca0008000f00 */
[----:B------:R-:W-:-:S04]  /*11040*/  FFMA.FTZ R12, R16, R12, UR6 ;  /* 0x00000006100c7e23 */ /* 0x000fc8000801000c */
[----:B-----5:R-:W-:Y:S01]  /*11050*/  FFMA.FTZ R16, R9, R15, -R12 ;  /* 0x0000000f09107223 */ /* 0x020fe2000001080c */
[----:B------:R-:W-:Y:S01]  /*11060*/  MOV R15, R7 ;  /* 0x00000007000f7202 */ /* 0x000fe20000000f00 */
        /* <DEDUP_REMOVED lines=10> */
.L_x_2380:
[----:B------:R-:W-:Y:S05]  /*11110*/  BSYNC B0 ;  /* 0x0000000000007941 */ /* 0x000fea0003800000 */
.L_x_2379:
        /* <DEDUP_REMOVED lines=21> */
.L_x_2381:
        /* <DEDUP_REMOVED lines=21> */
.L_x_2383:
[----:B------:R-:W-:Y:S05]  /*113c0*/  BSYNC B0 ;  /* 0x0000000000007941 */ /* 0x000fea0003800000 */
.L_x_2382:
        /* <DEDUP_REMOVED lines=21> */
.L_x_2384:
        /* <DEDUP_REMOVED lines=11> */
[----:B----4-:R-:W-:Y:S02]  /*115d0*/  FFMA.FTZ R12, R12, R3, UR6 ;  /* 0x000000060c0c7e23 */ /* 0x010fe40008010003 */
[----:B------:R-:W-:Y:S02]  /*115e0*/  IMAD R3, R18, c[0x0][0x1d8], RZ ;  /* 0x0000760012037a24 */ /* 0x000fe400078e02ff */
[----:B------:R-:W-:Y:S01]  /*115f0*/  FFMA.FTZ R33, R9, R33, -R12 ;  /* 0x0000002109217223 */ /* 0x000fe2000001080c */
[----:B------:R-:W-:Y:S01]  /*11600*/  LEA R12, P0, R14, c[0x0][0x160], 0x2 ;  /* 0x000058000e0c7a11 */ /* 0x000fe200078010ff */
[----:B------:R-:W-:-:S05]  /*11610*/  IMAD R3, R17, c[0x0][0x1dc], R3 ;  /* 0x0000770011037a24 */ /* 0x000fca00078e0203 */
[----:B------:R-:W-:Y:S01]  /*11620*/  IADD3 R3, R15, R3, RZ ;  /* 0x000000030f037210 */ /* 0x000fe20007ffe0ff */
[----:B------:R-:W-:-:S03]  /*11630*/  FMUL.FTZ R15, R33, UR25 ;  /* 0x00000019210f7c20 */ /* 0x000fc60008410000 */
[----:B------:R-:W-:Y:S01]  /*11640*/  LEA.HI.X R13, R14, c[0x0][0x164], R3, 0x2, P0 ;  /* 0x000059000e0d7a11 */ /* 0x000fe200000f1403 */
[----:B------:R-:W-:-:S05]  /*11650*/  FMUL.FTZ R14, R32, UR25 ;  /* 0x00000019200e7c20 */ /* 0x000fca0008410000 */
[----:B------:R0:W-:Y:S02]  /*11660*/  STG.E.64 [R12.64], R14 ;  /* 0x0000000e0c007986 */ /* 0x0001e4000c101b12 */
.L_x_2386:
[----:B------:R-:W-:Y:S05]  /*11670*/  BSYNC B0 ;  /* 0x0000000000007941 */ /* 0x000fea0003800000 */
.L_x_2385:
[----:B------:R3:W5:Y:S04]  /*11680*/  LDL R35, [R1+0x48] ;  /* 0x0000480001237983 */ /* 0x0007680000100800 */
[----:B------:R3:W5:Y:S01]  /*11690*/  LDL R16, [R1+0x44] ;  /* 0x0000440001107983 */ /* 0x0007620000100800 */
[C---:B------:R-:W-:Y:S02]  /*116a0*/  IADD3 R32, R2.reuse, 0x1d0, RZ ;  /* 0x000001d002207810 */ /* 0x040fe40007ffe0ff */
[C---:B------:R-:W-:Y:S02]  /*116b0*/  IADD3 R20, R2.reuse, 0x1e0, RZ ;  /* 0x000001e002147810 */ /* 0x040fe40007ffe0ff */
[C---:B------:R-:W-:Y:S02]  /*116c0*/  IADD3 R17, R2.reuse, 0x1f0, RZ ;  /* 0x000001f002117810 */ /* 0x040fe40007ffe0ff */
[----:B0----5:R-:W-:-:S02]  /*116d0*/  IADD3 R15, R2, 0x1b0, RZ ;  /* 0x000001b0020f7810 */ /* 0x021fc40007ffe0ff */
[C---:B------:R-:W-:Y:S02]  /*116e0*/  IADD3 R18, R2.reuse, 0x1f0, RZ ;  /* 0x000001f002127810 */ /* 0x040fe40007ffe0ff */
[C---:B------:R-:W-:Y:S02]  /*116f0*/  IADD3 R21, R2.reuse, 0x1e0, RZ ;  /* 0x000001e002157810 */ /* 0x040fe40007ffe0ff */
[C---:B------:R-:W-:Y:S02]  /*11700*/  IADD3 R33, R2.reuse, 0x1d0, RZ ;  /* 0x000001d002217810 */ /* 0x040fe40007ffe0ff */
[----:B------:R-:W-:Y:S02]  /*11710*/  IADD3 R34, R2, 0x1c0, RZ ;  /* 0x000001c002227810 */ /* 0x000fe40007ffe0ff */
[----:B------:R-:W-:Y:S02]  /*11720*/  SHF.R.S32.HI R15, RZ, 0x1f, R15 ;  /* 0x0000001fff0f7819 */ /* 0x000fe4000001140f */
[----:B------:R-:W-:-:S02]  /*11730*/  ISETP.GE.U32.AND P4, PT, R32, c[0x0][0x1e0], PT ;  /* 0x0000780020007a0c */ /* 0x000fc40003f86070 */
[----:B------:R-:W-:Y:S02]  /*11740*/  ISETP.GE.U32.AND P0, PT, R20, c[0x0][0x1e0], PT ;  /* 0x0000780014007a0c */ /* 0x000fe40003f06070 */
[----:B------:R-:W-:Y:S02]  /*11750*/  ISETP.GE.U32.AND P2, PT, R17, c[0x0][0x1e0], PT ;  /* 0x0000780011007a0c */ /* 0x000fe40003f46070 */
[----:B------:R-:W-:Y:S02]  /*11760*/  SHF.R.S32.HI R34, RZ, 0x1f, R34 ;  /* 0x0000001fff227819 */ /* 0x000fe40000011422 */
[----:B------:R-:W-:Y:S02]  /*11770*/  SHF.R.S32.HI R33, RZ, 0x1f, R33 ;  /* 0x0000001fff217819 */ /* 0x000fe40000011421 */
[----:B------:R-:W-:Y:S02]  /*11780*/  SHF.R.S32.HI R21, RZ, 0x1f, R21 ;  /* 0x0000001fff157819 */ /* 0x000fe40000011415 */
[----:B------:R-:W-:-:S02]  /*11790*/  SHF.R.S32.HI R18, RZ, 0x1f, R18 ;  /* 0x0000001fff127819 */ /* 0x000fc40000011412 */
[----:B------:R-:W-:Y:S02]  /*117a0*/  ISETP.GE.AND.EX P3, PT, R15, c[0x0][0x1e4], PT, P3 ;  /* 0x000079000f007a0c */ /* 0x000fe40003f66330 */
[----:B------:R-:W-:Y:S02]  /*117b0*/  ISETP.GE.AND.EX P6, PT, R34, c[0x0][0x1e4], PT, P6 ;  /* 0x0000790022007a0c */ /* 0x000fe40003fc6360 */
[----:B------:R-:W-:Y:S02]  /*117c0*/  ISETP.GE.AND.EX P4, PT, R33, c[0x0][0x1e4], PT, P4 ;  /* 0x0000790021007a0c */ /* 0x000fe40003f86340 */
[----:B------:R-:W-:Y:S02]  /*117d0*/  ISETP.GE.AND.EX P0, PT, R21, c[0x0][0x1e4], PT, P0 ;  /* 0x0000790015007a0c */ /* 0x000fe40003f06300 */
[----:B------:R-:W-:Y:S02]  /*117e0*/  ISETP.GE.AND.EX P2, PT, R18, c[0x0][0x1e4], PT, P2 ;  /* 0x0000790012007a0c */ /* 0x000fe40003f46320 */
[----:B------:R-:W-:-:S02]  /*117f0*/  ISETP.GT.U32.OR P3, PT, R0, 0x2ff, P3 ;  /* 0x000002ff0000780c */ /* 0x000fc40001f64470 */
[C---:B------:R-:W-:Y:S02]  /*11800*/  ISETP.GT.U32.OR P6, PT, R0.reuse, 0x2ff, P6 ;  /* 0x000002ff0000780c */ /* 0x040fe400037c4470 */
[C---:B------:R-:W-:Y:S02]  /*11810*/  ISETP.GT.U32.OR P4, PT, R0.reuse, 0x2ff, P4 ;  /* 0x000002ff0000780c */ /* 0x040fe40002784470 */
[C---:B------:R-:W-:Y:S02]  /*11820*/  ISETP.GT.U32.OR P0, PT, R0.reuse, 0x2ff, P0 ;  /* 0x000002ff0000780c */ /* 0x040fe40000704470 */
[----:B------:R-:W-:Y:S01]  /*11830*/  ISETP.GT.U32.OR P2, PT, R0, 0x2ff, P2 ;  /* 0x000002ff0000780c */ /* 0x000fe20001744470 */
[----:B------:R-:W-:Y:S06]  /*11840*/  @!P5 BRA `(.L_x_2387) ;  /* 0x000001200000d947 */ /* 0x000fec0003800000 */
[----:B---3--:R-:W-:Y:S02]  /*11850*/  FFMA.FTZ R13, R35, R8, R10 ;  /* 0x00000008230d7223 */ /* 0x008fe4000001000a */
        /* <DEDUP_REMOVED lines=12> */
[----:B---3--:R-:W-:Y:S02]  /*11920*/  FMUL.FTZ R31, R31, R3 ;  /* 0x000000031f1f7220 */ /* 0x008fe40000410000 */
[----:B------:R-:W-:Y:S02]  /*11930*/  FADD.FTZ R3, -R3, 1 ;  /* 0x3f80000003037421 */ /* 0x000fe40000010100 */
[----:B------:R-:W-:Y:S02]  /*11940*/  FMUL.FTZ R30, R30, R14 ;  /* 0x0000000e1e1e7220 */ /* 0x000fe40000410000 */
[----:B------:R-:W-:-:S04]  /*11950*/  FFMA.FTZ R3, R12, R3, 1 ;  /* 0x3f8000000c037423 */ /* 0x000fc80000010003 */
[----:B------:R-:W-:Y:S02]  /*11960*/  FMUL.FTZ R31, R31, R3 ;  /* 0x000000031f1f7220 */ /* 0x000fe40000410000 */
.L_x_2387:
[----:B---3--:R-:W-:Y:S01]  /*11970*/  BSSY B0, `(.L_x_2388) ;  /* 0x0000013000007945 */ /* 0x008fe20003800000 */
[----:B------:R-:W-:Y:S05]  /*11980*/  @P3 BRA `(.L_x_2389) ;  /* 0x0000011000003947 */ /* 0x000fea0003800000 */
[----:B-1----:R-:W-:Y:S01]  /*11990*/  MOV R14, UR5 ;  /* 0x00000005000e7c02 */ /* 0x002fe20008000f00 */
[----:B------:R-:W-:Y:S01]  /*119a0*/  IMAD R15, R15, c[0x0][0x1d8], RZ ;  /* 0x000076000f0f7a24 */ /* 0x000fe200078e02ff */
[----:B------:R-:W-:Y:S02]  /*119b0*/  MOV R12, R4 ;  /* 0x00000004000c7202 */ /* 0x000fe40000000f00 */
[----:B------:R-:W-:Y:S01]  /*119c0*/  MOV R13, R7 ;  /* 0x00000007000d7202 */ /* 0x000fe20000000f00 */
[----:B--2---:R-:W-:Y:S01]  /*119d0*/  FFMA.FTZ R14, R16, R14, UR6 ;  /* 0x00000006100e7e23 */ /* 0x004fe2000801000e */
[----:B------:R-:W-:Y:S01]  /*119e0*/  MOV R3, UR5 ;  /* 0x0000000500037c02 */ /* 0x000fe20008000f00 */
[C---:B------:R-:W-:Y:S02]  /*119f0*/  IMAD R15, R19.reuse, c[0x0][0x1dc], R15 ;  /* 0x00007700130f7a24 */ /* 0x040fe400078e020f */
[----:B------:R-:W-:-:S04]  /*11a00*/  IMAD.WIDE.U32 R12, R19, c[0x0][0x1d8], R12 ;  /* 0x00007600130c7a25 */ /* 0x000fc800078e000c */
[----:B------:R-:W-:Y:S01]  /*11a10*/  FFMA.FTZ R3, R35, R3, UR6 ;  /* 0x0000000623037e23 */ /* 0x000fe20008010003 */
        /* <DEDUP_REMOVED lines=8> */
.L_x_2389:
[----:B------:R-:W-:Y:S05]  /*11aa0*/  BSYNC B0 ;  /* 0x0000000000007941 */ /* 0x000fea0003800000 */
.L_x_2388:
[----:B------:R-:W-:Y:S05]  /*11ab0*/  @!P5 BRA `(.L_x_2390) ;  /* 0x000001400000d947 */ /* 0x000fea0003800000 */
[----:B0-----:R-:W3:Y:S04]  /*11ac0*/  LDL R12, [R1+0x40] ;  /* 0x00004000010c7983 */ /* 0x001ee80000100800 */
[----:B------:R-:W4:Y:S01]  /*11ad0*/  LDL R3, [R1+0x34] ;  /* 0x0000340001037983 */ /* 0x000f220000100800 */
[----:B---3--:R-:W-:Y:S02]  /*11ae0*/  FFMA.FTZ R13, R12, R8, R10 ;  /* 0x000000080c0d7223 */ /* 0x008fe4000001000a */
[----:B----4-:R-:W-:Y:S02]  /*11af0*/  FFMA.FTZ R12, R3, R9, R11 ;  /* 0x00000009030c7223 */ /* 0x010fe4000001000b */
        /* <DEDUP_REMOVED lines=16> */
.L_x_2390:
[----:B------:R-:W-:Y:S01]  /*11c00*/  BSSY B0, `(.L_x_2391) ;  /* 0x0000015000007945 */ /* 0x000fe20003800000 */
[----:B------:R-:W-:Y:S05]  /*11c10*/  @P6 BRA `(.L_x_2392) ;  /* 0x0000013000006947 */ /* 0x000fea0003800000 */
[----:B------:R-:W3:Y:S04]  /*11c20*/  LDL.LU R19, [R1+0x40] ;  /* 0x0000400001137983 */ /* 0x000ee80000300800 */
[----:B------:R-:W4:Y:S01]  /*11c30*/  LDL.LU R16, [R1+0x34] ;  /* 0x0000340001107983 */ /* 0x000f220000300800 */
[----:B0-----:R-:W-:Y:S01]  /*11c40*/  MOV R12, R4 ;  /* 0x00000004000c7202 */ /* 0x001fe20000000f00 */
[----:B------:R-:W-:Y:S01]  /*11c50*/  IMAD R15, R34, c[0x0][0x1d8], RZ ;  /* 0x00007600220f7a24 */ /* 0x000fe200078e02ff */
[----:B------:R-:W-:-:S02]  /*11c60*/  MOV R13, R7 ;  /* 0x00000007000d7202 */ /* 0x000fc40000000f00 */
[----:B-1----:R-:W-:Y:S01]  /*11c70*/  MOV R3, UR5 ;  /* 0x0000000500037c02 */ /* 0x002fe20008000f00 */
[C---:B------:R-:W-:Y:S01]  /*11c80*/  IMAD R15, R36.reuse, c[0x0][0x1dc], R15 ;  /* 0x00007700240f7a24 */ /* 0x040fe200078e020f */
[----:B------:R-:W-:Y:S01]  /*11c90*/  MOV R14, UR5 ;  /* 0x00000005000e7c02 */ /* 0x000fe20008000f00 */
[----:B------:R-:W-:-:S05]  /*11ca0*/  IMAD.WIDE.U32 R12, R36, c[0x0][0x1d8], R12 ;  /* 0x00007600240c7a25 */ /* 0x000fca00078e000c */
[----:B------:R-:W-:Y:S01]  /*11cb0*/  IADD3 R15, R13, R15, RZ ;  /* 0x0000000f0d0f7210 */ /* 0x000fe20007ffe0ff */
[----:B--23--:R-:W-:Y:S02]  /*11cc0*/  FFMA.FTZ R3, R19, R3, UR6 ;  /* 0x0000000613037e23 */ /* 0x00cfe40008010003 */
[----:B----4-:R-:W-:Y:S01]  /*11cd0*/  FFMA.FTZ R16, R16, R14, UR6 ;  /* 0x0000000610107e23 */ /* 0x010fe2000801000e */
[----:B------:R-:W-:Y:S01]  /*11ce0*/  LEA R14, P3, R12, c[0x0][0x160], 0x2 ;  /* 0x000058000c0e7a11 */ /* 0x000fe200078610ff */
[----:B------:R-:W-:Y:S02]  /*11cf0*/  FFMA.FTZ R3, R8, R28, -R3 ;  /* 0x0000001c08037223 */ /* 0x000fe40000010803 */
[----:B------:R-:W-:Y:S01]  /*11d00*/  FFMA.FTZ R13, R9, R29, -R16 ;  /* 0x0000001d090d7223 */ /* 0x000fe20000010810 */
[----:B------:R-:W-:Y:S01]  /*11d10*/  LEA.HI.X R15, R12, c[0x0][0x164], R15, 0x2, P3 ;  /* 0x000059000c0f7a11 */ /* 0x000fe200018f140f */
[----:B------:R-:W-:Y:S02]  /*11d20*/  FMUL.FTZ R12, R3, UR25 ;  /* 0x00000019030c7c20 */ /* 0x000fe40008410000 */
[----:B------:R-:W-:-:S05]  /*11d30*/  FMUL.FTZ R13, R13, UR25 ;  /* 0x000000190d0d7c20 */ /* 0x000fca0008410000 */
[----:B------:R0:W-:Y:S02]  /*11d40*/  STG.E.64 [R14.64], R12 ;  /* 0x0000000c0e007986 */ /* 0x0001e4000c101b12 */
.L_x_2392:
[----:B------:R-:W-:Y:S05]  /*11d50*/  BSYNC B0 ;  /* 0x0000000000007941 */ /* 0x000fea0003800000 */
.L_x_2391:
[----:B------:R-:W-:Y:S05]  /*11d60*/  @!P5 BRA `(.L_x_2393) ;  /* 0x000001400000d947 */ /* 0x000fea0003800000 */
[----:B------:R-:W3:Y:S04]  /*11d70*/  LDL R3, [R1+0x30] ;  /* 0x0000300001037983 */ /* 0x000ee80000100800 */
[----:B0-----:R-:W4:Y:S01]  /*11d80*/  LDL R12, [R1+0x2c] ;  /* 0x00002c00010c7983 */ /* 0x001f220000100800 */
        /* <DEDUP_REMOVED lines=18> */
.L_x_2393:
        /* <DEDUP_REMOVED lines=21> */
.L_x_2395:
[----:B------:R-:W-:Y:S05]  /*12000*/  BSYNC B0 ;  /* 0x0000000000007941 */ /* 0x000fea0003800000 */
.L_x_2394:
        /* <DEDUP_REMOVED lines=21> */
.L_x_2396:
        /* <DEDUP_REMOVED lines=21> */
.L_x_2398:
[----:B------:R-:W-:Y:S05]  /*122b0*/  BSYNC B0 ;  /* 0x0000000000007941 */ /* 0x000fea0003800000 */
.L_x_2397:
        /* <DEDUP_REMOVED lines=21> */
.L_x_2399:
[----:B------:R-:W-:Y:S01]  /*12410*/  BSSY B0, `(.L_x_2400) ;  /* 0x0000014000007945 */ /* 0x000fe20003800000 */
[----:B------:R-:W-:Y:S05]  /*12420*/  @P2 BRA `(.L_x_2401) ;  /* 0x0000012000002947 */ /* 0x000fea0003800000 */
[----:B------:R-:W3:Y:S04]  /*12430*/  LDL.LU R10, [R1+0x20] ;  /* 0x00002000010a7983 */ /* 0x000ee80000300800 */
[----:B------:R-:W4:Y:S01]  /*12440*/  LDL.LU R11, [R1+0x18] ;  /* 0x00001800010b7983 */ /* 0x000f220000300800 */
[----:B------:R-:W-:Y:S01]  /*12450*/  MOV R5, R7 ;  /* 0x0000000700057202 */ /* 0x000fe20000000f00 */
[----:B------:R-:W-:Y:S01]  /*12460*/  IMAD R3, R18, c[0x0][0x1d8], RZ ;  /* 0x0000760012037a24 */ /* 0x000fe200078e02ff */
[----:B-1----:R-:W-:-:S02]  /*12470*/  MOV R6, UR5 ;  /* 0x0000000500067c02 */ /* 0x002fc40008000f00 */
[----:B------:R-:W-:Y:S01]  /*12480*/  MOV R7, UR5 ;  /* 0x0000000500077c02 */ /* 0x000fe20008000f00 */
[----:B------:R-:W-:-:S04]  /*12490*/  IMAD.WIDE.U32 R4, R17, c[0x0][0x1d8], R4 ;  /* 0x0000760011047a25 */ /* 0x000fc800078e0004 */
[----:B------:R-:W-:-:S05]  /*124a0*/  IMAD R3, R17, c[0x0][0x1dc], R3 ;  /* 0x0000770011037a24 */ /* 0x000fca00078e0203 */
[----:B------:R-:W-:Y:S01]  /*124b0*/  IADD3 R3, R5, R3, RZ ;  /* 0x0000000305037210 */ /* 0x000fe20007ffe0ff */
[----:B--23--:R-:W-:Y:S01]  /*124c0*/  FFMA.FTZ R10, R10, R6, UR6 ;  /* 0x000000060a0a7e23 */ /* 0x00cfe20008010006 */
[----:B------:R-:W-:Y:S01]  /*124d0*/  LEA R6, P0, R4, c[0x0][0x160], 0x2 ;  /* 0x0000580004067a11 */ /* 0x000fe200078010ff */
[----:B----4-:R-:W-:Y:S02]  /*124e0*/  FFMA.FTZ R7, R11, R7, UR6 ;  /* 0x000000060b077e23 */ /* 0x010fe40008010007 */
[----:B------:R-:W-:Y:S02]  /*124f0*/  FFMA.FTZ R10, R8, R22, -R10 ;  /* 0x00000016080a7223 */ /* 0x000fe4000001080a */
[----:B------:R-:W-:Y:S01]  /*12500*/  FFMA.FTZ R5, R9, R23, -R7 ;  /* 0x0000001709057223 */ /* 0x000fe20000010807 */
[----:B------:R-:W-:Y:S01]  /*12510*/  LEA.HI.X R7, R4, c[0x0][0x164], R3, 0x2, P0 ;  /* 0x0000590004077a11 */ /* 0x000fe200000f1403 */
[----:B------:R-:W-:Y:S02]  /*12520*/  FMUL.FTZ R4, R10, UR25 ;  /* 0x000000190a047c20 */ /* 0x000fe40008410000 */
[----:B------:R-:W-:-:S05]  /*12530*/  FMUL.FTZ R5, R5, UR25 ;  /* 0x0000001905057c20 */ /* 0x000fca0008410000 */
[----:B------:R1:W-:Y:S02]  /*12540*/  STG.E.64 [R6.64], R4 ;  /* 0x0000000406007986 */ /* 0x0003e4000c101b12 */
.L_x_2401:
[----:B------:R-:W-:Y:S05]  /*12550*/  BSYNC B0 ;  /* 0x0000000000007941 */ /* 0x000fea0003800000 */
.L_x_2400:
[----:B-1----:R-:W-:Y:S02]  /*12560*/  ULDC UR5, c[0x0][0x10] ;  /* 0x0000040000057ab9 */ /* 0x002fe40000000800 */
[----:B------:R-:W-:Y:S02]  /*12570*/  UIADD3 UR9, UR9, UR5, URZ ;  /* 0x0000000509097290 */ /* 0x000fe4000fffe03f */
[----:B------:R-:W-:Y:S02]  /*12580*/  UIADD3 UR4, UR4, 0x1, URZ ;  /* 0x0000000104047890 */ /* 0x000fe4000fffe03f */
[----:B------:R-:W-:-:S06]  /*12590*/  UISETP.GE.AND UP0, UPT, UR9, UR8, UPT ;  /* 0x000000080900728c */ /* 0x000fcc000bf06270 */
[----:B------:R-:W-:-:S13]  /*125a0*/  PLOP3.LUT P0, PT, PT, PT, UP0, 0x80, 0x0 ;  /* 0x000000000000781c */ /* 0x000fda0003f0f008 */
[----:B------:R-:W-:Y:S01]  /*125b0*/  @P0 CALL.REL.NOINC `(.L_x_2255) ;  /* 0x0000001000000944 */ /* 0x000fe20003c00000 */
[----:B------:R-:W-:Y:S05]  /*125c0*/  BRA `(.L_x_2402) ;  /* 0xfffedee000007947 */ /* 0x000fea000383ffff */
.L_x_2255:
        /* <DEDUP_REMOVED lines=15> */
[----:B------:R-:W3:Y:S05]  /*126c0*/  POPC R3, UR4 ;  /* 0x0000000400037d09 */ /* 0x000eea0008000000 */
[----:B-1----:R-:W-:-:S13]  /*126d0*/  ISETP.EQ.U32.AND P0, PT, R8, UR5, PT ;  /* 0x0000000508007c0c */ /* 0x002fda000bf02070 */
[----:B---3--:R1:W-:Y:S02]  /*126e0*/  @P0 RED.E.ADD.S32.STRONG.GPU [R4.64], R3 ;  /* 0x000000030400098e */ /* 0x0083e4000c10e392 */
.L_x_2404:
[----:B------:R-:W-:Y:S05]  /*126f0*/  BSYNC B0 ;  /* 0x0000000000007941 */ /* 0x000fea0003800000 */
.L_x_2403:
[----:B------:R-:W3:Y:S01]  /*12700*/  S2UR UR4, SR_CTAID.X ;  /* 0x00000000000479c3 */ /* 0x000ee20000002500 */
[----:B------:R-:W-:Y:S02]  /*12710*/  IADD3 R8, R7, -0x1, RZ ;  /* 0xffffffff07087810 */ /* 0x000fe40007ffe0ff */
[----:B-1----:R-:W-:-:S05]  /*12720*/  IADD3 R3, R6, -0x1, RZ ;  /* 0xffffffff06037810 */ /* 0x002fca0007ffe0ff */
[----:B------:R-:W1:Y:S01]  /*12730*/  S2UR UR5, SR_CTAID.Y ;  /* 0x00000000000579c3 */ /* 0x000e620000002600 */
[----:B---3--:R-:W-:-:S04]  /*12740*/  ISETP.NE.AND P0, PT, R8, UR4, PT ;  /* 0x0000000408007c0c */ /* 0x008fc8000bf05270 */
[----:B-1----:R-:W-:-:S13]  /*12750*/  ISETP.NE.OR P0, PT, R3, UR5, P0 ;  /* 0x0000000503007c0c */ /* 0x002fda0008705670 */
[----:B------:R-:W-:Y:S05]  /*12760*/  @P0 EXIT ;  /* 0x000000000000094d */ /* 0x000fea0003800000 */
[----:B------:R-:W-:Y:S05]  /*12770*/  @P1 BRA `(.L_x_2405) ;  /* 0x0000008000001947 */ /* 0x000fea0003800000 */
[----:B------:R-:W-:-:S05]  /*12780*/  IMAD R3, R7, c[0x0][0x10], RZ ;  /* 0x0000040007037a24 */ /* 0x000fca00078e02ff */
[----:B------:R-:W-:-:S13]  /*12790*/  ISETP.NE.AND P0, PT, R3, -0x1, PT ;  /* 0xffffffff0300780c */ /* 0x000fda0003f05270 */
[----:B------:R-:W-:Y:S05]  /*127a0*/  @!P0 BRA `(.L_x_2405) ;  /* 0x0000005000008947 */ /* 0x000fea0003800000 */
.L_x_2406:
[----:B------:R-:W3:Y:S01]  /*127b0*/  LDG.E.STRONG.GPU R6, [R4.64] ;  /* 0x0000001204067981 */ /* 0x000ee2000c1ef900 */
[----:B------:R-:W-:Y:S01]  /*127c0*/  YIELD ;  /* 0x0000000000007946 */ /* 0x000fe20003800000 */
[----:B---3--:R-:W-:Y:S01]  /*127d0*/  ISETP.NE.AND P0, PT, R6, R3, PT ;  /* 0x000000030600720c */ /* 0x008fe20003f05270 */
[----:B------:R-:W-:-:S12]  /*127e0*/  CCTL.IVALL ;  /* 0x00000000ff00798f */ /* 0x000fd80002000000 */
[----:B------:R-:W-:Y:S05]  /*127f0*/  @P0 BRA `(.L_x_2406) ;  /* 0xffffffb000000947 */ /* 0x000fea000383ffff */
.L_x_2405:
        /* <DEDUP_REMOVED lines=14> */
[----:B------:R-:W-:Y:S01]  /*128e0*/  MOV R22, c[0x0][0x1d8] ;  /* 0x0000760000167a02 */ /* 0x000fe20000000f00 */
[----:B------:R-:W-:Y:S01]  /*128f0*/  UIMAD.WIDE.U32 UR4, UR4, UR5, URZ ;  /* 0x00000005040472a5 */ /* 0x000fe2000f8e003f */
[----:B------:R-:W-:Y:S02]  /*12900*/  MOV R9, R3 ;  /* 0x0000000300097202 */ /* 0x000fe40000000f00 */
        /* <DEDUP_REMOVED lines=8> */
.L_x_2407:
[----:B------:R-:W-:-:S04]  /*12990*/  LEA R8, P0, R0, c[0x0][0x1b8], 0x2 ;  /* 0x00006e0000087a11 */ /* 0x000fc800078010ff */
[----:B------:R-:W-:Y:S02]  /*129a0*/  LEA.HI.X R9, R0, c[0x0][0x1bc], R9, 0x2, P0 ;  /* 0x00006f0000097a11 */ /* 0x000fe400000f1409 */
[-C--:B------:R-:W-:Y:S02]  /*129b0*/  LEA R10, P0, R25, R8.reuse, 0x2 ;  /* 0x00000008190a7211 */ /* 0x080fe400078010ff */
[-C--:B0-----:R-:W-:Y:S01]  /*129c0*/  LEA R14, P1, R22, R8.reuse, 0x2 ;  /* 0x00000008160e7211 */ /* 0x081fe200078210ff */
[----:B------:R0:W3:Y:S01]  /*129d0*/  LDG.E R16, [R8.64] ;  /* 0x0000001208107981 */ /* 0x0000e2000c1e1900 */
        /* <DEDUP_REMOVED lines=18> */
.L_x_2408:
        /* <DEDUP_REMOVED lines=16> */
.L_x_5177:


//--------------------- .text._Z35group_norm_nhwc_bwd_one_pass_kernelI11Fp32IOBf16WLi64ELi96ELi768EEv26Group_norm_nhwc_bwd_params --------------------------
	.section	.text._Z35group_norm_nhwc_bwd_one_pass_kernelI11Fp32IOBf16WLi64ELi96ELi768EEv26Group_norm_nhwc_bwd_params,"ax",@progbits
	.sectioninfo	@"SHI_REGISTERS=67"
	.align	128
        .global         _Z35group_norm_nhwc_bwd_one_pass_kernelI11Fp32IOBf16WLi64ELi96ELi768EEv26Group_norm_nhwc_bwd_params
        .type           _Z35group_norm_nhwc_bwd_one_pass_kernelI11Fp32IOBf16WLi64ELi96ELi768EEv26Group_norm_nhwc_bwd_params,@function
        .size           _Z35group_norm_nhwc_bwd_one_pass_kernelI11Fp32IOBf16WLi64ELi96ELi768EEv26Group_norm_nhwc_bwd_params,(.L_x_5178 - _Z35group_norm_nhwc_bwd_one_pass_kernelI11Fp32IOBf16WLi64ELi96ELi768EEv26Group_norm_nhwc_bwd_params)
        .other          _Z35group_norm_nhwc_bwd_one_pass_kernelI11Fp32IOBf16WLi64ELi96ELi768EEv26Group_norm_nhwc_bwd_params,@"STO_CUDA_ENTRY STV_DEFAULT"
_Z35group_norm_nhwc_bwd_one_pass_kernelI11Fp32IOBf16WLi64ELi96ELi768EEv26Group_norm_nhwc_bwd_params:
.text._Z35group_norm_nhwc_bwd_one_pass_kernelI11Fp32IOBf16WLi64ELi96ELi768EEv26Group_norm_nhwc_bwd_params:
        /* <DEDUP_REMOVED lines=21> */
[----:B------:R-:W-:-:S03]  /*0150*/  IMAD.WIDE.U32 R4, R4, c[0x0][0x1d8], RZ ;  /* 0x0000760004047a25 */ /* 0x000fc600078e00ff */
[----:B------:R-:W-:Y:S01]  /*0160*/  SHF.R.S32.HI R0, RZ, 0x5, R0 ;  /* 0x00000005ff007819 */ /* 0x000fe20000011400 */
        /* <DEDUP_REMOVED lines=9> */
[--C-:B------:R-:W-:Y:S02]  /*0200*/  SHF.R.S64 R3, R3, 0x1, R4.reuse ;  /* 0x0000000103037819 */ /* 0x100fe40000001004 */
[----:B------:R-:W-:Y:S02]  /*0210*/  ISETP.GE.AND.EX P1, PT, R39, c[0x0][0x1e4], PT, P1 ;  /* 0x0000790027007a0c */ /* 0x000fe40003f26310 */
[----:B------:R-:W-:Y:S02]  /*0220*/  SHF.R.S32.HI R5, RZ, 0x1, R7 ;  /* 0x00000001ff057819 */ /* 0x000fe40000011407 */
[----:B------:R-:W-:-:S02]  /*0230*/  SHF.R.S32.HI R4, RZ, 0x1, R4 ;  /* 0x00000001ff047819 */ /* 0x000fc40000011404 */
[----:B------:R-:W-:Y:S02]  /*0240*/  SHF.L.U32 R54, R54, 0x1, RZ ;  /* 0x0000000136367819 */ /* 0x000fe400000006ff */
[----:B------:R-:W-:Y:S02]  /*0250*/  IADD3 R50, R51, 0x10, RZ ;  /* 0x0000001033327810 */ /* 0x000fe40007ffe0ff */
[----:B------:R-:W-:Y:S02]  /*0260*/  ISETP.LT.U32.AND P1, PT, R53, 0x300, !P1 ;  /* 0x000003003500780c */ /* 0x000fe40004f21070 */
[C---:B------:R-:W-:Y:S02]  /*0270*/  IADD3 R49, R51.reuse, 0x20, RZ ;  /* 0x0000002033317810 */ /* 0x040fe40007ffe0ff */
[----:B------:R-:W-:Y:S02]  /*0280*/  IADD3 R48, R51, 0x30, RZ ;  /* 0x0000003033307810 */ /* 0x000fe40007ffe0ff */
[----:B------:R-:W-:-:S02]  /*0290*/  SHF.L.U64.HI R34, R2, 0x2, R5 ;  /* 0x0000000202227819 */ /* 0x000fc40000010205 */
[----:B-1----:R-:W-:Y:S02]  /*02a0*/  SHF.L.U64.HI R35, R3, 0x2, R4 ;  /* 0x0000000203237819 */ /* 0x002fe40000010204 */
.L_x_2444:
[----:B0-----:R-:W-:Y:S02]  /*02b0*/  IABS R7, c[0x0][0x1f0] ;  /* 0x00007c0000077a13 */ /* 0x001fe40000000000 */
[----:B------:R-:W-:Y:S02]  /*02c0*/  ISETP.GE.AND P3, PT, R52, RZ, PT ;  /* 0x000000ff3400720c */ /* 0x000fe40003f66270 */
[----:B------:R-:W0:Y:S01]  /*02d0*/  I2F.RP R6, R7 ;  /* 0x0000000700067306 */ /* 0x000e220000209400 */
[----:B------:R-:W-:Y:S02]  /*02e0*/  SHF.R.S32.HI R38, RZ, 0x1f, R50 ;  /* 0x0000001fff267819 */ /* 0x000fe40000011432 */
[----:B------:R-:W-:Y:S02]  /*02f0*/  SHF.R.S32.HI R37, RZ, 0x1f, R49 ;  /* 0x0000001fff257819 */ /* 0x000fe40000011431 */
[----:B------:R-:W-:Y:S02]  /*0300*/  SHF.R.S32.HI R36, RZ, 0x1f, R48 ;  /* 0x0000001fff247819 */ /* 0x000fe40000011430 */
[----:B------:R-:W-:-:S05]  /*0310*/  MOV R21, 0x8 ;  /* 0x0000000800157802 */ /* 0x000fca0000000f00 */
[----:B------:R-:W-:Y:S01]  /*0320*/  IMAD.WIDE R20, R52, R21, c[0x0][0x198] ;  /* 0x0000660034147625 */ /* 0x000fe200078e0215 */
[----:B0-----:R-:W0:Y:S05]  /*0330*/  MUFU.RCP R6, R6 ;  /* 0x0000000600067308 */ /* 0x001e2a0000001000 */
[----:B------:R-:W2:Y:S01]  /*0340*/  LDG.E.64 R20, [R20.64] ;  /* 0x0000000814147981 */ /* 0x000ea2000c1e1b00 */
[----:B0-----:R-:W-:-:S04]  /*0350*/  IADD3 R4, R6, 0xffffffe, RZ ;  /* 0x0ffffffe06047810 */ /* 0x001fc80007ffe0ff */
        /* <DEDUP_REMOVED lines=34> */
[----:B------:R-:W-:Y:S01]  /*0580*/  ISETP.GE.AND.EX P0, PT, R38, c[0x0][0x1e4], PT, P0 ;  /* 0x0000790026007a0c */ /* 0x000fe20003f06300 */
[----:B------:R-:W-:Y:S01]  /*0590*/  IMAD R61, R5, c[0x0][0x1ec], R4 ;  /* 0x00007b00053d7a24 */ /* 0x000fe200078e0204 */
[----:B------:R-:W-:Y:S01]  /*05a0*/  LEA.HI.X.SX32 R59, R23, R6, 0x1, P4 ;  /* 0x00000006173b7211 */ /* 0x000fe200020f0eff */
[----:B------:R-:W-:Y:S01]  /*05b0*/  @P1 IMAD R4, R39, c[0x0][0x1d8], RZ ;  /* 0x0000760027041a24 */ /* 0x000fe200078e02ff */
[----:B------:R-:W-:-:S02]  /*05c0*/  ISETP.GE.AND.EX P2, PT, R37, c[0x0][0x1e4], PT, P2 ;  /* 0x0000790025007a0c */ /* 0x000fc40003f46320 */
[----:B------:R-:W-:Y:S01]  /*05d0*/  ISETP.GE.AND.EX P3, PT, R36, c[0x0][0x1e4], PT, P3 ;  /* 0x0000790024007a0c */ /* 0x000fe20003f66330 */
[----:B------:R-:W-:Y:S01]  /*05e0*/  IMAD.WIDE.U32 R58, R5, c[0x0][0x1e8], R58 ;  /* 0x00007a00053a7a25 */ /* 0x000fe200078e003a */
[C---:B------:R-:W-:Y:S02]  /*05f0*/  ISETP.GT.U32.OR P0, PT, R53.reuse, 0x2ff, P0 ;  /* 0x000002ff3500780c */ /* 0x040fe40000704470 */
[----:B------:R-:W-:Y:S01]  /*0600*/  ISETP.GT.U32.OR P2, PT, R53, 0x2ff, P2 ;  /* 0x000002ff3500780c */ /* 0x000fe20001744470 */
[----:B------:R-:W-:Y:S01]  /*0610*/  @P1 IMAD R13, R51, c[0x0][0x1dc], R4 ;  /* 0x00007700330d1a24 */ /* 0x000fe200078e0204 */
[----:B------:R-:W-:Y:S02]  /*0620*/  ISETP.GT.U32.OR P3, PT, R53, 0x2ff, P3 ;  /* 0x000002ff3500780c */ /* 0x000fe40001f64470 */
[----:B------:R-:W-:Y:S02]  /*0630*/  IADD3 R61, R59, R61, RZ ;  /* 0x0000003d3b3d7210 */ /* 0x000fe40007ffe0ff */
[----:B------:R-:W-:-:S05]  /*0640*/  @P1 MOV R60, R58 ;  /* 0x0000003a003c1202 */ /* 0x000fca0000000f00 */
[-C--:B------:R-:W-:Y:S01]  /*0650*/  @!P0 MOV R8, R58.reuse ;  /* 0x0000003a00088202 */ /* 0x080fe20000000f00 */
[----:B------:R-:W-:Y:S01]  /*0660*/  @!P0 IMAD R5, R38, c[0x0][0x1d8], RZ ;  /* 0x0000760026058a24 */ /* 0x000fe200078e02ff */
[-C--:B------:R-:W-:Y:S01]  /*0670*/  @!P0 MOV R9, R61.reuse ;  /* 0x0000003d00098202 */ /* 0x080fe20000000f00 */
[----:B------:R-:W-:Y:S01]  /*0680*/  @!P2 IMAD R6, R37, c[0x0][0x1d8], RZ ;  /* 0x000076002506aa24 */ /* 0x000fe200078e02ff */
[----:B------:R-:W-:Y:S01]  /*0690*/  @!P2 MOV R4, R58 ;  /* 0x0000003a0004a202 */ /* 0x000fe20000000f00 */
[----:B------:R-:W-:Y:S02]  /*06a0*/  @!P3 IMAD R7, R36, c[0x0][0x1d8], RZ ;  /* 0x000076002407ba24 */ /* 0x000fe400078e02ff */
[----:B------:R-:W-:Y:S01]  /*06b0*/  @!P0 IMAD R15, R50, c[0x0][0x1dc], R5 ;  /* 0x00007700320f8a24 */ /* 0x000fe200078e0205 */
[----:B------:R-:W-:Y:S01]  /*06c0*/  @!P2 MOV R5, R61 ;  /* 0x0000003d0005a202 */ /* 0x000fe20000000f00 */
[----:B------:R-:W-:-:S04]  /*06d0*/  @P1 IMAD.WIDE.U32 R10, R51, c[0x0][0x1d8], R60 ;  /* 0x00007600330a1a25 */ /* 0x000fc800078e003c */
[----:B------:R-:W-:Y:S01]  /*06e0*/  @!P0 IMAD.WIDE.U32 R8, R50, c[0x0][0x1d8], R8 ;  /* 0x0000760032088a25 */ /* 0x000fe200078e0008 */
[----:B------:R-:W-:Y:S02]  /*06f0*/  @P1 IADD3 R13, R11, R13, RZ ;  /* 0x0000000d0b0d1210 */ /* 0x000fe40007ffe0ff */
[----:B------:R-:W-:Y:S01]  /*0700*/  @P1 SHF.L.U32 R11, R10, 0x2, RZ ;  /* 0x000000020a0b1819 */ /* 0x000fe200000006ff */
[C---:B------:R-:W-:Y:S01]  /*0710*/  @!P2 IMAD R29, R49.reuse, c[0x0][0x1dc], R6 ;  /* 0x00007700311daa24 */ /* 0x040fe200078e0206 */
[----:B------:R-:W-:Y:S01]  /*0720*/  @!P3 MOV R6, R58 ;  /* 0x0000003a0006b202 */ /* 0x000fe20000000f00 */
[----:B------:R-:W-:Y:S01]  /*0730*/  @!P3 IMAD R17, R48, c[0x0][0x1dc], R7 ;  /* 0x000077003011ba24 */ /* 0x000fe200078e0207 */
[----:B------:R-:W-:Y:S01]  /*0740*/  @!P3 MOV R7, R61 ;  /* 0x0000003d0007b202 */ /* 0x000fe20000000f00 */
[----:B------:R-:W-:Y:S01]  /*0750*/  @!P2 IMAD.WIDE.U32 R4, R49, c[0x0][0x1d8], R4 ;  /* 0x000076003104aa25 */ /* 0x000fe200078e0004 */
[----:B------:R-:W-:Y:S02]  /*0760*/  @!P0 IADD3 R9, R9, R15, RZ ;  /* 0x0000000f09098210 */ /* 0x000fe40007ffe0ff */
[----:B------:R-:W-:Y:S01]  /*0770*/  @!P0 SHF.L.U32 R24, R8, 0x2, RZ ;  /* 0x0000000208188819 */ /* 0x000fe200000006ff */
[----:B------:R-:W-:Y:S01]  /*0780*/  @!P3 IMAD.WIDE.U32 R6, R48, c[0x0][0x1d8], R6 ;  /* 0x000076003006ba25 */ /* 0x000fe200078e0006 */
[----:B------:R-:W-:-:S02]  /*0790*/  @!P0 SHF.L.U64.HI R16, R8, 0x2, R9 ;  /* 0x0000000208108819 */ /* 0x000fc40000010209 */
[----:B------:R-:W-:Y:S02]  /*07a0*/  @P1 SHF.L.U64.HI R12, R10, 0x2, R13 ;  /* 0x000000020a0c1819 */ /* 0x000fe4000001020d */
[C---:B------:R-:W-:Y:S02]  /*07b0*/  @P1 IADD3 R8, P4, R11.reuse, c[0x0][0x180], RZ ;  /* 0x000060000b081a10 */ /* 0x040fe40007f9e0ff */
[----:B------:R-:W-:Y:S02]  /*07c0*/  @P1 IADD3 R10, P5, R11, c[0x0][0x178], RZ ;  /* 0x00005e000b0a1a10 */ /* 0x000fe40007fbe0ff */
[----:B------:R-:W-:Y:S02]  /*07d0*/  @!P2 IADD3 R29, R5, R29, RZ ;  /* 0x0000001d051da210 */ /* 0x000fe40007ffe0ff */
[----:B------:R-:W-:Y:S02]  /*07e0*/  @!P3 IADD3 R5, R7, R17, RZ ;  /* 0x000000110705b210 */ /* 0x000fe40007ffe0ff */
[----:B------:R-:W-:-:S02]  /*07f0*/  @P1 IADD3.X R9, R12, c[0x0][0x184], RZ, P4, !PT ;  /* 0x000061000c091a10 */ /* 0x000fc400027fe4ff */
[----:B------:R-:W-:Y:S02]  /*0800*/  @P1 IADD3.X R11, R12, c[0x0][0x17c], RZ, P5, !PT ;  /* 0x00005f000c0b1a10 */ /* 0x000fe40002ffe4ff */
        /* <DEDUP_REMOVED lines=13> */
[----:B------:R-:W-:Y:S01]  /*08e0*/  MOV R5, RZ ;  /* 0x000000ff00057202 */ /* 0x000fe20000000f00 */
[----:B------:R3:W5:Y:S01]  /*08f0*/  @!P0 LDG.E.64 R14, [R24.64] ;  /* 0x00000008180e8981 */ /* 0x000762000c1e1b00 */
[----:B------:R-:W-:Y:S02]  /*0900*/  MOV R4, RZ ;  /* 0x000000ff00047202 */ /* 0x000fe40000000f00 */
[----:B------:R-:W-:Y:S02]  /*0910*/  @!P2 IADD3 R26, P6, R28, c[0x0][0x180], RZ ;  /* 0x000060001c1aaa10 */ /* 0x000fe40007fde0ff */
[----:B------:R-:W-:-:S02]  /*0920*/  @!P3 IADD3 R30, P4, R32, c[0x0][0x180], RZ ;  /* 0x00006000201eba10 */ /* 0x000fc40007f9e0ff */
[----:B------:R-:W-:Y:S01]  /*0930*/  @!P2 IADD3 R28, P0, R28, c[0x0][0x178], RZ ;  /* 0x00005e001c1caa10 */ /* 0x000fe20007f1e0ff */
[----:B------:R4:W5:Y:S01]  /*0940*/  @P1 LDG.E.64 R4, [R8.64] ;  /* 0x0000000808041981 */ /* 0x000962000c1e1b00 */
[----:B------:R-:W-:Y:S01]  /*0950*/  @!P3 IADD3 R32, P5, R32, c[0x0][0x178], RZ ;  /* 0x00005e002020ba10 */ /* 0x000fe20007fbe0ff */
[----:B------:R-:W-:Y:S01]  /*0960*/  CS2R R16, SRZ ;  /* 0x0000000000107805 */ /* 0x000fe2000001ff00 */
[C---:B------:R-:W-:Y:S01]  /*0970*/  @!P2 IADD3.X R27, R29.reuse, c[0x0][0x184], RZ, P6, !PT ;  /* 0x000061001d1baa10 */ /* 0x040fe200037fe4ff */
[----:B0-----:R-:W-:Y:S01]  /*0980*/  CS2R R10, SRZ ;  /* 0x00000000000a7805 */ /* 0x001fe2000001ff00 */
[----:B-1----:R-:W-:Y:S01]  /*0990*/  CS2R R18, SRZ ;  /* 0x0000000000127805 */ /* 0x002fe2000001ff00 */
[----:B------:R-:W-:Y:S02]  /*09a0*/  @!P2 IADD3.X R29, R29, c[0x0][0x17c], RZ, P0, !PT ;  /* 0x00005f001d1daa10 */ /* 0x000fe400007fe4ff */
[C---:B------:R-:W-:Y:S01]  /*09b0*/  @!P3 IADD3.X R31, R22.reuse, c[0x0][0x184], RZ, P4, !PT ;  /* 0x00006100161fba10 */ /* 0x040fe200027fe4ff */
[----:B----4-:R-:W-:Y:S01]  /*09c0*/  CS2R R8, SRZ ;  /* 0x0000000000087805 */ /* 0x010fe2000001ff00 */
[----:B------:R-:W-:Y:S01]  /*09d0*/  @!P3 IADD3.X R33, R22, c[0x0][0x17c], RZ, P5, !PT ;  /* 0x00005f001621ba10 */ /* 0x000fe20002ffe4ff */
[----:B------:R3:W5:Y:S04]  /*09e0*/  @!P2 LDG.E.64 R16, [R28.64] ;  /* 0x000000081c10a981 */ /* 0x000768000c1e1b00 */
[----:B------:R3:W5:Y:S04]  /*09f0*/  @!P2 LDG.E.64 R8, [R26.64] ;  /* 0x000000081a08a981 */ /* 0x000768000c1e1b00 */
[----:B------:R3:W5:Y:S04]  /*0a00*/  @!P3 LDG.E.64 R10, [R30.64] ;  /* 0x000000081e0ab981 */ /* 0x000768000c1e1b00 */
[----:B------:R3:W5:Y:S01]  /*0a10*/  @!P3 LDG.E.64 R18, [R32.64] ;  /* 0x000000082012b981 */ /* 0x000762000c1e1b00 */
[----:B------:R-:W-:Y:S01]  /*0a20*/  MOV R44, 0x3f800000 ;  /* 0x3f800000002c7802 */ /* 0x000fe20000000f00 */
[----:B------:R-:W-:Y:S01]  /*0a30*/  BSSY B0, `(.L_x_2410) ;  /* 0x0000019000007945 */ /* 0x000fe20003800000 */
[----:B------:R-:W-:Y:S01]  /*0a40*/  MOV R47, RZ ;  /* 0x000000ff002f7202 */ /* 0x000fe20000000f00 */
[----:B------:R-:W-:Y:S01]  /*0a50*/  CS2R R42, SRZ ;  /* 0x00000000002a7805 */ /* 0x000fe2000001ff00 */
[----:B------:R-:W-:Y:S01]  /*0a60*/  MOV R45, RZ ;  /* 0x000000ff002d7202 */ /* 0x000fe20000000f00 */
[----:B--2---:R-:W-:-:S05]  /*0a70*/  FFMA.FTZ R21, -R20, R20, R21 ;  /* 0x0000001414157223 */ /* 0x004fca0000010115 */
[----:B------:R-:W-:-:S13]  /*0a80*/  FSETP.GTU.FTZ.AND P0, PT, R21, RZ, PT ;  /* 0x000000ff1500720b */ /* 0x000fda0003f1c000 */
[----:B------:R-:W-:-:S04]  /*0a90*/  @P0 FADD.FTZ R21, R21, c[0x0][0x1a0] ;  /* 0x0000680015150621 */ /* 0x000fc80000010000 */
[----:B------:R3:W0:Y:S01]  /*0aa0*/  @P0 MUFU.RSQ R44, R21 ;  /* 0x00000015002c0308 */ /* 0x0006220000001400 */
[----:B------:R-:W-:-:S13]  /*0ab0*/  ISETP.GT.U32.AND P0, PT, R53, 0x2ff, PT ;  /* 0x000002ff3500780c */ /* 0x000fda0003f04070 */
        /* <DEDUP_REMOVED lines=16> */
.L_x_2411:
[----:B---3--:R-:W-:Y:S05]  /*0bc0*/  BSYNC B0 ;  /* 0x0000000000007941 */ /* 0x008fea0003800000 */
.L_x_2410:
        /* <DEDUP_REMOVED lines=8> */
[-C--:B0-----:R-:W-:Y:S02]  /*0c50*/  FMUL.FTZ R4, R25, R44.reuse ;  /* 0x0000002c19047220 */ /* 0x081fe40000410000 */
        /* <DEDUP_REMOVED lines=17> */
[----:B------:R-:W-:-:S04]  /*0d70*/  FFMA.FTZ R6, R6, R27, 1 ;  /* 0x3f80000006067423 */ /* 0x000fc8000001001b */
[----:B------:R-:W-:Y:S02]  /*0d80*/  FMUL.FTZ R22, R23, R6 ;  /* 0x0000000617167220 */ /* 0x000fe40000410000 */
[----:B------:R-:W-:Y:S02]  /*0d90*/  FMUL.FTZ R23, R7, R28 ;  /* 0x0000001c07177220 */ /* 0x000fe40000410000 */
.L_x_2412:
[----:B------:R-:W-:Y:S01]  /*0da0*/  FMUL.FTZ R7, R22, R47 ;  /* 0x0000002f16077220 */ /* 0x000fe20000410000 */
[----:B------:R-:W-:Y:S01]  /*0db0*/  MOV R24, R15 ;  /* 0x0000000f00187202 */ /* 0x000fe20000000f00 */
[----:B------:R-:W-:Y:S02]  /*0dc0*/  FMUL.FTZ R6, R29, R44 ;  /* 0x0000002c1d067220 */ /* 0x000fe40000410000 */
[----:B------:R-:W-:Y:S02]  /*0dd0*/  FFMA.FTZ R26, R4, R7, RZ ;  /* 0x00000007041a7223 */ /* 0x000fe400000100ff */
[----:B------:R-:W-:Y:S02]  /*0de0*/  FADD.FTZ R28, RZ, R7 ;  /* 0x00000007ff1c7221 */ /* 0x000fe40000010000 */
        /* <DEDUP_REMOVED lines=21> */
.L_x_2413:
[----:B------:R-:W-:Y:S02]  /*0f40*/  FFMA.FTZ R26, R5, R25, R26 ;  /* 0x00000019051a7223 */ /* 0x000fe4000001001a */
[----:B------:R-:W-:Y:S02]  /*0f50*/  FMUL.FTZ R27, R21, R47 ;  /* 0x0000002f151b7220 */ /* 0x000fe40000410000 */
[----:B------:R-:W-:Y:S02]  /*0f60*/  FADD.FTZ R28, R25, R28 ;  /* 0x0000001c191c7221 */ /* 0x000fe40000010000 */
[----:B------:R-:W-:Y:S02]  /*0f70*/  FMUL.FTZ R25, R24, R42 ;  /* 0x0000002a18197220 */ /* 0x000fe40000410000 */
[----:B------:R-:W-:Y:S02]  /*0f80*/  FFMA.FTZ R26, R6, R27, R26 ;  /* 0x0000001b061a7223 */ /* 0x000fe4000001001a */
[----:B------:R-:W-:-:S02]  /*0f90*/  FADD.FTZ R28, R28, R27 ;  /* 0x0000001b1c1c7221 */ /* 0x000fc40000010000 */
[C---:B------:R-:W-:Y:S02]  /*0fa0*/  FADD.FTZ R27, -R20.reuse, R8 ;  /* 0x00000008141b7221 */ /* 0x040fe40000010100 */
[----:B------:R-:W-:Y:S02]  /*0fb0*/  FADD.FTZ R9, -R20, R9 ;  /* 0x0000000914097221 */ /* 0x000fe40000010100 */
[----:B------:R-:W-:Y:S01]  /*0fc0*/  FFMA.FTZ R55, R7, R25, R26 ;  /* 0x0000001907377223 */ /* 0x000fe2000001001a */
[----:B------:R-:W-:Y:S01]  /*0fd0*/  MOV R26, R17 ;  /* 0x00000011001a7202 */ /* 0x000fe20000000f00 */
[----:B------:R-:W-:Y:S01]  /*0fe0*/  FADD.FTZ R64, R25, R28 ;  /* 0x0000001c19407221 */ /* 0x000fe20000010000 */
[----:B------:R-:W-:Y:S01]  /*0ff0*/  MOV R25, R16 ;  /* 0x0000001000197202 */ /* 0x000fe20000000f00 */
        /* <DEDUP_REMOVED lines=21> */
.L_x_2414:
[----:B------:R-:W-:Y:S02]  /*1150*/  FMUL.FTZ R27, R25, R47 ;  /* 0x0000002f191b7220 */ /* 0x000fe40000410000 */
[----:B------:R-:W-:-:S02]  /*1160*/  FADD.FTZ R29, -R20, R10 ;  /* 0x0000000a141d7221 */ /* 0x000fc40000010100 */
[----:B------:R-:W-:Y:S02]  /*1170*/  FFMA.FTZ R28, R8, R27, R55 ;  /* 0x0000001b081c7223 */ /* 0x000fe40000010037 */
[----:B------:R-:W-:Y:S02]  /*1180*/  FADD.FTZ R30, R64, R27 ;  /* 0x0000001b401e7221 */ /* 0x000fe40000010000 */
[----:B------:R-:W-:Y:S02]  /*1190*/  FMUL.FTZ R27, R26, R42 ;  /* 0x0000002a1a1b7220 */ /* 0x000fe40000410000 */
[----:B------:R-:W-:Y:S02]  /*11a0*/  FADD.FTZ R11, -R20, R11 ;  /* 0x0000000b140b7221 */ /* 0x000fe40000010100 */
[----:B------:R-:W-:Y:S01]  /*11b0*/  FFMA.FTZ R55, R9, R27, R28 ;  /* 0x0000001b09377223 */ /* 0x000fe2000001001c */
[----:B------:R-:W-:Y:S01]  /*11c0*/  MOV R28, R19 ;  /* 0x00000013001c7202 */ /* 0x000fe20000000f00 */
[----:B------:R-:W-:Y:S01]  /*11d0*/  FADD.FTZ R64, R27, R30 ;  /* 0x0000001e1b407221 */ /* 0x000fe20000010000 */
[----:B------:R-:W-:Y:S01]  /*11e0*/  MOV R27, R18 ;  /* 0x00000012001b7202 */ /* 0x000fe20000000f00 */
        /* <DEDUP_REMOVED lines=20> */
[----:B------:R-:W-:-:S04]  /*1330*/  FMUL.FTZ R27, R27, R20 ;  /* 0x000000141b1b7220 */ /* 0x000fc80000410000 */
.L_x_2415:
[----:B------:R-:W-:Y:S01]  /*1340*/  FMUL.FTZ R29, R27, R47 ;  /* 0x0000002f1b1d7220 */ /* 0x000fe20000410000 */
[----:B------:R-:W-:Y:S01]  /*1350*/  ISETP.GT.AND P0, PT, R40, 0x1e, PT ;  /* 0x0000001e2800780c */ /* 0x000fe20003f04270 */
[----:B------:R-:W-:Y:S01]  /*1360*/  FMUL.FTZ R33, R28, R42 ;  /* 0x0000002a1c217220 */ /* 0x000fe20000410000 */
[----:B------:R-:W-:Y:S01]  /*1370*/  ISETP.GT.AND P2, PT, R40, 0xf, PT ;  /* 0x0000000f2800780c */ /* 0x000fe20003f44270 */
[----:B------:R-:W-:Y:S01]  /*1380*/  FFMA.FTZ R32, R10, R29, R55 ;  /* 0x0000001d0a207223 */ /* 0x000fe20000010037 */
[----:B------:R-:W-:Y:S01]  /*1390*/  ISETP.NE.AND P3, PT, R40, RZ, PT ;  /* 0x000000ff2800720c */ /* 0x000fe20003f65270 */
[----:B------:R-:W-:Y:S01]  /*13a0*/  FADD.FTZ R20, R64, R29 ;  /* 0x0000001d40147221 */ /* 0x000fe20000010000 */
[----:B------:R-:W-:Y:S01]  /*13b0*/  BSSY B0, `(.L_x_2416) ;  /* 0x000006c000007945 */ /* 0x000fe20003800000 */
[----:B------:R-:W-:Y:S01]  /*13c0*/  FFMA.FTZ R32, R11, R33, R32 ;  /* 0x000000210b207223 */ /* 0x000fe20000010020 */
[----:B------:R-:W-:Y:S01]  /*13d0*/  ISETP.GT.U32.AND P5, PT, R53, 0x2f, PT ;  /* 0x0000002f3500780c */ /* 0x000fe20003fa4070 */
[----:B------:R-:W-:-:S02]  /*13e0*/  FADD.FTZ R33, R33, R20 ;  /* 0x0000001421217221 */ /* 0x000fc40000010000 */
[----:B------:R-:W-:Y:S01]  /*13f0*/  FFMA.FTZ R31, R4, R22, RZ ;  /* 0x00000016041f7223 */ /* 0x000fe200000100ff */
[----:B------:R-:W0:Y:S03]  /*1400*/  SHFL.DOWN PT, R29, R32, 0x1, 0x1f ;  /* 0x08201f00201d7f89 */ /* 0x000e2600000e0000 */
[----:B------:R-:W-:Y:S01]  /*1410*/  FFMA.FTZ R31, R6, R21, R31 ;  /* 0x00000015061f7223 */ /* 0x000fe2000001001f */
[----:B------:R-:W1:Y:S03]  /*1420*/  SHFL.DOWN PT, R20, R33, 0x1, 0x1f ;  /* 0x08201f0021147f89 */ /* 0x000e6600000e0000 */
[----:B------:R-:W-:Y:S02]  /*1430*/  FFMA.FTZ R31, R8, R25, R31 ;  /* 0x00000019081f7223 */ /* 0x000fe4000001001f */
        /* <DEDUP_REMOVED lines=18> */
[----:B------:R-:W-:-:S03]  /*1560*/  FADD.FTZ R20, RZ, R22 ;  /* 0x00000016ff147221 */ /* 0x000fc60000010000 */
[----:B------:R-:W1:Y:S01]  /*1570*/  SHFL.DOWN PT, R30, R33, 0x10, 0x1f ;  /* 0x0a001f00211e7f89 */ /* 0x000e6200000e0000 */
[----:B------:R-:W-:Y:S02]  /*1580*/  FADD.FTZ R22, R20, R21 ;  /* 0x0000001514167221 */ /* 0x000fe40000010000 */
[----:B------:R-:W-:Y:S02]  /*1590*/  FADD.FTZ R21, RZ, R23 ;  /* 0x00000017ff157221 */ /* 0x000fe40000010000 */
[----:B------:R-:W-:Y:S02]  /*15a0*/  FFMA.FTZ R20, R5, R23, RZ ;  /* 0x0000001705147223 */ /* 0x000fe400000100ff */
[----:B------:R-:W-:Y:S02]  /*15b0*/  FADD.FTZ R21, R21, R24 ;  /* 0x0000001815157221 */ /* 0x000fe40000010000 */
[----:B------:R-:W-:Y:S02]  /*15c0*/  FFMA.FTZ R20, R7, R24, R20 ;  /* 0x0000001807147223 */ /* 0x000fe40000010014 */
[----:B------:R-:W-:-:S02]  /*15d0*/  FADD.FTZ R23, R21, R26 ;  /* 0x0000001a15177221 */ /* 0x000fc40000010000 */
[----:B------:R-:W-:Y:S01]  /*15e0*/  FFMA.FTZ R21, R9, R26, R20 ;  /* 0x0000001a09157223 */ /* 0x000fe20000010014 */
[----:B------:R-:W-:Y:S01]  /*15f0*/  HFMA2.MMA R20, -RZ, RZ, 0, 1.1920928955078125e-07 ;  /* 0x00000002ff147435 */ /* 0x000fe200000001ff */
[----:B------:R-:W-:Y:S02]  /*1600*/  FADD.FTZ R22, R22, R25 ;  /* 0x0000001916167221 */ /* 0x000fe40000010000 */
[----:B------:R-:W-:Y:S02]  /*1610*/  FFMA.FTZ R21, R11, R28, R21 ;  /* 0x0000001c0b157223 */ /* 0x000fe40000010015 */
[----:B------:R-:W-:Y:S02]  /*1620*/  FADD.FTZ R22, R22, R27 ;  /* 0x0000001b16167221 */ /* 0x000fe40000010000 */
[----:B0-----:R-:W-:Y:S02]  /*1630*/  @!P2 FADD.FTZ R32, R32, R29 ;  /* 0x0000001d2020a221 */ /* 0x001fe40000010000 */
[----:B------:R-:W-:Y:S01]  /*1640*/  FADD.FTZ R23, R23, R28 ;  /* 0x0000001c17177221 */ /* 0x000fe20000010000 */
[----:B------:R-:W-:Y:S01]  /*1650*/  ISETP.LE.U32.AND P0, PT, R20, c[0x0][0xc], PT ;  /* 0x0000030014007a0c */ /* 0x000fe20003f03070 */
[----:B-1----:R-:W-:Y:S01]  /*1660*/  @!P2 FADD.FTZ R33, R33, R30 ;  /* 0x0000001e2121a221 */ /* 0x002fe20000010000 */
[----:B------:R-:W-:Y:S01]  /*1670*/  ISETP.NE.AND P2, PT, R53, RZ, PT ;  /* 0x000000ff3500720c */ /* 0x000fe20003f45270 */
[----:B------:R-:W-:-:S05]  /*1680*/  FFMA.FTZ R20, R10, R27, R31 ;  /* 0x0000001b0a147223 */ /* 0x000fca000001001f */
[----:B------:R0:W-:Y:S04]  /*1690*/  STS.128 [R53.X16+0xf0], R20 ;  /* 0x0000f01435007388 */ /* 0x0001e8000000cc00 */
[----:B------:R0:W-:Y:S04]  /*16a0*/  @!P3 STS.64 [R0.X8+0x18], R32 ;  /* 0x000018200000b388 */ /* 0x0001e80000008a00 */
[----:B------:R-:W-:Y:S06]  /*16b0*/  BAR.SYNC.DEFER_BLOCKING 0x0 ;  /* 0x0000000000007b1d */ /* 0x000fec0000010000 */
[----:B------:R-:W-:Y:S05]  /*16c0*/  @P2 BRA `(.L_x_2417) ;  /* 0x000003a000002947 */ /* 0x000fea0003800000 */
[----:B------:R-:W1:Y:S04]  /*16d0*/  LDS.128 R24, [0x20] ;  /* 0x00002000ff187984 */ /* 0x000e680000000c00 */
[----:B------:R-:W2:Y:S01]  /*16e0*/  LDS.128 R28, [0x30] ;  /* 0x00003000ff1c7984 */ /* 0x000ea20000000c00 */
[----:B-1----:R-:W-:-:S02]  /*16f0*/  FADD.FTZ R55, R32, R24 ;  /* 0x0000001820377221 */ /* 0x002fc40000010000 */
[----:B------:R-:W-:Y:S02]  /*1700*/  FADD.FTZ R24, R33, R25 ;  /* 0x0000001921187221 */ /* 0x000fe40000010000 */
[----:B------:R-:W-:Y:S02]  /*1710*/  FADD.FTZ R55, R55, R26 ;  /* 0x0000001a37377221 */ /* 0x000fe40000010000 */
[----:B------:R-:W-:Y:S02]  /*1720*/  FADD.FTZ R24, R24, R27 ;  /* 0x0000001b18187221 */ /* 0x000fe40000010000 */
[----:B--2---:R-:W-:Y:S02]  /*1730*/  FADD.FTZ R55, R55, R28 ;  /* 0x0000001c37377221 */ /* 0x004fe40000010000 */
[----:B------:R-:W-:Y:S02]  /*1740*/  FADD.FTZ R28, R24, R29 ;  /* 0x0000001d181c7221 */ /* 0x000fe40000010000 */
[----:B------:R-:W1:Y:S01]  /*1750*/  LDS.128 R24, [0x40] ;  /* 0x00004000ff187984 */ /* 0x000e620000000c00 */
[----:B------:R-:W-:-:S02]  /*1760*/  FADD.FTZ R55, R55, R30 ;  /* 0x0000001e37377221 */ /* 0x000fc40000010000 */
[----:B0-----:R-:W-:Y:S02]  /*1770*/  FADD.FTZ R32, R28, R31 ;  /* 0x0000001f1c207221 */ /* 0x001fe40000010000 */
        /* <DEDUP_REMOVED lines=38> */
[----:B------:R-:W0:Y:S01]  /*19e0*/  LDS.64 R32, [0xd0] ;  /* 0x0000d000ff207984 */ /* 0x000e220000000a00 */
[----:B------:R-:W-:Y:S02]  /*19f0*/  FADD.FTZ R55, R55, R30 ;  /* 0x0000001e37377221 */ /* 0x000fe40000010000 */
[----:B------:R-:W-:Y:S02]  /*1a00*/  FADD.FTZ R28, R28, R31 ;  /* 0x0000001f1c1c7221 */ /* 0x000fe40000010000 */
[----:B-1----:R-:W-:Y:S02]  /*1a10*/  FADD.FTZ R55, R55, R24 ;  /* 0x0000001837377221 */ /* 0x002fe40000010000 */
[----:B------:R-:W-:Y:S02]  /*1a20*/  FADD.FTZ R28, R28, R25 ;  /* 0x000000191c1c7221 */ /* 0x000fe40000010000 */
[----:B------:R-:W-:-:S02]  /*1a30*/  FADD.FTZ R55, R55, R26 ;  /* 0x0000001a37377221 */ /* 0x000fc40000010000 */
[----:B------:R-:W-:Y:S02]  /*1a40*/  FADD.FTZ R28, R28, R27 ;  /* 0x0000001b1c1c7221 */ /* 0x000fe40000010000 */
[----:B0-----:R-:W-:Y:S02]  /*1a50*/  FADD.FTZ R32, R55, R32 ;  /* 0x0000002037207221 */ /* 0x001fe40000010000 */
[----:B------:R-:W-:Y:S02]  /*1a60*/  FADD.FTZ R33, R28, R33 ;  /* 0x000000211c217221 */ /* 0x000fe40000010000 */
.L_x_2417:
[----:B------:R-:W-:Y:S05]  /*1a70*/  BSYNC B0 ;  /* 0x0000000000007941 */ /* 0x000fea0003800000 */
.L_x_2416:
        /* <DEDUP_REMOVED lines=10> */
[----:B0-----:R-:W0:Y:S01]  /*1b20*/  LDS.128 R20, [R55+0x9f0] ;  /* 0x0009f00037147984 */ /* 0x001e220000000c00 */
[----:B--2---:R-:W-:Y:S02]  /*1b30*/  FADD.FTZ R57, R57, R28 ;  /* 0x0000001c39397221 */ /* 0x004fe40000010000 */
        /* <DEDUP_REMOVED lines=53> */
[----:B------:R-:W-:Y:S01]  /*1e90*/  LDS.128 R24, [R55+0x2df0] ;  /* 0x002df00037187984 */ /* 0x000fe20000000c00 */
        /* <DEDUP_REMOVED lines=9> */
[----:B------:R-:W-:Y:S02]  /*1f30*/  FADD.FTZ R20, R57, R24 ;  /* 0x0000001839147221 */ /* 0x000fe40000010000 */
[----:B------:R-:W-:Y:S02]  /*1f40*/  FADD.FTZ R21, R28, R25 ;  /* 0x000000191c157221 */ /* 0x000fe40000010000 */
[----:B------:R-:W-:Y:S02]  /*1f50*/  FADD.FTZ R22, R29, R26 ;  /* 0x0000001a1d167221 */ /* 0x000fe40000010000 */
[----:B------:R-:W-:Y:S02]  /*1f60*/  FADD.FTZ R23, R30, R27 ;  /* 0x0000001b1e177221 */ /* 0x000fe40000010000 */
.L_x_2419:
[----:B------:R-:W-:Y:S05]  /*1f70*/  BSYNC B0 ;  /* 0x0000000000007941 */ /* 0x000fea0003800000 */
.L_x_2418:
[----:B------:R-:W-:Y:S01]  /*1f80*/  BSSY B0, `(.L_x_2420) ;  /* 0x0000011000007945 */ /* 0x000fe20003800000 */
[----:B------:R-:W-:Y:S01]  /*1f90*/  MOV R57, 0x4 ;  /* 0x0000000400397802 */ /* 0x000fe20000000f00 */
[----:B------:R-:W-:Y:S05]  /*1fa0*/  @P5 BRA `(.L_x_2421) ;  /* 0x000000e000005947 */ /* 0x000fea0003800000 */
[----:B------:R-:W-:Y:S01]  /*1fb0*/  IMAD R24, R56, 0x30, R53 ;  /* 0x0000003038187824 */ /* 0x000fe200078e0235 */
[----:B------:R-:W-:Y:S02]  /*1fc0*/  MOV R27, c[0x0][0x1d8] ;  /* 0x00007600001b7a02 */ /* 0x000fe40000000f00 */
[----:B------:R-:W-:Y:S01]  /*1fd0*/  MOV R29, c[0x0][0x1dc] ;  /* 0x00007700001d7a02 */ /* 0x000fe20000000f00 */
[----:B------:R-:W-:-:S05]  /*1fe0*/  IMAD.WIDE R24, R24, R57, c[0x0][0x1b8] ;  /* 0x00006e0018187625 */ /* 0x000fca00078e0239 */
[CC--:B------:R-:W-:Y:S01]  /*1ff0*/  LEA R26, P5, R27.reuse, R24.reuse, 0x2 ;  /* 0x000000181b1a7211 */ /* 0x0c0fe200078a10ff */
[----:B------:R1:W-:Y:S01]  /*2000*/  RED.E.ADD.F32.FTZ.RN.STRONG.GPU [R24.64], R20 ;  /* 0x000000141800798e */ /* 0x0003e2000c10e788 */
[-C--:B------:R-:W-:Y:S02]  /*2010*/  LEA R28, P3, R2, R24.reuse, 0x2 ;  /* 0x00000018021c7211 */ /* 0x080fe400078610ff */
[----:B------:R-:W-:Y:S02]  /*2020*/  LEA.HI.X R27, R27, R25, R29, 0x2, P5 ;  /* 0x000000191b1b7211 */ /* 0x000fe400028f141d */
[----:B------:R-:W-:Y:S02]  /*2030*/  LEA R30, P5, R3, R24, 0x2 ;  /* 0x00000018031e7211 */ /* 0x000fe400078a10ff */
[C---:B------:R-:W-:Y:S02]  /*2040*/  IADD3.X R29, R25.reuse, R34, RZ, P3, !PT ;  /* 0x00000022191d7210 */ /* 0x040fe40001ffe4ff */
[----:B------:R-:W-:-:S03]  /*2050*/  IADD3.X R31, R25, R35, RZ, P5, !PT ;  /* 0x00000023191f7210 */ /* 0x000fc60002ffe4ff */
[----:B------:R1:W-:Y:S04]  /*2060*/  RED.E.ADD.F32.FTZ.RN.STRONG.GPU [R28.64], R21 ;  /* 0x000000151c00798e */ /* 0x0003e8000c10e788 */
[----:B------:R1:W-:Y:S04]  /*2070*/  RED.E.ADD.F32.FTZ.RN.STRONG.GPU [R26.64], R22 ;  /* 0x000000161a00798e */ /* 0x0003e8000c10e788 */
[----:B------:R1:W-:Y:S02]  /*2080*/  RED.E.ADD.F32.FTZ.RN.STRONG.GPU [R30.64], R23 ;  /* 0x000000171e00798e */ /* 0x0003e4000c10e788 */
.L_x_2421:
[----:B------:R-:W-:Y:S05]  /*2090*/  BSYNC B0 ;  /* 0x0000000000007941 */ /* 0x000fea0003800000 */
.L_x_2420:
        /* <DEDUP_REMOVED lines=15> */
[----:B-1----:R-:W-:Y:S01]  /*2190*/  HFMA2.MMA R22, -RZ, RZ, 0, 5.9604644775390625e-08 ;  /* 0x00000001ff167435 */ /* 0x002fe200000001ff */
[----:B------:R-:W-:Y:S01]  /*21a0*/  VOTEU.ANY UR5, UPT, PT ;  /* 0x0000000000057886 */ /* 0x000fe200038e0100 */
[----:B------:R-:W-:Y:S01]  /*21b0*/  LOP3.LUT P0, RZ, R46, 0x2, RZ, 0xc0, !PT ;  /* 0x000000022eff7812 */ /* 0x000fe2000780c0ff */
[----:B------:R-:W-:Y:S01]  /*21c0*/  UFLO.U32 UR6, UR5 ;  /* 0x00000005000672bd */ /* 0x000fe200080e0000 */
[----:B------:R-:W-:-:S00]  /*21d0*/  ERRBAR ;  /* 0x00000000000079ab */ /* 0x000fc00000000000 */
[----:B------:R-:W-:Y:S01]  /*21e0*/  UPOPC UR5, UR5 ;  /* 0x00000005000572bf */ /* 0x000fe20008000000 */
[----:B------:R-:W-:-:S03]  /*21f0*/  SEL R25, RZ, c[0x0][0xc], P0 ;  /* 0x00000300ff197a07 */ /* 0x000fc60000000000 */
[----:B0-----:R-:W-:Y:S02]  /*2200*/  ISETP.EQ.U32.AND P3, PT, R40, UR6, PT ;  /* 0x0000000628007c0c */ /* 0x001fe4000bf62070 */
[----:B------:R-:W-:Y:S02]  /*2210*/  SEL R22, R22, 0xffffffff, !P0 ;  /* 0xffffffff16167807 */ /* 0x000fe40004000000 */
[----:B------:R-:W-:-:S03]  /*2220*/  ISETP.NE.AND P0, PT, R25, -0x1, PT ;  /* 0xffffffff1900780c */ /* 0x000fc60003f05270 */
[----:B------:R-:W-:-:S06]  /*2230*/  IMAD R23, R22, UR5, RZ ;  /* 0x0000000516177c24 */ /* 0x000fcc000f8e02ff */
[----:B------:R0:W-:Y:S04]  /*2240*/  @P3 RED.E.ADD.S32.STRONG.GPU [R20.64], R23 ;  /* 0x000000171400398e */ /* 0x0001e8000c10e388 */
[----:B------:R-:W-:Y:S05]  /*2250*/  @!P0 BRA `(.L_x_2423) ;  /* 0x0000005000008947 */ /* 0x000fea0003800000 */
.L_x_2424:
[----:B------:R-:W2:Y:S01]  /*2260*/  LDG.E.STRONG.GPU R22, [R20.64] ;  /* 0x0000000814167981 */ /* 0x000ea2000c1ef900 */
[----:B------:R-:W-:Y:S01]  /*2270*/  YIELD ;  /* 0x0000000000007946 */ /* 0x000fe20003800000 */
[----:B--2---:R-:W-:Y:S01]  /*2280*/  ISETP.NE.AND P0, PT, R22, R25, PT ;  /* 0x000000191600720c */ /* 0x004fe20003f05270 */
[----:B------:R-:W-:-:S12]  /*2290*/  CCTL.IVALL ;  /* 0x00000000ff00798f */ /* 0x000fd80002000000 */
[----:B------:R-:W-:Y:S05]  /*22a0*/  @P0 BRA `(.L_x_2424) ;  /* 0xffffffb000000947 */ /* 0x000fea000383ffff */
.L_x_2423:
[----:B------:R-:W-:Y:S01]  /*22b0*/  ISETP.NE.AND P0, PT, RZ, c[0x0][0xc], PT ;  /* 0x00000300ff007a0c */ /* 0x000fe20003f05270 */
[----:B------:R-:W-:Y:S01]  /*22c0*/  WARPSYNC 0xffffffff ;  /* 0xffffffff00007948 */ /* 0x000fe20003800000 */
[----:B------:R-:W-:Y:S11]  /*22d0*/  BAR.SYNC.DEFER_BLOCKING 0x0 ;  /* 0x0000000000007b1d */ /* 0x000ff60000010000 */
[----:B------:R-:W-:Y:S05]  /*22e0*/  @!P0 BRA `(.L_x_2422) ;  /* 0x00000fe000008947 */ /* 0x000fea0003800000 */
[----:B0-----:R-:W-:Y:S01]  /*22f0*/  MOV R20, 0x1 ;  /* 0x0000000100147802 */ /* 0x001fe20000000f00 */
[----:B------:R-:W-:-:S03]  /*2300*/  HFMA2.MMA R30, -RZ, RZ, 0, 0 ;  /* 0x00000000ff1e7435 */ /* 0x000fc600000001ff */
        /* <DEDUP_REMOVED lines=14> */
.L_x_2428:
        /* <DEDUP_REMOVED lines=115> */
.L_x_2427:
        /* <DEDUP_REMOVED lines=61> */
.L_x_2429:
[----:B------:R-:W-:-:S13]  /*2ef0*/  ISETP.NE.OR P0, PT, R29, RZ, P0 ;  /* 0x000000ff1d00720c */ /* 0x000fda0000705670 */
[----:B------:R-:W-:Y:S05]  /*2f00*/  @!P0 BRA `(.L_x_2425) ;  /* 0x000001f000008947 */ /* 0x000fea0003800000 */
.L_x_2426:
        /* <DEDUP_REMOVED lines=31> */
.L_x_2425:
        /* <DEDUP_REMOVED lines=12> */
.L_x_2431:
[----:B------:R-:W-:Y:S05]  /*31c0*/  BSYNC B0 ;  /* 0x0000000000007941 */ /* 0x000fea0003800000 */
.L_x_2430:
        /* <DEDUP_REMOVED lines=16> */
.L_x_2422:
        /* <DEDUP_REMOVED lines=33> */
.L_x_2432:
        /* <DEDUP_REMOVED lines=13> */
[-C--:B------:R-:W-:Y:S01]  /*35b0*/  FMUL.FTZ R12, R5, R44.reuse ;  /* 0x0000002c050c7220 */ /* 0x080fe20000410000 */
[----:B------:R-:W-:Y:S01]  /*35c0*/  LEA.HI.X R5, R20, c[0x0][0x164], R25, 0x2, P5 ;  /* 0x0000590014057a11 */ /* 0x000fe200028f1419 */
[----:B------:R-:W-:-:S05]  /*35d0*/  FMUL.FTZ R13, R13, R44 ;  /* 0x0000002c0d0d7220 */ /* 0x000fca0000410000 */
[----:B------:R0:W-:Y:S03]  /*35e0*/  STG.E.64 [R4.64], R12 ;  /* 0x0000000c04007986 */ /* 0x0001e6000c101b08 */
.L_x_2434:
[----:B------:R-:W-:Y:S05]  /*35f0*/  BSYNC B0 ;  /* 0x0000000000007941 */ /* 0x000fea0003800000 */
.L_x_2433:
        /* <DEDUP_REMOVED lines=19> */
.L_x_2435:
        /* <DEDUP_REMOVED lines=17> */
.L_x_2437:
[----:B------:R-:W-:Y:S05]  /*3840*/  BSYNC B0 ;  /* 0x0000000000007941 */ /* 0x000fea0003800000 */
.L_x_2436:
        /* <DEDUP_REMOVED lines=19> */
.L_x_2438:
        /* <DEDUP_REMOVED lines=17> */
.L_x_2440:
[----:B------:R-:W-:Y:S05]  /*3a90*/  BSYNC B0 ;  /* 0x0000000000007941 */ /* 0x000fea0003800000 */
.L_x_2439:
        /* <DEDUP_REMOVED lines=19> */
.L_x_2441:
        /* <DEDUP_REMOVED lines=16> */
.L_x_2443:
[----:B------:R-:W-:Y:S05]  /*3cd0*/  BSYNC B0 ;  /* 0x0000000000007941 */ /* 0x000fea0003800000 */
.L_x_2442:
[----:B------:R-:W-:Y:S02]  /*3ce0*/  IADD3 R52, R52, c[0x0][0x10], RZ ;  /* 0x0000040034347a10 */ /* 0x000fe40007ffe0ff */
[----:B------:R-:W-:Y:S02]  /*3cf0*/  IADD3 R46, R46, 0x1, RZ ;  /* 0x000000012e2e7810 */ /* 0x000fe40007ffe0ff */
[----:B------:R-:W-:-:S13]  /*3d00*/  ISETP.GE.AND P0, PT, R52, UR4, PT ;  /* 0x0000000434007c0c */ /* 0x000fda000bf06270 */
[----:B------:R-:W-:Y:S01]  /*3d10*/  @P0 CALL.REL.NOINC `(.L_x_2409) ;  /* 0x0000001000000944 */ /* 0x000fe20003c00000 */
[----:B------:R-:W-:Y:S05]  /*3d20*/  BRA `(.L_x_2444) ;  /* 0xffffc58000007947 */ /* 0x000fea000383ffff */
.L_x_2409:
        /* <DEDUP_REMOVED lines=18> */
.L_x_2446:
[----:B------:R-:W-:Y:S05]  /*3e50*/  BSYNC B0 ;  /* 0x0000000000007941 */ /* 0x000fea0003800000 */
.L_x_2445:
        /* <DEDUP_REMOVED lines=11> */
.L_x_2448:
[----:B------:R-:W2:Y:S01]  /*3f10*/  LDG.E.STRONG.GPU R5, [R2.64] ;  /* 0x0000000802057981 */ /* 0x000ea2000c1ef900 */
[----:B------:R-:W-:Y:S01]  /*3f20*/  YIELD ;  /* 0x0000000000007946 */ /* 0x000fe20003800000 */
[----:B--2---:R-:W-:Y:S01]  /*3f30*/  ISETP.NE.AND P0, PT, R5, R0, PT ;  /* 0x000000000500720c */ /* 0x004fe20003f05270 */
[----:B------:R-:W-:-:S12]  /*3f40*/  CCTL.IVALL ;  /* 0x00000000ff00798f */ /* 0x000fd80002000000 */
[----:B------:R-:W-:Y:S05]  /*3f50*/  @P0 BRA `(.L_x_2448) ;  /* 0xffffffb000000947 */ /* 0x000fea000383ffff */
.L_x_2447:
        /* <DEDUP_REMOVED lines=25> */
.L_x_2449:
[----:B------:R-:W-:-:S04]  /*40f0*/  LEA R6, P0, R53, c[0x0][0x1b8], 0x2 ;  /* 0x00006e0035067a11 */ /* 0x000fc800078010ff */
[----:B------:R-:W-:Y:S02]  /*4100*/  LEA.HI.X R7, R53, c[0x0][0x1bc], R8, 0x2, P0 ;  /* 0x00006f0035077a11 */ /* 0x000fe400000f1408 */
[-C--:B------:R-:W-:Y:S02]  /*4110*/  LEA R8, P0, R14, R6.reuse, 0x2 ;  /* 0x000000060e087211 */ /* 0x080fe400078010ff */
[-C--:B------:R-:W-:Y:S01]  /*4120*/  LEA R12, P2, R23, R6.reuse, 0x2 ;  /* 0x00000006170c7211 */ /* 0x080fe200078410ff */
[----:B------:R-:W2:Y:S01]  /*4130*/  LDG.E R0, [R6.64] ;  /* 0x0000000806007981 */ /* 0x000ea2000c1e1900 */
[----:B------:R-:W-:Y:S02]  /*4140*/  LEA R10, P1, R16, R6, 0x2 ;  /* 0x00000006100a7211 */ /* 0x000fe400078210ff */
[C---:B------:R-:W-:Y:S02]  /*4150*/  IADD3.X R9, R7.reuse, R27, RZ, P0, !PT ;  /* 0x0000001b07097210 */ /* 0x040fe400007fe4ff */
[----:B------:R-:W-:-:S02]  /*4160*/  IADD3.X R13, R7, R21, RZ, P2, !PT ;  /* 0x00000015070d7210 */ /* 0x000fc400017fe4ff */
[----:B------:R-:W-:Y:S02]  /*4170*/  IADD3.X R11, R19, R7, RZ, P1, !PT ;  /* 0x00000007130b7210 */ /* 0x000fe40000ffe4ff */
[----:B0-----:R0:W2:Y:S04]  /*4180*/  LDG.E R9, [R8.64] ;  /* 0x0000000808097981 */ /* 0x0010a8000c1e1900 */
        /* <DEDUP_REMOVED lines=16> */
.L_x_2450:
        /* <DEDUP_REMOVED lines=15> */
.L_x_5178:


//--------------------- .text._Z35group_norm_nhwc_bwd_one_pass_kernelI11Fp32IOBf16WLi128ELi96ELi768EEv26Group_norm_nhwc_bwd_params --------------------------
	.section	.text._Z35group_norm_nhwc_bwd_one_pass_kernelI11Fp32IOBf16WLi128ELi96ELi768EEv26Group_norm_nhwc_bwd_params,"ax",@progbits
	.sectioninfo	@"SHI_REGISTERS=80"
	.align	128
        .global         _Z35group_norm_nhwc_bwd_one_pass_kernelI11Fp32IOBf16WLi128ELi96ELi768EEv26Group_norm_nhwc_bwd_params
        .type           _Z35group_norm_nhwc_bwd_one_pass_kernelI11Fp32IOBf16WLi128ELi96ELi768EEv26Group_norm_nhwc_bwd_params,@function
        .size           _Z35group_norm_nhwc_bwd_one_pass_kernelI11Fp32IOBf16WLi128ELi96ELi768EEv26Group_norm_nhwc_bwd_params,(.L_x_5179 - _Z35group_norm_nhwc_bwd_one_pass_kernelI11Fp32IOBf16WLi128ELi96ELi768EEv26Group_norm_nhwc_bwd_params)
        .other          _Z35group_norm_nhwc_bwd_one_pass_kernelI11Fp32IOBf16WLi128ELi96ELi768EEv26Group_norm_nhwc_bwd_params,@"STO_CUDA_ENTRY STV_DEFAULT"
_Z35group_norm_nhwc_bwd_one_pass_kernelI11Fp32IOBf16WLi128ELi96ELi768EEv26Group_norm_nhwc_bwd_params:
.text._Z35group_norm_nhwc_bwd_one_pass_kernelI11Fp32IOBf16WLi128ELi96ELi768EEv26Group_norm_nhwc_bwd_params:
        /* <DEDUP_REMOVED lines=47> */
.L_x_2502:
[----:B-1----:R-:W-:Y:S01]  /*02f0*/  IABS R5, c[0x0][0x1f0] ;  /* 0x00007c0000057a13 */ /* 0x002fe20000000000 */
[----:B------:R-:W-:Y:S01]  /*0300*/  ULDC UR4, c[0x0][0x1f0] ;  /* 0x00007c0000047ab9 */ /* 0x000fe20000000800 */
[----:B------:R-:W-:Y:S01]  /*0310*/  ISETP.LE.AND P5, PT, RZ, UR7, PT ;  /* 0x00000007ff007c0c */ /* 0x000fe2000bfa3270 */
[----:B------:R-:W-:Y:S01]  /*0320*/  ULOP3.LUT UR4, UR7, UR4, URZ, 0x3c, !UPT ;  /* 0x0000000407047292 */ /* 0x000fe2000f8e3c3f */
[----:B0-----:R-:W0:Y:S01]  /*0330*/  I2F.RP R4, R5 ;  /* 0x0000000500047306 */ /* 0x001e220000209400 */
[----:B------:R-:W-:Y:S01]  /*0340*/  SHF.R.S32.HI R69, RZ, 0x1f, R68 ;  /* 0x0000001fff457819 */ /* 0x000fe20000011444 */
[----:B------:R-:W-:Y:S01]  /*0350*/  CS2R R42, SRZ ;  /* 0x00000000002a7805 */ /* 0x000fe2000001ff00 */
[----:B------:R-:W-:-:S02]  /*0360*/  SHF.R.S32.HI R70, RZ, 0x1f, R67 ;  /* 0x0000001fff467819 */ /* 0x000fc40000011443 */
[----:B------:R-:W-:-:S03]  /*0370*/  ISETP.LE.AND P2, PT, RZ, UR4, PT ;  /* 0x00000004ff007c0c */ /* 0x000fc6000bf43270 */
[----:B0-----:R-:W0:Y:S02]  /*0380*/  MUFU.RCP R4, R4 ;  /* 0x0000000400047308 */ /* 0x001e240000001000 */
[----:B0-----:R-:W-:-:S06]  /*0390*/  IADD3 R2, R4, 0xffffffe, RZ ;  /* 0x0ffffffe04027810 */ /* 0x001fcc0007ffe0ff */
[----:B------:R0:W1:Y:S02]  /*03a0*/  F2I.FTZ.U32.TRUNC.NTZ R3, R2 ;  /* 0x0000000200037305 */ /* 0x000064000021f000 */
[----:B0-----:R-:W-:Y:S02]  /*03b0*/  MOV R2, RZ ;  /* 0x000000ff00027202 */ /* 0x001fe40000000f00 */
[----:B-1----:R-:W-:-:S05]  /*03c0*/  IADD3 R6, RZ, -R3, RZ ;  /* 0x80000003ff067210 */ /* 0x002fca0007ffe0ff */
[----:B------:R-:W-:Y:S01]  /*03d0*/  IMAD R7, R6, R5, RZ ;  /* 0x0000000506077224 */ /* 0x000fe200078e02ff */
[----:B------:R-:W-:-:S03]  /*03e0*/  IABS R6, UR7 ;  /* 0x0000000700067c13 */ /* 0x000fc60008000000 */
[----:B------:R-:W-:-:S06]  /*03f0*/  IMAD.HI.U32 R3, R3, R7, R2 ;  /* 0x0000000703037227 */ /* 0x000fcc00078e0002 */
        /* <DEDUP_REMOVED lines=16> */
[----:B------:R-:W-:Y:S02]  /*0500*/  ISETP.GE.U32.AND P0, PT, R68, c[0x0][0x1e0], PT ;  /* 0x0000780044007a0c */ /* 0x000fe40003f06070 */
[----:B------:R-:W-:Y:S01]  /*0510*/  @!P2 IADD3 R3, -R3, RZ, RZ ;  /* 0x000000ff0303a210 */ /* 0x000fe20007ffe1ff */
[----:B------:R-:W-:Y:S01]  /*0520*/  IMAD R48, R59, 0x60, RZ ;  /* 0x000000603b307824 */ /* 0x000fe200078e02ff */
[----:B------:R-:W-:Y:S02]  /*0530*/  ISETP.GE.AND.EX P0, PT, R69, c[0x0][0x1e4], PT, P0 ;  /* 0x0000790045007a0c */ /* 0x000fe40003f06300 */
[----:B------:R-:W-:Y:S02]  /*0540*/  SEL R3, R5, R3, !P4 ;  /* 0x0000000305037207 */ /* 0x000fe40006000000 */
[----:B------:R-:W-:Y:S02]  /*0550*/  SHF.R.S32.HI R5, RZ, 0x1f, R61 ;  /* 0x0000001fff057819 */ /* 0x000fe4000001143d */
[----:B------:R-:W-:-:S02]  /*0560*/  IADD3 R6, P4, R61, R48, RZ ;  /* 0x000000303d067210 */ /* 0x000fc40007f9e0ff */
[----:B------:R-:W-:Y:S02]  /*0570*/  SHF.R.S32.HI R2, RZ, 0x1f, R3 ;  /* 0x0000001fff027819 */ /* 0x000fe40000011403 */
[----:B------:R-:W-:Y:S02]  /*0580*/  ISETP.GT.U32.OR P2, PT, R0, 0x2ff, P0 ;  /* 0x000002ff0000780c */ /* 0x000fe40000744470 */
[----:B------:R-:W-:Y:S01]  /*0590*/  LEA.HI.X.SX32 R7, R48, R5, 0x1, P4 ;  /* 0x0000000530077211 */ /* 0x000fe200020f0eff */
[----:B------:R-:W-:Y:S01]  /*05a0*/  IMAD R2, R2, c[0x0][0x1e8], RZ ;  /* 0x00007a0002027a24 */ /* 0x000fe200078e02ff */
[----:B------:R-:W-:-:S03]  /*05b0*/  ISETP.GE.AND.EX P3, PT, R70, c[0x0][0x1e4], PT, P3 ;  /* 0x0000790046007a0c */ /* 0x000fc60003f66330 */
[C---:B------:R-:W-:Y:S01]  /*05c0*/  IMAD R9, R3.reuse, c[0x0][0x1ec], R2 ;  /* 0x00007b0003097a24 */ /* 0x040fe200078e0202 */
[----:B------:R-:W-:Y:S01]  /*05d0*/  ISETP.GT.U32.OR P0, PT, R0, 0x2ff, P3 ;  /* 0x000002ff0000780c */ /* 0x000fe20001f04470 */
[----:B------:R-:W-:-:S04]  /*05e0*/  IMAD.WIDE.U32 R6, R3, c[0x0][0x1e8], R6 ;  /* 0x00007a0003067a25 */ /* 0x000fc800078e0006 */
[----:B------:R-:W-:Y:S01]  /*05f0*/  @!P2 IMAD R5, R69, c[0x0][0x1d8], RZ ;  /* 0x000076004505aa24 */ /* 0x000fe200078e02ff */
[----:B------:R-:W-:Y:S01]  /*0600*/  IADD3 R9, R7, R9, RZ ;  /* 0x0000000907097210 */ /* 0x000fe20007ffe0ff */
[----:B------:R-:W-:Y:S01]  /*0610*/  @P1 IMAD R3, R77, c[0x0][0x1d8], RZ ;  /* 0x000076004d031a24 */ /* 0x000fe200078e02ff */
[-C--:B------:R-:W-:Y:S01]  /*0620*/  @P1 MOV R8, R6.reuse ;  /* 0x0000000600081202 */ /* 0x080fe20000000f00 */
[----:B------:R-:W-:Y:S01]  /*0630*/  @!P2 IMAD R13, R68, c[0x0][0x1dc], R5 ;  /* 0x00007700440daa24 */ /* 0x000fe200078e0205 */
[----:B------:R-:W-:Y:S01]  /*0640*/  @!P2 MOV R4, R6 ;  /* 0x000000060004a202 */ /* 0x000fe20000000f00 */
[C---:B------:R-:W-:Y:S01]  /*0650*/  @P1 IMAD R15, R40.reuse, c[0x0][0x1dc], R3 ;  /* 0x00007700280f1a24 */ /* 0x040fe200078e0203 */
[-C--:B------:R-:W-:Y:S01]  /*0660*/  @!P2 MOV R5, R9.reuse ;  /* 0x000000090005a202 */ /* 0x080fe20000000f00 */
[----:B------:R-:W-:Y:S01]  /*0670*/  @P1 IMAD.WIDE.U32 R2, R40, c[0x0][0x1d8], R8 ;  /* 0x0000760028021a25 */ /* 0x000fe200078e0008 */
[----:B------:R-:W-:Y:S01]  /*0680*/  UMOV UR12, 0x8 ;  /* 0x00000008000c7882 */ /* 0x000fe20000000000 */
[----:B------:R-:W-:-:S02]  /*0690*/  @!P0 MOV R11, R9 ;  /* 0x00000009000b8202 */ /* 0x000fc40000000f00 */
[----:B------:R-:W-:Y:S01]  /*06a0*/  @!P2 IMAD.WIDE.U32 R4, R68, c[0x0][0x1d8], R4 ;  /* 0x000076004404aa25 */ /* 0x000fe200078e0004 */
[----:B------:R-:W-:Y:S02]  /*06b0*/  @P1 IADD3 R15, R3, R15, RZ ;  /* 0x0000000f030f1210 */ /* 0x000fe40007ffe0ff */
[----:B------:R-:W-:Y:S01]  /*06c0*/  @P1 SHF.L.U32 R16, R2, 0x2, RZ ;  /* 0x0000000202101819 */ /* 0x000fe200000006ff */
[----:B------:R-:W-:Y:S01]  /*06d0*/  @!P0 IMAD R10, R70, c[0x0][0x1d8], RZ ;  /* 0x00007600460a8a24 */ /* 0x000fe200078e02ff */
[----:B------:R-:W-:Y:S02]  /*06e0*/  @!P2 IADD3 R3, R5, R13, RZ ;  /* 0x0000000d0503a210 */ /* 0x000fe40007ffe0ff */
[----:B------:R-:W-:Y:S01]  /*06f0*/  @!P2 SHF.L.U32 R12, R4, 0x2, RZ ;  /* 0x00000002040ca819 */ /* 0x000fe200000006ff */
[----:B------:R-:W-:Y:S01]  /*0700*/  @!P0 IMAD R19, R67, c[0x0][0x1dc], R10 ;  /* 0x0000770043138a24 */ /* 0x000fe200078e020a */
[----:B------:R-:W-:Y:S02]  /*0710*/  @P1 SHF.L.U64.HI R15, R2, 0x2, R15 ;  /* 0x00000002020f1819 */ /* 0x000fe4000001020f */
[----:B------:R-:W-:-:S02]  /*0720*/  @!P2 SHF.L.U64.HI R4, R4, 0x2, R3 ;  /* 0x000000020404a819 */ /* 0x000fc40000010203 */
[----:B------:R-:W-:Y:S01]  /*0730*/  @!P2 IADD3 R2, P3, R12, c[0x0][0x180], RZ ;  /* 0x000060000c02aa10 */ /* 0x000fe20007f7e0ff */
[----:B------:R-:W-:Y:S01]  /*0740*/  ULDC.64 UR4, c[0x0][0x198] ;  /* 0x0000660000047ab9 */ /* 0x000fe20000000a00 */
[----:B------:R-:W-:Y:S01]  /*0750*/  @!P0 MOV R10, R6 ;  /* 0x00000006000a8202 */ /* 0x000fe20000000f00 */
[----:B------:R-:W-:Y:S01]  /*0760*/  UIMAD.WIDE UR4, UR7, UR12, UR4 ;  /* 0x0000000c070472a5 */ /* 0x000fe2000f8e0204 */
[----:B------:R-:W-:Y:S02]  /*0770*/  @!P2 IADD3.X R3, R4, c[0x0][0x184], RZ, P3, !PT ;  /* 0x000061000403aa10 */ /* 0x000fe40001ffe4ff */
[----:B------:R-:W-:Y:S01]  /*0780*/  @!P2 IADD3 R12, P4, R12, c[0x0][0x178], RZ ;  /* 0x00005e000c0caa10 */ /* 0x000fe20007f9e0ff */
[----:B------:R-:W-:Y:S02]  /*0790*/  @!P0 IMAD.WIDE.U32 R10, R67, c[0x0][0x1d8], R10 ;  /* 0x00007600430a8a25 */ /* 0x000fe400078e000a */
[----:B------:R0:W5:Y:S01]  /*07a0*/  @!P2 LDG.E.64 R42, [R2.64] ;  /* 0x0000000e022aa981 */ /* 0x000162000c1e1b00 */
[----:B------:R-:W-:-:S02]  /*07b0*/  @!P2 IADD3.X R13, R4, c[0x0][0x17c], RZ, P4, !PT ;  /* 0x00005f00040daa10 */ /* 0x000fc400027fe4ff */
[----:B------:R-:W-:Y:S02]  /*07c0*/  @!P0 IADD3 R19, R11, R19, RZ ;  /* 0x000000130b138210 */ /* 0x000fe40007ffe0ff */
[C---:B------:R-:W-:Y:S02]  /*07d0*/  @!P0 SHF.L.U32 R18, R10.reuse, 0x2, RZ ;  /* 0x000000020a128819 */ /* 0x040fe400000006ff */
[----:B------:R-:W-:Y:S02]  /*07e0*/  @!P0 SHF.L.U64.HI R19, R10, 0x2, R19 ;  /* 0x000000020a138819 */ /* 0x000fe40000010213 */
[----:B------:R-:W-:Y:S01]  /*07f0*/  CS2R R10, SRZ ;  /* 0x00000000000a7805 */ /* 0x000fe2000001ff00 */
[----:B0-----:R-:W-:Y:S02]  /*0800*/  MOV R2, UR4 ;  /* 0x0000000400027c02 */ /* 0x001fe40008000f00 */
[----:B------:R-:W-:Y:S02]  /*0810*/  MOV R3, UR5 ;  /* 0x0000000500037c02 */ /* 0x000fe40008000f00 */
[----:B------:R-:W-:Y:S01]  /*0820*/  SHF.R.S32.HI R74, RZ, 0x1f, R66 ;  /* 0x0000001fff4a7819 */ /* 0x000fe20000011442 */
[----:B------:R0:W5:Y:S04]  /*0830*/  @!P2 LDG.E.64 R10, [R12.64] ;  /* 0x0000000e0c0aa981 */ /* 0x000168000c1e1b00 */
[----:B------:R-:W2:Y:S01]  /*0840*/  LDG.E.64 R2, [R2.64] ;  /* 0x0000000e02027981 */ /* 0x000ea2000c1e1b00 */
[----:B------:R-:W-:-:S04]  /*0850*/  ISETP.GE.U32.AND P2, PT, R66, c[0x0][0x1e0], PT ;  /* 0x0000780042007a0c */ /* 0x000fc80003f46070 */
[----:B------:R-:W-:Y:S02]  /*0860*/  ISETP.GE.AND.EX P2, PT, R74, c[0x0][0x1e4], PT, P2 ;  /* 0x000079004a007a0c */ /* 0x000fe40003f46320 */
[----:B------:R-:W-:Y:S02]  /*0870*/  @P1 IADD3 R4, P3, R16, c[0x0][0x180], RZ ;  /* 0x0000600010041a10 */ /* 0x000fe40007f7e0ff */
[----:B------:R-:W-:Y:S02]  /*0880*/  ISETP.GT.U32.OR P2, PT, R0, 0x2ff, P2 ;  /* 0x000002ff0000780c */ /* 0x000fe40001744470 */
[----:B------:R-:W-:Y:S02]  /*0890*/  @P1 IADD3 R16, P5, R16, c[0x0][0x178], RZ ;  /* 0x00005e0010101a10 */ /* 0x000fe40007fbe0ff */
[----:B------:R-:W-:Y:S02]  /*08a0*/  @P1 IADD3.X R5, R15, c[0x0][0x184], RZ, P3, !PT ;  /* 0x000061000f051a10 */ /* 0x000fe40001ffe4ff */
[----:B------:R-:W-:-:S02]  /*08b0*/  @!P0 IADD3 R14, P6, R18, c[0x0][0x180], RZ ;  /* 0x00006000120e8a10 */ /* 0x000fc40007fde0ff */
[----:B------:R-:W-:Y:S02]  /*08c0*/  @P1 IADD3.X R17, R15, c[0x0][0x17c], RZ, P5, !PT ;  /* 0x00005f000f111a10 */ /* 0x000fe40002ffe4ff */
[----:B------:R-:W-:Y:S02]  /*08d0*/  ISETP.GE.U32.AND P4, PT, R65, c[0x0][0x1e0], PT ;  /* 0x0000780041007a0c */ /* 0x000fe40003f86070 */
[----:B------:R-:W-:Y:S02]  /*08e0*/  ISETP.GE.U32.AND P5, PT, R64, c[0x0][0x1e0], PT ;  /* 0x0000780040007a0c */ /* 0x000fe40003fa6070 */
[----:B------:R-:W-:Y:S02]  /*08f0*/  @!P0 IADD3 R18, P3, R18, c[0x0][0x178], RZ ;  /* 0x00005e0012128a10 */ /* 0x000fe40007f7e0ff */
[----:B------:R-:W-:Y:S02]  /*0900*/  SHF.R.S32.HI R75, RZ, 0x1f, R65 ;  /* 0x0000001fff4b7819 */ /* 0x000fe40000011441 */
[----:B------:R-:W-:-:S02]  /*0910*/  SHF.R.S32.HI R73, RZ, 0x1f, R64 ;  /* 0x0000001fff497819 */ /* 0x000fc40000011440 */
[C---:B------:R-:W-:Y:S02]  /*0920*/  @!P0 IADD3.X R15, R19.reuse, c[0x0][0x184], RZ, P6, !PT ;  /* 0x00006100130f8a10 */ /* 0x040fe400037fe4ff */
[----:B------:R-:W-:Y:S02]  /*0930*/  @!P0 IADD3.X R19, R19, c[0x0][0x17c], RZ, P3, !PT ;  /* 0x00005f0013138a10 */ /* 0x000fe40001ffe4ff */
[----:B------:R-:W-:Y:S02]  /*0940*/  ISETP.GE.AND.EX P4, PT, R75, c[0x0][0x1e4], PT, P4 ;  /* 0x000079004b007a0c */ /* 0x000fe40003f86340 */
[----:B------:R-:W-:Y:S02]  /*0950*/  ISETP.GE.AND.EX P5, PT, R73, c[0x0][0x1e4], PT, P5 ;  /* 0x0000790049007a0c */ /* 0x000fe40003fa6350 */
[----:B------:R-:W-:Y:S02]  /*0960*/  ISETP.GE.U32.AND P3, PT, R62, c[0x0][0x1e0], PT ;  /* 0x000078003e007a0c */ /* 0x000fe40003f66070 */
[----:B------:R-:W-:Y:S01]  /*0970*/  SHF.R.S32.HI R71, RZ, 0x1f, R62 ;  /* 0x0000001fff477819 */ /* 0x000fe2000001143e */
[----:B0-----:R-:W-:Y:S01]  /*0980*/  @!P2 IMAD R13, R74, c[0x0][0x1d8], RZ ;  /* 0x000076004a0daa24 */ /* 0x001fe200078e02ff */
[----:B------:R-:W-:-:S02]  /*0990*/  @!P2 MOV R28, R6 ;  /* 0x00000006001ca202 */ /* 0x000fc40000000f00 */
[----:B------:R-:W-:Y:S02]  /*09a0*/  @!P2 MOV R29, R9 ;  /* 0x00000009001da202 */ /* 0x000fe40000000f00 */
[C---:B------:R-:W-:Y:S02]  /*09b0*/  ISETP.GT.U32.OR P4, PT, R0.reuse, 0x2ff, P4 ;  /* 0x000002ff0000780c */ /* 0x040fe40002784470 */
[----:B------:R-:W-:Y:S02]  /*09c0*/  ISETP.GT.U32.OR P5, PT, R0, 0x2ff, P5 ;  /* 0x000002ff0000780c */ /* 0x000fe40002fa4470 */
[----:B------:R-:W-:Y:S01]  /*09d0*/  ISETP.GE.AND.EX P3, PT, R71, c[0x0][0x1e4], PT, P3 ;  /* 0x0000790047007a0c */ /* 0x000fe20003f66330 */
[C---:B------:R-:W-:Y:S02]  /*09e0*/  @!P2 IMAD R13, R66.reuse, c[0x0][0x1dc], R13 ;  /* 0x00007700420daa24 */ /* 0x040fe400078e020d */
[----:B------:R-:W-:Y:S01]  /*09f0*/  @!P2 IMAD.WIDE.U32 R28, R66, c[0x0][0x1d8], R28 ;  /* 0x00007600421caa25 */ /* 0x000fe200078e001c */
[----:B------:R-:W-:-:S02]  /*0a00*/  ISETP.GT.U32.OR P3, PT, R0, 0x2ff, P3 ;  /* 0x000002ff0000780c */ /* 0x000fc40001f64470 */
[----:B------:R-:W-:Y:S02]  /*0a10*/  ISETP.GE.U32.AND P6, PT, R63, c[0x0][0x1e0], PT ;  /* 0x000078003f007a0c */ /* 0x000fe40003fc6070 */
[----:B------:R-:W-:Y:S02]  /*0a20*/  @!P2 IADD3 R13, R29, R13, RZ ;  /* 0x0000000d1d0da210 */ /* 0x000fe40007ffe0ff */
[----:B------:R-:W-:Y:S02]  /*0a30*/  SHF.R.S32.HI R72, RZ, 0x1f, R63 ;  /* 0x0000001fff487819 */ /* 0x000fe4000001143f */
[C---:B------:R-:W-:Y:S01]  /*0a40*/  @!P2 SHF.L.U32 R29, R28.reuse, 0x2, RZ ;  /* 0x000000021c1da819 */ /* 0x040fe200000006ff */
        /* <DEDUP_REMOVED lines=20> */
[-C--:B------:R-:W-:Y:S01]  /*0b90*/  @!P4 MOV R25, R9.reuse ;  /* 0x000000090019c202 */ /* 0x080fe20000000f00 */
[----:B------:R-:W-:Y:S01]  /*0ba0*/  CS2R R38, SRZ ;  /* 0x0000000000267805 */ /* 0x000fe2000001ff00 */
[----:B------:R-:W-:Y:S01]  /*0bb0*/  @!P5 MOV R22, R6 ;  /* 0x000000060016d202 */ /* 0x000fe20000000f00 */
[----:B------:R0:W5:Y:S01]  /*0bc0*/  @!P0 LDG.E.64 R36, [R14.64] ;  /* 0x0000000e0e248981 */ /* 0x000162000c1e1b00 */
[----:B------:R-:W-:-:S02]  /*0bd0*/  @!P5 MOV R23, R9 ;  /* 0x000000090017d202 */ /* 0x000fc40000000f00 */
[----:B------:R-:W-:Y:S02]  /*0be0*/  @!P6 MOV R20, R6 ;  /* 0x000000060014e202 */ /* 0x000fe40000000f00 */
[----:B------:R-:W-:Y:S01]  /*0bf0*/  @!P6 MOV R21, R9 ;  /* 0x000000090015e202 */ /* 0x000fe20000000f00 */
[----:B------:R-:W-:Y:S01]  /*0c00*/  @!P4 IMAD.WIDE.U32 R24, R65, c[0x0][0x1d8], R24 ;  /* 0x000076004118ca25 */ /* 0x000fe200078e0018 */
[----:B------:R1:W5:Y:S03]  /*0c10*/  @!P0 LDG.E.64 R12, [R18.64] ;  /* 0x0000000e120c8981 */ /* 0x000366000c1e1b00 */
[----:B------:R-:W-:Y:S01]  /*0c20*/  @!P5 IMAD.WIDE.U32 R22, R64, c[0x0][0x1d8], R22 ;  /* 0x000076004016da25 */ /* 0x000fe200078e0016 */
[----:B------:R3:W5:Y:S03]  /*0c30*/  @P1 LDG.E.64 R38, [R4.64] ;  /* 0x0000000e04261981 */ /* 0x000766000c1e1b00 */
[----:B------:R-:W-:Y:S01]  /*0c40*/  @!P6 IMAD.WIDE.U32 R20, R63, c[0x0][0x1d8], R20 ;  /* 0x000076003f14ea25 */ /* 0x000fe200078e0014 */
[----:B-1----:R-:W-:-:S02]  /*0c50*/  @!P2 IADD3 R18, P0, R29, c[0x0][0x180], RZ ;  /* 0x000060001d12aa10 */ /* 0x002fc40007f1e0ff */
[----:B------:R-:W-:Y:S02]  /*0c60*/  @!P4 IADD3 R31, R25, R31, RZ ;  /* 0x0000001f191fc210 */ /* 0x000fe40007ffe0ff */
[----:B------:R-:W-:Y:S02]  /*0c70*/  @!P2 IADD3.X R19, R28, c[0x0][0x184], RZ, P0, !PT ;  /* 0x000061001c13aa10 */ /* 0x000fe400007fe4ff */
[----:B------:R-:W-:Y:S02]  /*0c80*/  @!P5 IADD3 R25, R23, R27, RZ ;  /* 0x0000001b1719d210 */ /* 0x000fe40007ffe0ff */
[----:B------:R-:W-:Y:S02]  /*0c90*/  @!P6 IADD3 R45, R21, R45, RZ ;  /* 0x0000002d152de210 */ /* 0x000fe40007ffe0ff */
[----:B---3--:R-:W-:Y:S01]  /*0ca0*/  @!P2 IADD3 R4, P0, R29, c[0x0][0x178], RZ ;  /* 0x00005e001d04aa10 */ /* 0x008fe20007f1e0ff */
[----:B0-----:R-:W-:Y:S01]  /*0cb0*/  CS2R R14, SRZ ;  /* 0x00000000000e7805 */ /* 0x001fe2000001ff00 */
[----:B------:R-:W-:-:S02]  /*0cc0*/  @!P4 SHF.L.U32 R27, R24, 0x2, RZ ;  /* 0x00000002181bc819 */ /* 0x000fc400000006ff */
[C---:B------:R-:W-:Y:S02]  /*0cd0*/  @!P6 SHF.L.U32 R26, R20.reuse, 0x2, RZ ;  /* 0x00000002141ae819 */ /* 0x040fe400000006ff */
[----:B------:R-:W-:Y:S01]  /*0ce0*/  @!P6 SHF.L.U64.HI R45, R20, 0x2, R45 ;  /* 0x00000002142de819 */ /* 0x000fe2000001022d */
[----:B------:R-:W-:Y:S01]  /*0cf0*/  CS2R R34, SRZ ;  /* 0x0000000000227805 */ /* 0x000fe2000001ff00 */
[----:B------:R-:W-:Y:S01]  /*0d00*/  @!P2 IADD3.X R5, R28, c[0x0][0x17c], RZ, P0, !PT ;  /* 0x00005f001c05aa10 */ /* 0x000fe200007fe4ff */
[----:B------:R0:W5:Y:S01]  /*0d10*/  @P1 LDG.E.64 R14, [R16.64] ;  /* 0x0000000e100e1981 */ /* 0x000162000c1e1b00 */
[----:B------:R-:W-:Y:S02]  /*0d20*/  @!P4 SHF.L.U64.HI R23, R24, 0x2, R31 ;  /* 0x000000021817c819 */ /* 0x000fe4000001021f */
[----:B------:R-:W-:Y:S01]  /*0d30*/  @!P4 IADD3 R20, P0, R27, c[0x0][0x180], RZ ;  /* 0x000060001b14ca10 */ /* 0x000fe20007f1e0ff */
[----:B------:R1:W5:Y:S01]  /*0d40*/  @!P2 LDG.E.64 R34, [R18.64] ;  /* 0x0000000e1222a981 */ /* 0x000362000c1e1b00 */
[----:B------:R-:W-:-:S02]  /*0d50*/  @!P5 SHF.L.U32 R24, R22, 0x2, RZ ;  /* 0x000000021618d819 */ /* 0x000fc400000006ff */
[----:B------:R-:W-:Y:S02]  /*0d60*/  @!P5 SHF.L.U64.HI R25, R22, 0x2, R25 ;  /* 0x000000021619d819 */ /* 0x000fe40000010219 */
[----:B------:R-:W-:Y:S01]  /*0d70*/  @!P4 IADD3.X R21, R23, c[0x0][0x184], RZ, P0, !PT ;  /* 0x000061001715ca10 */ /* 0x000fe200007fe4ff */
[----:B0-----:R-:W-:Y:S01]  /*0d80*/  CS2R R16, SRZ ;  /* 0x0000000000107805 */ /* 0x001fe2000001ff00 */
[----:B------:R-:W-:Y:S01]  /*0d90*/  @!P4 IADD3 R22, P0, R27, c[0x0][0x178], RZ ;  /* 0x00005e001b16ca10 */ /* 0x000fe20007f1e0ff */
[----:B------:R-:W-:Y:S01]  /*0da0*/  CS2R R32, SRZ ;  /* 0x0000000000207805 */ /* 0x000fe2000001ff00 */
[----:B-1----:R-:W-:Y:S02]  /*0db0*/  CS2R R18, SRZ ;  /* 0x0000000000127805 */ /* 0x002fe4000001ff00 */
[----:B------:R-:W-:Y:S01]  /*0dc0*/  @!P4 IADD3.X R23, R23, c[0x0][0x17c], RZ, P0, !PT ;  /* 0x00005f001717ca10 */ /* 0x000fe200007fe4ff */
[----:B------:R0:W5:Y:S01]  /*0dd0*/  @!P2 LDG.E.64 R16, [R4.64] ;  /* 0x0000000e0410a981 */ /* 0x000162000c1e1b00 */
[----:B------:R-:W-:-:S03]  /*0de0*/  CS2R R30, SRZ ;  /* 0x00000000001e7805 */ /* 0x000fc6000001ff00 */
[----:B------:R1:W5:Y:S04]  /*0df0*/  @!P4 LDG.E.64 R18, [R22.64] ;  /* 0x0000000e1612c981 */ /* 0x000368000c1e1b00 */
[----:B------:R3:W5:Y:S01]  /*0e00*/  @!P4 LDG.E.64 R32, [R20.64] ;  /* 0x0000000e1420c981 */ /* 0x000762000c1e1b00 */
[C---:B0-----:R-:W-:Y:S02]  /*0e10*/  @!P5 IADD3 R4, P0, R24.reuse, c[0x0][0x180], RZ ;  /* 0x000060001804da10 */ /* 0x041fe40007f1e0ff */
[----:B-1----:R-:W-:Y:S02]  /*0e20*/  @!P5 IADD3 R22, P2, R24, c[0x0][0x178], RZ ;  /* 0x00005e001816da10 */ /* 0x002fe40007f5e0ff */
[C---:B------:R-:W-:Y:S02]  /*0e30*/  @!P5 IADD3.X R5, R25.reuse, c[0x0][0x184], RZ, P0, !PT ;  /* 0x000061001905da10 */ /* 0x040fe400007fe4ff */
[----:B------:R-:W-:Y:S01]  /*0e40*/  @!P6 IADD3 R24, P4, R26, c[0x0][0x180], RZ ;  /* 0x000060001a18ea10 */ /* 0x000fe20007f9e0ff */
[----:B------:R-:W-:Y:S01]  /*0e50*/  CS2R R28, SRZ ;  /* 0x00000000001c7805 */ /* 0x000fe2000001ff00 */
[----:B------:R-:W-:Y:S01]  /*0e60*/  @!P5 IADD3.X R23, R25, c[0x0][0x17c], RZ, P2, !PT ;  /* 0x00005f001917da10 */ /* 0x000fe200017fe4ff */
[----:B------:R0:W5:Y:S01]  /*0e70*/  @!P5 LDG.E.64 R30, [R4.64] ;  /* 0x0000000e041ed981 */ /* 0x000162000c1e1b00 */
[----:B------:R-:W-:-:S02]  /*0e80*/  @!P6 IADD3.X R25, R45, c[0x0][0x184], RZ, P4, !PT ;  /* 0x000061002d19ea10 */ /* 0x000fc400027fe4ff */
[C---:B------:R-:W-:Y:S02]  /*0e90*/  @!P3 IADD3 R44, P2, R46.reuse, c[0x0][0x180], RZ ;  /* 0x000060002e2cba10 */ /* 0x040fe40007f5e0ff */
[----:B------:R-:W-:Y:S01]  /*0ea0*/  @!P3 IADD3 R46, P4, R46, c[0x0][0x178], RZ ;  /* 0x00005e002e2eba10 */ /* 0x000fe20007f9e0ff */
[----:B------:R1:W5:Y:S01]  /*0eb0*/  @!P6 LDG.E.64 R28, [R24.64] ;  /* 0x0000000e181ce981 */ /* 0x000362000c1e1b00 */
[----:B0-----:R-:W-:Y:S02]  /*0ec0*/  @!P6 IADD3 R4, P0, R26, c[0x0][0x178], RZ ;  /* 0x00005e001a04ea10 */ /* 0x001fe40007f1e0ff */
[----:B------:R-:W-:Y:S02]  /*0ed0*/  CS2R R26, SRZ ;  /* 0x00000000001a7805 */ /* 0x000fe4000001ff00 */
[----:B------:R-:W-:Y:S01]  /*0ee0*/  @!P6 IADD3.X R5, R45, c[0x0][0x17c], RZ, P0, !PT ;  /* 0x00005f002d05ea10 */ /* 0x000fe200007fe4ff */
[----:B-1----:R-:W-:Y:S01]  /*0ef0*/  CS2R R24, SRZ ;  /* 0x0000000000187805 */ /* 0x002fe2000001ff00 */
[----:B------:R-:W-:-:S02]  /*0f00*/  @!P3 IADD3.X R45, R47, c[0x0][0x184], RZ, P2, !PT ;  /* 0x000061002f2dba10 */ /* 0x000fc400017fe4ff */
[----:B------:R-:W-:-:S03]  /*0f10*/  @!P3 IADD3.X R47, R47, c[0x0][0x17c], RZ, P4, !PT ;  /* 0x00005f002f2fba10 */ /* 0x000fc600027fe4ff */
[----:B------:R0:W5:Y:S04]  /*0f20*/  @!P3 LDG.E.64 R26, [R44.64] ;  /* 0x0000000e2c1ab981 */ /* 0x000168000c1e1b00 */
[----:B------:R0:W5:Y:S01]  /*0f30*/  @!P3 LDG.E.64 R24, [R46.64] ;  /* 0x0000000e2e18b981 */ /* 0x000162000c1e1b00 */
[----:B---3--:R-:W-:Y:S01]  /*0f40*/  CS2R R20, SRZ ;  /* 0x0000000000147805 */ /* 0x008fe2000001ff00 */
        /* <DEDUP_REMOVED lines=34> */
.L_x_2453:
[----:B0-----:R-:W-:Y:S05]  /*1170*/  BSYNC B0 ;  /* 0x0000000000007941 */ /* 0x001fea0003800000 */
.L_x_2452:
        /* <DEDUP_REMOVED lines=29> */
.L_x_2454:
        /* <DEDUP_REMOVED lines=26> */
.L_x_2455:
[----:B------:R-:W-:Y:S02]  /*14f0*/  FADD.FTZ R51, R45, R44 ;  /* 0x0000002c2d337221 */ /* 0x000fe40000010000 */
[----:B------:R-:W-:-:S02]  /*1500*/  FFMA.FTZ R47, R54, R45, R42 ;  /* 0x0000002d362f7223 */ /* 0x000fc4000001002a */
[----:B------:R-:W-:Y:S02]  /*1510*/  FMUL.FTZ R44, R43, R2 ;  /* 0x000000022b2c7220 */ /* 0x000fe40000410000 */
[----:B------:R-:W-:Y:S02]  /*1520*/  FFMA.FTZ R50, R55, R38, RZ ;  /* 0x0000002637327223 */ /* 0x000fe400000100ff */
[----:B------:R-:W-:Y:S02]  /*1530*/  FADD.FTZ R48, RZ, R38 ;  /* 0x00000026ff307221 */ /* 0x000fe40000010000 */
[----:B------:R-:W-:Y:S02]  /*1540*/  FFMA.FTZ R45, R53, R44, R47 ;  /* 0x0000002c352d7223 */ /* 0x000fe4000001002f */
[----:B------:R-:W-:Y:S02]  /*1550*/  FADD.FTZ R47, R51, R44 ;  /* 0x0000002c332f7221 */ /* 0x000fe40000010000 */
[----:B------:R-:W-:-:S02]  /*1560*/  FFMA.FTZ R38, R53, R43, R50 ;  /* 0x0000002b35267223 */ /* 0x000fc40000010032 */
[----:B------:R-:W-:Y:S02]  /*1570*/  FADD.FTZ R42, R48, R43 ;  /* 0x0000002b302a7221 */ /* 0x000fe40000010000 */
[----:B------:R-:W-:Y:S02]  /*1580*/  FMUL.FTZ R44, R46, R5 ;  /* 0x000000052e2c7220 */ /* 0x000fe40000410000 */
[----:B------:R-:W-:Y:S02]  /*1590*/  FFMA.FTZ R49, R54, R39, RZ ;  /* 0x0000002736317223 */ /* 0x000fe400000100ff */
[----:B------:R-:W-:Y:S02]  /*15a0*/  FADD.FTZ R43, RZ, R39 ;  /* 0x00000027ff2b7221 */ /* 0x000fe40000010000 */
[----:B------:R-:W-:Y:S02]  /*15b0*/  FADD.FTZ R51, R36, -UR5 ;  /* 0x8000000524337e21 */ /* 0x000fe40008010000 */
[----:B------:R-:W-:-:S02]  /*15c0*/  FADD.FTZ R50, R37, -UR5 ;  /* 0x8000000525327e21 */ /* 0x000fc40008010000 */
[----:B------:R-:W-:Y:S01]  /*15d0*/  FFMA.FTZ R36, R52, R44, R45 ;  /* 0x0000002c34247223 */ /* 0x000fe2000001002d */
[----:B------:R-:W-:Y:S01]  /*15e0*/  MOV R45, R12 ;  /* 0x0000000c002d7202 */ /* 0x000fe20000000f00 */
[----:B------:R-:W-:Y:S01]  /*15f0*/  FADD.FTZ R37, R44, R47 ;  /* 0x0000002f2c257221 */ /* 0x000fe20000010000 */
[----:B------:R-:W-:Y:S01]  /*1600*/  MOV R44, R13 ;  /* 0x0000000d002c7202 */ /* 0x000fe20000000f00 */
[----:B------:R-:W-:Y:S02]  /*1610*/  FFMA.FTZ R39, R52, R46, R49 ;  /* 0x0000002e34277223 */ /* 0x000fe40000010031 */
        /* <DEDUP_REMOVED lines=22> */
.L_x_2456:
[----:B------:R-:W-:Y:S02]  /*1780*/  FMUL.FTZ R46, R45, R2 ;  /* 0x000000022d2e7220 */ /* 0x000fe40000410000 */
[----:B------:R-:W-:Y:S02]  /*1790*/  FADD.FTZ R42, R42, R45 ;  /* 0x0000002d2a2a7221 */ /* 0x000fe40000010000 */
[C---:B------:R-:W-:Y:S02]  /*17a0*/  FFMA.FTZ R38, R51.reuse, R45, R38 ;  /* 0x0000002d33267223 */ /* 0x040fe40000010026 */
[----:B------:R-:W-:Y:S02]  /*17b0*/  FFMA.FTZ R45, R51, R46, R36 ;  /* 0x0000002e332d7223 */ /* 0x000fe40000010024 */
[----:B------:R-:W-:-:S02]  /*17c0*/  FADD.FTZ R37, R37, R46 ;  /* 0x0000002e25257221 */ /* 0x000fc40000010000 */
[----:B------:R-:W-:Y:S02]  /*17d0*/  FMUL.FTZ R36, R44, R5 ;  /* 0x000000052c247220 */ /* 0x000fe40000410000 */
[----:B------:R-:W-:Y:S02]  /*17e0*/  FADD.FTZ R49, R34, -UR5 ;  /* 0x8000000522317e21 */ /* 0x000fe40008010000 */
[----:B------:R-:W-:Y:S02]  /*17f0*/  FADD.FTZ R48, R35, -UR5 ;  /* 0x8000000523307e21 */ /* 0x000fe40008010000 */
[----:B------:R-:W-:Y:S02]  /*1800*/  FFMA.FTZ R34, R50, R36, R45 ;  /* 0x0000002432227223 */ /* 0x000fe4000001002d */
[----:B------:R-:W-:Y:S01]  /*1810*/  FADD.FTZ R35, R36, R37 ;  /* 0x0000002524237221 */ /* 0x000fe20000010000 */
[----:B------:R-:W-:Y:S01]  /*1820*/  MOV R37, R16 ;  /* 0x0000001000257202 */ /* 0x000fe20000000f00 */
[----:B------:R-:W-:Y:S01]  /*1830*/  FADD.FTZ R43, R43, R44 ;  /* 0x0000002c2b2b7221 */ /* 0x000fe20000010000 */
[----:B------:R-:W-:Y:S01]  /*1840*/  MOV R36, R17 ;  /* 0x0000001100247202 */ /* 0x000fe20000000f00 */
[----:B------:R-:W-:-:S02]  /*1850*/  FFMA.FTZ R39, R50, R44, R39 ;  /* 0x0000002c32277223 */ /* 0x000fc40000010027 */
        /* <DEDUP_REMOVED lines=21> */
.L_x_2457:
        /* <DEDUP_REMOVED lines=8> */
[----:B------:R-:W-:Y:S02]  /*1a30*/  FADD.FTZ R43, R43, R36 ;  /* 0x000000242b2b7221 */ /* 0x000fe40000010000 */
[C---:B------:R-:W-:Y:S01]  /*1a40*/  FFMA.FTZ R39, R48.reuse, R36, R39 ;  /* 0x0000002430277223 */ /* 0x040fe20000010027 */
[----:B------:R-:W-:Y:S01]  /*1a50*/  MOV R36, R19 ;  /* 0x0000001300247202 */ /* 0x000fe20000000f00 */
[----:B------:R-:W-:-:S02]  /*1a60*/  FFMA.FTZ R34, R48, R35, R37 ;  /* 0x0000002330227223 */ /* 0x000fc40000010025 */
[----:B------:R-:W-:Y:S01]  /*1a70*/  FADD.FTZ R33, R35, R44 ;  /* 0x0000002c23217221 */ /* 0x000fe20000010000 */
[----:B------:R-:W-:Y:S01]  /*1a80*/  MOV R35, R18 ;  /* 0x0000001200237202 */ /* 0x000fe20000000f00 */
        /* <DEDUP_REMOVED lines=21> */
.L_x_2458:
[----:B------:R-:W-:Y:S02]  /*1be0*/  FMUL.FTZ R44, R35, R2 ;  /* 0x00000002232c7220 */ /* 0x000fe40000410000 */
[----:B------:R-:W-:Y:S02]  /*1bf0*/  FADD.FTZ R42, R42, R35 ;  /* 0x000000232a2a7221 */ /* 0x000fe40000010000 */
[----:B------:R-:W-:Y:S02]  /*1c00*/  FADD.FTZ R37, R33, R44 ;  /* 0x0000002c21257221 */ /* 0x000fe40000010000 */
[----:B------:R-:W-:Y:S02]  /*1c10*/  FFMA.FTZ R32, R47, R35, R38 ;  /* 0x000000232f207223 */ /* 0x000fe40000010026 */
[----:B------:R-:W-:Y:S02]  /*1c20*/  FADD.FTZ R43, R43, R36 ;  /* 0x000000242b2b7221 */ /* 0x000fe40000010000 */
[----:B------:R-:W-:-:S02]  /*1c30*/  FFMA.FTZ R33, R46, R36, R39 ;  /* 0x000000242e217223 */ /* 0x000fc40000010027 */
[----:B------:R-:W-:Y:S02]  /*1c40*/  FFMA.FTZ R35, R47, R44, R34 ;  /* 0x0000002c2f237223 */ /* 0x000fe40000010022 */
[----:B------:R-:W-:Y:S02]  /*1c50*/  FMUL.FTZ R36, R36, R5 ;  /* 0x0000000524247220 */ /* 0x000fe40000410000 */
[----:B------:R-:W-:Y:S02]  /*1c60*/  FADD.FTZ R30, R30, -UR5 ;  /* 0x800000051e1e7e21 */ /* 0x000fe40008010000 */
[----:B------:R-:W-:Y:S02]  /*1c70*/  FADD.FTZ R44, R31, -UR5 ;  /* 0x800000051f2c7e21 */ /* 0x000fe40008010000 */
[----:B------:R-:W-:Y:S01]  /*1c80*/  FFMA.FTZ R34, R46, R36, R35 ;  /* 0x000000242e227223 */ /* 0x000fe20000010023 */
[----:B------:R-:W-:Y:S01]  /*1c90*/  MOV R35, R20 ;  /* 0x0000001400237202 */ /* 0x000fe20000000f00 */
[----:B------:R-:W-:Y:S01]  /*1ca0*/  FADD.FTZ R31, R36, R37 ;  /* 0x00000025241f7221 */ /* 0x000fe20000010000 */
[----:B------:R-:W-:Y:S01]  /*1cb0*/  MOV R36, R21 ;  /* 0x0000001500247202 */ /* 0x000fe20000000f00 */
        /* <DEDUP_REMOVED lines=21> */
.L_x_2459:
        /* <DEDUP_REMOVED lines=9> */
[----:B------:R-:W-:Y:S01]  /*1ea0*/  FADD.FTZ R42, R29, -UR5 ;  /* 0x800000051d2a7e21 */ /* 0x000fe20008010000 */
[----:B------:R-:W-:Y:S01]  /*1eb0*/  MOV R29, R22 ;  /* 0x00000016001d7202 */ /* 0x000fe20000000f00 */
[----:B------:R-:W-:Y:S02]  /*1ec0*/  FFMA.FTZ R34, R44, R36, R35 ;  /* 0x000000242c227223 */ /* 0x000fe40000010023 */
[----:B------:R-:W-:Y:S01]  /*1ed0*/  FMUL.FTZ R43, R28, UR12 ;  /* 0x0000000c1c2b7c20 */ /* 0x000fe20008410000 */
[----:B------:R-:W-:Y:S01]  /*1ee0*/  MOV R28, R23 ;  /* 0x00000017001c7202 */ /* 0x000fe20000000f00 */
[----:B------:R-:W-:-:S02]  /*1ef0*/  FADD.FTZ R35, R36, R37 ;  /* 0x0000002524237221 */ /* 0x000fc40000010000 */
        /* <DEDUP_REMOVED lines=20> */
.L_x_2460:
[----:B------:R-:W-:Y:S02]  /*2040*/  FMUL.FTZ R36, R29, R2 ;  /* 0x000000021d247220 */ /* 0x000fe40000410000 */
[----:B------:R-:W-:Y:S02]  /*2050*/  FADD.FTZ R26, R26, -UR5 ;  /* 0x800000051a1a7e21 */ /* 0x000fe40008010000 */
[----:B------:R-:W-:Y:S02]  /*2060*/  FFMA.FTZ R37, R43, R36, R34 ;  /* 0x000000242b257223 */ /* 0x000fe40000010022 */
[----:B------:R-:W-:Y:S02]  /*2070*/  FMUL.FTZ R34, R28, R5 ;  /* 0x000000051c227220 */ /* 0x000fe40000410000 */
[----:B------:R-:W-:-:S02]  /*2080*/  FADD.FTZ R35, R35, R36 ;  /* 0x0000002423237221 */ /* 0x000fc40000010000 */
        /* <DEDUP_REMOVED lines=22> */
[----:B0-----:R-:W-:-:S04]  /*21f0*/  FADD.FTZ R38, -R36, 1 ;  /* 0x3f80000024267421 */ /* 0x001fc80000010100 */
[----:B------:R-:W-:Y:S02]  /*2200*/  FFMA.FTZ R27, R26, R38, 1 ;  /* 0x3f8000001a1b7423 */ /* 0x000fe40000010026 */
[----:B------:R-:W-:-:S04]  /*2210*/  FMUL.FTZ R26, R25, R36 ;  /* 0x00000024191a7220 */ /* 0x000fc80000410000 */
[----:B------:R-:W-:Y:S02]  /*2220*/  FMUL.FTZ R26, R26, R27 ;  /* 0x0000001b1a1a7220 */ /* 0x000fe40000410000 */
.L_x_2461:
[----:B------:R-:W-:Y:S01]  /*2230*/  FMUL.FTZ R27, R35, R2 ;  /* 0x00000002231b7220 */ /* 0x000fe20000410000 */
[----:B------:R-:W0:Y:S01]  /*2240*/  S2R R39, SR_LANEID ;  /* 0x0000000000277919 */ /* 0x000e220000000000 */
[----:B------:R-:W-:Y:S01]  /*2250*/  FFMA.FTZ R32, R43, R29, R32 ;  /* 0x0000001d2b207223 */ /* 0x000fe20000010020 */
[----:B------:R-:W-:Y:S01]  /*2260*/  BSSY B0, `(.L_x_2462) ;  /* 0x000006a000007945 */ /* 0x000fe20003800000 */
[----:B------:R-:W-:Y:S01]  /*2270*/  FFMA.FTZ R36, R58, R27, R37 ;  /* 0x0000001b3a247223 */ /* 0x000fe20000010025 */
[----:B------:R-:W-:Y:S01]  /*2280*/  ISETP.GT.U32.AND P4, PT, R0, 0x2f, PT ;  /* 0x0000002f0000780c */ /* 0x000fe20003f84070 */
[----:B------:R-:W-:Y:S02]  /*2290*/  FADD.FTZ R38, R34, R27 ;  /* 0x0000001b22267221 */ /* 0x000fe40000010000 */
[----:B------:R-:W-:Y:S02]  /*22a0*/  FMUL.FTZ R27, R26, R5 ;  /* 0x000000051a1b7220 */ /* 0x000fe40000410000 */
[----:B------:R-:W-:Y:S01]  /*22b0*/  FADD.FTZ R30, R30, R29 ;  /* 0x0000001d1e1e7221 */ /* 0x000fe20000010000 */
[----:B------:R-:W-:Y:S01]  /*22c0*/  HFMA2.MMA R29, -RZ, RZ, 0, 1.1920928955078125e-07 ;  /* 0x00000002ff1d7435 */ /* 0x000fe200000001ff */
[----:B------:R-:W-:-:S02]  /*22d0*/  FFMA.FTZ R34, R57, R27, R36 ;  /* 0x0000001b39227223 */ /* 0x000fc40000010024 */
[----:B------:R-:W-:Y:S02]  /*22e0*/  FADD.FTZ R27, R27, R38 ;  /* 0x000000261b1b7221 */ /* 0x000fe40000010000 */
[----:B------:R-:W-:Y:S01]  /*22f0*/  FADD.FTZ R31, R31, R28 ;  /* 0x0000001c1f1f7221 */ /* 0x000fe20000010000 */
[----:B------:R-:W1:Y:S01]  /*2300*/  SHFL.DOWN PT, R37, R34, 0x1, 0x1f ;  /* 0x08201f0022257f89 */ /* 0x000e6200000e0000 */
[----:B------:R-:W-:Y:S02]  /*2310*/  FFMA.FTZ R33, R42, R28, R33 ;  /* 0x0000001c2a217223 */ /* 0x000fe40000010021 */
[----:B------:R-:W-:Y:S01]  /*2320*/  FFMA.FTZ R28, R58, R35, R32 ;  /* 0x000000233a1c7223 */ /* 0x000fe20000010020 */
[----:B------:R-:W2:Y:S01]  /*2330*/  SHFL.DOWN PT, R36, R27, 0x1, 0x1f ;  /* 0x08201f001b247f89 */ /* 0x000ea200000e0000 */
[----:B------:R-:W-:Y:S02]  /*2340*/  FADD.FTZ R30, R30, R35 ;  /* 0x000000231e1e7221 */ /* 0x000fe40000010000 */
[----:B------:R-:W-:Y:S01]  /*2350*/  FADD.FTZ R31, R31, R26 ;  /* 0x0000001a1f1f7221 */ /* 0x000fe20000010000 */
[----:B0-----:R-:W-:-:S02]  /*2360*/  ISETP.GT.AND P0, PT, R39, 0x1e, PT ;  /* 0x0000001e2700780c */ /* 0x001fc40003f04270 */
[C---:B------:R-:W-:Y:S02]  /*2370*/  ISETP.GT.AND P2, PT, R39.reuse, 0xf, PT ;  /* 0x0000000f2700780c */ /* 0x040fe40003f44270 */
[----:B------:R-:W-:-:S09]  /*2380*/  ISETP.NE.AND P3, PT, R39, RZ, PT ;  /* 0x000000ff2700720c */ /* 0x000fd20003f65270 */
[----:B-1----:R-:W-:Y:S02]  /*2390*/  @!P0 FADD.FTZ R34, R34, R37 ;  /* 0x0000002522228221 */ /* 0x002fe40000010000 */
[----:B--2---:R-:W-:-:S03]  /*23a0*/  @!P0 FADD.FTZ R27, R27, R36 ;  /* 0x000000241b1b8221 */ /* 0x004fc60000010000 */
        /* <DEDUP_REMOVED lines=16> */
[----:B------:R-:W-:Y:S01]  /*24b0*/  ISETP.LE.U32.AND P0, PT, R29, c[0x0][0xc], PT ;  /* 0x000003001d007a0c */ /* 0x000fe20003f03070 */
[----:B------:R-:W-:Y:S02]  /*24c0*/  FFMA.FTZ R29, R57, R26, R33 ;  /* 0x0000001a391d7223 */ /* 0x000fe40000010021 */
[----:B------:R-:W1:Y:S04]  /*24d0*/  SHFL.DOWN PT, R36, R27, 0x10, 0x1f ;  /* 0x0a001f001b247f89 */ /* 0x000e6800000e0000 */
[----:B------:R2:W-:Y:S01]  /*24e0*/  STS.128 [R0.X16+0xf0], R28 ;  /* 0x0000f01c00007388 */ /* 0x0005e2000000cc00 */
[----:B0-----:R-:W-:Y:S02]  /*24f0*/  @!P2 FADD.FTZ R34, R34, R37 ;  /* 0x000000252222a221 */ /* 0x001fe40000010000 */
[----:B-1----:R-:W-:Y:S01]  /*2500*/  @!P2 FADD.FTZ R27, R27, R36 ;  /* 0x000000241b1ba221 */ /* 0x002fe20000010000 */
[----:B------:R-:W-:-:S02]  /*2510*/  ISETP.NE.AND P2, PT, R0, RZ, PT ;  /* 0x000000ff0000720c */ /* 0x000fc40003f45270 */
[----:B------:R-:W-:-:S05]  /*2520*/  MOV R26, R34 ;  /* 0x00000022001a7202 */ /* 0x000fca0000000f00 */
[----:B------:R2:W-:Y:S04]  /*2530*/  @!P3 STS.64 [R76.X8+0x18], R26 ;  /* 0x0000181a4c00b388 */ /* 0x0005e80000008a00 */
[----:B------:R-:W-:Y:S06]  /*2540*/  BAR.SYNC.DEFER_BLOCKING 0x0 ;  /* 0x0000000000007b1d */ /* 0x000fec0000010000 */
[----:B------:R-:W-:Y:S05]  /*2550*/  @P2 BRA `(.L_x_2463) ;  /* 0x000003a000002947 */ /* 0x000fea0003800000 */
[----:B------:R-:W0:Y:S04]  /*2560*/  LDS.128 R32, [0x20] ;  /* 0x00002000ff207984 */ /* 0x000e280000000c00 */
[----:B------:R-:W1:Y:S01]  /*2570*/  LDS.128 R36, [0x30] ;  /* 0x00003000ff247984 */ /* 0x000e620000000c00 */
[----:B0-----:R-:W-:-:S02]  /*2580*/  FADD.FTZ R32, R26, R32 ;  /* 0x000000201a207221 */ /* 0x001fc40000010000 */
[----:B--2---:R-:W-:Y:S02]  /*2590*/  FADD.FTZ R26, R27, R33 ;  /* 0x000000211b1a7221 */ /* 0x004fe40000010000 */
        /* <DEDUP_REMOVED lines=47> */
[----:B------:R-:W1:Y:S01]  /*2890*/  LDS.64 R26, [0xd0] ;  /* 0x0000d000ff1a7984 */ /* 0x000e620000000a00 */
[----:B0-----:R-:W-:Y:S02]  /*28a0*/  FADD.FTZ R37, R37, R32 ;  /* 0x0000002025257221 */ /* 0x001fe40000010000 */
[----:B------:R-:W-:Y:S02]  /*28b0*/  FADD.FTZ R36, R36, R33 ;  /* 0x0000002124247221 */ /* 0x000fe40000010000 */
[----:B------:R-:W-:-:S02]  /*28c0*/  FADD.FTZ R37, R37, R34 ;  /* 0x0000002225257221 */ /* 0x000fc40000010000 */
[----:B------:R-:W-:Y:S02]  /*28d0*/  FADD.FTZ R36, R36, R35 ;  /* 0x0000002324247221 */ /* 0x000fe40000010000 */
[----:B-1----:R-:W-:Y:S02]  /*28e0*/  FADD.FTZ R26, R37, R26 ;  /* 0x0000001a251a7221 */ /* 0x002fe40000010000 */
[----:B------:R-:W-:Y:S02]  /*28f0*/  FADD.FTZ R27, R36, R27 ;  /* 0x0000001b241b7221 */ /* 0x000fe40000010000 */
.L_x_2463:
[----:B------:R-:W-:Y:S05]  /*2900*/  BSYNC B0 ;  /* 0x0000000000007941 */ /* 0x000fea0003800000 */
.L_x_2462:
[----:B------:R-:W-:Y:S01]  /*2910*/  BAR.SYNC.DEFER_BLOCKING 0x0 ;  /* 0x0000000000007b1d */ /* 0x000fe20000010000 */
[----:B------:R-:W-:-:S05]  /*2920*/  SHF.L.U32 R56, R0, 0x4, RZ ;  /* 0x0000000400387819 */ /* 0x000fca00000006ff */
[----:B------:R-:W-:Y:S01]  /*2930*/  BSSY B0, `(.L_x_2464) ;  /* 0x000004d000007945 */ /* 0x000fe20003800000 */
[----:B------:R-:W-:Y:S05]  /*2940*/  @P4 BRA `(.L_x_2465) ;  /* 0x000004b000004947 */ /* 0x000fea0003800000 */
[----:B------:R-:W0:Y:S04]  /*2950*/  LDS.128 R32, [R56+0x3f0] ;  /* 0x0003f00038207984 */ /* 0x000e280000000c00 */
[----:B------:R-:W1:Y:S01]  /*2960*/  LDS.128 R36, [R56+0x6f0] ;  /* 0x0006f00038247984 */ /* 0x000e620000000c00 */
[----:B0-----:R-:W-:Y:S02]  /*2970*/  FADD.FTZ R32, R28, R32 ;  /* 0x000000201c207221 */ /* 0x001fe40000010000 */
[----:B------:R-:W-:Y:S02]  /*2980*/  FADD.FTZ R33, R29, R33 ;  /* 0x000000211d217221 */ /* 0x000fe40000010000 */
[----:B------:R-:W-:-:S02]  /*2990*/  FADD.FTZ R34, R30, R34 ;  /* 0x000000221e227221 */ /* 0x000fc40000010000 */
[----:B------:R-:W-:Y:S02]  /*29a0*/  FADD.FTZ R35, R31, R35 ;  /* 0x000000231f237221 */ /* 0x000fe40000010000 */
[----:B--2---:R-:W0:Y:S01]  /*29b0*/  LDS.128 R28, [R56+0x9f0] ;  /* 0x0009f000381c7984 */ /* 0x004e220000000c00 */
[----:B-1----:R-:W-:Y:S02]  /*29c0*/  FADD.FTZ R32, R32, R36 ;  /* 0x0000002420207221 */ /* 0x002fe40000010000 */
[----:B------:R-:W-:Y:S02]  /*29d0*/  FADD.FTZ R33, R33, R37 ;  /* 0x0000002521217221 */ /* 0x000fe40000010000 */
[----:B------:R-:W-:Y:S02]  /*29e0*/  FADD.FTZ R34, R34, R38 ;  /* 0x0000002622227221 */ /* 0x000fe40000010000 */
        /* <DEDUP_REMOVED lines=58> */
[----:B------:R-:W0:Y:S01]  /*2d90*/  LDS.128 R28, [R56+0x2df0] ;  /* 0x002df000381c7984 */ /* 0x000e220000000c00 */
[----:B------:R-:W-:-:S02]  /*2da0*/  FADD.FTZ R33, R36, R34 ;  /* 0x0000002224217221 */ /* 0x000fc40000010000 */
[----:B------:R-:W-:Y:S02]  /*2db0*/  FADD.FTZ R34, R39, R35 ;  /* 0x0000002327227221 */ /* 0x000fe40000010000 */
[----:B0-----:R-:W-:Y:S02]  /*2dc0*/  FADD.FTZ R28, R37, R28 ;  /* 0x0000001c251c7221 */ /* 0x001fe40000010000 */
[----:B------:R-:W-:Y:S02]  /*2dd0*/  FADD.FTZ R29, R32, R29 ;  /* 0x0000001d201d7221 */ /* 0x000fe40000010000 */
[----:B------:R-:W-:Y:S02]  /*2de0*/  FADD.FTZ R30, R33, R30 ;  /* 0x0000001e211e7221 */ /* 0x000fe40000010000 */
[----:B------:R-:W-:Y:S02]  /*2df0*/  FADD.FTZ R31, R34, R31 ;  /* 0x0000001f221f7221 */ /* 0x000fe40000010000 */
.L_x_2465:
[----:B------:R-:W-:Y:S05]  /*2e00*/  BSYNC B0 ;  /* 0x0000000000007941 */ /* 0x000fea0003800000 */
.L_x_2464:
        /* <DEDUP_REMOVED lines=19> */
.L_x_2467:
[----:B------:R-:W-:Y:S05]  /*2f40*/  BSYNC B0 ;  /* 0x0000000000007941 */ /* 0x000fea0003800000 */
.L_x_2466:
[----:B------:R-:W-:Y:S05]  /*2f50*/  @!P0 BRA `(.L_x_2468) ;  /* 0x0000124000008947 */ /* 0x000fea0003800000 */
[----:B0-2---:R-:W0:Y:S01]  /*2f60*/  S2R R28, SR_CTAID.Y ;  /* 0x00000000001c7919 */ /* 0x005e220000002600 */
[----:B------:R-:W-:-:S05]  /*2f70*/  LOP3.LUT R29, R60, 0x1, RZ, 0xc0, !PT ;  /* 0x000000013c1d7812 */ /* 0x000fca00078ec0ff */
[----:B------:R-:W-:-:S04]  /*2f80*/  IMAD R29, R29, c[0x0][0x10], RZ ;  /* 0x000004001d1d7a24 */ /* 0x000fc800078e02ff */
[----:B------:R-:W-:-:S05]  /*2f90*/  IMAD R30, R29, c[0x0][0xc], RZ ;  /* 0x000003001d1e7a24 */ /* 0x000fca00078e02ff */
[----:B------:R-:W-:-:S05]  /*2fa0*/  SHF.L.U32 R33, R30, 0x1, RZ ;  /* 0x000000011e217819 */ /* 0x000fca00000006ff */
[----:B------:R-:W-:Y:S01]  /*2fb0*/  IMAD.WIDE R32, R33, R36, c[0x0][0x1b0] ;  /* 0x00006c0021207625 */ /* 0x000fe200078e0224 */
[----:B0-----:R-:W-:-:S05]  /*2fc0*/  IADD3 R31, R29, R28, RZ ;  /* 0x0000001c1d1f7210 */ /* 0x001fca0007ffe0ff */
        /* <DEDUP_REMOVED lines=10> */
[----:B------:R-:W-:Y:S01]  /*3070*/  MOV R29, 0x1 ;  /* 0x00000001001d7802 */ /* 0x000fe20000000f00 */
[----:B------:R-:W-:Y:S01]  /*3080*/  UPOPC UR4, UR4 ;  /* 0x00000004000472bf */ /* 0x000fe20008000000 */
[----:B-1----:R-:W-:Y:S01]  /*3090*/  SEL R34, RZ, c[0x0][0xc], P0 ;  /* 0x00000300ff227a07 */ /* 0x002fe20000000000 */
[----:B------:R-:W-:-:S00]  /*30a0*/  ERRBAR ;  /* 0x00000000000079ab */ /* 0x000fc00000000000 */
[----:B------:R-:W-:Y:S02]  /*30b0*/  SEL R29, R29, 0xffffffff, !P0 ;  /* 0xffffffff1d1d7807 */ /* 0x000fe40004000000 */
[----:B0-----:R-:W-:-:S02]  /*30c0*/  ISETP.EQ.U32.AND P3, PT, R36, UR5, PT ;  /* 0x0000000524007c0c */ /* 0x001fc4000bf62070 */
[----:B------:R-:W-:Y:S01]  /*30d0*/  ISETP.NE.AND P0, PT, R34, -0x1, PT ;  /* 0xffffffff2200780c */ /* 0x000fe20003f05270 */
[----:B------:R-:W-:-:S10]  /*30e0*/  IMAD R29, R29, UR4, RZ ;  /* 0x000000041d1d7c24 */ /* 0x000fd4000f8e02ff */
[----:B------:R0:W-:Y:S02]  /*30f0*/  @P3 RED.E.ADD.S32.STRONG.GPU [R30.64], R29 ;  /* 0x0000001d1e00398e */ /* 0x0001e4000c10e38e */
[----:B------:R-:W-:Y:S05]  /*3100*/  @!P0 BRA `(.L_x_2469) ;  /* 0x0000005000008947 */ /* 0x000fea0003800000 */
.L_x_2470:
[----:B0-----:R-:W2:Y:S01]  /*3110*/  LDG.E.STRONG.GPU R29, [R30.64] ;  /* 0x0000000e1e1d7981 */ /* 0x001ea2000c1ef900 */
[----:B------:R-:W-:Y:S01]  /*3120*/  YIELD ;  /* 0x0000000000007946 */ /* 0x000fe20003800000 */
[----:B--2---:R-:W-:Y:S01]  /*3130*/  ISETP.NE.AND P0, PT, R29, R34, PT ;  /* 0x000000221d00720c */ /* 0x004fe20003f05270 */
[----:B------:R-:W-:-:S12]  /*3140*/  CCTL.IVALL ;  /* 0x00000000ff00798f */ /* 0x000fd80002000000 */
[----:B------:R-:W-:Y:S05]  /*3150*/  @P0 BRA `(.L_x_2470) ;  /* 0xffffffb000000947 */ /* 0x000fea000383ffff */
.L_x_2469:
[----:B------:R-:W-:Y:S01]  /*3160*/  ISETP.NE.AND P0, PT, RZ, c[0x0][0xc], PT ;  /* 0x00000300ff007a0c */ /* 0x000fe20003f05270 */
[----:B------:R-:W-:Y:S01]  /*3170*/  WARPSYNC 0xffffffff ;  /* 0xffffffff00007948 */ /* 0x000fe20003800000 */
[----:B------:R-:W-:Y:S11]  /*3180*/  BAR.SYNC.DEFER_BLOCKING 0x0 ;  /* 0x0000000000007b1d */ /* 0x000ff60000010000 */
[----:B------:R-:W-:Y:S05]  /*3190*/  @!P0 BRA `(.L_x_2468) ;  /* 0x0000100000008947 */ /* 0x000fea0003800000 */
[----:B0-----:R-:W-:-:S10]  /*31a0*/  HFMA2.MMA R29, -RZ, RZ, 0, 5.9604644775390625e-08 ;  /* 0x00000001ff1d7435 */ /* 0x001fd400000001ff */
[----:B------:R-:W-:-:S04]  /*31b0*/  IADD3 R29, -R29, c[0x0][0xc], RZ ;  /* 0x000003001d1d7a10 */ /* 0x000fc80007ffe1ff */
[----:B------:R-:W-:Y:S02]  /*31c0*/  ISETP.GE.U32.AND P0, PT, R29, 0x3, PT ;  /* 0x000000031d00780c */ /* 0x000fe40003f06070 */
[----:B------:R-:W-:-:S11]  /*31d0*/  MOV R29, RZ ;  /* 0x000000ff001d7202 */ /* 0x000fd60000000f00 */
[----:B------:R-:W-:Y:S05]  /*31e0*/  @!P0 BRA `(.L_x_2471) ;  /* 0x00000de000008947 */ /* 0x000fea0003800000 */
[----:B------:R-:W-:Y:S01]  /*31f0*/  ULDC UR5, c[0x0][0xc] ;  /* 0x0000030000057ab9 */ /* 0x000fe20000000800 */
[----:B------:R-:W-:Y:S01]  /*3200*/  MOV R29, RZ ;  /* 0x000000ff001d7202 */ /* 0x000fe20000000f00 */
[----:B------:R-:W-:-:S04]  /*3210*/  ULOP3.LUT UR4, UR5, 0x3, URZ, 0xc0, !UPT ;  /* 0x0000000305047892 */ /* 0x000fc8000f8ec03f */
        /* <DEDUP_REMOVED lines=8> */
.L_x_2474:
[----:B------:R-:W-:-:S13]  /*32a0*/  ISETP.EQ.OR P3, PT, R29, R41, P2 ;  /* 0x000000291d00720c */ /* 0x000fda0001762670 */
[----:B------:R-:W-:-:S04]  /*32b0*/  @!P3 IMAD R31, R29, c[0x0][0x10], R28 ;  /* 0x000004001d1fba24 */ /* 0x000fc800078e021c */
        /* <DEDUP_REMOVED lines=114> */
.L_x_2473:
[----:B------:R-:W-:-:S06]  /*39e0*/  UISETP.GT.AND UP0, UPT, UR4, 0x4, UPT ;  /* 0x000000040400788c */ /* 0x000fcc000bf04270 */
[----:B------:R-:W-:-:S13]  /*39f0*/  PLOP3.LUT P3, PT, PT, PT, UP0, 0x80, 0x0 ;  /* 0x000000000000781c */ /* 0x000fda0003f6f008 */
[----:B------:R-:W-:Y:S05]  /*3a00*/  @!P3 BRA `(.L_x_2475) ;  /* 0x000003b00000b947 */ /* 0x000fea0003800000 */
[CC--:B------:R-:W-:Y:S02]  /*3a10*/  ISETP.EQ.OR P0, PT, R29.reuse, R41.reuse, P2 ;  /* 0x000000291d00720c */ /* 0x0c0fe40001702670 */
[C---:B------:R-:W-:Y:S02]  /*3a20*/  IADD3 R31, R29.reuse, 0x1, RZ ;  /* 0x000000011d1f7810 */ /* 0x040fe40007ffe0ff */
        /* <DEDUP_REMOVED lines=22> */
[----:B------:R-:W-:Y:S01]  /*3b90*/  IADD3 R30, R29, 0x1, RZ ;  /* 0x000000011d1e7810 */ /* 0x000fe20007ffe0ff */
        /* <DEDUP_REMOVED lines=34> */
.L_x_2475:
[----:B------:R-:W-:-:S13]  /*3dc0*/  ISETP.NE.OR P0, PT, RZ, UR4, P0 ;  /* 0x00000004ff007c0c */ /* 0x000fda0008705670 */
[----:B------:R-:W-:Y:S05]  /*3dd0*/  @!P0 BRA `(.L_x_2471) ;  /* 0x000001f000008947 */ /* 0x000fea0003800000 */
.L_x_2472:
        /* <DEDUP_REMOVED lines=31> */
.L_x_2471:
        /* <DEDUP_REMOVED lines=12> */
.L_x_2477:
[----:B------:R-:W-:Y:S05]  /*4090*/  BSYNC B0 ;  /* 0x0000000000007941 */ /* 0x000fea0003800000 */
.L_x_2476:
        /* <DEDUP_REMOVED lines=16> */
.L_x_2468:
        /* <DEDUP_REMOVED lines=10> */
[----:B--2---:R-:W1:Y:S02]  /*4240*/  LDS.64 R26, [0xe0] ;  /* 0x0000e000ff1a7984 */ /* 0x004e640000000a00 */
[----:B01----:R-:W-:Y:S02]  /*4250*/  FMUL.FTZ R30, R26, c[0x0][0x20c] ;  /* 0x000083001a1e7a20 */ /* 0x003fe40000410000 */
        /* <DEDUP_REMOVED lines=20> */
.L_x_2478:
        /* <DEDUP_REMOVED lines=17> */
.L_x_2480:
[----:B------:R-:W-:Y:S05]  /*44b0*/  BSYNC B0 ;  /* 0x0000000000007941 */ /* 0x000fea0003800000 */
.L_x_2479:
        /* <DEDUP_REMOVED lines=19> */
.L_x_2481:
        /* <DEDUP_REMOVED lines=17> */
.L_x_2483:
[----:B------:R-:W-:Y:S05]  /*4700*/  BSYNC B0 ;  /* 0x0000000000007941 */ /* 0x000fea0003800000 */
.L_x_2482:
        /* <DEDUP_REMOVED lines=19> */
.L_x_2484:
        /* <DEDUP_REMOVED lines=17> */
.L_x_2486:
[----:B------:R-:W-:Y:S05]  /*4950*/  BSYNC B0 ;  /* 0x0000000000007941 */ /* 0x000fea0003800000 */
.L_x_2485:
        /* <DEDUP_REMOVED lines=32> */
.L_x_2487:
        /* <DEDUP_REMOVED lines=17> */
.L_x_2489:
[----:B------:R-:W-:Y:S05]  /*4c70*/  BSYNC B0 ;  /* 0x0000000000007941 */ /* 0x000fea0003800000 */
.L_x_2488:
        /* <DEDUP_REMOVED lines=19> */
.L_x_2490:
        /* <DEDUP_REMOVED lines=17> */
.L_x_2492:
[----:B------:R-:W-:Y:S05]  /*4ec0*/  BSYNC B0 ;  /* 0x0000000000007941 */ /* 0x000fea0003800000 */
.L_x_2491:
        /* <DEDUP_REMOVED lines=19> */
.L_x_2493:
        /* <DEDUP_REMOVED lines=17> */
.L_x_2495:
[----:B------:R-:W-:Y:S05]  /*5110*/  BSYNC B0 ;  /* 0x0000000000007941 */ /* 0x000fea0003800000 */
.L_x_2494:
        /* <DEDUP_REMOVED lines=19> */
.L_x_2496:
        /* <DEDUP_REMOVED lines=17> */
.L_x_2498:
[----:B------:R-:W-:Y:S05]  /*5360*/  BSYNC B0 ;  /* 0x0000000000007941 */ /* 0x000fea0003800000 */
.L_x_2497:
        /* <DEDUP_REMOVED lines=19> */
.L_x_2499:
[----:B------:R-:W-:Y:S01]  /*54a0*/  BSSY B0, `(.L_x_2500) ;  /* 0x0000010000007945 */ /* 0x000fe20003800000 */
[----:B------:R-:W-:Y:S05]  /*54b0*/  @P6 BRA `(.L_x_2501) ;  /* 0x000000e000006947 */ /* 0x000fea0003800000 */
[----:B------:R-:W-:Y:S01]  /*54c0*/  MOV R7, R9 ;  /* 0x0000000900077202 */ /* 0x000fe20000000f00 */
[----:B------:R-:W-:Y:S02]  /*54d0*/  IMAD R71, R71, c[0x0][0x1d8], RZ ;  /* 0x0000760047477a24 */ /* 0x000fe400078e02ff */
[----:B------:R-:W-:Y:S02]  /*54e0*/  FFMA.FTZ R3, R58, R30, R31 ;  /* 0x0000001e3a037223 */ /* 0x000fe4000001001f */
[----:B------:R-:W-:-:S04]  /*54f0*/  IMAD.WIDE.U32 R6, R62, c[0x0][0x1d8], R6 ;  /* 0x000076003e067a25 */ /* 0x000fc800078e0006 */
[----:B------:R-:W-:Y:S02]  /*5500*/  IMAD R71, R62, c[0x0][0x1dc], R71 ;  /* 0x000077003e477a24 */ /* 0x000fe400078e0247 */
[----:B------:R-:W-:Y:S02]  /*5510*/  FFMA.FTZ R30, R57, R30, R31 ;  /* 0x0000001e391e7223 */ /* 0x000fe4000001001f */
[----:B------:R-:W-:Y:S01]  /*5520*/  FFMA.FTZ R3, R2, R24, -R3 ;  /* 0x0000001802037223 */ /* 0x000fe20000010803 */
[----:B------:R-:W-:Y:S01]  /*5530*/  IADD3 R71, R7, R71, RZ ;  /* 0x0000004707477210 */ /* 0x000fe20007ffe0ff */
[----:B------:R-:W-:Y:S01]  /*5540*/  FFMA.FTZ R30, R5, R25, -R30 ;  /* 0x00000019051e7223 */ /* 0x000fe2000001081e */
[----:B------:R-:W-:Y:S01]  /*5550*/  LEA R2, P0, R6, c[0x0][0x160], 0x2 ;  /* 0x0000580006027a11 */ /* 0x000fe200078010ff */
[----:B------:R-:W-:Y:S02]  /*5560*/  FMUL.FTZ R4, R3, UR12 ;  /* 0x0000000c03047c20 */ /* 0x000fe40008410000 */
[----:B------:R-:W-:Y:S01]  /*5570*/  FMUL.FTZ R5, R30, UR12 ;  /* 0x0000000c1e057c20 */ /* 0x000fe20008410000 */
[----:B------:R-:W-:-:S05]  /*5580*/  LEA.HI.X R3, R6, c[0x0][0x164], R71, 0x2, P0 ;  /* 0x0000590006037a11 */ /* 0x000fca00000f1447 */
[----:B------:R1:W-:Y:S04]  /*5590*/  STG.E.64 [R2.64], R4 ;  /* 0x0000000402007986 */ /* 0x0003e8000c101b0e */
.L_x_2501:
[----:B------:R-:W-:Y:S05]  /*55a0*/  BSYNC B0 ;  /* 0x0000000000007941 */ /* 0x000fea0003800000 */
.L_x_2500:
[----:B------:R-:W-:Y:S01]  /*55b0*/  ULDC UR4, c[0x0][0x10] ;  /* 0x0000040000047ab9 */ /* 0x000fe20000000800 */
[----:B------:R-:W-:Y:S01]  /*55c0*/  IADD3 R60, R60, 0x1, RZ ;  /* 0x000000013c3c7810 */ /* 0x000fe20007ffe0ff */
[----:B------:R-:W-:-:S04]  /*55d0*/  UIADD3 UR7, UR7, UR4, URZ ;  /* 0x0000000407077290 */ /* 0x000fc8000fffe03f */
[----:B------:R-:W-:-:S06]  /*55e0*/  UISETP.GE.AND UP0, UPT, UR7, UR6, UPT ;  /* 0x000000060700728c */ /* 0x000fcc000bf06270 */
[----:B------:R-:W-:-:S13]  /*55f0*/  PLOP3.LUT P0, PT, PT, PT, UP0, 0x80, 0x0 ;  /* 0x000000000000781c */ /* 0x000fda0003f0f008 */
[----:B------:R-:W-:Y:S01]  /*5600*/  @P0 CALL.REL.NOINC `(.L_x_2451) ;  /* 0x0000001000000944 */ /* 0x000fe20003c00000 */
[----:B------:R-:W-:Y:S05]  /*5610*/  BRA `(.L_x_2502) ;  /* 0xffffacd000007947 */ /* 0x000fea000383ffff */
.L_x_2451:
        /* <DEDUP_REMOVED lines=18> */
.L_x_2504:
[----:B------:R-:W-:Y:S05]  /*5740*/  BSYNC B0 ;  /* 0x0000000000007941 */ /* 0x000fea0003800000 */
.L_x_2503:
        /* <DEDUP_REMOVED lines=11> */
.L_x_2506:
[----:B------:R-:W2:Y:S01]  /*5800*/  LDG.E.STRONG.GPU R5, [R2.64] ;  /* 0x0000000e02057981 */ /* 0x000ea2000c1ef900 */
[----:B------:R-:W-:Y:S01]  /*5810*/  YIELD ;  /* 0x0000000000007946 */ /* 0x000fe20003800000 */
[----:B--2---:R-:W-:Y:S01]  /*5820*/  ISETP.NE.AND P0, PT, R5, R4, PT ;  /* 0x000000040500720c */ /* 0x004fe20003f05270 */
[----:B------:R-:W-:-:S12]  /*5830*/  CCTL.IVALL ;  /* 0x00000000ff00798f */ /* 0x000fd80002000000 */
[----:B------:R-:W-:Y:S05]  /*5840*/  @P0 BRA `(.L_x_2506) ;  /* 0xffffffb000000947 */ /* 0x000fea000383ffff */
.L_x_2505:
[----:B------:R-:W-:Y:S02]  /*5850*/  WARPSYNC 0xffffffff ;  /* 0xffffffff00007948 */ /* 0x000fe40003800000 */
[----:B------:R-:W-:Y:S01]  /*5860*/  MOV R19, c[0x0][0x1dc] ;  /* 0x0000770000137a02 */ /* 0x000fe20000000f00 */
[----:B------:R-:W-:Y:S03]  /*5870*/  BAR.SYNC.DEFER_BLOCKING 0x0 ;  /* 0x0000000000007b1d */ /* 0x000fe60000010000 */
[----:B------:R-:W-:-:S04]  /*5880*/  LEA.HI R2, P0, R19, c[0x0][0x1d8], RZ, 0x1 ;  /* 0x0000760013027a11 */ /* 0x000fc800078108ff */
[----:B------:R-:W-:-:S04]  /*5890*/  IADD3.X R3, RZ, c[0x0][0x1dc], RZ, P0, !PT ;  /* 0x00007700ff037a10 */ /* 0x000fc800007fe4ff */
[--C-:B------:R-:W-:Y:S02]  /*58a0*/  SHF.R.S64 R25, R2, 0x1, R3.reuse ;  /* 0x0000000102197819 */ /* 0x100fe40000001003 */
[----:B------:R-:W-:Y:S02]  /*58b0*/  SHF.R.S32.HI R2, RZ, 0x1f, R0 ;  /* 0x0000001fff027819 */ /* 0x000fe40000011400 */
[----:B0-----:R-:W-:Y:S02]  /*58c0*/  SHF.R.S32.HI R14, RZ, 0x1, R3 ;  /* 0x00000001ff0e7819 */ /* 0x001fe40000011403 */
        /* <DEDUP_REMOVED lines=17> */
.L_x_2507:
        /* <DEDUP_REMOVED lines=26> */
.L_x_2508:
        /* <DEDUP_REMOVED lines=16> */
.L_x_5179:


//--------------------- .text._Z35group_norm_nhwc_bwd_one_pass_kernelI11Fp32IOBf16WLi256ELi96ELi768EEv26Group_norm_nhwc_bwd_params --------------------------
	.section	.text._Z35group_norm_nhwc_bwd_one_pass_kernelI11Fp32IOBf16WLi256ELi96ELi768EEv26Group_norm_nhwc_bwd_params,"ax",@progbits
	.sectioninfo	@"SHI_REGISTERS=80"
	.align	128
        .global         _Z35group_norm_nhwc_bwd_one_pass_kernelI11Fp32IOBf16WLi256ELi96ELi768EEv26Group_norm_nhwc_bwd_params
        .type           _Z35group_norm_nhwc_bwd_one_pass_kernelI11Fp32IOBf16WLi256ELi96ELi768EEv26Group_norm_nhwc_bwd_params,@function
        .size           _Z35group_norm_nhwc_bwd_one_pass_kernelI11Fp32IOBf16WLi256ELi96ELi768EEv26Group_norm_nhwc_bwd_params,(.L_x_5180 - _Z35group_norm_nhwc_bwd_one_pass_kernelI11Fp32IOBf16WLi256ELi96ELi768EEv26Group_norm_nhwc_bwd_params)
        .other          _Z35group_norm_nhwc_bwd_one_pass_kernelI11Fp32IOBf16WLi256ELi96ELi768EEv26Group_norm_nhwc_bwd_params,@"STO_CUDA_ENTRY STV_DEFAULT"
_Z35group_norm_nhwc_bwd_one_pass_kernelI11Fp32IOBf16WLi256ELi96ELi768EEv26Group_norm_nhwc_bwd_params:
.text._Z35group_norm_nhwc_bwd_one_pass_kernelI11Fp32IOBf16WLi256ELi96ELi768EEv26Group_norm_nhwc_bwd_params:
        /* <DEDUP_REMOVED lines=59> */
.L_x_2592:
[----:B--2---:R-:W2:Y:S01]  /*03b0*/  LDL R8, [R1+0x48] ;  /* 0x0000480001087983 */ /* 0x004ea20000100800 */
[----:B------:R-:W-:Y:S01]  /*03c0*/  IABS R5, c[0x0][0x1f0] ;  /* 0x00007c0000057a13 */ /* 0x000fe20000000000 */
[----:B------:R-:W-:Y:S01]  /*03d0*/  UMOV UR6, URZ ;  /* 0x0000003f00067c82 */ /* 0x000fe20008000000 */
[----:B------:R-:W-:Y:S01]  /*03e0*/  IABS R6, UR9 ;  /* 0x0000000900067c13 */ /* 0x000fe20008000000 */
[----:B------:R-:W-:Y:S01]  /*03f0*/  UISETP.GE.AND UP2, UPT, UR9, URZ, UPT ;  /* 0x0000003f0900728c */ /* 0x000fe2000bf46270 */
[----:B0-----:R0:W1:Y:S01]  /*0400*/  R2UR UR17, R5 ;  /* 0x00000000051173c2 */ /* 0x00106200000e0000 */
[----:B------:R-:W-:Y:S01]  /*0410*/  ULDC UR15, c[0x0][0x1f0] ;  /* 0x00007c00000f7ab9 */ /* 0x000fe20000000800 */
[C---:B------:R-:W-:Y:S01]  /*0420*/  IADD3 R23, R2.reuse, 0x20, RZ ;  /* 0x0000002002177810 */ /* 0x040fe20007ffe0ff */
[----:B------:R-:W-:Y:S01]  /*0430*/  CS2R R60, SRZ ;  /* 0x00000000003c7805 */ /* 0x000fe2000001ff00 */
[C---:B------:R-:W-:Y:S01]  /*0440*/  IADD3 R7, R2.reuse, 0x10, RZ ;  /* 0x0000001002077810 */ /* 0x040fe20007ffe0ff */
[----:B------:R-:W-:Y:S01]  /*0450*/  CS2R R50, SRZ ;  /* 0x0000000000327805 */ /* 0x000fe2000001ff00 */
[----:B------:R-:W-:-:S02]  /*0460*/  IADD3 R22, R2, 0x30, RZ ;  /* 0x0000003002167810 */ /* 0x000fc40007ffe0ff */
[----:B------:R3:W4:Y:S01]  /*0470*/  R2UR UR14, R6 ;  /* 0x00000000060e73c2 */ /* 0x00072200000e0000 */
[----:B------:R-:W-:Y:S02]  /*0480*/  ISETP.GE.U32.AND P3, PT, R23, c[0x0][0x1e0], PT ;  /* 0x0000780017007a0c */ /* 0x000fe40003f66070 */
[----:B------:R-:W-:Y:S02]  /*0490*/  SHF.R.S32.HI R11, RZ, 0x1f, R23 ;  /* 0x0000001fff0b7819 */ /* 0x000fe40000011417 */
[----:B------:R-:W-:Y:S02]  /*04a0*/  ISETP.GE.U32.AND P2, PT, R7, c[0x0][0x1e0], PT ;  /* 0x0000780007007a0c */ /* 0x000fe40003f46070 */
[----:B------:R-:W-:Y:S02]  /*04b0*/  ISETP.GE.U32.AND P5, PT, R22, c[0x0][0x1e0], PT ;  /* 0x0000780016007a0c */ /* 0x000fe40003fa6070 */
[----:B------:R-:W-:Y:S02]  /*04c0*/  SHF.R.S32.HI R12, RZ, 0x1f, R7 ;  /* 0x0000001fff0c7819 */ /* 0x000fe40000011407 */
[----:B0-----:R-:W-:-:S02]  /*04d0*/  SHF.R.S32.HI R5, RZ, 0x1f, R22 ;  /* 0x0000001fff057819 */ /* 0x001fc40000011416 */
[----:B------:R-:W-:Y:S02]  /*04e0*/  IADD3 R16, R2, 0x40, RZ ;  /* 0x0000004002107810 */ /* 0x000fe40007ffe0ff */
[----:B------:R-:W-:Y:S01]  /*04f0*/  ISETP.GE.AND.EX P3, PT, R11, c[0x0][0x1e4], PT, P3 ;  /* 0x000079000b007a0c */ /* 0x000fe20003f66330 */
[----:B-1----:R-:W0:Y:S01]  /*0500*/  I2F.RP R3, UR17 ;  /* 0x0000001100037d06 */ /* 0x002e220008209400 */
[----:B------:R-:W-:Y:S02]  /*0510*/  ISETP.GE.AND.EX P2, PT, R12, c[0x0][0x1e4], PT, P2 ;  /* 0x000079000c007a0c */ /* 0x000fe40003f46320 */
[----:B------:R-:W-:Y:S02]  /*0520*/  ISETP.GE.AND.EX P5, PT, R5, c[0x0][0x1e4], PT, P5 ;  /* 0x0000790005007a0c */ /* 0x000fe40003fa6350 */
[----:B------:R-:W-:Y:S02]  /*0530*/  ISETP.GE.U32.AND P4, PT, R16, c[0x0][0x1e0], PT ;  /* 0x0000780010007a0c */ /* 0x000fe40003f86070 */
[----:B---3--:R-:W-:-:S02]  /*0540*/  SHF.R.S32.HI R6, RZ, 0x1f, R16 ;  /* 0x0000001fff067819 */ /* 0x008fc40000011410 */
[C---:B------:R-:W-:Y:S02]  /*0550*/  ISETP.GT.U32.OR P3, PT, R0.reuse, 0x2ff, P3 ;  /* 0x000002ff0000780c */ /* 0x040fe40001f64470 */
[C---:B------:R-:W-:Y:S02]  /*0560*/  ISETP.GT.U32.OR P2, PT, R0.reuse, 0x2ff, P2 ;  /* 0x000002ff0000780c */ /* 0x040fe40001744470 */
[----:B------:R-:W-:Y:S02]  /*0570*/  ISETP.GT.U32.OR P5, PT, R0, 0x2ff, P5 ;  /* 0x000002ff0000780c */ /* 0x000fe40002fa4470 */
[----:B------:R-:W-:Y:S01]  /*0580*/  ISETP.GE.AND.EX P4, PT, R6, c[0x0][0x1e4], PT, P4 ;  /* 0x0000790006007a0c */ /* 0x000fe20003f86340 */
[----:B0-----:R-:W0:Y:S01]  /*0590*/  MUFU.RCP R3, R3 ;  /* 0x0000000300037308 */ /* 0x001e220000001000 */
[----:B------:R-:W-:Y:S02]  /*05a0*/  IADD3 R18, R2, 0x50, RZ ;  /* 0x0000005002127810 */ /* 0x000fe40007ffe0ff */
[----:B------:R-:W-:-:S02]  /*05b0*/  ISETP.GT.U32.OR P4, PT, R0, 0x2ff, P4 ;  /* 0x000002ff0000780c */ /* 0x000fc40002784470 */
[----:B------:R-:W-:-:S05]  /*05c0*/  SHF.R.S32.HI R20, RZ, 0x1f, R18 ;  /* 0x0000001fff147819 */ /* 0x000fca0000011412 */
[----:B------:R-:W-:-:S04]  /*05d0*/  @!P5 IMAD R5, R5, c[0x0][0x1d8], RZ ;  /* 0x000076000505da24 */ /* 0x000fc800078e02ff */
[----:B------:R-:W-:Y:S01]  /*05e0*/  @!P5 IMAD R21, R22, c[0x0][0x1dc], R5 ;  /* 0x000077001615da24 */ /* 0x000fe200078e0205 */
[----:B0-----:R-:W-:Y:S01]  /*05f0*/  IADD3 R4, R3, 0xffffffe, RZ ;  /* 0x0ffffffe03047810 */ /* 0x001fe20007ffe0ff */
[----:B------:R-:W-:-:S04]  /*0600*/  @!P4 IMAD R6, R6, c[0x0][0x1d8], RZ ;  /* 0x000076000606ca24 */ /* 0x000fc800078e02ff */
[----:B------:R-:W-:Y:S01]  /*0610*/  @!P4 IMAD R19, R16, c[0x0][0x1dc], R6 ;  /* 0x000077001013ca24 */ /* 0x000fe200078e0206 */
[----:B------:R-:W0:Y:S02]  /*0620*/  F2I.FTZ.U32.TRUNC.NTZ R4, R4 ;  /* 0x0000000400047305 */ /* 0x000e24000021f000 */
[----:B0-----:R-:W0:Y:S02]  /*0630*/  R2UR UR7, R4 ;  /* 0x00000000040773c2 */ /* 0x001e2400000e0000 */
[----:B0-----:R-:W-:-:S04]  /*0640*/  UIADD3 UR5, URZ, -UR7, URZ ;  /* 0x800000073f057290 */ /* 0x001fc8000fffe03f */
[----:B------:R-:W-:-:S04]  /*0650*/  UIMAD UR5, UR5, UR17, URZ ;  /* 0x00000011050572a4 */ /* 0x000fc8000f8e023f */
[----:B------:R-:W-:-:S04]  /*0660*/  UIMAD.WIDE.U32 UR6, UR7, UR5, UR6 ;  /* 0x00000005070672a5 */ /* 0x000fc8000f8e0006 */
[----:B----4-:R-:W-:-:S04]  /*0670*/  UIMAD.WIDE.U32 UR6, UR7, UR14, URZ ;  /* 0x0000000e070672a5 */ /* 0x010fc8000f8e003f */
        /* <DEDUP_REMOVED lines=15> */
[----:B------:R-:W-:-:S03]  /*0770*/  UIMAD UR22, UR16, 0x60, URZ ;  /* 0x00000060101678a4 */ /* 0x000fc6000f8e023f */
[----:B------:R-:W-:-:S03]  /*0780*/  @UP2 UIADD3 UR7, UR7, 0x1, URZ ;  /* 0x0000000107072890 */ /* 0x000fc6000fffe03f */
[----:B------:R-:W-:-:S03]  /*0790*/  MOV R4, UR22 ;  /* 0x0000001600047c02 */ /* 0x000fc60008000f00 */
[----:B------:R-:W-:-:S04]  /*07a0*/  @!UP1 UIADD3 UR7, -UR7, URZ, URZ ;  /* 0x0000003f07079290 */ /* 0x000fc8000fffe13f */
[----:B------:R-:W-:-:S03]  /*07b0*/  USEL UR7, UR14, UR7, !UP0 ;  /* 0x000000070e077287 */ /* 0x000fc6000c000000 */
[----:B------:R-:W-:Y:S02]  /*07c0*/  ULDC.64 UR14, c[0x0][0x1e8] ;  /* 0x00007a00000e7ab9 */ /* 0x000fe40000000a00 */
[----:B------:R-:W-:-:S04]  /*07d0*/  USHF.R.S32.HI UR5, URZ, 0x1f, UR7 ;  /* 0x0000001f3f057899 */ /* 0x000fc80008011407 */
[----:B------:R-:W-:-:S04]  /*07e0*/  UIMAD UR5, UR5, UR14, URZ ;  /* 0x0000000e050572a4 */ /* 0x000fc8000f8e023f */
[----:B------:R-:W-:Y:S01]  /*07f0*/  UIMAD UR5, UR7, UR15, UR5 ;  /* 0x0000000f070572a4 */ /* 0x000fe2000f8e0205 */
[----:B--2---:R-:W-:Y:S02]  /*0800*/  SHF.R.S32.HI R3, RZ, 0x1f, R8 ;  /* 0x0000001fff037819 */ /* 0x004fe40000011408 */
[----:B------:R-:W-:-:S04]  /*0810*/  IADD3 R8, P0, R8, UR22, RZ ;  /* 0x0000001608087c10 */ /* 0x000fc8000ff1e0ff */
[----:B------:R-:W-:Y:S01]  /*0820*/  LEA.HI.X.SX32 R9, R4, R3, 0x1, P0 ;  /* 0x0000000304097211 */ /* 0x000fe200000f0eff */
[----:B------:R-:W-:Y:S01]  /*0830*/  @!P3 IMAD R4, R11, c[0x0][0x1d8], RZ ;  /* 0x000076000b04ba24 */ /* 0x000fe200078e02ff */
[----:B------:R-:W-:Y:S02]  /*0840*/  MOV R3, UR7 ;  /* 0x0000000700037c02 */ /* 0x000fe40008000f00 */
[----:B------:R-:W-:Y:S01]  /*0850*/  ISETP.GE.U32.AND P0, PT, R18, c[0x0][0x1e0], PT ;  /* 0x0000780012007a0c */ /* 0x000fe20003f06070 */
[----:B------:R-:W-:Y:S02]  /*0860*/  @!P3 IMAD R17, R23, c[0x0][0x1dc], R4 ;  /* 0x000077001711ba24 */ /* 0x000fe400078e0204 */
[----:B------:R-:W-:Y:S01]  /*0870*/  IMAD.WIDE.U32 R8, R3, c[0x0][0x1e8], R8 ;  /* 0x00007a0003087a25 */ /* 0x000fe200078e0008 */
[----:B------:R-:W-:-:S03]  /*0880*/  ISETP.GE.AND.EX P0, PT, R20, c[0x0][0x1e4], PT, P0 ;  /* 0x0000790014007a0c */ /* 0x000fc60003f06300 */
[----:B------:R-:W-:Y:S01]  /*0890*/  @!P2 IMAD R3, R12, c[0x0][0x1d8], RZ ;  /* 0x000076000c03aa24 */ /* 0x000fe200078e02ff */
[----:B------:R-:W-:Y:S02]  /*08a0*/  IADD3 R11, R9, UR5, RZ ;  /* 0x00000005090b7c10 */ /* 0x000fe4000fffe0ff */
[-C--:B------:R-:W-:Y:S01]  /*08b0*/  @!P2 MOV R10, R8.reuse ;  /* 0x00000008000aa202 */ /* 0x080fe20000000f00 */
[C---:B------:R-:W-:Y:S01]  /*08c0*/  @!P2 IMAD R3, R7.reuse, c[0x0][0x1dc], R3 ;  /* 0x000077000703aa24 */ /* 0x040fe200078e0203 */
[-C--:B------:R-:W-:Y:S02]  /*08d0*/  @!P4 MOV R4, R8.reuse ;  /* 0x000000080004c202 */ /* 0x080fe40000000f00 */
[----:B------:R-:W-:Y:S01]  /*08e0*/  @!P4 MOV R5, R11 ;  /* 0x0000000b0005c202 */ /* 0x000fe20000000f00 */
[----:B------:R-:W-:Y:S01]  /*08f0*/  @!P2 IMAD.WIDE.U32 R14, R7, c[0x0][0x1d8], R10 ;  /* 0x00007600070eaa25 */ /* 0x000fe200078e000a */
[----:B------:R-:W-:Y:S02]  /*0900*/  ISETP.GT.U32.OR P0, PT, R0, 0x2ff, P0 ;  /* 0x000002ff0000780c */ /* 0x000fe40000704470 */
[----:B------:R-:W-:Y:S01]  /*0910*/  @!P3 MOV R12, R8 ;  /* 0x00000008000cb202 */ /* 0x000fe20000000f00 */
[----:B------:R-:W-:Y:S01]  /*0920*/  @!P4 IMAD.WIDE.U32 R4, R16, c[0x0][0x1d8], R4 ;  /* 0x000076001004ca25 */ /* 0x000fe200078e0004 */
[----:B------:R-:W-:-:S02]  /*0930*/  @!P2 IADD3 R3, R15, R3, RZ ;  /* 0x000000030f03a210 */ /* 0x000fc40007ffe0ff */
[-C--:B------:R-:W-:Y:S02]  /*0940*/  @!P3 MOV R13, R11.reuse ;  /* 0x0000000b000db202 */ /* 0x080fe40000000f00 */
[----:B------:R-:W-:Y:S02]  /*0950*/  @!P5 MOV R6, R8 ;  /* 0x000000080006d202 */ /* 0x000fe40000000f00 */
        /* <DEDUP_REMOVED lines=44> */
[----:B0-----:R-:W-:Y:S01]  /*0c20*/  @!P5 IADD3 R4, P2, R24, c[0x0][0x178], RZ ;  /* 0x00005e001804da10 */ /* 0x001fe20007f5e0ff */
[----:B------:R-:W-:Y:S01]  /*0c30*/  CS2R R56, SRZ ;  /* 0x0000000000387805 */ /* 0x000fe2000001ff00 */
[C---:B------:R-:W-:Y:S01]  /*0c40*/  IADD3 R31, R2.reuse, 0x60, RZ ;  /* 0x00000060021f7810 */ /* 0x040fe20007ffe0ff */
[----:B------:R-:W-:Y:S01]  /*0c50*/  CS2R R46, SRZ ;  /* 0x00000000002e7805 */ /* 0x000fe2000001ff00 */
[C---:B------:R-:W-:Y:S01]  /*0c60*/  IADD3 R30, R2.reuse, 0x70, RZ ;  /* 0x00000070021e7810 */ /* 0x040fe20007ffe0ff */
[----:B------:R0:W5:Y:S01]  /*0c70*/  @!P4 LDG.E.64 R54, [R6.64] ;  /* 0x000000120636c981 */ /* 0x000162000c1e1b00 */
[----:B------:R-:W-:-:S02]  /*0c80*/  IADD3 R29, R2, 0x80, RZ ;  /* 0x00000080021d7810 */ /* 0x000fc40007ffe0ff */
[----:B------:R-:W-:Y:S01]  /*0c90*/  @!P5 IADD3.X R5, R21, c[0x0][0x17c], RZ, P2, !PT ;  /* 0x00005f001505da10 */ /* 0x000fe200017fe4ff */
[----:B------:R1:W5:Y:S01]  /*0ca0*/  @!P4 LDG.E.64 R44, [R12.64] ;  /* 0x000000120c2cc981 */ /* 0x000362000c1e1b00 */
[----:B------:R-:W-:Y:S02]  /*0cb0*/  ISETP.GE.U32.AND P4, PT, R31, c[0x0][0x1e0], PT ;  /* 0x000078001f007a0c */ /* 0x000fe40003f86070 */
[----:B------:R-:W-:Y:S01]  /*0cc0*/  SHF.R.S32.HI R34, RZ, 0x1f, R31 ;  /* 0x0000001fff227819 */ /* 0x000fe2000001141f */
[----:B------:R0:W5:Y:S01]  /*0cd0*/  @!P5 LDG.E.64 R56, [R18.64] ;  /* 0x000000121238d981 */ /* 0x000162000c1e1b00 */
[----:B------:R-:W-:Y:S02]  /*0ce0*/  ISETP.GE.U32.AND P3, PT, R30, c[0x0][0x1e0], PT ;  /* 0x000078001e007a0c */ /* 0x000fe40003f66070 */
[----:B------:R-:W-:Y:S01]  /*0cf0*/  SHF.R.S32.HI R33, RZ, 0x1f, R30 ;  /* 0x0000001fff217819 */ /* 0x000fe2000001141e */
[----:B------:R0:W5:Y:S01]  /*0d00*/  @!P5 LDG.E.64 R46, [R4.64] ;  /* 0x00000012042ed981 */ /* 0x000162000c1e1b00 */
[----:B------:R-:W-:-:S02]  /*0d10*/  ISETP.GE.U32.AND P2, PT, R29, c[0x0][0x1e0], PT ;  /* 0x000078001d007a0c */ /* 0x000fc40003f46070 */
[----:B------:R-:W-:Y:S02]  /*0d20*/  SHF.R.S32.HI R32, RZ, 0x1f, R29 ;  /* 0x0000001fff207819 */ /* 0x000fe4000001141d */
[----:B------:R-:W-:Y:S02]  /*0d30*/  ISETP.GE.AND.EX P4, PT, R34, c[0x0][0x1e4], PT, P4 ;  /* 0x0000790022007a0c */ /* 0x000fe40003f86340 */
[----:B------:R-:W-:Y:S02]  /*0d40*/  ISETP.GE.AND.EX P3, PT, R33, c[0x0][0x1e4], PT, P3 ;  /* 0x0000790021007a0c */ /* 0x000fe40003f66330 */
[----:B------:R-:W-:Y:S02]  /*0d50*/  ISETP.GE.AND.EX P2, PT, R32, c[0x0][0x1e4], PT, P2 ;  /* 0x0000790020007a0c */ /* 0x000fe40003f46320 */
[----:B0-----:R-:W-:Y:S02]  /*0d60*/  @!P0 IADD3 R4, P5, R20, c[0x0][0x180], RZ ;  /* 0x0000600014048a10 */ /* 0x001fe40007fbe0ff */
[----:B------:R-:W-:-:S02]  /*0d70*/  ISETP.GT.U32.OR P4, PT, R0, 0x2ff, P4 ;  /* 0x000002ff0000780c */ /* 0x000fc40002784470 */
[C---:B------:R-:W-:Y:S02]  /*0d80*/  ISETP.GT.U32.OR P3, PT, R0.reuse, 0x2ff, P3 ;  /* 0x000002ff0000780c */ /* 0x040fe40001f64470 */
[----:B------:R-:W-:Y:S02]  /*0d90*/  @!P0 IADD3.X R5, R3, c[0x0][0x184], RZ, P5, !PT ;  /* 0x0000610003058a10 */ /* 0x000fe40002ffe4ff */
[----:B------:R-:W-:Y:S02]  /*0da0*/  ISETP.GT.U32.OR P2, PT, R0, 0x2ff, P2 ;  /* 0x000002ff0000780c */ /* 0x000fe40001744470 */
[----:B------:R-:W-:Y:S02]  /*0db0*/  @!P0 IADD3 R20, P5, R20, c[0x0][0x178], RZ ;  /* 0x00005e0014148a10 */ /* 0x000fe40007fbe0ff */
[----:B------:R-:W-:Y:S02]  /*0dc0*/  IADD3 R26, R2, 0xa0, RZ ;  /* 0x000000a0021a7810 */ /* 0x000fe40007ffe0ff */
[----:B------:R-:W-:-:S02]  /*0dd0*/  SHF.R.S32.HI R25, RZ, 0x1f, R2 ;  /* 0x0000001fff197819 */ /* 0x000fc40000011402 */
[----:B------:R-:W-:Y:S02]  /*0de0*/  @!P0 IADD3.X R21, R3, c[0x0][0x17c], RZ, P5, !PT ;  /* 0x00005f0003158a10 */ /* 0x000fe40002ffe4ff */
[----:B------:R-:W-:Y:S02]  /*0df0*/  ISETP.GE.U32.AND P5, PT, R26, c[0x0][0x1e0], PT ;  /* 0x000078001a007a0c */ /* 0x000fe40003fa6070 */
[----:B---3--:R-:W-:Y:S01]  /*0e00*/  SHF.R.S32.HI R14, RZ, 0x1f, R26 ;  /* 0x0000001fff0e7819 */ /* 0x008fe2000001141a */
[----:B------:R-:W-:Y:S01]  /*0e10*/  @P1 IMAD R3, R25, c[0x0][0x1d8], RZ ;  /* 0x0000760019031a24 */ /* 0x000fe200078e02ff */
[----:B----4-:R-:W-:Y:S02]  /*0e20*/  @P1 MOV R16, R8 ;  /* 0x0000000800101202 */ /* 0x010fe40000000f00 */
[----:B------:R-:W-:Y:S01]  /*0e30*/  ISETP.GE.AND.EX P5, PT, R14, c[0x0][0x1e4], PT, P5 ;  /* 0x000079000e007a0c */ /* 0x000fe20003fa6350 */
[----:B------:R-:W-:Y:S01]  /*0e40*/  @!P4 IMAD R19, R34, c[0x0][0x1d8], RZ ;  /* 0x000076002213ca24 */ /* 0x000fe200078e02ff */
[----:B------:R-:W-:-:S02]  /*0e50*/  @P1 MOV R17, R11 ;  /* 0x0000000b00111202 */ /* 0x000fc40000000f00 */
[-C--:B------:R-:W-:Y:S02]  /*0e60*/  @!P4 MOV R22, R8.reuse ;  /* 0x000000080016c202 */ /* 0x080fe40000000f00 */
[-C--:B------:R-:W-:Y:S01]  /*0e70*/  @!P4 MOV R23, R11.reuse ;  /* 0x0000000b0017c202 */ /* 0x080fe20000000f00 */
[----:B------:R-:W-:Y:S01]  /*0e80*/  @P1 IMAD R25, R2, c[0x0][0x1dc], R3 ;  /* 0x0000770002191a24 */ /* 0x000fe200078e0203 */
[-C--:B------:R-:W-:Y:S01]  /*0e90*/  @!P3 MOV R6, R8.reuse ;  /* 0x000000080006b202 */ /* 0x080fe20000000f00 */
[----:B------:R-:W-:Y:S01]  /*0ea0*/  @!P3 IMAD R15, R33, c[0x0][0x1d8], RZ ;  /* 0x00007600210fba24 */ /* 0x000fe200078e02ff */
[-C--:B------:R-:W-:Y:S01]  /*0eb0*/  @!P3 MOV R7, R11.reuse ;  /* 0x0000000b0007b202 */ /* 0x080fe20000000f00 */
[----:B------:R-:W-:Y:S01]  /*0ec0*/  @!P2 IMAD R3, R32, c[0x0][0x1d8], RZ ;  /* 0x000076002003aa24 */ /* 0x000fe200078e02ff */
[----:B-1----:R-:W-:Y:S02]  /*0ed0*/  @!P2 MOV R12, R8 ;  /* 0x00000008000ca202 */ /* 0x002fe40000000f00 */
[----:B------:R-:W-:-:S02]  /*0ee0*/  @!P2 MOV R13, R11 ;  /* 0x0000000b000da202 */ /* 0x000fc40000000f00 */
[----:B------:R-:W-:Y:S01]  /*0ef0*/  ISETP.GT.U32.OR P5, PT, R0, 0x2ff, P5 ;  /* 0x000002ff0000780c */ /* 0x000fe20002fa4470 */
[----:B------:R-:W-:Y:S02]  /*0f00*/  @!P4 IMAD R19, R31, c[0x0][0x1dc], R19 ;  /* 0x000077001f13ca24 */ /* 0x000fe400078e0213 */
[----:B------:R-:W-:-:S04]  /*0f10*/  @P1 IMAD.WIDE.U32 R16, R2, c[0x0][0x1d8], R16 ;  /* 0x0000760002101a25 */ /* 0x000fc800078e0010 */
[----:B------:R-:W-:-:S04]  /*0f20*/  @!P4 IMAD.WIDE.U32 R22, R31, c[0x0][0x1d8], R22 ;  /* 0x000076001f16ca25 */ /* 0x000fc800078e0016 */
[C---:B------:R-:W-:Y:S02]  /*0f30*/  @!P3 IMAD R15, R30.reuse, c[0x0][0x1dc], R15 ;  /* 0x000077001e0fba24 */ /* 0x040fe400078e020f */
[----:B------:R-:W-:Y:S01]  /*0f40*/  @!P3 IMAD.WIDE.U32 R6, R30, c[0x0][0x1d8], R6 ;  /* 0x000076001e06ba25 */ /* 0x000fe200078e0006 */
[----:B------:R-:W-:-:S03]  /*0f50*/  @P1 IADD3 R17, R17, R25, RZ ;  /* 0x0000001911111210 */ /* 0x000fc60007ffe0ff */
[C---:B------:R-:W-:Y:S02]  /*0f60*/  @!P2 IMAD R3, R29.reuse, c[0x0][0x1dc], R3 ;  /* 0x000077001d03aa24 */ /* 0x040fe400078e0203 */
[----:B------:R-:W-:Y:S01]  /*0f70*/  @!P2 IMAD.WIDE.U32 R12, R29, c[0x0][0x1d8], R12 ;  /* 0x000076001d0caa25 */ /* 0x000fe200078e000c */
[----:B------:R-:W-:Y:S02]  /*0f80*/  @!P4 IADD3 R19, R23, R19, RZ ;  /* 0x000000131713c210 */ /* 0x000fe40007ffe0ff */
[----:B------:R-:W-:Y:S02]  /*0f90*/  @!P3 IADD3 R15, R7, R15, RZ ;  /* 0x0000000f070fb210 */ /* 0x000fe40007ffe0ff */
[----:B------:R-:W-:Y:S02]  /*0fa0*/  @!P2 IADD3 R3, R13, R3, RZ ;  /* 0x000000030d03a210 */ /* 0x000fe40007ffe0ff */
[----:B------:R-:W-:Y:S02]  /*0fb0*/  @P1 SHF.L.U32 R18, R16, 0x2, RZ ;  /* 0x0000000210121819 */ /* 0x000fe400000006ff */
[----:B------:R-:W-:-:S02]  /*0fc0*/  @!P4 SHF.L.U32 R23, R22, 0x2, RZ ;  /* 0x000000021617c819 */ /* 0x000fc400000006ff */
[----:B------:R-:W-:Y:S02]  /*0fd0*/  @P1 SHF.L.U64.HI R16, R16, 0x2, R17 ;  /* 0x0000000210101819 */ /* 0x000fe40000010211 */
[----:B------:R-:W-:Y:S02]  /*0fe0*/  @!P4 SHF.L.U64.HI R22, R22, 0x2, R19 ;  /* 0x000000021616c819 */ /* 0x000fe40000010213 */
[C---:B------:R-:W-:Y:S02]  /*0ff0*/  @!P3 SHF.L.U32 R19, R6.reuse, 0x2, RZ ;  /* 0x000000020613b819 */ /* 0x040fe400000006ff */
[----:B------:R-:W-:Y:S02]  /*1000*/  @!P3 SHF.L.U64.HI R17, R6, 0x2, R15 ;  /* 0x000000020611b819 */ /* 0x000fe4000001020f */
[C---:B------:R-:W-:Y:S02]  /*1010*/  @!P2 SHF.L.U32 R13, R12.reuse, 0x2, RZ ;  /* 0x000000020c0da819 */ /* 0x040fe400000006ff */
[----:B------:R-:W-:Y:S01]  /*1020*/  @!P2 SHF.L.U64.HI R12, R12, 0x2, R3 ;  /* 0x000000020c0ca819 */ /* 0x000fe20000010203 */
[----:B------:R-:W-:Y:S01]  /*1030*/  @!P5 IMAD R3, R14, c[0x0][0x1d8], RZ ;  /* 0x000076000e03da24 */ /* 0x000fe200078e02ff */
[----:B------:R-:W-:-:S02]  /*1040*/  @!P5 MOV R6, R8 ;  /* 0x000000080006d202 */ /* 0x000fc40000000f00 */
[----:B------:R-:W-:Y:S01]  /*1050*/  @!P5 MOV R7, R11 ;  /* 0x0000000b0007d202 */ /* 0x000fe20000000f00 */
[----:B------:R-:W-:Y:S01]  /*1060*/  CS2R R52, SRZ ;  /* 0x0000000000347805 */ /* 0x000fe2000001ff00 */
[----:B------:R-:W-:Y:S01]  /*1070*/  CS2R R42, SRZ ;  /* 0x00000000002a7805 */ /* 0x000fe2000001ff00 */
[C---:B------:R-:W-:Y:S02]  /*1080*/  @!P5 IMAD R3, R26.reuse, c[0x0][0x1dc], R3 ;  /* 0x000077001a03da24 */ /* 0x040fe400078e0203 */
[----:B------:R-:W-:Y:S01]  /*1090*/  @!P5 IMAD.WIDE.U32 R6, R26, c[0x0][0x1d8], R6 ;  /* 0x000076001a06da25 */ /* 0x000fe200078e0006 */
[----:B------:R-:W-:Y:S01]  /*10a0*/  IADD3 R27, R2, 0x90, RZ ;  /* 0x00000090021b7810 */ /* 0x000fe20007ffe0ff */
[----:B------:R0:W5:Y:S03]  /*10b0*/  @!P0 LDG.E.64 R52, [R4.64] ;  /* 0x0000001204348981 */ /* 0x000166000c1e1b00 */
[----:B------:R-:W-:Y:S01]  /*10c0*/  @!P5 IADD3 R3, R7, R3, RZ ;  /* 0x000000030703d210 */ /* 0x000fe20007ffe0ff */
[----:B------:R1:W5:Y:S01]  /*10d0*/  @!P0 LDG.E.64 R42, [R20.64] ;  /* 0x00000012142a8981 */ /* 0x000362000c1e1b00 */
[----:B------:R-:W-:-:S02]  /*10e0*/  ISETP.GE.U32.AND P6, PT, R27, c[0x0][0x1e0], PT ;  /* 0x000078001b007a0c */ /* 0x000fc40003fc6070 */
[----:B------:R-:W-:Y:S02]  /*10f0*/  SHF.R.S32.HI R28, RZ, 0x1f, R27 ;  /* 0x0000001fff1c7819 */ /* 0x000fe4000001141b */
[----:B0-----:R-:W-:Y:S02]  /*1100*/  @!P4 IADD3 R4, P0, R23, c[0x0][0x180], RZ ;  /* 0x000060001704ca10 */ /* 0x001fe40007f1e0ff */
[C---:B------:R-:W-:Y:S02]  /*1110*/  @!P5 SHF.L.U32 R24, R6.reuse, 0x2, RZ ;  /* 0x000000020618d819 */ /* 0x040fe400000006ff */
[----:B------:R-:W-:Y:S02]  /*1120*/  @!P5 SHF.L.U64.HI R3, R6, 0x2, R3 ;  /* 0x000000020603d819 */ /* 0x000fe40000010203 */
[----:B------:R-:W-:Y:S02]  /*1130*/  @!P4 IADD3.X R5, R22, c[0x0][0x184], RZ, P0, !PT ;  /* 0x000061001605ca10 */ /* 0x000fe400007fe4ff */
[----:B------:R-:W-:-:S02]  /*1140*/  ISETP.GE.AND.EX P6, PT, R28, c[0x0][0x1e4], PT, P6 ;  /* 0x000079001c007a0c */ /* 0x000fc40003fc6360 */
[----:B------:R-:W-:Y:S01]  /*1150*/  @!P4 IADD3 R6, P0, R23, c[0x0][0x178], RZ ;  /* 0x00005e001706ca10 */ /* 0x000fe20007f1e0ff */
[----:B------:R-:W-:Y:S01]  /*1160*/  CS2R R36, SRZ ;  /* 0x0000000000247805 */ /* 0x000fe2000001ff00 */
[----:B------:R-:W-:Y:S01]  /*1170*/  CS2R R40, SRZ ;  /* 0x0000000000287805 */ /* 0x000fe2000001ff00 */
[----:B------:R-:W-:Y:S02]  /*1180*/  ISETP.GT.U32.OR P6, PT, R0, 0x2ff, P6 ;  /* 0x000002ff0000780c */ /* 0x000fe400037c4470 */
[----:B------:R-:W-:Y:S02]  /*1190*/  @!P4 IADD3.X R7, R22, c[0x0][0x17c], RZ, P0, !PT ;  /* 0x00005f001607ca10 */ /* 0x000fe400007fe4ff */
[----:B------:R0:W5:Y:S04]  /*11a0*/  @!P4 LDG.E.64 R36, [R4.64] ;  /* 0x000000120424c981 */ /* 0x000168000c1e1b00 */
[----:B------:R3:W5:Y:S01]  /*11b0*/  @!P4 LDG.E.64 R40, [R6.64] ;  /* 0x000000120628c981 */ /* 0x000762000c1e1b00 */
[----:B------:R-:W-:Y:S01]  /*11c0*/  CS2R R34, SRZ ;  /* 0x0000000000227805 */ /* 0x000fe2000001ff00 */
[----:B------:R-:W-:Y:S01]  /*11d0*/  CS2R R38, SRZ ;  /* 0x0000000000267805 */ /* 0x000fe2000001ff00 */
[----:B0-----:R-:W-:-:S02]  /*11e0*/  @!P3 IADD3 R4, P0, R19, c[0x0][0x180], RZ ;  /* 0x000060001304ba10 */ /* 0x001fc40007f1e0ff */
[----:B---3--:R-:W-:Y:S02]  /*11f0*/  @!P3 IADD3 R6, P4, R19, c[0x0][0x178], RZ ;  /* 0x00005e001306ba10 */ /* 0x008fe40007f9e0ff */
[C---:B------:R-:W-:Y:S02]  /*1200*/  @!P3 IADD3.X R5, R17.reuse, c[0x0][0x184], RZ, P0, !PT ;  /* 0x000061001105ba10 */ /* 0x040fe400007fe4ff */
[----:B------:R-:W-:Y:S01]  /*1210*/  @!P3 IADD3.X R7, R17, c[0x0][0x17c], RZ, P4, !PT ;  /* 0x00005f001107ba10 */ /* 0x000fe200027fe4ff */
[----:B------:R-:W-:Y:S01]  /*1220*/  @!P6 IMAD R25, R28, c[0x0][0x1d8], RZ ;  /* 0x000076001c19ea24 */ /* 0x000fe200078e02ff */
[----:B------:R-:W-:Y:S01]  /*1230*/  @!P6 MOV R14, R8 ;  /* 0x00000008000ee202 */ /* 0x000fe20000000f00 */
[----:B------:R0:W5:Y:S01]  /*1240*/  @!P3 LDG.E.64 R34, [R4.64] ;  /* 0x000000120422b981 */ /* 0x000162000c1e1b00 */
[----:B------:R-:W-:-:S03]  /*1250*/  @!P6 MOV R15, R11 ;  /* 0x0000000b000fe202 */ /* 0x000fc60000000f00 */
[----:B------:R3:W5:Y:S01]  /*1260*/  @!P3 LDG.E.64 R38, [R6.64] ;  /* 0x000000120626b981 */ /* 0x000762000c1e1b00 */
[C---:B------:R-:W-:Y:S02]  /*1270*/  @!P6 IMAD R25, R27.reuse, c[0x0][0x1dc], R25 ;  /* 0x000077001b19ea24 */ /* 0x040fe400078e0219 */
[----:B------:R-:W-:Y:S01]  /*1280*/  @!P6 IMAD.WIDE.U32 R14, R27, c[0x0][0x1d8], R14 ;  /* 0x000076001b0eea25 */ /* 0x000fe200078e000e */
[C---:B0-----:R-:W-:Y:S02]  /*1290*/  @!P2 IADD3 R4, P0, R13.reuse, c[0x0][0x180], RZ ;  /* 0x000060000d04aa10 */ /* 0x041fe40007f1e0ff */
[----:B---3--:R-:W-:Y:S01]  /*12a0*/  @!P2 IADD3 R6, P3, R13, c[0x0][0x178], RZ ;  /* 0x00005e000d06aa10 */ /* 0x008fe20007f7e0ff */
[----:B------:R-:W-:Y:S01]  /*12b0*/  CS2R R32, SRZ ;  /* 0x0000000000207805 */ /* 0x000fe2000001ff00 */
[C---:B------:R-:W-:Y:S02]  /*12c0*/  @!P2 IADD3.X R5, R12.reuse, c[0x0][0x184], RZ, P0, !PT ;  /* 0x000061000c05aa10 */ /* 0x040fe400007fe4ff */
[----:B------:R-:W-:-:S02]  /*12d0*/  @!P2 IADD3.X R7, R12, c[0x0][0x17c], RZ, P3, !PT ;  /* 0x00005f000c07aa10 */ /* 0x000fc40001ffe4ff */
[----:B------:R-:W-:Y:S01]  /*12e0*/  CS2R R12, SRZ ;  /* 0x00000000000c7805 */ /* 0x000fe2000001ff00 */
[----:B------:R-:W-:Y:S01]  /*12f0*/  @!P6 IADD3 R25, R15, R25, RZ ;  /* 0x000000190f19e210 */ /* 0x000fe20007ffe0ff */
[----:B------:R0:W5:Y:S01]  /*1300*/  @!P2 LDG.E.64 R32, [R4.64] ;  /* 0x000000120420a981 */ /* 0x000162000c1e1b00 */
[C---:B------:R-:W-:Y:S02]  /*1310*/  @!P6 SHF.L.U32 R15, R14.reuse, 0x2, RZ ;  /* 0x000000020e0fe819 */ /* 0x040fe400000006ff */
[----:B------:R-:W-:Y:S01]  /*1320*/  @!P6 SHF.L.U64.HI R14, R14, 0x2, R25 ;  /* 0x000000020e0ee819 */ /* 0x000fe20000010219 */
[----:B------:R3:W5:Y:S01]  /*1330*/  @!P2 LDG.E.64 R12, [R6.64] ;  /* 0x00000012060ca981 */ /* 0x000762000c1e1b00 */
[----:B------:R-:W-:Y:S01]  /*1340*/  UMOV UR5, 0x8 ;  /* 0x0000000800057882 */ /* 0x000fe20000000000 */
[C---:B0-----:R-:W-:Y:S02]  /*1350*/  @!P6 IADD3 R4, P0, R15.reuse, c[0x0][0x180], RZ ;  /* 0x000060000f04ea10 */ /* 0x041fe40007f1e0ff */
[----:B---3--:R-:W-:Y:S01]  /*1360*/  @!P6 IADD3 R6, P2, R15, c[0x0][0x178], RZ ;  /* 0x00005e000f06ea10 */ /* 0x008fe20007f5e0ff */
[----:B------:R-:W-:Y:S01]  /*1370*/  ULDC.64 UR6, c[0x0][0x198] ;  /* 0x0000660000067ab9 */ /* 0x000fe20000000a00 */
[----:B------:R-:W-:-:S02]  /*1380*/  @!P6 IADD3.X R5, R14, c[0x0][0x184], RZ, P0, !PT ;  /* 0x000061000e05ea10 */ /* 0x000fc400007fe4ff */
[----:B------:R-:W-:Y:S01]  /*1390*/  @!P6 IADD3.X R7, R14, c[0x0][0x17c], RZ, P2, !PT ;  /* 0x00005f000e07ea10 */ /* 0x000fe200017fe4ff */
[----:B------:R-:W-:Y:S01]  /*13a0*/  UIMAD.WIDE UR6, UR9, UR5, UR6 ;  /* 0x00000005090672a5 */ /* 0x000fe2000f8e0206 */
[----:B------:R-:W-:-:S06]  /*13b0*/  CS2R R14, SRZ ;  /* 0x00000000000e7805 */ /* 0x000fcc000001ff00 */
[----:B------:R0:W5:Y:S02]  /*13c0*/  @!P6 LDG.E.64 R14, [R6.64] ;  /* 0x00000012060ee981 */ /* 0x000164000c1e1b00 */
[----:B0-----:R-:W-:Y:S02]  /*13d0*/  MOV R6, UR6 ;  /* 0x0000000600067c02 */ /* 0x001fe40008000f00 */
[----:B------:R-:W-:-:S06]  /*13e0*/  MOV R7, UR7 ;  /* 0x0000000700077c02 */ /* 0x000fcc0008000f00 */
[----:B------:R-:W3:Y:S01]  /*13f0*/  LDG.E.64 R6, [R6.64] ;  /* 0x0000001206067981 */ /* 0x000ee2000c1e1b00 */
[----:B------:R-:W-:Y:S01]  /*1400*/  IADD3 R62, R2, 0xb0, RZ ;  /* 0x000000b0023e7810 */ /* 0x000fe20007ffe0ff */
[----:B------:R-:W-:-:S03]  /*1410*/  CS2R R30, SRZ ;  /* 0x00000000001e7805 */ /* 0x000fc6000001ff00 */
[----:B------:R-:W-:Y:S02]  /*1420*/  ISETP.GE.U32.AND P0, PT, R62, c[0x0][0x1e0], PT ;  /* 0x000078003e007a0c */ /* 0x000fe40003f06070 */
[----:B------:R-:W-:Y:S01]  /*1430*/  SHF.R.S32.HI R63, RZ, 0x1f, R62 ;  /* 0x0000001fff3f7819 */ /* 0x000fe2000001143e */
[----:B------:R0:W5:Y:S01]  /*1440*/  @!P6 LDG.E.64 R30, [R4.64] ;  /* 0x00000012041ee981 */ /* 0x000162000c1e1b00 */
[----:B-1----:R-:W-:Y:S02]  /*1450*/  @P1 IADD3 R20, P2, R18, c[0x0][0x180], RZ ;  /* 0x0000600012141a10 */ /* 0x002fe40007f5e0ff */
[----:B------:R-:W-:Y:S02]  /*1460*/  ISETP.GE.AND.EX P0, PT, R63, c[0x0][0x1e4], PT, P0 ;  /* 0x000079003f007a0c */ /* 0x000fe40003f06300 */
[----:B------:R-:W-:Y:S02]  /*1470*/  @P1 IADD3.X R21, R16, c[0x0][0x184], RZ, P2, !PT ;  /* 0x0000610010151a10 */ /* 0x000fe400017fe4ff */
[----:B------:R-:W-:-:S02]  /*1480*/  ISETP.GT.U32.OR P0, PT, R0, 0x2ff, P0 ;  /* 0x000002ff0000780c */ /* 0x000fc40000704470 */
[C---:B------:R-:W-:Y:S02]  /*1490*/  @!P5 IADD3 R22, P6, R24.reuse, c[0x0][0x180], RZ ;  /* 0x000060001816da10 */ /* 0x040fe40007fde0ff */
[----:B------:R-:W-:Y:S02]  /*14a0*/  @!P5 IADD3 R24, P2, R24, c[0x0][0x178], RZ ;  /* 0x00005e001818da10 */ /* 0x000fe40007f5e0ff */
[----:B------:R-:W-:Y:S01]  /*14b0*/  @P1 IADD3 R18, P4, R18, c[0x0][0x178], RZ ;  /* 0x00005e0012121a10 */ /* 0x000fe20007f9e0ff */
[----:B--2---:R1:W-:Y:S01]  /*14c0*/  STL.64 [R1+0x58], R60 ;  /* 0x0000583c01007387 */ /* 0x0043e20000100a00 */
[C---:B------:R-:W-:Y:S02]  /*14d0*/  IADD3 R68, R2.reuse, 0xc0, RZ ;  /* 0x000000c002447810 */ /* 0x040fe40007ffe0ff */
[----:B------:R-:W-:Y:S02]  /*14e0*/  IADD3 R67, R2, 0xd0, RZ ;  /* 0x000000d002437810 */ /* 0x000fe40007ffe0ff */
[----:B------:R-:W-:-:S02]  /*14f0*/  @!P5 IADD3.X R23, R3, c[0x0][0x184], RZ, P6, !PT ;  /* 0x000061000317da10 */ /* 0x000fc400037fe4ff */
[----:B------:R-:W-:Y:S02]  /*1500*/  @!P5 IADD3.X R25, R3, c[0x0][0x17c], RZ, P2, !PT ;  /* 0x00005f000319da10 */ /* 0x000fe400017fe4ff */
[C---:B-1----:R-:W-:Y:S02]  /*1510*/  IADD3 R61, R2.reuse, 0xe0, RZ ;  /* 0x000000e0023d7810 */ /* 0x042fe40007ffe0ff */
[----:B------:R-:W-:Y:S02]  /*1520*/  IADD3 R60, R2, 0xf0, RZ ;  /* 0x000000f0023c7810 */ /* 0x000fe40007ffe0ff */
[----:B------:R-:W-:Y:S02]  /*1530*/  @P1 IADD3.X R19, R16, c[0x0][0x17c], RZ, P4, !PT ;  /* 0x00005f0010131a10 */ /* 0x000fe400027fe4ff */
[----:B------:R-:W-:Y:S02]  /*1540*/  ISETP.GE.U32.AND P6, PT, R61, c[0x0][0x1e0], PT ;  /* 0x000078003d007a0c */ /* 0x000fe40003fc6070 */
[----:B------:R-:W-:-:S02]  /*1550*/  ISETP.GE.U32.AND P2, PT, R60, c[0x0][0x1e0], PT ;  /* 0x000078003c007a0c */ /* 0x000fc40003f46070 */
[----:B------:R-:W-:Y:S02]  /*1560*/  SHF.R.S32.HI R27, RZ, 0x1f, R61 ;  /* 0x0000001fff1b7819 */ /* 0x000fe4000001143d */
[----:B------:R-:W-:Y:S02]  /*1570*/  SHF.R.S32.HI R26, RZ, 0x1f, R60 ;  /* 0x0000001fff1a7819 */ /* 0x000fe4000001143c */
[----:B------:R-:W-:Y:S02]  /*1580*/  ISETP.GE.U32.AND P3, PT, R68, c[0x0][0x1e0], PT ;  /* 0x0000780044007a0c */ /* 0x000fe40003f66070 */
[----:B------:R-:W-:Y:S02]  /*1590*/  ISETP.GE.U32.AND P4, PT, R67, c[0x0][0x1e0], PT ;  /* 0x0000780043007a0c */ /* 0x000fe40003f86070 */
[----:B------:R-:W-:Y:S02]  /*15a0*/  SHF.R.S32.HI R29, RZ, 0x1f, R68 ;  /* 0x0000001fff1d7819 */ /* 0x000fe40000011444 */
[----:B------:R-:W-:-:S02]  /*15b0*/  SHF.R.S32.HI R28, RZ, 0x1f, R67 ;  /* 0x0000001fff1c7819 */ /* 0x000fc40000011443 */
[----:B------:R-:W-:Y:S02]  /*15c0*/  ISETP.GE.AND.EX P6, PT, R27, c[0x0][0x1e4], PT, P6 ;  /* 0x000079001b007a0c */ /* 0x000fe40003fc6360 */
[----:B------:R-:W-:Y:S02]  /*15d0*/  ISETP.GE.AND.EX P2, PT, R26, c[0x0][0x1e4], PT, P2 ;  /* 0x000079001a007a0c */ /* 0x000fe40003f46320 */
[----:B------:R-:W-:Y:S02]  /*15e0*/  ISETP.GE.AND.EX P3, PT, R29, c[0x0][0x1e4], PT, P3 ;  /* 0x000079001d007a0c */ /* 0x000fe40003f66330 */
[----:B------:R-:W-:Y:S01]  /*15f0*/  ISETP.GE.AND.EX P4, PT, R28, c[0x0][0x1e4], PT, P4 ;  /* 0x000079001c007a0c */ /* 0x000fe20003f86340 */
[----:B------:R-:W-:Y:S01]  /*1600*/  @!P0 IMAD R3, R63, c[0x0][0x1d8], RZ ;  /* 0x000076003f038a24 */ /* 0x000fe200078e02ff */
[----:B------:R-:W-:Y:S02]  /*1610*/  @!P0 MOV R64, R8 ;  /* 0x0000000800408202 */ /* 0x000fe40000000f00 */
[----:B------:R-:W-:-:S02]  /*1620*/  @!P0 MOV R65, R11 ;  /* 0x0000000b00418202 */ /* 0x000fc40000000f00 */
[C---:B------:R-:W-:Y:S02]  /*1630*/  ISETP.GT.U32.OR P6, PT, R0.reuse, 0x2ff, P6 ;  /* 0x000002ff0000780c */ /* 0x040fe400037c4470 */
[C---:B------:R-:W-:Y:S02]  /*1640*/  ISETP.GT.U32.OR P2, PT, R0.reuse, 0x2ff, P2 ;  /* 0x000002ff0000780c */ /* 0x040fe40001744470 */
[C---:B------:R-:W-:Y:S02]  /*1650*/  ISETP.GT.U32.OR P3, PT, R0.reuse, 0x2ff, P3 ;  /* 0x000002ff0000780c */ /* 0x040fe40001f64470 */
[----:B------:R-:W-:Y:S01]  /*1660*/  ISETP.GT.U32.OR P4, PT, R0, 0x2ff, P4 ;  /* 0x000002ff0000780c */ /* 0x000fe20002784470 */
[C---:B------:R-:W-:Y:S02]  /*1670*/  @!P0 IMAD R3, R62.reuse, c[0x0][0x1dc], R3 ;  /* 0x000077003e038a24 */ /* 0x040fe400078e0203 */
[----:B------:R-:W-:-:S05]  /*1680*/  @!P0 IMAD.WIDE.U32 R64, R62, c[0x0][0x1d8], R64 ;  /* 0x000076003e408a25 */ /* 0x000fca00078e0040 */
[----:B------:R-:W-:Y:S02]  /*1690*/  @!P0 IADD3 R3, R65, R3, RZ ;  /* 0x0000000341038210 */ /* 0x000fe40007ffe0ff */
[C---:B------:R-:W-:Y:S01]  /*16a0*/  @!P0 SHF.L.U32 R65, R64.reuse, 0x2, RZ ;  /* 0x0000000240418819 */ /* 0x040fe200000006ff */
[----:B------:R-:W-:Y:S01]  /*16b0*/  @!P6 IMAD R62, R27, c[0x0][0x1d8], RZ ;  /* 0x000076001b3eea24 */ /* 0x000fe200078e02ff */
[----:B------:R-:W-:Y:S01]  /*16c0*/  @!P0 SHF.L.U64.HI R64, R64, 0x2, R3 ;  /* 0x0000000240408819 */ /* 0x000fe20000010203 */
[----:B------:R-:W-:Y:S01]  /*16d0*/  @!P2 IMAD R3, R26, c[0x0][0x1d8], RZ ;  /* 0x000076001a03aa24 */ /* 0x000fe200078e02ff */
[-C--:B------:R-:W-:Y:S01]  /*16e0*/  @!P3 MOV R26, R8.reuse ;  /* 0x00000008001ab202 */ /* 0x080fe20000000f00 */
[----:B------:R-:W-:Y:S01]  /*16f0*/  @!P3 IMAD R66, R29, c[0x0][0x1d8], RZ ;  /* 0x000076001d42ba24 */ /* 0x000fe200078e02ff */
[----:B------:R-:W-:Y:S01]  /*1700*/  @!P3 MOV R27, R11 ;  /* 0x0000000b001bb202 */ /* 0x000fe20000000f00 */
[----:B------:R-:W-:Y:S01]  /*1710*/  @!P4 IMAD R63, R28, c[0x0][0x1d8], RZ ;  /* 0x000076001c3fca24 */ /* 0x000fe200078e02ff */
[----:B------:R-:W-:-:S02]  /*1720*/  @!P4 MOV R28, R8 ;  /* 0x00000008001cc202 */ /* 0x000fc40000000f00 */
[-C--:B------:R-:W-:Y:S02]  /*1730*/  @!P4 MOV R29, R11.reuse ;  /* 0x0000000b001dc202 */ /* 0x080fe40000000f00 */
[-C--:B------:R-:W-:Y:S02]  /*1740*/  @!P6 MOV R16, R8.reuse ;  /* 0x000000080010e202 */ /* 0x080fe40000000f00 */
[-C--:B------:R-:W-:Y:S02]  /*1750*/  @!P6 MOV R17, R11.reuse ;  /* 0x0000000b0011e202 */ /* 0x080fe40000000f00 */
[----:B0-----:R-:W-:Y:S02]  /*1760*/  @!P2 MOV R4, R8 ;  /* 0x000000080004a202 */ /* 0x001fe40000000f00 */
[----:B------:R-:W-:Y:S01]  /*1770*/  @!P2 MOV R5, R11 ;  /* 0x0000000b0005a202 */ /* 0x000fe20000000f00 */
[C---:B------:R-:W-:Y:S02]  /*1780*/  @!P3 IMAD R66, R68.reuse, c[0x0][0x1dc], R66 ;  /* 0x000077004442ba24 */ /* 0x040fe400078e0242 */
[----:B------:R-:W-:-:S04]  /*1790*/  @!P3 IMAD.WIDE.U32 R26, R68, c[0x0][0x1d8], R26 ;  /* 0x00007600441aba25 */ /* 0x000fc800078e001a */
[----:B------:R-:W-:Y:S02]  /*17a0*/  @!P4 IMAD R63, R67, c[0x0][0x1dc], R63 ;  /* 0x00007700433fca24 */ /* 0x000fe400078e023f */
[----:B------:R-:W-:Y:S02]  /*17b0*/  @!P6 IMAD R62, R61, c[0x0][0x1dc], R62 ;  /* 0x000077003d3eea24 */ /* 0x000fe400078e023e */
[----:B------:R-:W-:Y:S02]  /*17c0*/  @!P2 IMAD R3, R60, c[0x0][0x1dc], R3 ;  /* 0x000077003c03aa24 */ /* 0x000fe400078e0203 */
[----:B------:R-:W-:-:S04]  /*17d0*/  @!P4 IMAD.WIDE.U32 R28, R67, c[0x0][0x1d8], R28 ;  /* 0x00007600431cca25 */ /* 0x000fc800078e001c */
[----:B------:R-:W-:-:S04]  /*17e0*/  @!P6 IMAD.WIDE.U32 R16, R61, c[0x0][0x1d8], R16 ;  /* 0x000076003d10ea25 */ /* 0x000fc800078e0010 */
[----:B------:R-:W-:Y:S01]  /*17f0*/  @!P2 IMAD.WIDE.U32 R4, R60, c[0x0][0x1d8], R4 ;  /* 0x000076003c04aa25 */ /* 0x000fe200078e0004 */
[----:B------:R-:W-:Y:S02]  /*1800*/  @!P3 IADD3 R67, R27, R66, RZ ;  /* 0x000000421b43b210 */ /* 0x000fe40007ffe0ff */
[----:B------:R-:W-:Y:S02]  /*1810*/  @!P4 IADD3 R27, R29, R63, RZ ;  /* 0x0000003f1d1bc210 */ /* 0x000fe40007ffe0ff */
[----:B------:R-:W-:Y:S02]  /*1820*/  @!P6 IADD3 R62, R17, R62, RZ ;  /* 0x0000003e113ee210 */ /* 0x000fe40007ffe0ff */
[----:B------:R-:W-:Y:S02]  /*1830*/  @!P2 IADD3 R5, R5, R3, RZ ;  /* 0x000000030505a210 */ /* 0x000fe40007ffe0ff */
[C---:B------:R-:W-:Y:S02]  /*1840*/  @!P3 SHF.L.U32 R66, R26.reuse, 0x2, RZ ;  /* 0x000000021a42b819 */ /* 0x040fe400000006ff */
[----:B------:R-:W-:-:S02]  /*1850*/  @!P3 SHF.L.U64.HI R67, R26, 0x2, R67 ;  /* 0x000000021a43b819 */ /* 0x000fc40000010243 */
[C---:B------:R-:W-:Y:S02]  /*1860*/  @!P4 SHF.L.U32 R26, R28.reuse, 0x2, RZ ;  /* 0x000000021c1ac819 */ /* 0x040fe400000006ff */
[----:B------:R-:W-:Y:S02]  /*1870*/  @!P4 SHF.L.U64.HI R27, R28, 0x2, R27 ;  /* 0x000000021c1bc819 */ /* 0x000fe4000001021b */
[C---:B------:R-:W-:Y:S01]  /*1880*/  @!P6 SHF.L.U32 R3, R16.reuse, 0x2, RZ ;  /* 0x000000021003e819 */ /* 0x040fe200000006ff */
[----:B------:R-:W-:Y:S01]  /*1890*/  CS2R R28, SRZ ;  /* 0x00000000001c7805 */ /* 0x000fe2000001ff00 */
[----:B------:R-:W-:Y:S02]  /*18a0*/  @!P6 SHF.L.U64.HI R75, R16, 0x2, R62 ;  /* 0x00000002104be819 */ /* 0x000fe4000001023e */
[C---:B------:R-:W-:Y:S01]  /*18b0*/  @!P2 SHF.L.U32 R74, R4.reuse, 0x2, RZ ;  /* 0x00000002044aa819 */ /* 0x040fe200000006ff */
[----:B------:R-:W-:Y:S01]  /*18c0*/  CS2R R16, SRZ ;  /* 0x0000000000107805 */ /* 0x000fe2000001ff00 */
[----:B------:R-:W-:Y:S01]  /*18d0*/  @!P2 SHF.L.U64.HI R76, R4, 0x2, R5 ;  /* 0x00000002044ca819 */ /* 0x000fe20000010205 */
[----:B------:R0:W5:Y:S01]  /*18e0*/  @!P5 LDG.E.64 R28, [R22.64] ;  /* 0x00000012161cd981 */ /* 0x000162000c1e1b00 */
[----:B------:R-:W-:-:S03]  /*18f0*/  CS2R R4, SRZ ;  /* 0x0000000000047805 */ /* 0x000fc6000001ff00 */
[----:B------:R1:W5:Y:S04]  /*1900*/  @!P5 LDG.E.64 R16, [R24.64] ;  /* 0x000000121810d981 */ /* 0x000368000c1e1b00 */
[----:B------:R2:W4:Y:S02]  /*1910*/  @P1 LDG.E.64 R4, [R20.64] ;  /* 0x0000001214041981 */ /* 0x000524000c1e1b00 */
[----:B--2---:R-:W-:-:S04]  /*1920*/  @!P0 IADD3 R20, P5, R65, c[0x0][0x180], RZ ;  /* 0x0000600041148a10 */ /* 0x004fc80007fbe0ff */
[C---:B------:R-:W-:Y:S02]  /*1930*/  @!P0 IADD3.X R21, R64.reuse, c[0x0][0x184], RZ, P5, !PT ;  /* 0x0000610040158a10 */ /* 0x040fe40002ffe4ff */
[----:B0-----:R-:W-:Y:S01]  /*1940*/  @!P0 IADD3 R22, P5, R65, c[0x0][0x178], RZ ;  /* 0x00005e0041168a10 */ /* 0x001fe20007fbe0ff */
[----:B------:R-:W-:Y:S01]  /*1950*/  CS2R R72, SRZ ;  /* 0x0000000000487805 */ /* 0x000fe2000001ff00 */
[----:B------:R-:W-:Y:S02]  /*1960*/  CS2R R62, SRZ ;  /* 0x00000000003e7805 */ /* 0x000fe4000001ff00 */
[----:B------:R-:W-:Y:S02]  /*1970*/  @!P0 IADD3.X R23, R64, c[0x0][0x17c], RZ, P5, !PT ;  /* 0x00005f0040178a10 */ /* 0x000fe40002ffe4ff */
[C---:B-1----:R-:W-:Y:S01]  /*1980*/  @!P3 IADD3 R24, P5, R66.reuse, c[0x0][0x180], RZ ;  /* 0x000060004218ba10 */ /* 0x042fe20007fbe0ff */
[----:B------:R0:W5:Y:S03]  /*1990*/  @P1 LDG.E.64 R72, [R18.64] ;  /* 0x0000001212481981 */ /* 0x000166000c1e1b00 */
[----:B------:R-:W-:Y:S01]  /*19a0*/  @!P3 IADD3.X R25, R67, c[0x0][0x184], RZ, P5, !PT ;  /* 0x000061004319ba10 */ /* 0x000fe20002ffe4ff */
[----:B------:R1:W5:Y:S01]  /*19b0*/  @!P0 LDG.E.64 R62, [R20.64] ;  /* 0x00000012143e8981 */ /* 0x000362000c1e1b00 */
[----:B------:R-:W-:Y:S01]  /*19c0*/  @!P3 IADD3 R66, P5, R66, c[0x0][0x178], RZ ;  /* 0x00005e004242ba10 */ /* 0x000fe20007fbe0ff */
[----:B------:R-:W-:Y:S01]  /*19d0*/  CS2R R64, SRZ ;  /* 0x0000000000407805 */ /* 0x000fe2000001ff00 */
[----:B0-----:R-:W-:-:S02]  /*19e0*/  CS2R R18, SRZ ;  /* 0x0000000000127805 */ /* 0x001fc4000001ff00 */
[----:B------:R-:W-:-:S03]  /*19f0*/  @!P3 IADD3.X R67, R67, c[0x0][0x17c], RZ, P5, !PT ;  /* 0x00005f004343ba10 */ /* 0x000fc60002ffe4ff */
[----:B------:R0:W5:Y:S01]  /*1a00*/  @!P3 LDG.E.64 R64, [R24.64] ;  /* 0x000000121840b981 */ /* 0x000162000c1e1b00 */
[----:B-1----:R-:W-:-:S03]  /*1a10*/  CS2R R20, SRZ ;  /* 0x0000000000147805 */ /* 0x002fc6000001ff00 */
[----:B------:R1:W5:Y:S04]  /*1a20*/  @!P0 LDG.E.64 R18, [R22.64] ;  /* 0x0000001216128981 */ /* 0x000368000c1e1b00 */
[----:B------:R2:W5:Y:S01]  /*1a30*/  @!P3 LDG.E.64 R20, [R66.64] ;  /* 0x000000124214b981 */ /* 0x000562000c1e1b00 */
[C---:B0-----:R-:W-:Y:S02]  /*1a40*/  @!P4 IADD3 R24, P0, R26.reuse, c[0x0][0x180], RZ ;  /* 0x000060001a18ca10 */ /* 0x041fe40007f1e0ff */
[----:B------:R-:W-:Y:S01]  /*1a50*/  @!P4 IADD3 R26, P3, R26, c[0x0][0x178], RZ ;  /* 0x00005e001a1aca10 */ /* 0x000fe20007f7e0ff */
[----:B-1----:R-:W-:Y:S01]  /*1a60*/  CS2R R22, SRZ ;  /* 0x0000000000167805 */ /* 0x002fe2000001ff00 */
[C---:B------:R-:W-:Y:S02]  /*1a70*/  @!P4 IADD3.X R25, R27.reuse, c[0x0][0x184], RZ, P0, !PT ;  /* 0x000061001b19ca10 */ /* 0x040fe400007fe4ff */
[----:B------:R-:W-:Y:S01]  /*1a80*/  @!P4 IADD3.X R27, R27, c[0x0][0x17c], RZ, P3, !PT ;  /* 0x00005f001b1bca10 */ /* 0x000fe20001ffe4ff */
[----:B--2---:R-:W-:Y:S01]  /*1a90*/  CS2R R66, SRZ ;  /* 0x0000000000427805 */ /* 0x004fe2000001ff00 */
[----:B------:R-:W-:-:S02]  /*1aa0*/  @!P6 IADD3 R70, P5, R3, c[0x0][0x180], RZ ;  /* 0x000060000346ea10 */ /* 0x000fc40007fbe0ff */
[----:B------:R-:W-:Y:S01]  /*1ab0*/  @!P6 IADD3 R60, P0, R3, c[0x0][0x178], RZ ;  /* 0x00005e00033cea10 */ /* 0x000fe20007f1e0ff */
[----:B------:R0:W5:Y:S01]  /*1ac0*/  @!P4 LDG.E.64 R22, [R26.64] ;  /* 0x000000121a16c981 */ /* 0x000162000c1e1b00 */
[----:B------:R-:W-:Y:S02]  /*1ad0*/  MOV R3, R76 ;  /* 0x0000004c00037202 */ /* 0x000fe40000000f00 */
[C---:B------:R-:W-:Y:S01]  /*1ae0*/  @!P2 IADD3 R76, P3, R74.reuse, c[0x0][0x180], RZ ;  /* 0x000060004a4caa10 */ /* 0x040fe20007f7e0ff */
[----:B------:R1:W5:Y:S01]  /*1af0*/  @!P4 LDG.E.64 R66, [R24.64] ;  /* 0x000000121842c981 */ /* 0x000362000c1e1b00 */
[----:B------:R-:W-:Y:S02]  /*1b00*/  @!P2 IADD3 R74, P4, R74, c[0x0][0x178], RZ ;  /* 0x00005e004a4aaa10 */ /* 0x000fe40007f9e0ff */
[C---:B------:R-:W-:Y:S02]  /*1b10*/  @!P6 IADD3.X R71, R75.reuse, c[0x0][0x184], RZ, P5, !PT ;  /* 0x000061004b47ea10 */ /* 0x040fe40002ffe4ff */
[----:B------:R-:W-:Y:S01]  /*1b20*/  @!P6 IADD3.X R61, R75, c[0x0][0x17c], RZ, P0, !PT ;  /* 0x00005f004b3dea10 */ /* 0x000fe200007fe4ff */
[----:B0-----:R-:W-:Y:S01]  /*1b30*/  CS2R R26, SRZ ;  /* 0x00000000001a7805 */ /* 0x001fe2000001ff00 */
[----:B------:R-:W-:Y:S01]  /*1b40*/  @!P2 IADD3.X R75, R3, c[0x0][0x17c], RZ, P4, !PT ;  /* 0x00005f00034baa10 */ /* 0x000fe200027fe4ff */
[----:B-1----:R-:W-:-:S04]  /*1b50*/  CS2R R24, SRZ ;  /* 0x0000000000187805 */ /* 0x002fc8000001ff00 */
[----:B------:R0:W5:Y:S04]  /*1b60*/  @!P2 LDG.E.64 R26, [R74.64] ;  /* 0x000000124a1aa981 */ /* 0x000168000c1e1b00 */
[----:B------:R1:W5:Y:S04]  /*1b70*/  @!P6 LDG.E.64 R24, [R60.64] ;  /* 0x000000123c18e981 */ /* 0x000368000c1e1b00 */
[----:B-1----:R0:W5:Y:S01]  /*1b80*/  LDL.LU.64 R60, [R1+0x58] ;  /* 0x00005800013c7983 */ /* 0x0021620000300a00 */
[----:B------:R-:W-:Y:S01]  /*1b90*/  @!P2 IADD3.X R77, R3, c[0x0][0x184], RZ, P3, !PT ;  /* 0x00006100034daa10 */ /* 0x000fe20001ffe4ff */
[----:B---3--:R-:W1:Y:S02]  /*1ba0*/  R2UR UR6, R6 ;  /* 0x00000000060673c2 */ /* 0x008e6400000e0000 */
[----:B-1----:R-:W-:-:S05]  /*1bb0*/  MOV R3, UR6 ;  /* 0x0000000600037c02 */ /* 0x002fca0008000f00 */
[----:B------:R-:W-:-:S05]  /*1bc0*/  FFMA.FTZ R3, -R3, UR6, R7 ;  /* 0x0000000603037c23 */ /* 0x000fca0008010107 */
[----:B------:R-:W-:-:S13]  /*1bd0*/  FSETP.GTU.FTZ.AND P0, PT, R3, RZ, PT ;  /* 0x000000ff0300720b */ /* 0x000fda0003f1c000 */
[----:B------:R-:W-:Y:S01]  /*1be0*/  VOTEU.ANY UP0, P0 ;  /* 0x00000000003f7886 */ /* 0x000fe20000000100 */
[----:B------:R-:W-:-:S13]  /*1bf0*/  PLOP3.LUT P0, PT, PT, PT, UP0, 0x80, 0x0 ;  /* 0x000000000000781c */ /* 0x000fda0003f0f008 */
[----:B------:R-:W-:-:S06]  /*1c00*/  @P0 FADD.FTZ R3, R3, c[0x0][0x1a0] ;  /* 0x0000680003030621 */ /* 0x000fcc0000010000 */
[----:B------:R-:W1:Y:S01]  /*1c10*/  @P0 MUFU.RSQ R3, R3 ;  /* 0x0000000300030308 */ /* 0x000e620000001400 */
[----:B------:R-:W-:Y:S01]  /*1c20*/  CS2R R68, SRZ ;  /* 0x0000000000447805 */ /* 0x000fe2000001ff00 */
[----:B------:R-:W-:-:S05]  /*1c30*/  UMOV UR23, 0x3f800000 ;  /* 0x3f80000000177882 */ /* 0x000fca0000000000 */
[----:B------:R2:W5:Y:S01]  /*1c40*/  @!P6 LDG.E.64 R68, [R70.64] ;  /* 0x000000124644e981 */ /* 0x000562000c1e1b00 */
[----:B-1----:R1:W3:Y:S01]  /*1c50*/  @P0 R2UR UR5, R3 ;  /* 0x00000000030503c2 */ /* 0x0022e200000e0000 */
[----:B------:R-:W-:Y:S01]  /*1c60*/  ISETP.GT.U32.AND P0, PT, R0, 0x2ff, PT ;  /* 0x000002ff0000780c */ /* 0x000fe20003f04070 */
[----:B--2---:R-:W-:Y:S01]  /*1c70*/  CS2R R70, SRZ ;  /* 0x0000000000467805 */ /* 0x004fe2000001ff00 */
[----:B------:R-:W-:Y:S01]  /*1c80*/  BSSY B0, `(.L_x_2510) ;  /* 0x000001a000007945 */ /* 0x000fe20003800000 */
[----:B------:R-:W-:Y:S02]  /*1c90*/  ISETP.NE.AND P5, PT, RZ, UR21, PT ;  /* 0x00000015ff007c0c */ /* 0x000fe4000bfa5270 */
[----:B------:R-:W-:Y:S02]  /*1ca0*/  MOV R6, RZ ;  /* 0x000000ff00067202 */ /* 0x000fe40000000f00 */
[----:B------:R4:W5:Y:S01]  /*1cb0*/  @!P2 LDG.E.64 R70, [R76.64] ;  /* 0x000000124c46a981 */ /* 0x000962000c1e1b00 */
[----:B-1----:R-:W-:Y:S01]  /*1cc0*/  HFMA2.MMA R3, -RZ, RZ, 0, 0 ;  /* 0x00000000ff037435 */ /* 0x002fe200000001ff */
[----:B---3--:R-:W-:Y:S01]  /*1cd0*/  @UP0 UMOV UR23, UR5 ;  /* 0x0000000500170c82 */ /* 0x008fe20008000000 */
[----:B----4-:R-:W-:-:S02]  /*1ce0*/  FADD.FTZ R77, R4, -UR6 ;  /* 0x80000006044d7e21 */ /* 0x010fc40008010000 */
[----:B------:R-:W-:Y:S02]  /*1cf0*/  FADD.FTZ R76, R5, -UR6 ;  /* 0x80000006054c7e21 */ /* 0x000fe40008010000 */
[----:B------:R-:W-:Y:S01]  /*1d00*/  CS2R R4, SRZ ;  /* 0x0000000000047805 */ /* 0x000fe2000001ff00 */
[----:B------:R-:W-:Y:S05]  /*1d10*/  @P0 BRA `(.L_x_2511) ;  /* 0x0000010000000947 */ /* 0x000fea0003800000 */
[----:B0-----:R-:W2:Y:S01]  /*1d20*/  LDL R75, [R1+0x48] ;  /* 0x00004800014b7983 */ /* 0x001ea20000100800 */
[----:B------:R-:W-:Y:S02]  /*1d30*/  ISETP.NE.AND P0, PT, RZ, UR21, PT ;  /* 0x00000015ff007c0c */ /* 0x000fe4000bf05270 */
[----:B--2---:R-:W-:Y:S02]  /*1d40*/  IADD3 R74, R75, UR22, RZ ;  /* 0x000000164b4a7c10 */ /* 0x004fe4000fffe0ff */
[----:B------:R-:W-:Y:S02]  /*1d50*/  MOV R75, 0x2 ;  /* 0x00000002004b7802 */ /* 0x000fe40000000f00 */
[----:B------:R-:W-:-:S07]  /*1d60*/  SHF.R.S32.HI R3, RZ, 0x1f, R74 ;  /* 0x0000001fff037819 */ /* 0x000fce000001144a */
[----:B------:R-:W-:-:S04]  /*1d70*/  @P0 LEA R6, P2, R74, c[0x0][0x190], 0x1 ;  /* 0x000064004a060a11 */ /* 0x000fc800078408ff */
[C---:B------:R-:W-:Y:S01]  /*1d80*/  @P0 LEA.HI.X R7, R74.reuse, c[0x0][0x194], R3, 0x1, P2 ;  /* 0x000065004a070a11 */ /* 0x040fe200010f0c03 */
[----:B------:R-:W-:-:S04]  /*1d90*/  IMAD.WIDE R74, R74, R75, c[0x0][0x188] ;  /* 0x000062004a4a7625 */ /* 0x000fc800078e024b */
[----:B------:R0:W2:Y:S04]  /*1da0*/  @P0 LDG.E.U16 R3, [R6.64] ;  /* 0x0000001206030981 */ /* 0x0000a8000c1e1500 */
[----:B0-----:R0:W3:Y:S04]  /*1db0*/  @P0 LDG.E.U16 R7, [R6.64+0x2] ;  /* 0x0000021206070981 */ /* 0x0010e8000c1e1500 */
[----:B0-----:R0:W4:Y:S04]  /*1dc0*/  LDG.E.U16 R6, [R74.64] ;  /* 0x000000124a067981 */ /* 0x001128000c1e1500 */
[----:B0-----:R-:W4:Y:S01]  /*1dd0*/  LDG.E.U16 R74, [R74.64+0x2] ;  /* 0x000002124a4a7981 */ /* 0x001f22000c1e1500 */
[----:B--2---:R-:W-:-:S02]  /*1de0*/  @P0 PRMT R4, RZ, 0x5410, R3 ;  /* 0x00005410ff040816 */ /* 0x004fc40000000003 */
[----:B---3--:R-:W-:Y:S02]  /*1df0*/  @P0 PRMT R5, RZ, 0x5410, R7 ;  /* 0x00005410ff050816 */ /* 0x008fe40000000007 */
[----:B----4-:R-:W-:Y:S02]  /*1e00*/  PRMT R3, RZ, 0x5410, R6 ;  /* 0x00005410ff037816 */ /* 0x010fe40000000006 */
[----:B------:R-:W-:Y:S02]  /*1e10*/  PRMT R6, RZ, 0x5410, R74 ;  /* 0x00005410ff067816 */ /* 0x000fe4000000004a */
.L_x_2511:
[----:B0-----:R-:W-:Y:S05]  /*1e20*/  BSYNC B0 ;  /* 0x0000000000007941 */ /* 0x001fea0003800000 */
.L_x_2510:
[----:B------:R-:W-:Y:S01]  /*1e30*/  FMUL.FTZ R77, R77, UR23 ;  /* 0x000000174d4d7c20 */ /* 0x000fe20008410000 */
[----:B-----5:R-:W-:Y:S01]  /*1e40*/  MOV R74, R72 ;  /* 0x00000048004a7202 */ /* 0x020fe20000000f00 */
[----:B------:R-:W-:Y:S01]  /*1e50*/  FMUL.FTZ R76, R76, UR23 ;  /* 0x000000174c4c7c20 */ /* 0x000fe20008410000 */
[----:B------:R-:W-:Y:S02]  /*1e60*/  MOV R7, R73 ;  /* 0x0000004900077202 */ /* 0x000fe40000000f00 */
        /* <DEDUP_REMOVED lines=21> */
.L_x_2512:
[----:B------:R1:W-:Y:S04]  /*1fc0*/  STL [R1+0x50], R0 ;  /* 0x0000500001007387 */ /* 0x0003e80000100800 */
[----:B-1----:R-:W2:Y:S01]  /*1fd0*/  LDL R0, [R1+0x38] ;  /* 0x0000380001007983 */ /* 0x002ea20000100800 */
[----:B0-----:R-:W-:Y:S02]  /*1fe0*/  FMUL.FTZ R76, R74, R3 ;  /* 0x000000034a4c7220 */ /* 0x001fe40000410000 */
[----:B------:R-:W-:Y:S02]  /*1ff0*/  FMUL.FTZ R75, R7, R6 ;  /* 0x00000006074b7220 */ /* 0x000fe40000410000 */
        /* <DEDUP_REMOVED lines=37> */
.L_x_2513:
[----:B------:R-:W2:Y:S04]  /*2250*/  LDL.LU R76, [R1] ;  /* 0x00000000014c7983 */ /* 0x000ea80000300800 */
[----:B------:R1:W-:Y:S04]  /*2260*/  STL [R1+0x5c], R4 ;  /* 0x00005c0401007387 */ /* 0x0003e80000100800 */
[----:B-1----:R-:W3:Y:S04]  /*2270*/  LDL R4, [R1+0x40] ;  /* 0x0000400001047983 */ /* 0x002ee80000100800 */
[----:B------:R-:W-:Y:S04]  /*2280*/  STL [R1+0x58], R2 ;  /* 0x0000580201007387 */ /* 0x000fe80000100800 */
[----:B0-----:R-:W4:Y:S04]  /*2290*/  LDL R77, [R1+0x38] ;  /* 0x00003800014d7983 */ /* 0x001f280000100800 */
[----:B-----5:R0:W-:Y:S04]  /*22a0*/  STL [R1+0x50], R0 ;  /* 0x0000500001007387 */ /* 0x0201e80000100800 */
[----:B0-----:R-:W4:Y:S01]  /*22b0*/  LDL R0, [R1+0x3c] ;  /* 0x00003c0001007983 */ /* 0x001f220000100800 */
[----:B--2---:R-:W-:Y:S01]  /*22c0*/  MOV R2, R76 ;  /* 0x0000004c00027202 */ /* 0x004fe20000000f00 */
[----:B------:R-:W-:-:S02]  /*22d0*/  FADD.FTZ R76, RZ, R74 ;  /* 0x0000004aff4c7221 */ /* 0x000fc40000010000 */
[----:B------:R-:W-:Y:S02]  /*22e0*/  FMUL.FTZ R74, R61, R3 ;  /* 0x000000033d4a7220 */ /* 0x000fe40000410000 */
[----:B---3--:R-:W-:-:S05]  /*22f0*/  FFMA.FTZ R60, R4, R61, R60 ;  /* 0x0000003d043c7223 */ /* 0x008fca000001003c */
[----:B------:R0:W-:Y:S02]  /*2300*/  STL [R1+0x4], R60 ;  /* 0x0000043c01007387 */ /* 0x0001e40000100800 */
[----:B0-----:R-:W-:Y:S01]  /*2310*/  FADD.FTZ R60, R76, R61 ;  /* 0x0000003d4c3c7221 */ /* 0x001fe20000010000 */
[----:B------:R-:W-:Y:S02]  /*2320*/  MOV R61, R4 ;  /* 0x00000004003d7202 */ /* 0x000fe40000000f00 */
[----:B------:R0:W5:Y:S04]  /*2330*/  LDL.LU R4, [R1+0x5c] ;  /* 0x00005c0001047983 */ /* 0x0001680000300800 */
[----:B------:R-:W2:Y:S01]  /*2340*/  LDL.LU R76, [R1+0x8] ;  /* 0x00000800014c7983 */ /* 0x000ea20000300800 */
[----:B------:R-:W-:-:S02]  /*2350*/  FFMA.FTZ R61, R61, R74, R2 ;  /* 0x0000004a3d3d7223 */ /* 0x000fc40000010002 */
[----:B------:R-:W-:Y:S01]  /*2360*/  FADD.FTZ R58, R58, -UR6 ;  /* 0x800000063a3a7e21 */ /* 0x000fe20008010000 */
[----:B------:R0:W5:Y:S03]  /*2370*/  LDL.LU R2, [R1+0x58] ;  /* 0x0000580001027983 */ /* 0x0001660000300800 */
[----:B------:R-:W-:Y:S02]  /*2380*/  FMUL.FTZ R58, R58, UR23 ;  /* 0x000000173a3a7c20 */ /* 0x000fe40008410000 */
        /* <DEDUP_REMOVED lines=16> */
[----:B0----5:R-:W-:-:S04]  /*2490*/  FFMA.FTZ R58, R58, R3, R4 ;  /* 0x000000033a3a7223 */ /* 0x021fc80000010004 */
        /* <DEDUP_REMOVED lines=17> */
.L_x_2514:
        /* <DEDUP_REMOVED lines=44> */
.L_x_2515:
[----:B0-----:R-:W2:Y:S01]  /*2870*/  LDL R75, [R1+0x2c] ;  /* 0x00002c00014b7983 */ /* 0x001ea20000100800 */
[----:B------:R-:W-:Y:S02]  /*2880*/  FMUL.FTZ R57, R58, R3 ;  /* 0x000000033a397220 */ /* 0x000fe40000410000 */
[----:B------:R-:W-:Y:S02]  /*2890*/  FADD.FTZ R55, R55, -UR6 ;  /* 0x8000000637377e21 */ /* 0x000fe40008010000 */
[----:B------:R-:W-:Y:S02]  /*28a0*/  FADD.FTZ R74, R74, R57 ;  /* 0x000000394a4a7221 */ /* 0x000fe40000010000 */
[----:B------:R-:W-:Y:S02]  /*28b0*/  FADD.FTZ R60, R60, R58 ;  /* 0x0000003a3c3c7221 */ /* 0x000fe40000010000 */
[----:B------:R-:W-:Y:S02]  /*28c0*/  FADD.FTZ R7, R7, R56 ;  /* 0x0000003807077221 */ /* 0x000fe40000010000 */
[----:B------:R-:W-:-:S02]  /*28d0*/  FFMA.FTZ R76, R77, R56, R76 ;  /* 0x000000384d4c7223 */ /* 0x000fc4000001004c */
[C---:B--2---:R-:W-:Y:S02]  /*28e0*/  FFMA.FTZ R61, R75.reuse, R57, R61 ;  /* 0x000000394b3d7223 */ /* 0x044fe4000001003d */
[----:B------:R-:W-:Y:S01]  /*28f0*/  FMUL.FTZ R57, R56, R6 ;  /* 0x0000000638397220 */ /* 0x000fe20000410000 */
[----:B------:R-:W-:Y:S01]  /*2900*/  MOV R56, R44 ;  /* 0x0000002c00387202 */ /* 0x000fe20000000f00 */
[----:B------:R-:W-:Y:S02]  /*2910*/  FFMA.FTZ R59, R75, R58, R59 ;  /* 0x0000003a4b3b7223 */ /* 0x000fe4000001003b */
[----:B------:R-:W-:Y:S02]  /*2920*/  FFMA.FTZ R61, R77, R57, R61 ;  /* 0x000000394d3d7223 */ /* 0x000fe4000001003d */
[----:B------:R-:W-:Y:S02]  /*2930*/  FADD.FTZ R74, R57, R74 ;  /* 0x0000004a394a7221 */ /* 0x000fe40000010000 */
[----:B------:R-:W-:Y:S01]  /*2940*/  FADD.FTZ R57, R54, -UR6 ;  /* 0x8000000636397e21 */ /* 0x000fe20008010000 */
[----:B------:R-:W-:Y:S01]  /*2950*/  MOV R54, R45 ;  /* 0x0000002d00367202 */ /* 0x000fe20000000f00 */
[----:B------:R-:W-:-:S02]  /*2960*/  FMUL.FTZ R58, R55, UR23 ;  /* 0x00000017373a7c20 */ /* 0x000fc40008410000 */
        /* <DEDUP_REMOVED lines=22> */
.L_x_2516:
[----:B------:R-:W-:Y:S02]  /*2ad0*/  FMUL.FTZ R55, R56, R3 ;  /* 0x0000000338377220 */ /* 0x000fe40000410000 */
[----:B------:R-:W-:Y:S02]  /*2ae0*/  FADD.FTZ R53, R53, -UR6 ;  /* 0x8000000635357e21 */ /* 0x000fe40008010000 */
[----:B------:R-:W-:Y:S02]  /*2af0*/  FFMA.FTZ R61, R75, R55, R61 ;  /* 0x000000374b3d7223 */ /* 0x000fe4000001003d */
[----:B------:R-:W-:Y:S02]  /*2b00*/  FADD.FTZ R74, R74, R55 ;  /* 0x000000374a4a7221 */ /* 0x000fe40000010000 */
[----:B------:R-:W-:Y:S02]  /*2b10*/  FMUL.FTZ R55, R54, R6 ;  /* 0x0000000636377220 */ /* 0x000fe40000410000 */
[----:B------:R-:W-:-:S02]  /*2b20*/  FADD.FTZ R60, R60, R56 ;  /* 0x000000383c3c7221 */ /* 0x000fc40000010000 */
[----:B------:R-:W-:Y:S02]  /*2b30*/  FFMA.FTZ R61, R58, R55, R61 ;  /* 0x000000373a3d7223 */ /* 0x000fe4000001003d */
[----:B------:R-:W-:Y:S02]  /*2b40*/  FADD.FTZ R74, R55, R74 ;  /* 0x0000004a374a7221 */ /* 0x000fe40000010000 */
[----:B------:R-:W-:Y:S01]  /*2b50*/  FADD.FTZ R55, R52, -UR6 ;  /* 0x8000000634377e21 */ /* 0x000fe20008010000 */
[----:B------:R-:W-:Y:S01]  /*2b60*/  MOV R52, R43 ;  /* 0x0000002b00347202 */ /* 0x000fe20000000f00 */
[----:B------:R-:W-:Y:S02]  /*2b70*/  FFMA.FTZ R59, R75, R56, R59 ;  /* 0x000000384b3b7223 */ /* 0x000fe4000001003b */
[----:B------:R-:W-:Y:S02]  /*2b80*/  FMUL.FTZ R56, R53, UR23 ;  /* 0x0000001735387c20 */ /* 0x000fe40008410000 */
[----:B------:R-:W-:-:S02]  /*2b90*/  FMUL.FTZ R57, R55, UR23 ;  /* 0x0000001737397c20 */ /* 0x000fc40008410000 */
[----:B------:R-:W-:Y:S01]  /*2ba0*/  FADD.FTZ R7, R7, R54 ;  /* 0x0000003607077221 */ /* 0x000fe20000010000 */
[----:B------:R1:W-:Y:S01]  /*2bb0*/  STL [R1+0x18], R56 ;  /* 0x0000183801007387 */ /* 0x0003e20000100800 */
[----:B------:R-:W-:Y:S01]  /*2bc0*/  FFMA.FTZ R76, R58, R54, R76 ;  /* 0x000000363a4c7223 */ /* 0x000fe2000001004c */
[----:B------:R-:W-:Y:S02]  /*2bd0*/  MOV R54, R42 ;  /* 0x0000002a00367202 */ /* 0x000fe40000000f00 */
[----:B------:R1:W-:Y:S01]  /*2be0*/  STL [R1+0x1c], R57 ;  /* 0x00001c3901007387 */ /* 0x0003e20000100800 */
[----:B------:R-:W-:Y:S05]  /*2bf0*/  @!P5 BRA `(.L_x_2517) ;  /* 0x000001200000d947 */ /* 0x000fea0003800000 */
[----:B------:R-:W-:-:S04]  /*2c00*/  FFMA.FTZ R52, R57, R3, R4 ;  /* 0x0000000339347223 */ /* 0x000fc80000010004 */
[----:B------:R-:W-:-:S06]  /*2c10*/  FMUL.FTZ R53, R52, -1.4426950216293334961 ;  /* 0xbfb8aa3b34357820 */ /* 0x000fcc0000410000 */
[----:B------:R-:W2:Y:S02]  /*2c20*/  MUFU.EX2 R53, R53 ;  /* 0x0000003500357308 */ /* 0x000ea40000000800 */
[----:B--2---:R-:W-:-:S06]  /*2c30*/  FADD.FTZ R53, R53, 1 ;  /* 0x3f80000035357421 */ /* 0x004fcc0000010000 */
[----:B------:R-:W2:Y:S02]  /*2c40*/  MUFU.RCP R53, R53 ;  /* 0x0000003500357308 */ /* 0x000ea40000001000 */
[----:B--2---:R-:W-:Y:S02]  /*2c50*/  FADD.FTZ R54, -R53, 1 ;  /* 0x3f80000035367421 */ /* 0x004fe40000010100 */
[----:B------:R-:W-:Y:S02]  /*2c60*/  FMUL.FTZ R53, R42, R53 ;  /* 0x000000352a357220 */ /* 0x000fe40000410000 */
[----:B------:R-:W-:Y:S02]  /*2c70*/  FFMA.FTZ R54, R52, R54, 1 ;  /* 0x3f80000034367423 */ /* 0x000fe40000010036 */
[----:B------:R-:W-:Y:S02]  /*2c80*/  FFMA.FTZ R52, R56, R6, R5 ;  /* 0x0000000638347223 */ /* 0x000fe40000010005 */
[----:B------:R-:W-:-:S02]  /*2c90*/  FMUL.FTZ R54, R53, R54 ;  /* 0x0000003635367220 */ /* 0x000fc40000410000 */
[----:B------:R-:W-:-:S06]  /*2ca0*/  FMUL.FTZ R53, R52, -1.4426950216293334961 ;  /* 0xbfb8aa3b34357820 */ /* 0x000fcc0000410000 */
[----:B------:R-:W2:Y:S02]  /*2cb0*/  MUFU.EX2 R53, R53 ;  /* 0x0000003500357308 */ /* 0x000ea40000000800 */
[----:B--2---:R-:W-:-:S06]  /*2cc0*/  FADD.FTZ R53, R53, 1 ;  /* 0x3f80000035357421 */ /* 0x004fcc0000010000 */
[----:B------:R-:W2:Y:S02]  /*2cd0*/  MUFU.RCP R53, R53 ;  /* 0x0000003500357308 */ /* 0x000ea40000001000 */
[----:B--2---:R-:W-:Y:S02]  /*2ce0*/  FADD.FTZ R55, -R53, 1 ;  /* 0x3f80000035377421 */ /* 0x004fe40000010100 */
[----:B------:R-:W-:Y:S02]  /*2cf0*/  FMUL.FTZ R53, R43, R53 ;  /* 0x000000352b357220 */ /* 0x000fe40000410000 */
[----:B------:R-:W-:-:S04]  /*2d00*/  FFMA.FTZ R52, R52, R55, 1 ;  /* 0x3f80000034347423 */ /* 0x000fc80000010037 */
[----:B------:R-:W-:Y:S02]  /*2d10*/  FMUL.FTZ R52, R53, R52 ;  /* 0x0000003435347220 */ /* 0x000fe40000410000 */
.L_x_2517:
        /* <DEDUP_REMOVED lines=21> */
[----:B------:R-:W3:Y:S02]  /*2e70*/  MUFU.EX2 R37, R37 ;  /* 0x0000002500257308 */ /* 0x000ee40000000800 */
[----:B---3--:R-:W-:-:S06]  /*2e80*/  FADD.FTZ R37, R37, 1 ;  /* 0x3f80000025257421 */ /* 0x008fcc0000010000 */
[----:B------:R-:W3:Y:S02]  /*2e90*/  MUFU.RCP R37, R37 ;  /* 0x0000002500257308 */ /* 0x000ee40000001000 */
[----:B---3--:R-:W-:Y:S02]  /*2ea0*/  FADD.FTZ R52, -R37, 1 ;  /* 0x3f80000025347421 */ /* 0x008fe40000010100 */
[----:B------:R-:W-:Y:S02]  /*2eb0*/  FMUL.FTZ R37, R40, R37 ;  /* 0x0000002528257220 */ /* 0x000fe40000410000 */
[----:B------:R-:W-:Y:S02]  /*2ec0*/  FFMA.FTZ R52, R36, R52, 1 ;  /* 0x3f80000024347423 */ /* 0x000fe40000010034 */
[----:B------:R-:W-:Y:S02]  /*2ed0*/  FFMA.FTZ R36, R54, R6, R5 ;  /* 0x0000000636247223 */ /* 0x000fe40000010005 */
[----:B------:R-:W-:-:S02]  /*2ee0*/  FMUL.FTZ R52, R37, R52 ;  /* 0x0000003425347220 */ /* 0x000fc40000410000 */
[----:B------:R-:W-:-:S06]  /*2ef0*/  FMUL.FTZ R37, R36, -1.4426950216293334961 ;  /* 0xbfb8aa3b24257820 */ /* 0x000fcc0000410000 */
[----:B------:R-:W3:Y:S02]  /*2f00*/  MUFU.EX2 R37, R37 ;  /* 0x0000002500257308 */ /* 0x000ee40000000800 */
[----:B---3--:R-:W-:-:S06]  /*2f10*/  FADD.FTZ R37, R37, 1 ;  /* 0x3f80000025257421 */ /* 0x008fcc0000010000 */
[----:B------:R-:W3:Y:S02]  /*2f20*/  MUFU.RCP R37, R37 ;  /* 0x0000002500257308 */ /* 0x000ee40000001000 */
[----:B---3--:R-:W-:Y:S02]  /*2f30*/  FADD.FTZ R53, -R37, 1 ;  /* 0x3f80000025357421 */ /* 0x008fe40000010100 */
[----:B------:R-:W-:Y:S02]  /*2f40*/  FMUL.FTZ R37, R41, R37 ;  /* 0x0000002529257220 */ /* 0x000fe40000410000 */
[----:B------:R-:W-:-:S04]  /*2f50*/  FFMA.FTZ R36, R36, R53, 1 ;  /* 0x3f80000024247423 */ /* 0x000fc80000010035 */
[----:B------:R-:W-:Y:S02]  /*2f60*/  FMUL.FTZ R36, R37, R36 ;  /* 0x0000002425247220 */ /* 0x000fe40000410000 */
.L_x_2518:
        /* <DEDUP_REMOVED lines=21> */
[----:B------:R-:W4:Y:S02]  /*30c0*/  MUFU.EX2 R35, R35 ;  /* 0x0000002300237308 */ /* 0x000f240000000800 */
[----:B----4-:R-:W-:-:S06]  /*30d0*/  FADD.FTZ R35, R35, 1 ;  /* 0x3f80000023237421 */ /* 0x010fcc0000010000 */
[----:B------:R-:W4:Y:S02]  /*30e0*/  MUFU.RCP R35, R35 ;  /* 0x0000002300237308 */ /* 0x000f240000001000 */
[----:B----4-:R-:W-:Y:S02]  /*30f0*/  FADD.FTZ R36, -R35, 1 ;  /* 0x3f80000023247421 */ /* 0x010fe40000010100 */
[----:B------:R-:W-:Y:S02]  /*3100*/  FMUL.FTZ R35, R38, R35 ;  /* 0x0000002326237220 */ /* 0x000fe40000410000 */
[----:B------:R-:W-:Y:S02]  /*3110*/  FFMA.FTZ R36, R34, R36, 1 ;  /* 0x3f80000022247423 */ /* 0x000fe40000010024 */
[----:B------:R-:W-:Y:S02]  /*3120*/  FFMA.FTZ R34, R52, R6, R5 ;  /* 0x0000000634227223 */ /* 0x000fe40000010005 */
[----:B------:R-:W-:-:S02]  /*3130*/  FMUL.FTZ R36, R35, R36 ;  /* 0x0000002423247220 */ /* 0x000fc40000410000 */
[----:B------:R-:W-:-:S06]  /*3140*/  FMUL.FTZ R35, R34, -1.4426950216293334961 ;  /* 0xbfb8aa3b22237820 */ /* 0x000fcc0000410000 */
[----:B------:R-:W4:Y:S02]  /*3150*/  MUFU.EX2 R35, R35 ;  /* 0x0000002300237308 */ /* 0x000f240000000800 */
[----:B----4-:R-:W-:-:S06]  /*3160*/  FADD.FTZ R35, R35, 1 ;  /* 0x3f80000023237421 */ /* 0x010fcc0000010000 */
[----:B------:R-:W4:Y:S02]  /*3170*/  MUFU.RCP R35, R35 ;  /* 0x0000002300237308 */ /* 0x000f240000001000 */
[----:B----4-:R-:W-:Y:S02]  /*3180*/  FADD.FTZ R37, -R35, 1 ;  /* 0x3f80000023257421 */ /* 0x010fe40000010100 */
[----:B------:R-:W-:Y:S02]  /*3190*/  FMUL.FTZ R35, R39, R35 ;  /* 0x0000002327237220 */ /* 0x000fe40000410000 */
[----:B------:R-:W-:-:S04]  /*31a0*/  FFMA.FTZ R34, R34, R37, 1 ;  /* 0x3f80000022227423 */ /* 0x000fc80000010025 */
[----:B------:R-:W-:Y:S02]  /*31b0*/  FMUL.FTZ R34, R35, R34 ;  /* 0x0000002223227220 */ /* 0x000fe40000410000 */
.L_x_2519:
        /* <DEDUP_REMOVED lines=14> */
[----:B------:R4:W-:Y:S01]  /*32a0*/  STL [R1], R36 ;  /* 0x0000002401007387 */ /* 0x0009e20000100800 */
[----:B------:R-:W-:Y:S01]  /*32b0*/  FFMA.FTZ R76, R52, R34, R76 ;  /* 0x00000022344c7223 */ /* 0x000fe2000001004c */
[----:B------:R-:W-:Y:S02]  /*32c0*/  MOV R34, R12 ;  /* 0x0000000c00227202 */ /* 0x000fe40000000f00 */
[----:B------:R4:W-:Y:S01]  /*32d0*/  STL [R1+0x4], R37 ;  /* 0x0000042501007387 */ /* 0x0009e20000100800 */
        /* <DEDUP_REMOVED lines=19> */
.L_x_2520:
        /* <DEDUP_REMOVED lines=8> */
[C---:B------:R-:W-:Y:S02]  /*3490*/  FFMA.FTZ R32, R36.reuse, R32, R76 ;  /* 0x0000002024207223 */ /* 0x040fe4000001004c */
[----:B------:R-:W-:Y:S02]  /*34a0*/  FFMA.FTZ R61, R36, R33, R61 ;  /* 0x00000021243d7223 */ /* 0x000fe4000001003d */
[----:B------:R-:W-:Y:S01]  /*34b0*/  FADD.FTZ R74, R33, R74 ;  /* 0x0000004a214a7221 */ /* 0x000fe20000010000 */
[----:B------:R-:W-:Y:S01]  /*34c0*/  MOV R33, R14 ;  /* 0x0000000e00217202 */ /* 0x000fe20000000f00 */
[----:B------:R-:W-:Y:S02]  /*34d0*/  FADD.FTZ R60, R60, R34 ;  /* 0x000000223c3c7221 */ /* 0x000fe40000010000 */
        /* <DEDUP_REMOVED lines=22> */
.L_x_2521:
[----:B------:R-:W-:Y:S02]  /*3640*/  FMUL.FTZ R31, R33, R3 ;  /* 0x00000003211f7220 */ /* 0x000fe40000410000 */
[----:B------:R-:W-:Y:S02]  /*3650*/  FADD.FTZ R28, R28, -UR6 ;  /* 0x800000061c1c7e21 */ /* 0x000fe40008010000 */
[----:B------:R-:W-:Y:S02]  /*3660*/  FFMA.FTZ R61, R77, R31, R61 ;  /* 0x0000001f4d3d7223 */ /* 0x000fe4000001003d */
[----:B------:R-:W-:Y:S02]  /*3670*/  FADD.FTZ R74, R74, R31 ;  /* 0x0000001f4a4a7221 */ /* 0x000fe40000010000 */
[----:B------:R-:W-:Y:S02]  /*3680*/  FMUL.FTZ R31, R30, R6 ;  /* 0x000000061e1f7220 */ /* 0x000fe40000410000 */
[----:B------:R-:W-:-:S02]  /*3690*/  FADD.FTZ R7, R7, R30 ;  /* 0x0000001e07077221 */ /* 0x000fc40000010000 */
[C---:B------:R-:W-:Y:S02]  /*36a0*/  FFMA.FTZ R61, R76.reuse, R31, R61 ;  /* 0x0000001f4c3d7223 */ /* 0x040fe4000001003d */
[----:B------:R-:W-:Y:S02]  /*36b0*/  FADD.FTZ R31, R31, R74 ;  /* 0x0000004a1f1f7221 */ /* 0x000fe40000010000 */
[----:B------:R-:W-:Y:S01]  /*36c0*/  FADD.FTZ R74, R29, -UR6 ;  /* 0x800000061d4a7e21 */ /* 0x000fe20008010000 */
[----:B------:R-:W-:Y:S01]  /*36d0*/  MOV R29, R17 ;  /* 0x00000011001d7202 */ /* 0x000fe20000000f00 */
[----:B------:R-:W-:Y:S01]  /*36e0*/  FFMA.FTZ R32, R76, R30, R32 ;  /* 0x0000001e4c207223 */ /* 0x000fe20000010020 */
[----:B------:R-:W-:Y:S01]  /*36f0*/  MOV R30, R16 ;  /* 0x00000010001e7202 */ /* 0x000fe20000000f00 */
[----:B------:R-:W-:Y:S02]  /*3700*/  FADD.FTZ R60, R60, R33 ;  /* 0x000000213c3c7221 */ /* 0x000fe40000010000 */
[----:B------:R-:W-:-:S02]  /*3710*/  FFMA.FTZ R59, R77, R33, R59 ;  /* 0x000000214d3b7223 */ /* 0x000fc4000001003b */
[----:B0-----:R-:W-:Y:S02]  /*3720*/  FMUL.FTZ R75, R28, UR23 ;  /* 0x000000171c4b7c20 */ /* 0x001fe40008410000 */
        /* <DEDUP_REMOVED lines=20> */
.L_x_2522:
[----:B------:R-:W-:Y:S01]  /*3870*/  FMUL.FTZ R33, R30, R3 ;  /* 0x000000031e217220 */ /* 0x000fe20000410000 */
[----:B------:R-:W-:Y:S01]  /*3880*/  MOV R35, R18 ;  /* 0x0000001200237202 */ /* 0x000fe20000000f00 */
[----:B------:R-:W-:Y:S01]  /*3890*/  FADD.FTZ R28, R60, R30 ;  /* 0x0000001e3c1c7221 */ /* 0x000fe20000010000 */
[----:B------:R-:W-:Y:S01]  /*38a0*/  MOV R34, R19 ;  /* 0x0000001300227202 */ /* 0x000fe20000000f00 */
[----:B------:R-:W-:Y:S02]  /*38b0*/  FFMA.FTZ R61, R75, R33, R61 ;  /* 0x000000214b3d7223 */ /* 0x000fe4000001003d */
[----:B------:R-:W-:Y:S02]  /*38c0*/  FADD.FTZ R31, R31, R33 ;  /* 0x000000211f1f7221 */ /* 0x000fe40000010000 */
[----:B------:R-:W-:Y:S02]  /*38d0*/  FFMA.FTZ R30, R75, R30, R59 ;  /* 0x0000001e4b1e7223 */ /* 0x000fe4000001003b */
[----:B------:R-:W-:-:S02]  /*38e0*/  FMUL.FTZ R33, R29, R6 ;  /* 0x000000061d217220 */ /* 0x000fc40000410000 */
[----:B------:R-:W-:Y:S02]  /*38f0*/  FADD.FTZ R60, R62, -UR6 ;  /* 0x800000063e3c7e21 */ /* 0x000fe40008010000 */
[----:B------:R-:W-:Y:S02]  /*3900*/  FADD.FTZ R59, R63, -UR6 ;  /* 0x800000063f3b7e21 */ /* 0x000fe40008010000 */
[C---:B------:R-:W-:Y:S02]  /*3910*/  FFMA.FTZ R61, R74.reuse, R33, R61 ;  /* 0x000000214a3d7223 */ /* 0x040fe4000001003d */
[----:B------:R-:W-:Y:S02]  /*3920*/  FADD.FTZ R7, R7, R29 ;  /* 0x0000001d07077221 */ /* 0x000fe40000010000 */
        /* <DEDUP_REMOVED lines=23> */
.L_x_2523:
[----:B------:R-:W-:Y:S02]  /*3aa0*/  FMUL.FTZ R29, R35, R3 ;  /* 0x00000003231d7220 */ /* 0x000fe40000410000 */
[----:B----4-:R-:W-:Y:S02]  /*3ab0*/  FMUL.FTZ R36, R34, R6 ;  /* 0x0000000622247220 */ /* 0x010fe40000410000 */
[----:B------:R-:W-:Y:S02]  /*3ac0*/  FFMA.FTZ R61, R60, R29, R61 ;  /* 0x0000001d3c3d7223 */ /* 0x000fe4000001003d */
[----:B------:R-:W-:Y:S02]  /*3ad0*/  FADD.FTZ R33, R33, R29 ;  /* 0x0000001d21217221 */ /* 0x000fe40000010000 */
[----:B------:R-:W-:Y:S02]  /*3ae0*/  FADD.FTZ R58, R64, -UR6 ;  /* 0x80000006403a7e21 */ /* 0x000fe40008010000 */
[----:B-1----:R-:W-:-:S02]  /*3af0*/  FADD.FTZ R57, R65, -UR6 ;  /* 0x8000000641397e21 */ /* 0x002fc40008010000 */
[----:B------:R-:W-:Y:S02]  /*3b00*/  FADD.FTZ R29, R7, R34 ;  /* 0x00000022071d7221 */ /* 0x000fe40000010000 */
[----:B------:R-:W-:Y:S02]  /*3b10*/  FADD.FTZ R31, R28, R35 ;  /* 0x000000231c1f7221 */ /* 0x000fe40000010000 */
[C---:B------:R-:W-:Y:S02]  /*3b20*/  FFMA.FTZ R7, R59.reuse, R36, R61 ;  /* 0x000000243b077223 */ /* 0x040fe4000001003d */
[----:B------:R-:W-:Y:S01]  /*3b30*/  FFMA.FTZ R28, R59, R34, R32 ;  /* 0x000000223b1c7223 */ /* 0x000fe20000010020 */
[----:B------:R-:W-:Y:S01]  /*3b40*/  MOV R32, R21 ;  /* 0x0000001500207202 */ /* 0x000fe20000000f00 */
[----:B------:R-:W-:Y:S01]  /*3b50*/  FADD.FTZ R36, R36, R33 ;  /* 0x0000002124247221 */ /* 0x000fe20000010000 */
[----:B------:R-:W-:Y:S01]  /*3b60*/  MOV R33, R20 ;  /* 0x0000001400217202 */ /* 0x000fe20000000f00 */
        /* <DEDUP_REMOVED lines=22> */
.L_x_2524:
[----:B------:R-:W-:Y:S01]  /*3cd0*/  FMUL.FTZ R34, R33, R3 ;  /* 0x0000000321227220 */ /* 0x000fe20000410000 */
[----:B------:R-:W-:Y:S01]  /*3ce0*/  MOV R35, R22 ;  /* 0x0000001600237202 */ /* 0x000fe20000000f00 */
[----:B------:R-:W-:Y:S02]  /*3cf0*/  FADD.FTZ R56, R66, -UR6 ;  /* 0x8000000642387e21 */ /* 0x000fe40008010000 */
[----:B------:R-:W-:Y:S02]  /*3d00*/  FFMA.FTZ R7, R58, R34, R7 ;  /* 0x000000223a077223 */ /* 0x000fe40000010007 */
[----:B------:R-:W-:Y:S02]  /*3d10*/  FADD.FTZ R36, R36, R34 ;  /* 0x0000002224247221 */ /* 0x000fe40000010000 */
[----:B------:R-:W-:Y:S02]  /*3d20*/  FMUL.FTZ R34, R32, R6 ;  /* 0x0000000620227220 */ /* 0x000fe40000410000 */
[----:B--2---:R-:W-:-:S02]  /*3d30*/  FADD.FTZ R55, R67, -UR6 ;  /* 0x8000000643377e21 */ /* 0x004fc40008010000 */
[----:B------:R-:W-:Y:S02]  /*3d40*/  FFMA.FTZ R7, R57, R34, R7 ;  /* 0x0000002239077223 */ /* 0x000fe40000010007 */
[----:B------:R-:W-:Y:S01]  /*3d50*/  FADD.FTZ R36, R34, R36 ;  /* 0x0000002422247221 */ /* 0x000fe20000010000 */
[----:B------:R-:W-:Y:S01]  /*3d60*/  MOV R34, R23 ;  /* 0x0000001700227202 */ /* 0x000fe20000000f00 */
        /* <DEDUP_REMOVED lines=17> */
[----:B0--3--:R-:W-:Y:S02]  /*3e80*/  FADD.FTZ R52, -R37, 1 ;  /* 0x3f80000025347421 */ /* 0x009fe40000010100 */
[----:B------:R-:W-:Y:S02]  /*3e90*/  FMUL.FTZ R37, R23, R37 ;  /* 0x0000002517257220 */ /* 0x000fe40000410000 */
[----:B------:R-:W-:-:S04]  /*3ea0*/  FFMA.FTZ R34, R34, R52, 1 ;  /* 0x3f80000022227423 */ /* 0x000fc80000010034 */
[----:B------:R-:W-:Y:S02]  /*3eb0*/  FMUL.FTZ R34, R37, R34 ;  /* 0x0000002225227220 */ /* 0x000fe40000410000 */
.L_x_2525:
[----:B------:R-:W-:Y:S01]  /*3ec0*/  FMUL.FTZ R37, R35, R3 ;  /* 0x0000000323257220 */ /* 0x000fe20000410000 */
[----:B------:R-:W-:Y:S01]  /*3ed0*/  MOV R63, R24 ;  /* 0x00000018003f7202 */ /* 0x000fe20000000f00 */
[----:B---3--:R-:W-:Y:S01]  /*3ee0*/  FMUL.FTZ R52, R34, R6 ;  /* 0x0000000622347220 */ /* 0x008fe20000410000 */
[----:B------:R-:W-:Y:S01]  /*3ef0*/  MOV R62, R25 ;  /* 0x00000019003e7202 */ /* 0x000fe20000000f00 */
[----:B------:R-:W-:Y:S02]  /*3f00*/  FFMA.FTZ R7, R56, R37, R7 ;  /* 0x0000002538077223 */ /* 0x000fe40000010007 */
[----:B------:R-:W-:Y:S02]  /*3f10*/  FADD.FTZ R37, R36, R37 ;  /* 0x0000002524257221 */ /* 0x000fe40000010000 */
[----:B------:R-:W-:Y:S02]  /*3f20*/  FFMA.FTZ R36, R55, R52, R7 ;  /* 0x0000003437247223 */ /* 0x000fe40000010007 */
[----:B------:R-:W-:-:S02]  /*3f30*/  FADD.FTZ R37, R52, R37 ;  /* 0x0000002534257221 */ /* 0x000fc40000010000 */
[----:B------:R-:W-:Y:S02]  /*3f40*/  FADD.FTZ R52, R68, -UR6 ;  /* 0x8000000644347e21 */ /* 0x000fe40008010000 */
        /* <DEDUP_REMOVED lines=22> */
.L_x_2526:
[----:B------:R-:W-:Y:S01]  /*40b0*/  FMUL.FTZ R53, R63, R3 ;  /* 0x000000033f357220 */ /* 0x000fe20000410000 */
[----:B------:R-:W-:Y:S01]  /*40c0*/  MOV R64, R26 ;  /* 0x0000001a00407202 */ /* 0x000fe20000000f00 */
[----:B------:R-:W-:Y:S01]  /*40d0*/  FADD.FTZ R54, R70, -UR6 ;  /* 0x8000000646367e21 */ /* 0x000fe20008010000 */
[----:B------:R-:W-:Y:S01]  /*40e0*/  MOV R61, R27 ;  /* 0x0000001b003d7202 */ /* 0x000fe20000000f00 */
[----:B------:R-:W-:Y:S02]  /*40f0*/  FFMA.FTZ R36, R52, R53, R36 ;  /* 0x0000003534247223 */ /* 0x000fe40000010024 */
[----:B------:R-:W-:Y:S02]  /*4100*/  FADD.FTZ R37, R37, R53 ;  /* 0x0000003525257221 */ /* 0x000fe40000010000 */
[----:B------:R-:W-:Y:S02]  /*4110*/  FMUL.FTZ R53, R62, R6 ;  /* 0x000000063e357220 */ /* 0x000fe40000410000 */
[----:B------:R-:W-:-:S02]  /*4120*/  FMUL.FTZ R54, R54, UR23 ;  /* 0x0000001736367c20 */ /* 0x000fc40008410000 */
[----:B------:R-:W-:Y:S02]  /*4130*/  FFMA.FTZ R36, R7, R53, R36 ;  /* 0x0000003507247223 */ /* 0x000fe40000010024 */
[----:B------:R-:W-:Y:S02]  /*4140*/  FADD.FTZ R37, R53, R37 ;  /* 0x0000002535257221 */ /* 0x000fe40000010000 */
        /* <DEDUP_REMOVED lines=21> */
.L_x_2527:
[----:B------:R-:W2:Y:S01]  /*42a0*/  LDL R67, [R1+0x4c] ;  /* 0x00004c0001437983 */ /* 0x000ea20000100800 */
[----:B------:R-:W-:Y:S01]  /*42b0*/  FMUL.FTZ R65, R64, R3 ;  /* 0x0000000340417220 */ /* 0x000fe20000410000 */
[----:B------:R-:W-:Y:S01]  /*42c0*/  BSSY B0, `(.L_x_2528) ;  /* 0x0000073000007945 */ /* 0x000fe20003800000 */
[----:B------:R-:W-:Y:S01]  /*42d0*/  FADD.FTZ R29, R29, R32 ;  /* 0x000000201d1d7221 */ /* 0x000fe20000010000 */
[----:B------:R-:W0:Y:S01]  /*42e0*/  S2R R68, SR_LANEID ;  /* 0x0000000000447919 */ /* 0x000e220000000000 */
[----:B------:R-:W-:Y:S01]  /*42f0*/  FFMA.FTZ R36, R54, R65, R36 ;  /* 0x0000004136247223 */ /* 0x000fe20000010024 */
[----:B-----5:R-:W-:Y:S01]  /*4300*/  ISETP.GT.U32.AND P4, PT, R0, 0x2f, PT ;  /* 0x0000002f0000780c */ /* 0x020fe20003f84070 */
[----:B------:R-:W-:Y:S02]  /*4310*/  FADD.FTZ R37, R37, R65 ;  /* 0x0000004125257221 */ /* 0x000fe40000010000 */
[----:B------:R-:W-:Y:S02]  /*4320*/  FMUL.FTZ R65, R61, R6 ;  /* 0x000000063d417220 */ /* 0x000fe40000410000 */
[----:B------:R-:W-:-:S02]  /*4330*/  FFMA.FTZ R28, R57, R32, R28 ;  /* 0x00000020391c7223 */ /* 0x000fc4000001001c */
[----:B------:R-:W-:Y:S02]  /*4340*/  FFMA.FTZ R36, R53, R65, R36 ;  /* 0x0000004135247223 */ /* 0x000fe40000010024 */
[----:B------:R-:W-:Y:S02]  /*4350*/  FADD.FTZ R37, R65, R37 ;  /* 0x0000002541257221 */ /* 0x000fe40000010000 */
[----:B------:R-:W-:Y:S01]  /*4360*/  FADD.FTZ R29, R29, R34 ;  /* 0x000000221d1d7221 */ /* 0x000fe20000010000 */
[----:B------:R-:W1:Y:S01]  /*4370*/  SHFL.DOWN PT, R65, R36, 0x1, 0x1f ;  /* 0x08201f0024417f89 */ /* 0x000e6200000e0000 */
[----:B------:R-:W-:Y:S02]  /*4380*/  FFMA.FTZ R28, R55, R34, R28 ;  /* 0x00000022371c7223 */ /* 0x000fe4000001001c */
[----:B------:R-:W-:Y:S01]  /*4390*/  FADD.FTZ R32, R29, R62 ;  /* 0x0000003e1d207221 */ /* 0x000fe20000010000 */
[----:B------:R-:W3:Y:S01]  /*43a0*/  SHFL.DOWN PT, R66, R37, 0x1, 0x1f ;  /* 0x08201f0025427f89 */ /* 0x000ee200000e0000 */
[----:B------:R-:W-:-:S02]  /*43b0*/  FFMA.FTZ R30, R58, R33, R30 ;  /* 0x000000213a1e7223 */ /* 0x000fc4000001001e */
[----:B------:R-:W-:Y:S01]  /*43c0*/  FFMA.FTZ R29, R7, R62, R28 ;  /* 0x0000003e071d7223 */ /* 0x000fe2000001001c */
[----:B------:R-:W-:Y:S01]  /*43d0*/  HFMA2.MMA R28, -RZ, RZ, 0, 1.1920928955078125e-07 ;  /* 0x00000002ff1c7435 */ /* 0x000fe200000001ff */
[----:B------:R-:W-:Y:S01]  /*43e0*/  FADD.FTZ R31, R31, R33 ;  /* 0x000000211f1f7221 */ /* 0x000fe20000010000 */
[----:B0-----:R-:W-:Y:S01]  /*43f0*/  ISETP.GT.AND P0, PT, R68, 0x1e, PT ;  /* 0x0000001e4400780c */ /* 0x001fe20003f04270 */
[----:B------:R-:W-:Y:S01]  /*4400*/  FFMA.FTZ R30, R56, R35, R30 ;  /* 0x00000023381e7223 */ /* 0x000fe2000001001e */
[C---:B------:R-:W-:Y:S01]  /*4410*/  ISETP.GT.AND P2, PT, R68.reuse, 0xf, PT ;  /* 0x0000000f4400780c */ /* 0x040fe20003f44270 */
[----:B------:R-:W-:Y:S01]  /*4420*/  FADD.FTZ R31, R31, R35 ;  /* 0x000000231f1f7221 */ /* 0x000fe20000010000 */
[----:B------:R-:W-:Y:S01]  /*4430*/  ISETP.NE.AND P3, PT, R68, RZ, PT ;  /* 0x000000ff4400720c */ /* 0x000fe20003f65270 */
[----:B------:R-:W-:Y:S02]  /*4440*/  FFMA.FTZ R30, R52, R63, R30 ;  /* 0x0000003f341e7223 */ /* 0x000fe4000001001e */
[----:B------:R-:W-:-:S02]  /*4450*/  FADD.FTZ R31, R31, R63 ;  /* 0x0000003f1f1f7221 */ /* 0x000fc40000010000 */
[----:B------:R-:W-:-:S04]  /*4460*/  FFMA.FTZ R29, R53, R61, R29 ;  /* 0x0000003d351d7223 */ /* 0x000fc8000001001d */
[----:B-1----:R-:W-:Y:S02]  /*4470*/  @!P0 FADD.FTZ R36, R36, R65 ;  /* 0x0000004124248221 */ /* 0x002fe40000010000 */
[----:B---3--:R-:W-:-:S03]  /*4480*/  @!P0 FADD.FTZ R37, R37, R66 ;  /* 0x0000004225258221 */ /* 0x008fc60000010000 */
        /* <DEDUP_REMOVED lines=18> */
[----:B------:R-:W1:Y:S01]  /*45b0*/  SHFL.DOWN PT, R66, R37, 0x10, 0x1f ;  /* 0x0a001f0025427f89 */ /* 0x000e6200000e0000 */
[----:B------:R-:W-:Y:S02]  /*45c0*/  FADD.FTZ R30, R31, R64 ;  /* 0x000000401f1e7221 */ /* 0x000fe40000010000 */
[----:B------:R-:W-:-:S05]  /*45d0*/  FADD.FTZ R31, R32, R61 ;  /* 0x0000003d201f7221 */ /* 0x000fca0000010000 */
[----:B------:R3:W-:Y:S01]  /*45e0*/  STS.128 [R0.X16+0xf0], R28 ;  /* 0x0000f01c00007388 */ /* 0x0007e2000000cc00 */
[----:B0-----:R-:W-:Y:S02]  /*45f0*/  @!P2 FADD.FTZ R36, R36, R65 ;  /* 0x000000412424a221 */ /* 0x001fe40000010000 */
[----:B-1----:R-:W-:Y:S01]  /*4600*/  @!P2 FADD.FTZ R37, R37, R66 ;  /* 0x000000422525a221 */ /* 0x002fe20000010000 */
[----:B------:R-:W-:-:S04]  /*4610*/  ISETP.NE.AND P2, PT, R0, RZ, PT ;  /* 0x000000ff0000720c */ /* 0x000fc80003f45270 */
[----:B--2---:R3:W-:Y:S04]  /*4620*/  @!P3 STS.64 [R67.X8+0x18], R36 ;  /* 0x000018244300b388 */ /* 0x0047e80000008a00 */
[----:B------:R-:W-:Y:S06]  /*4630*/  BAR.SYNC.DEFER_BLOCKING 0x0 ;  /* 0x0000000000007b1d */ /* 0x000fec0000010000 */
[----:B------:R-:W-:Y:S05]  /*4640*/  @P2 BRA `(.L_x_2529) ;  /* 0x000003a000002947 */ /* 0x000fea0003800000 */
[----:B------:R-:W0:Y:S02]  /*4650*/  LDS.128 R32, [0x20] ;  /* 0x00002000ff207984 */ /* 0x000e240000000c00 */
[----:B0--3--:R-:W-:-:S02]  /*4660*/  FADD.FTZ R36, R36, R32 ;  /* 0x0000002024247221 */ /* 0x009fc40000010000 */
        /* <DEDUP_REMOVED lines=56> */
.L_x_2529:
[----:B------:R-:W-:Y:S05]  /*49f0*/  BSYNC B0 ;  /* 0x0000000000007941 */ /* 0x000fea0003800000 */
.L_x_2528:
        /* <DEDUP_REMOVED lines=10> */
[----:B---3--:R-:W0:Y:S02]  /*4aa0*/  LDS.128 R28, [R61+0x6f0] ;  /* 0x0006f0003d1c7984 */ /* 0x008e240000000c00 */
        /* <DEDUP_REMOVED lines=69> */
.L_x_2531:
[----:B------:R-:W-:Y:S05]  /*4f00*/  BSYNC B0 ;  /* 0x0000000000007941 */ /* 0x000fea0003800000 */
.L_x_2530:
        /* <DEDUP_REMOVED lines=12> */
[----:B---3--:R-:W-:Y:S02]  /*4fd0*/  MOV R29, UR12 ;  /* 0x0000000c001d7c02 */ /* 0x008fe40008000f00 */
[----:B------:R-:W-:Y:S02]  /*4fe0*/  MOV R35, c[0x0][0x1dc] ;  /* 0x0000770000237a02 */ /* 0x000fe40000000f00 */
[-C--:B------:R-:W-:Y:S02]  /*4ff0*/  LEA R28, P3, R34, R32.reuse, 0x2 ;  /* 0x00000020221c7211 */ /* 0x080fe400078610ff */
[----:B------:R-:W-:-:S02]  /*5000*/  LEA R32, P4, R29, R32, 0x2 ;  /* 0x000000201d207211 */ /* 0x000fc400078810ff */
[----:B------:R-:W-:Y:S02]  /*5010*/  LEA.HI.X R29, R34, R33, R35, 0x2, P3 ;  /* 0x00000021221d7211 */ /* 0x000fe400018f1423 */
[----:B------:R-:W-:-:S03]  /*5020*/  IADD3.X R33, R33, UR13, RZ, P4, !PT ;  /* 0x0000000d21217c10 */ /* 0x000fc6000a7fe4ff */
[----:B------:R0:W-:Y:S04]  /*5030*/  RED.E.ADD.F32.FTZ.RN.STRONG.GPU [R28.64], R30 ;  /* 0x0000001e1c00798e */ /* 0x0001e8000c10e792 */
[----:B------:R0:W-:Y:S02]  /*5040*/  RED.E.ADD.F32.FTZ.RN.STRONG.GPU [R32.64], R31 ;  /* 0x0000001f2000798e */ /* 0x0001e4000c10e792 */
.L_x_2533:
[----:B------:R-:W-:Y:S05]  /*5050*/  BSYNC B0 ;  /* 0x0000000000007941 */ /* 0x000fea0003800000 */
.L_x_2532:
[----:B------:R-:W-:Y:S05]  /*5060*/  @!P0 BRA `(.L_x_2534) ;  /* 0x000018d000008947 */ /* 0x000fea0003800000 */
[----:B------:R-:W1:Y:S01]  /*5070*/  S2UR UR22, SR_CTAID.Y ;  /* 0x00000000001679c3 */ /* 0x000e620000002600 */
        /* <DEDUP_REMOVED lines=13> */
[----:B0--3--:R-:W0:Y:S01]  /*5150*/  S2R R30, SR_LANEID ;  /* 0x00000000001e7919 */ /* 0x009e220000000000 */
        /* <DEDUP_REMOVED lines=23> */
.L_x_2536:
[----:B------:R-:W-:Y:S02]  /*52d0*/  MOV R28, UR16 ;  /* 0x00000010001c7c02 */ /* 0x000fe40008000f00 */
[----:B------:R-:W-:-:S05]  /*52e0*/  MOV R29, UR17 ;  /* 0x00000011001d7c02 */ /* 0x000fca0008000f00 */
[----:B------:R-:W2:Y:S01]  /*52f0*/  LDG.E.STRONG.GPU R28, [R28.64] ;  /* 0x000000121c1c7981 */ /* 0x000ea2000c1ef900 */
[----:B------:R-:W-:Y:S01]  /*5300*/  YIELD ;  /* 0x0000000000007946 */ /* 0x000fe20003800000 */
[----:B--2---:R-:W-:Y:S01]  /*5310*/  ISETP.NE.AND P0, PT, R28, R30, PT ;  /* 0x0000001e1c00720c */ /* 0x004fe20003f05270 */
[----:B------:R-:W-:-:S12]  /*5320*/  CCTL.IVALL ;  /* 0x00000000ff00798f */ /* 0x000fd80002000000 */
[----:B------:R-:W-:Y:S05]  /*5330*/  @P0 BRA `(.L_x_2536) ;  /* 0xffffff9000000947 */ /* 0x000fea000383ffff */
.L_x_2535:
[----:B------:R-:W-:Y:S01]  /*5340*/  ISETP.NE.AND P0, PT, RZ, c[0x0][0xc], PT ;  /* 0x00000300ff007a0c */ /* 0x000fe20003f05270 */
[----:B------:R-:W-:Y:S01]  /*5350*/  WARPSYNC 0xffffffff ;  /* 0xffffffff00007948 */ /* 0x000fe20003800000 */
[----:B------:R-:W-:Y:S11]  /*5360*/  BAR.SYNC.DEFER_BLOCKING 0x0 ;  /* 0x0000000000007b1d */ /* 0x000ff60000010000 */
[----:B------:R-:W-:Y:S05]  /*5370*/  @!P0 BRA `(.L_x_2534) ;  /* 0x000015c000008947 */ /* 0x000fea0003800000 */
[----:B0--3--:R-:W-:Y:S01]  /*5380*/  HFMA2.MMA R28, -RZ, RZ, 0, 5.9604644775390625e-08 ;  /* 0x00000001ff1c7435 */ /* 0x009fe200000001ff */
        /* <DEDUP_REMOVED lines=15> */
.L_x_2540:
        /* <DEDUP_REMOVED lines=8> */
[----:B------:R-:W-:Y:S02]  /*5500*/  MOV R31, UR5 ;  /* 0x00000005001f7c02 */ /* 0x000fe40008000f00 */
[----:B------:R-:W-:Y:S02]  /*5510*/  IADD3 R30, R30, 0x1, RZ ;  /* 0x000000011e1e7810 */ /* 0x000fe40007ffe0ff */
[----:B------:R-:W-:Y:S02]  /*5520*/  IADD3 R31, R31, 0x2, RZ ;  /* 0x000000021f1f7810 */ /* 0x000fe40007ffe0ff */
[----:B------:R-:W-:Y:S02]  /*5530*/  ISETP.EQ.OR P3, PT, R30, UR20, P2 ;  /* 0x000000141e007c0c */ /* 0x000fe40009762670 */
[----:B------:R-:W-:-:S02]  /*5540*/  ISETP.EQ.OR P4, PT, R31, UR20, P2 ;  /* 0x000000141f007c0c */ /* 0x000fc40009782670 */
[----:B------:R-:W-:-:S09]  /*5550*/  MOV R32, c[0x0][0x10] ;  /* 0x0000040000207a02 */ /* 0x000fd20000000f00 */
[----:B------:R-:W-:Y:S01]  /*5560*/  @!P3 IMAD R30, R30, R32, UR22 ;  /* 0x000000161e1ebe24 */ /* 0x000fe2000f8e0220 */
[----:B------:R-:W-:-:S04]  /*5570*/  MOV R32, UR5 ;  /* 0x0000000500207c02 */ /* 0x000fc80008000f00 */
[----:B------:R-:W-:Y:S02]  /*5580*/  IADD3 R32, R32, 0x3, RZ ;  /* 0x0000000320207810 */ /* 0x000fe40007ffe0ff */
[----:B------:R-:W-:Y:S01]  /*5590*/  MOV R33, c[0x0][0x10] ;  /* 0x0000040000217a02 */ /* 0x000fe20000000f00 */
[----:B--2---:R-:W-:Y:S01]  /*55a0*/  @!P6 FADD.FTZ R36, R36, R28 ;  /* 0x0000001c2424e221 */ /* 0x004fe20000010000 */
[----:B------:R-:W-:Y:S01]  /*55b0*/  MOV R28, c[0x0][0x10] ;  /* 0x00000400001c7a02 */ /* 0x000fe20000000f00 */
[----:B------:R-:W-:Y:S01]  /*55c0*/  @!P6 FADD.FTZ R37, R37, R29 ;  /* 0x0000001d2525e221 */ /* 0x000fe20000010000 */
[----:B------:R-:W-:Y:S02]  /*55d0*/  ISETP.EQ.OR P6, PT, R32, UR20, P2 ;  /* 0x0000001420007c0c */ /* 0x000fe400097c2670 */
[----:B------:R-:W-:Y:S01]  /*55e0*/  MOV R29, 0x8 ;  /* 0x00000008001d7802 */ /* 0x000fe20000000f00 */
[----:B------:R-:W-:Y:S01]  /*55f0*/  @!P4 IMAD R28, R31, R28, UR22 ;  /* 0x000000161f1cce24 */ /* 0x000fe2000f8e021c */
[----:B------:R-:W-:-:S03]  /*5600*/  HFMA2.MMA R31, -RZ, RZ, 0, 4.76837158203125e-07 ;  /* 0x00000008ff1f7435 */ /* 0x000fc600000001ff */
[----:B------:R-:W-:-:S06]  /*5610*/  @!P4 IMAD.WIDE.U32 R28, R28, R29, UR6 ;  /* 0x000000061c1cce25 */ /* 0x000fcc000f8e001d */
[----:B------:R-:W2:Y:S01]  /*5620*/  @!P4 LDG.E.64 R28, [R28.64] ;  /* 0x000000121c1cc981 */ /* 0x000ea2000c1e1b00 */
[----:B------:R-:W-:-:S06]  /*5630*/  @!P3 IMAD.WIDE.U32 R30, R30, R31, UR6 ;  /* 0x000000061e1ebe25 */ /* 0x000fcc000f8e001f */
[----:B------:R-:W3:Y:S01]  /*5640*/  @!P3 LDG.E.64 R30, [R30.64] ;  /* 0x000000121e1eb981 */ /* 0x000ee2000c1e1b00 */
[----:B------:R-:W-:Y:S01]  /*5650*/  @!P6 IMAD R33, R32, R33, UR22 ;  /* 0x000000162021ee24 */ /* 0x000fe2000f8e0221 */
[----:B------:R-:W-:-:S10]  /*5660*/  HFMA2.MMA R32, -RZ, RZ, 0, 4.76837158203125e-07 ;  /* 0x00000008ff207435 */ /* 0x000fd400000001ff */
[----:B------:R-:W-:-:S06]  /*5670*/  @!P6 IMAD.WIDE.U32 R32, R33, R32, UR6 ;  /* 0x000000062120ee25 */ /* 0x000fcc000f8e0020 */
[----:B------:R-:W4:Y:S01]  /*5680*/  @!P6 LDG.E.64 R32, [R32.64] ;  /* 0x000000122020e981 */ /* 0x000f22000c1e1b00 */
[----:B---3--:R-:W-:-:S04]  /*5690*/  @!P3 FADD.FTZ R36, R36, R30 ;  /* 0x0000001e2424b221 */ /* 0x008fc80000010000 */
[----:B--2---:R-:W-:Y:S01]  /*56a0*/  @!P4 FADD.FTZ R36, R36, R28 ;  /* 0x0000001c2424c221 */ /* 0x004fe20000010000 */
[----:B------:R-:W-:Y:S01]  /*56b0*/  MOV R28, UR5 ;  /* 0x00000005001c7c02 */ /* 0x000fe20008000f00 */
[----:B------:R-:W-:-:S03]  /*56c0*/  @!P3 FADD.FTZ R37, R37, R31 ;  /* 0x0000001f2525b221 */ /* 0x000fc60000010000 */
[----:B------:R-:W-:Y:S01]  /*56d0*/  IADD3 R28, R28, 0x5, RZ ;  /* 0x000000051c1c7810 */ /* 0x000fe20007ffe0ff */
[----:B------:R-:W-:Y:S01]  /*56e0*/  @!P4 FADD.FTZ R37, R37, R29 ;  /* 0x0000001d2525c221 */ /* 0x000fe20000010000 */
[----:B------:R-:W-:Y:S02]  /*56f0*/  MOV R29, UR5 ;  /* 0x00000005001d7c02 */ /* 0x000fe40008000f00 */
[----:B------:R-:W-:Y:S02]  /*5700*/  ISETP.EQ.OR P3, PT, R28, UR20, P2 ;  /* 0x000000141c007c0c */ /* 0x000fe40009762670 */
[----:B------:R-:W-:Y:S02]  /*5710*/  IADD3 R29, R29, 0x4, RZ ;  /* 0x000000041d1d7810 */ /* 0x000fe40007ffe0ff */
[----:B------:R-:W-:Y:S02]  /*5720*/  MOV R31, c[0x0][0x10] ;  /* 0x00000400001f7a02 */ /* 0x000fe40000000f00 */
[----:B------:R-:W-:Y:S01]  /*5730*/  ISETP.EQ.OR P4, PT, R29, UR20, P2 ;  /* 0x000000141d007c0c */ /* 0x000fe20009782670 */
[----:B----4-:R-:W-:Y:S01]  /*5740*/  @!P6 FADD.FTZ R36, R36, R32 ;  /* 0x000000202424e221 */ /* 0x010fe20000010000 */
[----:B------:R-:W-:-:S02]  /*5750*/  MOV R32, UR5 ;  /* 0x0000000500207c02 */ /* 0x000fc40008000f00 */
[----:B------:R-:W-:Y:S02]  /*5760*/  MOV R30, c[0x0][0x10] ;  /* 0x00000400001e7a02 */ /* 0x000fe40000000f00 */
[----:B------:R-:W-:Y:S01]  /*5770*/  IADD3 R32, R32, 0x6, RZ ;  /* 0x0000000620207810 */ /* 0x000fe20007ffe0ff */
[----:B------:R-:W-:Y:S01]  /*5780*/  @!P3 IMAD R28, R28, R31, UR22 ;  /* 0x000000161c1cbe24 */ /* 0x000fe2000f8e021f */
[----:B------:R-:W-:Y:S01]  /*5790*/  HFMA2.MMA R31, -RZ, RZ, 0, 4.76837158203125e-07 ;  /* 0x00000008ff1f7435 */ /* 0x000fe200000001ff */
[----:B------:R-:W-:Y:S01]  /*57a0*/  @!P6 FADD.FTZ R37, R37, R33 ;  /* 0x000000212525e221 */ /* 0x000fe20000010000 */
[----:B------:R-:W-:-:S03]  /*57b0*/  ISETP.EQ.OR P6, PT, R32, UR20, P2 ;  /* 0x0000001420007c0c */ /* 0x000fc600097c2670 */
[----:B------:R-:W-:Y:S01]  /*57c0*/  @!P4 IMAD R30, R29, R30, UR22 ;  /* 0x000000161d1ece24 */ /* 0x000fe2000f8e021e */
[----:B------:R-:W-:Y:S02]  /*57d0*/  MOV R29, 0x8 ;  /* 0x00000008001d7802 */ /* 0x000fe40000000f00 */
[----:B------:R-:W-:Y:S02]  /*57e0*/  MOV R33, c[0x0][0x10] ;  /* 0x0000040000217a02 */ /* 0x000fe40000000f00 */
[----:B------:R-:W-:-:S04]  /*57f0*/  @!P4 IMAD.WIDE.U32 R30, R30, R31, UR6 ;  /* 0x000000061e1ece25 */ /* 0x000fc8000f8e001f */
[----:B------:R-:W-:Y:S02]  /*5800*/  @!P3 IMAD.WIDE.U32 R28, R28, R29, UR6 ;  /* 0x000000061c1cbe25 */ /* 0x000fe4000f8e001d */
[----:B------:R-:W2:Y:S02]  /*5810*/  @!P4 LDG.E.64 R30, [R30.64] ;  /* 0x000000121e1ec981 */ /* 0x000ea4000c1e1b00 */
[----:B------:R-:W-:Y:S01]  /*5820*/  @!P6 IMAD R32, R32, R33, UR22 ;  /* 0x000000162020ee24 */ /* 0x000fe2000f8e0221 */
[----:B------:R-:W-:Y:S01]  /*5830*/  HFMA2.MMA R33, -RZ, RZ, 0, 4.76837158203125e-07 ;  /* 0x00000008ff217435 */ /* 0x000fe200000001ff */
[----:B------:R-:W3:Y:S09]  /*5840*/  @!P3 LDG.E.64 R28, [R28.64] ;  /* 0x000000121c1cb981 */ /* 0x000ef2000c1e1b00 */
[----:B------:R-:W-:-:S06]  /*5850*/  @!P6 IMAD.WIDE.U32 R32, R32, R33, UR6 ;  /* 0x000000062020ee25 */ /* 0x000fcc000f8e0021 */
[----:B------:R-:W4:Y:S01]  /*5860*/  @!P6 LDG.E.64 R32, [R32.64] ;  /* 0x000000122020e981 */ /* 0x000f22000c1e1b00 */
[----:B--2---:R-:W-:Y:S02]  /*5870*/  @!P4 FADD.FTZ R36, R36, R30 ;  /* 0x0000001e2424c221 */ /* 0x004fe40000010000 */
[----:B------:R-:W-:Y:S02]  /*5880*/  @!P4 FADD.FTZ R37, R37, R31 ;  /* 0x0000001f2525c221 */ /* 0x000fe40000010000 */
[----:B---3--:R-:W-:Y:S01]  /*5890*/  @!P3 FADD.FTZ R36, R36, R28 ;  /* 0x0000001c2424b221 */ /* 0x008fe20000010000 */
[----:B------:R-:W-:Y:S01]  /*58a0*/  MOV R28, UR5 ;  /* 0x00000005001c7c02 */ /* 0x000fe20008000f00 */
[----:B------:R-:W-:Y:S01]  /*58b0*/  @!P3 FADD.FTZ R37, R37, R29 ;  /* 0x0000001d2525b221 */ /* 0x000fe20000010000 */
[----:B------:R-:W-:Y:S02]  /*58c0*/  MOV R29, UR5 ;  /* 0x00000005001d7c02 */ /* 0x000fe40008000f00 */
[----:B------:R-:W-:-:S02]  /*58d0*/  IADD3 R28, R28, 0x7, RZ ;  /* 0x000000071c1c7810 */ /* 0x000fc40007ffe0ff */
[----:B------:R-:W-:Y:S02]  /*58e0*/  IADD3 R29, R29, 0x8, RZ ;  /* 0x000000081d1d7810 */ /* 0x000fe40007ffe0ff */
[----:B------:R-:W-:Y:S02]  /*58f0*/  ISETP.EQ.OR P3, PT, R28, UR20, P2 ;  /* 0x000000141c007c0c */ /* 0x000fe40009762670 */
[----:B------:R-:W-:Y:S01]  /*5900*/  MOV R30, c[0x0][0x10] ;  /* 0x00000400001e7a02 */ /* 0x000fe20000000f00 */
[----:B----4-:R-:W-:Y:S02]  /*5910*/  @!P6 FADD.FTZ R36, R36, R32 ;  /* 0x000000202424e221 */ /* 0x010fe40000010000 */
[----:B------:R-:W-:Y:S01]  /*5920*/  @!P6 FADD.FTZ R37, R37, R33 ;  /* 0x000000212525e221 */ /* 0x000fe20000010000 */
[----:B------:R-:W-:Y:S02]  /*5930*/  ISETP.EQ.OR P6, PT, R29, UR20, P2 ;  /* 0x000000141d007c0c */ /* 0x000fe400097c2670 */
[----:B------:R-:W-:-:S05]  /*5940*/  MOV R32, UR5 ;  /* 0x0000000500207c02 */ /* 0x000fca0008000f00 */
[----:B------:R-:W-:Y:S01]  /*5950*/  @!P3 IMAD R30, R28, R30, UR22 ;  /* 0x000000161c1ebe24 */ /* 0x000fe2000f8e021e */
[----:B------:R-:W-:Y:S01]  /*5960*/  MOV R28, c[0x0][0x10] ;  /* 0x00000400001c7a02 */ /* 0x000fe20000000f00 */
[----:B------:R-:W-:Y:S01]  /*5970*/  HFMA2.MMA R31, -RZ, RZ, 0, 4.76837158203125e-07 ;  /* 0x00000008ff1f7435 */ /* 0x000fe200000001ff */
[----:B------:R-:W-:-:S04]  /*5980*/  IADD3 R32, R32, 0x9, RZ ;  /* 0x0000000920207810 */ /* 0x000fc80007ffe0ff */
[----:B------:R-:W-:Y:S01]  /*5990*/  ISETP.EQ.OR P4, PT, R32, UR20, P2 ;  /* 0x0000001420007c0c */ /* 0x000fe20009782670 */
[----:B------:R-:W-:Y:S01]  /*59a0*/  @!P6 IMAD R28, R29, R28, UR22 ;  /* 0x000000161d1cee24 */ /* 0x000fe2000f8e021c */
[----:B------:R-:W-:Y:S01]  /*59b0*/  HFMA2.MMA R29, -RZ, RZ, 0, 4.76837158203125e-07 ;  /* 0x00000008ff1d7435 */ /* 0x000fe200000001ff */
[----:B------:R-:W-:Y:S02]  /*59c0*/  MOV R33, c[0x0][0x10] ;  /* 0x0000040000217a02 */ /* 0x000fe40000000f00 */
[----:B------:R-:W-:-:S06]  /*59d0*/  @!P3 IMAD.WIDE.U32 R30, R30, R31, UR6 ;  /* 0x000000061e1ebe25 */ /* 0x000fcc000f8e001f */
[----:B------:R-:W2:Y:S01]  /*59e0*/  @!P3 LDG.E.64 R30, [R30.64] ;  /* 0x000000121e1eb981 */ /* 0x000ea2000c1e1b00 */
        /* <DEDUP_REMOVED lines=18> */
[----:B------:R-:W-:-:S03]  /*5b10*/  @!P4 FADD.FTZ R37, R37, R33 ;  /* 0x000000212525c221 */ /* 0x000fc60000010000 */
[----:B------:R-:W-:Y:S02]  /*5b20*/  IADD3 R32, R32, 0xb, RZ ;  /* 0x0000000b20207810 */ /* 0x000fe40007ffe0ff */
[----:B------:R-:W-:Y:S02]  /*5b30*/  MOV R29, c[0x0][0x10] ;  /* 0x00000400001d7a02 */ /* 0x000fe40000000f00 */
[----:B------:R-:W-:-:S03]  /*5b40*/  ISETP.EQ.OR P4, PT, R32, UR20, P2 ;  /* 0x0000001420007c0c */ /* 0x000fc60009782670 */
[-C--:B------:R-:W-:Y:S02]  /*5b50*/  @!P6 IMAD R28, R28, R29.reuse, UR22 ;  /* 0x000000161c1cee24 */ /* 0x080fe4000f8e021d */
[----:B------:R-:W-:Y:S01]  /*5b60*/  @!P3 IMAD R30, R30, R29, UR22 ;  /* 0x000000161e1ebe24 */ /* 0x000fe2000f8e021d */
[----:B------:R-:W-:Y:S01]  /*5b70*/  HFMA2.MMA R29, -RZ, RZ, 0, 4.76837158203125e-07 ;  /* 0x00000008ff1d7435 */ /* 0x000fe200000001ff */
[----:B------:R-:W-:Y:S02]  /*5b80*/  MOV R31, c[0x0][0x10] ;  /* 0x00000400001f7a02 */ /* 0x000fe40000000f00 */
        /* <DEDUP_REMOVED lines=8> */
[----:B------:R-:W4:Y:S01]  /*5c10*/  @!P3 LDG.E.64 R30, [R30.64] ;  /* 0x000000121e1eb981 */ /* 0x000f22000c1e1b00 */
[----:B--2---:R-:W-:-:S02]  /*5c20*/  @!P6 FADD.FTZ R36, R36, R28 ;  /* 0x0000001c2424e221 */ /* 0x004fc40000010000 */
[----:B------:R-:W-:Y:S01]  /*5c30*/  @!P6 FADD.FTZ R37, R37, R29 ;  /* 0x0000001d2525e221 */ /* 0x000fe20000010000 */
[----:B------:R-:W-:Y:S01]  /*5c40*/  MOV R29, UR5 ;  /* 0x00000005001d7c02 */ /* 0x000fe20008000f00 */
[----:B---3--:R-:W-:-:S04]  /*5c50*/  @!P4 FADD.FTZ R36, R36, R32 ;  /* 0x000000202424c221 */ /* 0x008fc80000010000 */
[----:B----4-:R-:W-:Y:S01]  /*5c60*/  @!P3 FADD.FTZ R36, R36, R30 ;  /* 0x0000001e2424b221 */ /* 0x010fe20000010000 */
[----:B------:R-:W-:Y:S01]  /*5c70*/  IADD3 R30, R29, 0xd, RZ ;  /* 0x0000000d1d1e7810 */ /* 0x000fe20007ffe0ff */
[----:B------:R-:W-:-:S03]  /*5c80*/  @!P4 FADD.FTZ R37, R37, R33 ;  /* 0x000000212525c221 */ /* 0x000fc60000010000 */
[----:B------:R-:W-:Y:S01]  /*5c90*/  ISETP.EQ.OR P6, PT, R30, UR20, P2 ;  /* 0x000000141e007c0c */ /* 0x000fe200097c2670 */
[----:B------:R-:W-:Y:S01]  /*5ca0*/  @!P3 FADD.FTZ R37, R37, R31 ;  /* 0x0000001f2525b221 */ /* 0x000fe20000010000 */
[----:B------:R-:W-:Y:S02]  /*5cb0*/  MOV R31, c[0x0][0x10] ;  /* 0x00000400001f7a02 */ /* 0x000fe40000000f00 */
[----:B------:R-:W-:Y:S02]  /*5cc0*/  MOV R28, UR5 ;  /* 0x00000005001c7c02 */ /* 0x000fe40008000f00 */
[----:B------:R-:W-:Y:S02]  /*5cd0*/  MOV R32, UR5 ;  /* 0x0000000500207c02 */ /* 0x000fe40008000f00 */
[----:B------:R-:W-:Y:S02]  /*5ce0*/  IADD3 R28, R28, 0xe, RZ ;  /* 0x0000000e1c1c7810 */ /* 0x000fe40007ffe0ff */
[----:B------:R-:W-:-:S03]  /*5cf0*/  IADD3 R32, R32, 0xf, RZ ;  /* 0x0000000f20207810 */ /* 0x000fc60007ffe0ff */
[----:B------:R-:W-:Y:S01]  /*5d00*/  @!P6 IMAD R30, R30, R31, UR22 ;  /* 0x000000161e1eee24 */ /* 0x000fe2000f8e021f */
[----:B------:R-:W-:Y:S01]  /*5d10*/  HFMA2.MMA R31, -RZ, RZ, 0, 4.76837158203125e-07 ;  /* 0x00000008ff1f7435 */ /* 0x000fe200000001ff */
[----:B------:R-:W-:Y:S02]  /*5d20*/  ISETP.EQ.OR P4, PT, R28, UR20, P2 ;  /* 0x000000141c007c0c */ /* 0x000fe40009782670 */
[----:B------:R-:W-:Y:S02]  /*5d30*/  ISETP.EQ.OR P3, PT, R32, UR20, P2 ;  /* 0x0000001420007c0c */ /* 0x000fe40009762670 */
[----:B------:R-:W-:-:S05]  /*5d40*/  MOV R29, c[0x0][0x10] ;  /* 0x00000400001d7a02 */ /* 0x000fca0000000f00 */
[----:B------:R-:W-:Y:S01]  /*5d50*/  @!P6 IMAD.WIDE.U32 R30, R30, R31, UR6 ;  /* 0x000000061e1eee25 */ /* 0x000fe2000f8e001f */
[----:B------:R-:W-:-:S03]  /*5d60*/  HFMA2.MMA R33, -RZ, RZ, 0, 4.76837158203125e-07 ;  /* 0x00000008ff217435 */ /* 0x000fc600000001ff */
[-C--:B------:R-:W-:Y:S02]  /*5d70*/  @!P4 IMAD R28, R28, R29.reuse, UR22 ;  /* 0x000000161c1cce24 */ /* 0x080fe4000f8e021d */
[----:B------:R-:W-:Y:S01]  /*5d80*/  @!P3 IMAD R32, R32, R29, UR22 ;  /* 0x000000162020be24 */ /* 0x000fe2000f8e021d */
[----:B------:R-:W2:Y:S01]  /*5d90*/  @!P6 LDG.E.64 R30, [R30.64] ;  /* 0x000000121e1ee981 */ /* 0x000ea2000c1e1b00 */
[----:B------:R-:W-:-:S05]  /*5da0*/  MOV R29, 0x8 ;  /* 0x00000008001d7802 */ /* 0x000fca0000000f00 */
        /* <DEDUP_REMOVED lines=15> */
.L_x_2539:
        /* <DEDUP_REMOVED lines=71> */
[----:B------:R-:W5:Y:S01]  /*6310*/  @!P3 LDG.E.64 R32, [R32.64] ;  /* 0x000000122020b981 */ /* 0x000f62000c1e1b00 */
        /* <DEDUP_REMOVED lines=11> */
[----:B-----5:R-:W-:Y:S02]  /*63d0*/  @!P3 FADD.FTZ R36, R36, R32 ;  /* 0x000000202424b221 */ /* 0x020fe40000010000 */
[----:B------:R-:W-:-:S02]  /*63e0*/  @!P3 FADD.FTZ R37, R37, R33 ;  /* 0x000000212525b221 */ /* 0x000fc40000010000 */
.L_x_2541:
[----:B01----:R-:W-:-:S13]  /*63f0*/  ISETP.NE.OR P0, PT, RZ, UR14, P0 ;  /* 0x0000000eff007c0c */ /* 0x003fda0008705670 */
[----:B------:R-:W-:Y:S05]  /*6400*/  @!P0 BRA `(.L_x_2537) ;  /* 0x000002a000008947 */ /* 0x000fea0003800000 */
.L_x_2538:
        /* <DEDUP_REMOVED lines=41> */
[----:B------:R-:W-:Y:S05]  /*66a0*/  @P0 BRA `(.L_x_2538) ;  /* 0xfffffd6000000947 */ /* 0x000fea000383ffff */
.L_x_2537:
        /* <DEDUP_REMOVED lines=16> */
.L_x_2543:
[----:B------:R-:W-:Y:S05]  /*67b0*/  BSYNC B0 ;  /* 0x0000000000007941 */ /* 0x000fea0003800000 */
.L_x_2542:
        /* <DEDUP_REMOVED lines=24> */
.L_x_2534:
[----:B0--3--:R0:W5:Y:S04]  /*6940*/  LDL R31, [R1+0x44] ;  /* 0x00004400011f7983 */ /* 0x0091680000100800 */
        /* <DEDUP_REMOVED lines=27> */
.L_x_2544:
[----:B------:R-:W-:Y:S01]  /*6b00*/  BSSY B0, `(.L_x_2545) ;  /* 0x0000014000007945 */ /* 0x000fe20003800000 */
[----:B------:R-:W-:Y:S05]  /*6b10*/  @!P1 BRA `(.L_x_2546) ;  /* 0x0000012000009947 */ /* 0x000fea0003800000 */
[----:B01----:R-:W-:Y:S02]  /*6b20*/  MOV R28, UR5 ;  /* 0x00000005001c7c02 */ /* 0x003fe40008000f00 */
[----:B------:R-:W-:-:S03]  /*6b30*/  SHF.R.S32.HI R29, RZ, 0x1f, R2 ;  /* 0x0000001fff1d7819 */ /* 0x000fc60000011402 */
        /* <DEDUP_REMOVED lines=9> */
[----:B------:R-:W-:-:S05]  /*6bd0*/  IMAD R28, R2, c[0x0][0x1dc], R28 ;  /* 0x00007700021c7a24 */ /* 0x000fca00078e021c */
[----:B------:R-:W-:Y:S01]  /*6be0*/  IADD3 R29, R31, R28, RZ ;  /* 0x0000001c1f1d7210 */ /* 0x000fe20007ffe0ff */
[----:B------:R-:W-:Y:S01]  /*6bf0*/  FMUL.FTZ R31, R73, UR23 ;  /* 0x00000017491f7c20 */ /* 0x000fe20008410000 */
[----:B------:R-:W-:-:S04]  /*6c00*/  LEA R28, P0, R30, c[0x0][0x160], 0x2 ;  /* 0x000058001e1c7a11 */ /* 0x000fc800078010ff */
[----:B------:R-:W-:Y:S01]  /*6c10*/  LEA.HI.X R29, R30, c[0x0][0x164], R29, 0x2, P0 ;  /* 0x000059001e1d7a11 */ /* 0x000fe200000f141d */
[----:B------:R-:W-:-:S05]  /*6c20*/  FMUL.FTZ R30, R72, UR23 ;  /* 0x00000017481e7c20 */ /* 0x000fca0008410000 */
[----:B------:R0:W-:Y:S03]  /*6c30*/  STG.E.64 [R28.64], R30 ;  /* 0x0000001e1c007986 */ /* 0x0001e6000c101b12 */
.L_x_2546:
[----:B------:R-:W-:Y:S05]  /*6c40*/  BSYNC B0 ;  /* 0x0000000000007941 */ /* 0x000fea0003800000 */
.L_x_2545:
        /* <DEDUP_REMOVED lines=27> */
.L_x_2547:
        /* <DEDUP_REMOVED lines=19> */
.L_x_2549:
[----:B------:R-:W-:Y:S05]  /*6f30*/  BSYNC B0 ;  /* 0x0000000000007941 */ /* 0x000fea0003800000 */
.L_x_2548:
        /* <DEDUP_REMOVED lines=43> */
.L_x_2550:
        /* <DEDUP_REMOVED lines=19> */
.L_x_2552:
[----:B------:R-:W-:Y:S05]  /*7320*/  BSYNC B0 ;  /* 0x0000000000007941 */ /* 0x000fea0003800000 */
.L_x_2551:
[----:B------:R-:W-:Y:S05]  /*7330*/  @!P5 BRA `(.L_x_2553) ;  /* 0x000001400000d947 */ /* 0x000fea0003800000 */
[----:B0-----:R-:W3:Y:S04]  /*7340*/  LDL R28, [R1+0x2c] ;  /* 0x00002c00011c7983 */ /* 0x001ee80000100800 */
[----:B------:R-:W4:Y:S01]  /*7350*/  LDL R30, [R1+0x28] ;  /* 0x00002800011e7983 */ /* 0x000f220000100800 */
        /* <DEDUP_REMOVED lines=18> */
.L_x_2553:
[----:B------:R-:W-:Y:S01]  /*7480*/  BSSY B0, `(.L_x_2554) ;  /* 0x0000015000007945 */ /* 0x000fe20003800000 */
[----:B------:R-:W-:Y:S05]  /*7490*/  @P0 BRA `(.L_x_2555) ;  /* 0x0000013000000947 */ /* 0x000fea0003800000 */
[----:B0-----:R-:W3:Y:S04]  /*74a0*/  LDL.LU R30, [R1+0x2c] ;  /* 0x00002c00011e7983 */ /* 0x001ee80000300800 */
[----:B------:R-:W4:Y:S01]  /*74b0*/  LDL.LU R29, [R1+0x28] ;  /* 0x00002800011d7983 */ /* 0x000f220000300800 */
[----:B-1----:R-:W-:Y:S02]  /*74c0*/  MOV R28, UR5 ;  /* 0x00000005001c7c02 */ /* 0x002fe40008000f00 */
[----:B-----5:R-:W-:-:S03]  /*74d0*/  MOV R31, R11 ;  /* 0x0000000b001f7202 */ /* 0x020fc60000000f00 */
[----:B--23--:R-:W-:Y:S01]  /*74e0*/  FFMA.FTZ R28, R30, R28, UR6 ;  /* 0x000000061e1c7e23 */ /* 0x00cfe2000801001c */
[----:B------:R-:W-:-:S03]  /*74f0*/  MOV R30, R8 ;  /* 0x00000008001e7202 */ /* 0x000fc60000000f00 */
[----:B------:R-:W-:Y:S01]  /*7500*/  FFMA.FTZ R46, R3, R46, -R28 ;  /* 0x0000002e032e7223 */ /* 0x000fe2000001081c */
[----:B------:R-:W-:Y:S01]  /*7510*/  MOV R28, UR5 ;  /* 0x00000005001c7c02 */ /* 0x000fe20008000f00 */
[----:B------:R-:W-:-:S04]  /*7520*/  IMAD.WIDE.U32 R30, R35, c[0x0][0x1d8], R30 ;  /* 0x00007600231e7a25 */ /* 0x000fc800078e001e */
[----:B----4-:R-:W-:-:S04]  /*7530*/  FFMA.FTZ R28, R29, R28, UR6 ;  /* 0x000000061d1c7e23 */ /* 0x010fc8000801001c */
[----:B------:R-:W-:Y:S02]  /*7540*/  FFMA.FTZ R47, R6, R47, -R28 ;  /* 0x0000002f062f7223 */ /* 0x000fe4000001081c */
        /* <DEDUP_REMOVED lines=8> */
.L_x_2555:
[----:B------:R-:W-:Y:S05]  /*75d0*/  BSYNC B0 ;  /* 0x0000000000007941 */ /* 0x000fea0003800000 */
.L_x_2554:
        /* <DEDUP_REMOVED lines=21> */
.L_x_2556:
        /* <DEDUP_REMOVED lines=21> */
.L_x_2558:
[----:B------:R-:W-:Y:S05]  /*7880*/  BSYNC B0 ;  /* 0x0000000000007941 */ /* 0x000fea0003800000 */
.L_x_2557:
[----:B------:R3:W5:Y:S04]  /*7890*/  LDL R37, [R1+0x1c] ;  /* 0x00001c0001257983 */ /* 0x0007680000100800 */
[----:B0----5:R3:W5:Y:S01]  /*78a0*/  LDL R31, [R1+0x18] ;  /* 0x00001800011f7983 */ /* 0x0217620000100800 */
        /* <DEDUP_REMOVED lines=37> */
.L_x_2559:
        /* <DEDUP_REMOVED lines=19> */
.L_x_2561:
[----:B------:R-:W-:Y:S05]  /*7c30*/  BSYNC B0 ;  /* 0x0000000000007941 */ /* 0x000fea0003800000 */
.L_x_2560:
        /* <DEDUP_REMOVED lines=21> */
.L_x_2562:
        /* <DEDUP_REMOVED lines=21> */
.L_x_2564:
[----:B------:R-:W-:Y:S05]  /*7ee0*/  BSYNC B0 ;  /* 0x0000000000007941 */ /* 0x000fea0003800000 */
.L_x_2563:
[----:B------:R-:W-:Y:S05]  /*7ef0*/  @!P5 BRA `(.L_x_2565) ;  /* 0x000001400000d947 */ /* 0x000fea0003800000 */
[----:B0-----:R-:W3:Y:S04]  /*7f00*/  LDL R28, [R1+0xc] ;  /* 0x00000c00011c7983 */ /* 0x001ee80000100800 */
[----:B------:R-:W4:Y:S01]  /*7f10*/  LDL R32, [R1+0x8] ;  /* 0x0000080001207983 */ /* 0x000f220000100800 */
[----:B---3--:R-:W-:-:S04]  /*7f20*/  FFMA.FTZ R28, R28, R3, R4 ;  /* 0x000000031c1c7223 */ /* 0x008fc80000010004 */
[----:B------:R-:W-:-:S06]  /*7f30*/  FMUL.FTZ R29, R28, -1.4426950216293334961 ;  /* 0xbfb8aa3b1c1d7820 */ /* 0x000fcc0000410000 */
[----:B------:R-:W0:Y:S02]  /*7f40*/  MUFU.EX2 R29, R29 ;  /* 0x0000001d001d7308 */ /* 0x000e240000000800 */
[----:B0-----:R-:W-:-:S06]  /*7f50*/  FADD.FTZ R30, R29, 1 ;  /* 0x3f8000001d1e7421 */ /* 0x001fcc0000010000 */
[----:B-----5:R-:W0:Y:S02]  /*7f60*/  MUFU.RCP R31, R30 ;  /* 0x0000001e001f7308 */ /* 0x020e240000001000 */
        /* <DEDUP_REMOVED lines=13> */
.L_x_2565:
[----:B------:R-:W-:Y:S01]  /*8040*/  BSSY B0, `(.L_x_2566) ;  /* 0x0000015000007945 */ /* 0x000fe20003800000 */
[----:B------:R-:W-:Y:S05]  /*8050*/  @P6 BRA `(.L_x_2567) ;  /* 0x0000013000006947 */ /* 0x000fea0003800000 */
[----:B0-----:R-:W3:Y:S04]  /*8060*/  LDL.LU R30, [R1+0xc] ;  /* 0x00000c00011e7983 */ /* 0x001ee80000300800 */
[----:B------:R-:W4:Y:S01]  /*8070*/  LDL.LU R29, [R1+0x8] ;  /* 0x00000800011d7983 */ /* 0x000f220000300800 */
[----:B-1----:R-:W-:Y:S01]  /*8080*/  MOV R28, UR5 ;  /* 0x00000005001c7c02 */ /* 0x002fe20008000f00 */
[----:B-----5:R-:W-:-:S04]  /*8090*/  IMAD R31, R34, c[0x0][0x1d8], RZ ;  /* 0x00007600221f7a24 */ /* 0x020fc800078e02ff */
[----:B------:R-:W-:Y:S02]  /*80a0*/  IMAD R31, R33, c[0x0][0x1dc], R31 ;  /* 0x00007700211f7a24 */ /* 0x000fe400078e021f */
[----:B--23--:R-:W-:Y:S01]  /*80b0*/  FFMA.FTZ R28, R30, R28, UR6 ;  /* 0x000000061e1c7e23 */ /* 0x00cfe2000801001c */
[----:B------:R-:W-:-:S03]  /*80c0*/  MOV R30, UR5 ;  /* 0x00000005001e7c02 */ /* 0x000fc60008000f00 */
[----:B------:R-:W-:Y:S01]  /*80d0*/  FFMA.FTZ R38, R3, R38, -R28 ;  /* 0x0000002603267223 */ /* 0x000fe2000001081c */
[----:B------:R-:W-:Y:S01]  /*80e0*/  MOV R28, R8 ;  /* 0x00000008001c7202 */ /* 0x000fe20000000f00 */
[----:B----4-:R-:W-:Y:S01]  /*80f0*/  FFMA.FTZ R30, R29, R30, UR6 ;  /* 0x000000061d1e7e23 */ /* 0x010fe2000801001e */
[----:B------:R-:W-:-:S03]  /*8100*/  MOV R29, R11 ;  /* 0x0000000b001d7202 */ /* 0x000fc60000000f00 */
[----:B------:R-:W-:Y:S02]  /*8110*/  FFMA.FTZ R39, R6, R39, -R30 ;  /* 0x0000002706277223 */ /* 0x000fe4000001081e */
[----:B------:R-:W-:-:S05]  /*8120*/  IMAD.WIDE.U32 R28, R33, c[0x0][0x1d8], R28 ;  /* 0x00007600211c7a25 */ /* 0x000fca00078e001c */
[----:B------:R-:W-:Y:S01]  /*8130*/  IADD3 R31, R29, R31, RZ ;  /* 0x0000001f1d1f7210 */ /* 0x000fe20007ffe0ff */
[----:B------:R-:W-:Y:S01]  /*8140*/  FMUL.FTZ R29, R39, UR23 ;  /* 0x00000017271d7c20 */ /* 0x000fe20008410000 */
[----:B------:R-:W-:-:S04]  /*8150*/  LEA R30, P3, R28, c[0x0][0x160], 0x2 ;  /* 0x000058001c1e7a11 */ /* 0x000fc800078610ff */
[----:B------:R-:W-:Y:S01]  /*8160*/  LEA.HI.X R31, R28, c[0x0][0x164], R31, 0x2, P3 ;  /* 0x000059001c1f7a11 */ /* 0x000fe200018f141f */
[----:B------:R-:W-:-:S05]  /*8170*/  FMUL.FTZ R28, R38, UR23 ;  /* 0x00000017261c7c20 */ /* 0x000fca0008410000 */
[----:B------:R0:W-:Y:S03]  /*8180*/  STG.E.64 [R30.64], R28 ;  /* 0x0000001c1e007986 */ /* 0x0001e6000c101b12 */
.L_x_2567:
[----:B------:R-:W-:Y:S05]  /*8190*/  BSYNC B0 ;  /* 0x0000000000007941 */ /* 0x000fea0003800000 */
.L_x_2566:
[----:B------:R3:W5:Y:S04]  /*81a0*/  LDL R42, [R1+0x4] ;  /* 0x00000400012a7983 */ /* 0x0007680000100800 */
[----:B------:R3:W5:Y:S01]  /*81b0*/  LDL R41, [R1] ;  /* 0x0000000001297983 */ /* 0x0007620000100800 */
        /* <DEDUP_REMOVED lines=19> */
[----:B0--3-5:R-:W-:Y:S02]  /*82f0*/  FFMA.FTZ R28, R42, R3, R4 ;  /* 0x000000032a1c7223 */ /* 0x029fe40000010004 */
        /* <DEDUP_REMOVED lines=17> */
.L_x_2568:
[----:B---3--:R-:W-:Y:S01]  /*8410*/  BSSY B0, `(.L_x_2569) ;  /* 0x0000013000007945 */ /* 0x008fe20003800000 */
[----:B------:R-:W-:Y:S05]  /*8420*/  @P2 BRA `(.L_x_2570) ;  /* 0x0000011000002947 */ /* 0x000fea0003800000 */
[----:B0-----:R-:W-:Y:S01]  /*8430*/  IMAD R28, R43, c[0x0][0x1d8], RZ ;  /* 0x000076002b1c7a24 */ /* 0x001fe200078e02ff */
[----:B-1----:R-:W-:Y:S02]  /*8440*/  MOV R30, UR5 ;  /* 0x00000005001e7c02 */ /* 0x002fe40008000f00 */
[----:B------:R-:W-:Y:S01]  /*8450*/  MOV R29, R11 ;  /* 0x0000000b001d7202 */ /* 0x000fe20000000f00 */
[----:B------:R-:W-:Y:S01]  /*8460*/  IMAD R33, R45, c[0x0][0x1dc], R28 ;  /* 0x000077002d217a24 */ /* 0x000fe200078e021c */
[----:B------:R-:W-:Y:S01]  /*8470*/  MOV R28, R8 ;  /* 0x00000008001c7202 */ /* 0x000fe20000000f00 */
[----:B--2--5:R-:W-:Y:S01]  /*8480*/  FFMA.FTZ R30, R42, R30, UR6 ;  /* 0x000000062a1e7e23 */ /* 0x024fe2000801001e */
[----:B------:R-:W-:-:S03]  /*8490*/  MOV R31, UR5 ;  /* 0x00000005001f7c02 */ /* 0x000fc60008000f00 */
[----:B------:R-:W-:-:S04]  /*84a0*/  IMAD.WIDE.U32 R28, R45, c[0x0][0x1d8], R28 ;  /* 0x000076002d1c7a25 */ /* 0x000fc800078e001c */
[----:B------:R-:W-:Y:S01]  /*84b0*/  FFMA.FTZ R31, R41, R31, UR6 ;  /* 0x00000006291f7e23 */ /* 0x000fe2000801001f */
[----:B------:R-:W-:Y:S01]  /*84c0*/  IADD3 R33, R29, R33, RZ ;  /* 0x000000211d217210 */ /* 0x000fe20007ffe0ff */
[----:B------:R-:W-:Y:S01]  /*84d0*/  FFMA.FTZ R30, R3, R12, -R30 ;  /* 0x0000000c031e7223 */ /* 0x000fe2000001081e */
[----:B------:R-:W-:Y:S01]  /*84e0*/  LEA R12, P2, R28, c[0x0][0x160], 0x2 ;  /* 0x000058001c0c7a11 */ /* 0x000fe200078410ff */
[----:B------:R-:W-:-:S03]  /*84f0*/  FFMA.FTZ R29, R6, R13, -R31 ;  /* 0x0000000d061d7223 */ /* 0x000fc6000001081f */
[----:B------:R-:W-:Y:S01]  /*8500*/  LEA.HI.X R13, R28, c[0x0][0x164], R33, 0x2, P2 ;  /* 0x000059001c0d7a11 */ /* 0x000fe200010f1421 */
[----:B------:R-:W-:Y:S02]  /*8510*/  FMUL.FTZ R28, R30, UR23 ;  /* 0x000000171e1c7c20 */ /* 0x000fe40008410000 */
[----:B------:R-:W-:-:S05]  /*8520*/  FMUL.FTZ R29, R29, UR23 ;  /* 0x000000171d1d7c20 */ /* 0x000fca0008410000 */
[----:B------:R0:W-:Y:S02]  /*8530*/  STG.E.64 [R12.64], R28 ;  /* 0x0000001c0c007986 */ /* 0x0001e4000c101b12 */
.L_x_2570:
[----:B------:R-:W-:Y:S05]  /*8540*/  BSYNC B0 ;  /* 0x0000000000007941 */ /* 0x000fea0003800000 */
.L_x_2569:
        /* <DEDUP_REMOVED lines=9> */
[----:B---3-5:R-:W-:-:S07]  /*85e0*/  FADD.FTZ R31, R30, 1 ;  /* 0x3f8000001e1f7421 */ /* 0x028fce0000010000 */
        /* <DEDUP_REMOVED lines=9> */
.L_x_2571:
[----:B------:R-:W-:Y:S01]  /*8680*/  BSSY B0, `(.L_x_2572) ;  /* 0x0000013000007945 */ /* 0x000fe20003800000 */
[----:B------:R-:W-:Y:S05]  /*8690*/  @P0 BRA `(.L_x_2573) ;  /* 0x0000011000000947 */ /* 0x000fea0003800000 */
[----:B0-----:R-:W-:Y:S01]  /*86a0*/  MOV R12, R8 ;  /* 0x00000008000c7202 */ /* 0x001fe20000000f00 */
[----:B------:R-:W-:Y:S01]  /*86b0*/  IMAD R28, R40, c[0x0][0x1d8], RZ ;  /* 0x00007600281c7a24 */ /* 0x000fe200078e02ff */
[----:B------:R-:W-:Y:S02]  /*86c0*/  MOV R13, R11 ;  /* 0x0000000b000d7202 */ /* 0x000fe40000000f00 */
[----:B-1----:R-:W-:Y:S01]  /*86d0*/  MOV R30, UR5 ;  /* 0x00000005001e7c02 */ /* 0x002fe20008000f00 */
[C---:B------:R-:W-:Y:S01]  /*86e0*/  IMAD R29, R44.reuse, c[0x0][0x1dc], R28 ;  /* 0x000077002c1d7a24 */ /* 0x040fe200078e021c */
[----:B-----5:R-:W-:Y:S01]  /*86f0*/  MOV R31, UR5 ;  /* 0x00000005001f7c02 */ /* 0x020fe20008000f00 */
        /* <DEDUP_REMOVED lines=11> */
.L_x_2573:
[----:B------:R-:W-:Y:S05]  /*87b0*/  BSYNC B0 ;  /* 0x0000000000007941 */ /* 0x000fea0003800000 */
.L_x_2572:
        /* <DEDUP_REMOVED lines=11> */
[----:B0----5:R-:W-:Y:S02]  /*8870*/  FADD.FTZ R31, -R15, 1 ;  /* 0x3f8000000f1f7421 */ /* 0x021fe40000010100 */
[----:B------:R-:W-:Y:S02]  /*8880*/  FMUL.FTZ R16, R16, R15 ;  /* 0x0000000f10107220 */ /* 0x000fe40000410000 */
[----:B------:R-:W-:Y:S02]  /*8890*/  FFMA.FTZ R31, R12, R31, 1 ;  /* 0x3f8000000c1f7423 */ /* 0x000fe4000001001f */
[----:B---3--:R-:W-:Y:S02]  /*88a0*/  FADD.FTZ R32, -R30, 1 ;  /* 0x3f8000001e207421 */ /* 0x008fe40000010100 */
[----:B------:R-:W-:Y:S02]  /*88b0*/  FMUL.FTZ R17, R17, R30 ;  /* 0x0000001e11117220 */ /* 0x000fe40000410000 */
[----:B------:R-:W-:-:S02]  /*88c0*/  FFMA.FTZ R32, R13, R32, 1 ;  /* 0x3f8000000d207423 */ /* 0x000fc40000010020 */
[----:B------:R-:W-:Y:S02]  /*88d0*/  FMUL.FTZ R16, R16, R31 ;  /* 0x0000001f10107220 */ /* 0x000fe40000410000 */
[----:B------:R-:W-:Y:S02]  /*88e0*/  FMUL.FTZ R17, R17, R32 ;  /* 0x0000002011117220 */ /* 0x000fe40000410000 */
.L_x_2574:
        /* <DEDUP_REMOVED lines=19> */
.L_x_2576:
[----:B------:R-:W-:Y:S05]  /*8a20*/  BSYNC B0 ;  /* 0x0000000000007941 */ /* 0x000fea0003800000 */
.L_x_2575:
[C---:B------:R-:W-:Y:S02]  /*8a30*/  IADD3 R35, R2.reuse, 0xd0, RZ ;  /* 0x000000d002237810 */ /* 0x040fe40007ffe0ff */
[C---:B------:R-:W-:Y:S02]  /*8a40*/  IADD3 R33, R2.reuse, 0xe0, RZ ;  /* 0x000000e002217810 */ /* 0x040fe40007ffe0ff */
[C---:B0----5:R-:W-:Y:S02]  /*8a50*/  IADD3 R31, R2.reuse, 0xf0, RZ ;  /* 0x000000f0021f7810 */ /* 0x061fe40007ffe0ff */
        /* <DEDUP_REMOVED lines=42> */
.L_x_2577:
[----:B------:R-:W-:Y:S01]  /*8d00*/  BSSY B0, `(.L_x_2578) ;  /* 0x0000013000007945 */ /* 0x000fe20003800000 */
[----:B------:R-:W-:Y:S05]  /*8d10*/  @P4 BRA `(.L_x_2579) ;  /* 0x0000011000004947 */ /* 0x000fea0003800000 */
[----:B------:R-:W-:Y:S01]  /*8d20*/  MOV R12, R8 ;  /* 0x00000008000c7202 */ /* 0x000fe20000000f00 */
        /* <DEDUP_REMOVED lines=16> */
.L_x_2579:
[----:B------:R-:W-:Y:S05]  /*8e30*/  BSYNC B0 ;  /* 0x0000000000007941 */ /* 0x000fea0003800000 */
.L_x_2578:
        /* <DEDUP_REMOVED lines=19> */
.L_x_2580:
        /* <DEDUP_REMOVED lines=19> */
.L_x_2582:
[----:B------:R-:W-:Y:S05]  /*90a0*/  BSYNC B0 ;  /* 0x0000000000007941 */ /* 0x000fea0003800000 */
.L_x_2581:
        /* <DEDUP_REMOVED lines=19> */
.L_x_2583:
        /* <DEDUP_REMOVED lines=19> */
.L_x_2585:
[----:B------:R-:W-:Y:S05]  /*9310*/  BSYNC B0 ;  /* 0x0000000000007941 */ /* 0x000fea0003800000 */
.L_x_2584:
        /* <DEDUP_REMOVED lines=19> */
.L_x_2586:
        /* <DEDUP_REMOVED lines=19> */
.L_x_2588:
[----:B------:R-:W-:Y:S05]  /*9580*/  BSYNC B0 ;  /* 0x0000000000007941 */ /* 0x000fea0003800000 */
.L_x_2587:
        /* <DEDUP_REMOVED lines=19> */
.L_x_2589:
[----:B------:R-:W-:Y:S01]  /*96c0*/  BSSY B0, `(.L_x_2590) ;  /* 0x0000012000007945 */ /* 0x000fe20003800000 */
[----:B------:R-:W-:Y:S05]  /*96d0*/  @P3 BRA `(.L_x_2591) ;  /* 0x0000010000003947 */ /* 0x000fea0003800000 */
[----:B------:R-:W-:Y:S01]  /*96e0*/  MOV R9, R11 ;  /* 0x0000000b00097202 */ /* 0x000fe20000000f00 */
[----:B------:R-:W-:Y:S01]  /*96f0*/  IMAD R4, R32, c[0x0][0x1d8], RZ ;  /* 0x0000760020047a24 */ /* 0x000fe200078e02ff */
[----:B-1----:R-:W-:Y:S02]  /*9700*/  MOV R7, UR5 ;  /* 0x0000000500077c02 */ /* 0x002fe40008000f00 */
        /* <DEDUP_REMOVED lines=13> */
.L_x_2591:
[----:B------:R-:W-:Y:S05]  /*97e0*/  BSYNC B0 ;  /* 0x0000000000007941 */ /* 0x000fea0003800000 */
.L_x_2590:
[----:B-1----:R-:W-:Y:S02]  /*97f0*/  ULDC UR5, c[0x0][0x10] ;  /* 0x0000040000057ab9 */ /* 0x002fe40000000800 */
[----:B------:R-:W-:Y:S02]  /*9800*/  UIADD3 UR9, UR9, UR5, URZ ;  /* 0x0000000509097290 */ /* 0x000fe4000fffe03f */
[----:B------:R-:W-:Y:S02]  /*9810*/  UIADD3 UR4, UR4, 0x1, URZ ;  /* 0x0000000104047890 */ /* 0x000fe4000fffe03f */
[----:B------:R-:W-:-:S06]  /*9820*/  UISETP.GE.AND UP0, UPT, UR9, UR8, UPT ;  /* 0x000000080900728c */ /* 0x000fcc000bf06270 */
[----:B------:R-:W-:-:S13]  /*9830*/  PLOP3.LUT P0, PT, PT, PT, UP0, 0x80, 0x0 ;  /* 0x000000000000781c */ /* 0x000fda0003f0f008 */
[----:B------:R-:W-:Y:S01]  /*9840*/  @P0 CALL.REL.NOINC `(.L_x_2509) ;  /* 0x0000001000000944 */ /* 0x000fe20003c00000 */
[----:B------:R-:W-:Y:S05]  /*9850*/  BRA `(.L_x_2592) ;  /* 0xffff6b5000007947 */ /* 0x000fea000383ffff */
.L_x_2509:
        /* <DEDUP_REMOVED lines=18> */
.L_x_2594:
[----:B------:R-:W-:Y:S05]  /*9980*/  BSYNC B0 ;  /* 0x0000000000007941 */ /* 0x000fea0003800000 */
.L_x_2593:
[----:B------:R-:W3:Y:S01]  /*9990*/  S2UR UR4, SR_CTAID.X ;  /* 0x00000000000479c3 */ /* 0x000ee20000002500 */
[----:B-1----:R-:W-:Y:S02]  /*99a0*/  IADD3 R5, R6, -0x1, RZ ;  /* 0xffffffff06057810 */ /* 0x002fe40007ffe0ff */
[----:B------:R-:W-:-:S05]  /*99b0*/  IADD3 R4, R4, -0x1, RZ ;  /* 0xffffffff04047810 */ /* 0x000fca0007ffe0ff */
        /* <DEDUP_REMOVED lines=8> */
.L_x_2596:
[----:B------:R-:W3:Y:S01]  /*9a40*/  LDG.E.STRONG.GPU R5, [R2.64] ;  /* 0x0000001202057981 */ /* 0x000ee2000c1ef900 */
[----:B------:R-:W-:Y:S01]  /*9a50*/  YIELD ;  /* 0x0000000000007946 */ /* 0x000fe20003800000 */
[----:B---3--:R-:W-:Y:S01]  /*9a60*/  ISETP.NE.AND P0, PT, R5, R4, PT ;  /* 0x000000040500720c */ /* 0x008fe20003f05270 */
[----:B------:R-:W-:-:S12]  /*9a70*/  CCTL.IVALL ;  /* 0x00000000ff00798f */ /* 0x000fd80002000000 */
[----:B------:R-:W-:Y:S05]  /*9a80*/  @P0 BRA `(.L_x_2596) ;  /* 0xffffffb000000947 */ /* 0x000fea000383ffff */
.L_x_2595:
        /* <DEDUP_REMOVED lines=25> */
.L_x_2597:
[----:B------:R-:W-:-:S04]  /*9c20*/  LEA R6, P0, R0, c[0x0][0x1b8], 0x2 ;  /* 0x00006e0000067a11 */ /* 0x000fc800078010ff */
[----:B------:R-:W-:Y:S02]  /*9c30*/  LEA.HI.X R7, R0, c[0x0][0x1bc], R7, 0x2, P0 ;  /* 0x00006f0000077a11 */ /* 0x000fe400000f1407 */
[-C--:B------:R-:W-:Y:S02]  /*9c40*/  LEA R8, P0, R25, R6.reuse, 0x2 ;  /* 0x0000000619087211 */ /* 0x080fe400078010ff */
[-C--:B------:R-:W-:Y:S01]  /*9c50*/  LEA R12, P2, R23, R6.reuse, 0x2 ;  /* 0x00000006170c7211 */ /* 0x080fe200078410ff */
[----:B0-----:R0:W3:Y:S01]  /*9c60*/  LDG.E R2, [R6.64] ;  /* 0x0000001206027981 */ /* 0x0010e2000c1e1900 */
[----:B------:R-:W-:Y:S02]  /*9c70*/  LEA R10, P1, R16, R6, 0x2 ;  /* 0x00000006100a7211 */ /* 0x000fe400078210ff */
[C---:B------:R-:W-:Y:S02]  /*9c80*/  IADD3.X R9, R7.reuse, R27, RZ, P0, !PT ;  /* 0x0000001b07097210 */ /* 0x040fe400007fe4ff */
[----:B------:R-:W-:-:S02]  /*9c90*/  IADD3.X R13, R7, R21, RZ, P2, !PT ;  /* 0x00000015070d7210 */ /* 0x000fc400017fe4ff */
[----:B------:R-:W-:Y:S02]  /*9ca0*/  IADD3.X R11, R19, R7, RZ, P1, !PT ;  /* 0x00000007130b7210 */ /* 0x000fe40000ffe4ff */
[----:B------:R-:W3:Y:S04]  /*9cb0*/  LDG.E R9, [R8.64] ;  /* 0x0000001208097981 */ /* 0x000ee8000c1e1900 */
[----:B------:R-:W4:Y:S04]  /*9cc0*/  LDG.E R10, [R10.64] ;  /* 0x000000120a0a7981 */ /* 0x000f28000c1e1900 */
[----:B------:R-:W4:Y:S01]  /*9cd0*/  LDG.E R13, [R12.64] ;  /* 0x000000120c0d7981 */ /* 0x000f22000c1e1900 */
[----:B------:R-:W-:Y:S01]  /*9ce0*/  HFMA2.MMA R5, -RZ, RZ, 0, 1.1920928955078125e-07 ;  /* 0x00000002ff057435 */ /* 0x000fe200000001ff */
[----:B------:R-:W-:-:S02]  /*9cf0*/  SHF.L.U32 R4, R0, 0x1, RZ ;  /* 0x0000000100047819 */ /* 0x000fc400000006ff */
[----:B------:R-:W-:-:S04]  /*9d00*/  IADD3 R0, R0, 0x300, RZ ;  /* 0x0000030000007810 */ /* 0x000fc80007ffe0ff */
[----:B------:R-:W-:Y:S02]  /*9d10*/  ISETP.GT.U32.AND P0, PT, R25, R0, PT ;  /* 0x000000001900720c */ /* 0x000fe40003f04070 */
[----:B0-----:R-:W-:-:S04]  /*9d20*/  SHF.R.S32.HI R7, RZ, 0x1f, R0 ;  /* 0x0000001fff077819 */ /* 0x001fc80000011400 */
[----:B------:R-:W-:Y:S02]  /*9d30*/  ISETP.GT.AND.EX P0, PT, R14, R7, PT, P0 ;  /* 0x000000070e00720c */ /* 0x000fe40003f04300 */
[----:B---3--:R-:W-:Y:S01]  /*9d40*/  F2FP.BF16.PACK_AB R15, R9, R2 ;  /* 0x00000002090f723e */ /* 0x008fe200000010ff */
[----:B------:R-:W-:-:S04]  /*9d50*/  IMAD.WIDE R2, R4, R5, c[0x0][0x168] ;  /* 0x00005a0004027625 */ /* 0x000fc800078e0205 */
[----:B------:R-:W-:Y:S01]  /*9d60*/  IMAD.WIDE R4, R4, R5, c[0x0][0x170] ;  /* 0x00005c0004047625 */ /* 0x000fe200078e0205 */
[----:B----4-:R-:W-:Y:S01]  /*9d70*/  F2FP.BF16.PACK_AB R17, R13, R10 ;  /* 0x0000000a0d11723e */ /* 0x010fe200000010ff */
[----:B------:R0:W-:Y:S04]  /*9d80*/  STG.E [R2.64], R15 ;  /* 0x0000000f02007986 */ /* 0x0001e8000c101912 */
[----:B------:R0:W-:Y:S01]  /*9d90*/  STG.E [R4.64], R17 ;  /* 0x0000001104007986 */ /* 0x0001e2000c101912 */
[----:B------:R-:W-:Y:S05]  /*9da0*/  @P0 BRA `(.L_x_2597) ;  /* 0xfffffe7000000947 */ /* 0x000fea000383ffff */
[----:B------:R-:W-:Y:S05]  /*9db0*/  EXIT ;  /* 0x000000000000794d */ /* 0x000fea0003800000 */
.L_x_2598:
        /* <DEDUP_REMOVED lines=12> */
.L_x_5180:


//--------------------- .text._Z35group_norm_nhwc_bwd_one_pass_kernelI11Fp32IOBf16WLi512ELi96ELi768EEv26Group_norm_nhwc_bwd_params --------------------------
	.section	.text._Z35group_norm_nhwc_bwd_one_pass_kernelI11Fp32IOBf16WLi512ELi96ELi768EEv26Group_norm_nhwc_bwd_params,"ax",@progbits
	.sectioninfo	@"SHI_REGISTERS=40"
	.align	128
        .global         _Z35group_norm_nhwc_bwd_one_pass_kernelI11Fp32IOBf16WLi512ELi96ELi768EEv26Group_norm_nhwc_bwd_params
        .type           _Z35group_norm_nhwc_bwd_one_pass_kernelI11Fp32IOBf16WLi512ELi96ELi768EEv26Group_norm_nhwc_bwd_params,@function
        .size           _Z35group_norm_nhwc_bwd_one_pass_kernelI11Fp32IOBf16WLi512ELi96ELi768EEv26Group_norm_nhwc_bwd_params,(.L_x_5181 - _Z35group_norm_nhwc_bwd_one_pass_kernelI11Fp32IOBf16WLi512ELi96ELi768EEv26Group_norm_nhwc_bwd_params)
        .other          _Z35group_norm_nhwc_bwd_one_pass_kernelI11Fp32IOBf16WLi512ELi96ELi768EEv26Group_norm_nhwc_bwd_params,@"STO_CUDA_ENTRY STV_DEFAULT"
_Z35group_norm_nhwc_bwd_one_pass_kernelI11Fp32IOBf16WLi512ELi96ELi768EEv26Group_norm_nhwc_bwd_params:
.text._Z35group_norm_nhwc_bwd_one_pass_kernelI11Fp32IOBf16WLi512ELi96ELi768EEv26Group_norm_nhwc_bwd_params:
        /* <DEDUP_REMOVED lines=75> */
.L_x_2746:
[----:B0-2---:R-:W2:Y:S01]  /*04b0*/  LDL R5, [R1+0x210] ;  /* 0x0002100001057983 */ /* 0x005ea20000100800 */
[----:B------:R-:W-:Y:S01]  /*04c0*/  IABS R3, c[0x0][0x1f0] ;  /* 0x00007c0000037a13 */ /* 0x000fe20000000000 */
[----:B------:R-:W-:Y:S01]  /*04d0*/  UMOV UR6, URZ ;  /* 0x0000003f00067c82 */ /* 0x000fe20008000000 */
[----:B------:R-:W-:Y:S01]  /*04e0*/  IADD3 R13, R2, 0x10, RZ ;  /* 0x00000010020d7810 */ /* 0x000fe20007ffe0ff */
[----:B------:R-:W-:Y:S01]  /*04f0*/  UISETP.GE.AND UP4, UPT, UR9, URZ, UPT ;  /* 0x0000003f0900728c */ /* 0x000fe2000bf86270 */
[----:B------:R-:W0:Y:S01]  /*0500*/  R2UR UR16, R3 ;  /* 0x00000000031073c2 */ /* 0x000e2200000e0000 */
        /* <DEDUP_REMOVED lines=11> */
[----:B------:R-:W-:Y:S01]  /*05c0*/  ISETP.GE.AND.EX P3, PT, R12, c[0x0][0x1e4], PT, P3 ;  /* 0x000079000c007a0c */ /* 0x000fe20003f66330 */
[----:B0-----:R-:W0:Y:S03]  /*05d0*/  I2F.RP R3, UR16 ;  /* 0x0000001000037d06 */ /* 0x001e260008209400 */
[----:B------:R-:W-:-:S05]  /*05e0*/  ISETP.GT.U32.OR P3, PT, R0, 0x2ff, P3 ;  /* 0x000002ff0000780c */ /* 0x000fca0001f64470 */
[----:B0-----:R-:W0:Y:S02]  /*05f0*/  MUFU.RCP R3, R3 ;  /* 0x0000000300037308 */ /* 0x001e240000001000 */
        /* <DEDUP_REMOVED lines=24> */
[----:B------:R-:W-:-:S05]  /*0780*/  UIMAD UR17, UR16, 0x60, URZ ;  /* 0x00000060101178a4 */ /* 0x000fca000f8e023f */
[----:B------:R-:W-:Y:S01]  /*0790*/  @!UP2 UIADD3 UR7, -UR7, URZ, URZ ;  /* 0x0000003f0707a290 */ /* 0x000fe2000fffe13f */
[----:B------:R-:W-:-:S03]  /*07a0*/  MOV R4, UR17 ;  /* 0x0000001100047c02 */ /* 0x000fc60008000f00 */
[----:B------:R-:W-:-:S03]  /*07b0*/  USEL UR7, UR14, UR7, !UP0 ;  /* 0x000000070e077287 */ /* 0x000fc6000c000000 */
[----:B------:R-:W-:Y:S02]  /*07c0*/  ULDC.64 UR14, c[0x0][0x1e8] ;  /* 0x00007a00000e7ab9 */ /* 0x000fe40000000a00 */
[----:B------:R-:W-:-:S04]  /*07d0*/  USHF.R.S32.HI UR5, URZ, 0x1f, UR7 ;  /* 0x0000001f3f057899 */ /* 0x000fc80008011407 */
[----:B------:R-:W-:-:S04]  /*07e0*/  UIMAD UR5, UR5, UR14, URZ ;  /* 0x0000000e050572a4 */ /* 0x000fc8000f8e023f */
[----:B------:R-:W-:Y:S01]  /*07f0*/  UIMAD UR5, UR7, UR15, UR5 ;  /* 0x0000000f070572a4 */ /* 0x000fe2000f8e0205 */
[----:B------:R-:W-:Y:S01]  /*0800*/  CS2R R24, SRZ ;  /* 0x0000000000187805 */ /* 0x000fe2000001ff00 */
[----:B--2---:R-:W-:Y:S02]  /*0810*/  SHF.R.S32.HI R3, RZ, 0x1f, R5 ;  /* 0x0000001fff037819 */ /* 0x004fe40000011405 */
[----:B------:R-:W-:Y:S02]  /*0820*/  IADD3 R6, P0, R5, UR17, RZ ;  /* 0x0000001105067c10 */ /* 0x000fe4000ff1e0ff */
[----:B------:R-:W-:Y:S02]  /*0830*/  SHF.R.S32.HI R5, RZ, 0x1f, R10 ;  /* 0x0000001fff057819 */ /* 0x000fe4000001140a */
[----:B------:R-:W-:Y:S01]  /*0840*/  LEA.HI.X.SX32 R7, R4, R3, 0x1, P0 ;  /* 0x0000000304077211 */ /* 0x000fe200000f0eff */
[----:B------:R-:W-:Y:S01]  /*0850*/  @!P2 IMAD R4, R9, c[0x0][0x1d8], RZ ;  /* 0x000076000904aa24 */ /* 0x000fe200078e02ff */
[----:B------:R-:W-:-:S02]  /*0860*/  MOV R3, UR7 ;  /* 0x0000000700037c02 */ /* 0x000fc40008000f00 */
[----:B------:R-:W-:Y:S01]  /*0870*/  ISETP.GE.AND.EX P6, PT, R5, c[0x0][0x1e4], PT, P6 ;  /* 0x0000790005007a0c */ /* 0x000fe20003fc6360 */
[----:B------:R-:W-:Y:S02]  /*0880*/  @!P2 IMAD R4, R13, c[0x0][0x1dc], R4 ;  /* 0x000077000d04aa24 */ /* 0x000fe400078e0204 */
[----:B------:R-:W-:Y:S01]  /*0890*/  IMAD.WIDE.U32 R6, R3, c[0x0][0x1e8], R6 ;  /* 0x00007a0003067a25 */ /* 0x000fe200078e0006 */
[----:B------:R-:W-:-:S03]  /*08a0*/  ISETP.GT.U32.OR P6, PT, R0, 0x2ff, P6 ;  /* 0x000002ff0000780c */ /* 0x000fc600037c4470 */
[----:B------:R-:W-:Y:S01]  /*08b0*/  @!P3 IMAD R3, R12, c[0x0][0x1d8], RZ ;  /* 0x000076000c03ba24 */ /* 0x000fe200078e02ff */
[----:B------:R-:W-:Y:S02]  /*08c0*/  IADD3 R9, R7, UR5, RZ ;  /* 0x0000000507097c10 */ /* 0x000fe4000fffe0ff */
[-C--:B------:R-:W-:Y:S01]  /*08d0*/  @!P2 MOV R8, R6.reuse ;  /* 0x000000060008a202 */ /* 0x080fe20000000f00 */
[----:B------:R-:W-:Y:S01]  /*08e0*/  @!P3 IMAD R3, R11, c[0x0][0x1dc], R3 ;  /* 0x000077000b03ba24 */ /* 0x000fe200078e0203 */
[-C--:B------:R-:W-:Y:S02]  /*08f0*/  @!P3 MOV R14, R6.reuse ;  /* 0x00000006000eb202 */ /* 0x080fe40000000f00 */
[----:B-----5:R-:W-:Y:S01]  /*0900*/  @!P3 MOV R15, R9 ;  /* 0x00000009000fb202 */ /* 0x020fe20000000f00 */
[----:B------:R-:W-:Y:S02]  /*0910*/  @!P2 IMAD.WIDE.U32 R18, R13, c[0x0][0x1d8], R8 ;  /* 0x000076000d12aa25 */ /* 0x000fe400078e0008 */
[----:B------:R-:W-:-:S02]  /*0920*/  @!P6 MOV R12, R6 ;  /* 0x00000006000ce202 */ /* 0x000fc40000000f00 */
[----:B------:R-:W-:Y:S01]  /*0930*/  @!P6 MOV R13, R9 ;  /* 0x00000009000de202 */ /* 0x000fe20000000f00 */
[----:B------:R-:W-:Y:S01]  /*0940*/  @!P6 IMAD R5, R5, c[0x0][0x1d8], RZ ;  /* 0x000076000505ea24 */ /* 0x000fe200078e02ff */
[----:B------:R-:W-:Y:S01]  /*0950*/  @!P2 IADD3 R4, R19, R4, RZ ;  /* 0x000000041304a210 */ /* 0x000fe20007ffe0ff */
[----:B------:R-:W-:Y:S01]  /*0960*/  @!P3 IMAD.WIDE.U32 R14, R11, c[0x0][0x1d8], R14 ;  /* 0x000076000b0eba25 */ /* 0x000fe200078e000e */
[C---:B------:R-:W-:Y:S02]  /*0970*/  @!P2 SHF.L.U32 R19, R18.reuse, 0x2, RZ ;  /* 0x000000021213a819 */ /* 0x040fe400000006ff */
[----:B------:R-:W-:Y:S01]  /*0980*/  @!P2 SHF.L.U64.HI R18, R18, 0x2, R4 ;  /* 0x000000021212a819 */ /* 0x000fe20000010204 */
[C---:B------:R-:W-:Y:S01]  /*0990*/  @!P6 IMAD R5, R10.reuse, c[0x0][0x1dc], R5 ;  /* 0x000077000a05ea24 */ /* 0x040fe200078e0205 */
[----:B------:R-:W-:Y:S01]  /*09a0*/  @!P2 IADD3 R4, P0, R19, c[0x0][0x180], RZ ;  /* 0x000060001304aa10 */ /* 0x000fe20007f1e0ff */
[----:B------:R-:W-:Y:S01]  /*09b0*/  @!P6 IMAD.WIDE.U32 R12, R10, c[0x0][0x1d8], R12 ;  /* 0x000076000a0cea25 */ /* 0x000fe200078e000c */
[C---:B------:R-:W-:Y:S01]  /*09c0*/  IADD3 R20, R2.reuse, 0x40, RZ ;  /* 0x0000004002147810 */ /* 0x040fe20007ffe0ff */
[----:B------:R-:W-:Y:S01]  /*09d0*/  CS2R R10, SRZ ;  /* 0x00000000000a7805 */ /* 0x000fe2000001ff00 */
[----:B------:R-:W-:-:S02]  /*09e0*/  IADD3 R23, R2, 0x50, RZ ;  /* 0x0000005002177810 */ /* 0x000fc40007ffe0ff */
[----:B------:R-:W-:Y:S02]  /*09f0*/  @!P6 IADD3 R17, R13, R5, RZ ;  /* 0x000000050d11e210 */ /* 0x000fe40007ffe0ff */
[----:B------:R-:W-:Y:S02]  /*0a00*/  @!P2 IADD3.X R5, R18, c[0x0][0x184], RZ, P0, !PT ;  /* 0x000061001205aa10 */ /* 0x000fe400007fe4ff */
[----:B------:R-:W-:Y:S02]  /*0a10*/  ISETP.GE.U32.AND P5, PT, R20, c[0x0][0x1e0], PT ;  /* 0x0000780014007a0c */ /* 0x000fe40003fa6070 */
[----:B------:R-:W-:Y:S01]  /*0a20*/  SHF.R.S32.HI R26, RZ, 0x1f, R20 ;  /* 0x0000001fff1a7819 */ /* 0x000fe20000011414 */
[----:B------:R0:W2:Y:S01]  /*0a30*/  @!P2 LDG.E.64 R10, [R4.64] ;  /* 0x00000012040aa981 */ /* 0x0000a2000c1e1b00 */
[----:B------:R-:W-:Y:S02]  /*0a40*/  ISETP.GE.U32.AND P4, PT, R23, c[0x0][0x1e0], PT ;  /* 0x0000780017007a0c */ /* 0x000fe40003f86070 */
[----:B------:R-:W-:-:S02]  /*0a50*/  SHF.R.S32.HI R21, RZ, 0x1f, R23 ;  /* 0x0000001fff157819 */ /* 0x000fc40000011417 */
[----:B------:R-:W-:Y:S02]  /*0a60*/  @!P3 IADD3 R3, R15, R3, RZ ;  /* 0x000000030f03b210 */ /* 0x000fe40007ffe0ff */
[----:B------:R-:W-:Y:S02]  /*0a70*/  @!P3 SHF.L.U32 R13, R14, 0x2, RZ ;  /* 0x000000020e0db819 */ /* 0x000fe400000006ff */
[----:B------:R-:W-:Y:S02]  /*0a80*/  @!P6 SHF.L.U32 R16, R12, 0x2, RZ ;  /* 0x000000020c10e819 */ /* 0x000fe400000006ff */
[----:B0-----:R-:W-:Y:S02]  /*0a90*/  @!P2 IADD3 R4, P0, R19, c[0x0][0x178], RZ ;  /* 0x00005e001304aa10 */ /* 0x001fe40007f1e0ff */
[----:B------:R-:W-:Y:S02]  /*0aa0*/  ISETP.GE.AND.EX P5, PT, R26, c[0x0][0x1e4], PT, P5 ;  /* 0x000079001a007a0c */ /* 0x000fe40003fa6350 */
[----:B------:R-:W-:-:S02]  /*0ab0*/  @!P2 IADD3.X R5, R18, c[0x0][0x17c], RZ, P0, !PT ;  /* 0x00005f001205aa10 */ /* 0x000fc400007fe4ff */
[----:B------:R-:W-:Y:S02]  /*0ac0*/  ISETP.GE.AND.EX P4, PT, R21, c[0x0][0x1e4], PT, P4 ;  /* 0x0000790015007a0c */ /* 0x000fe40003f86340 */
[----:B------:R-:W-:Y:S01]  /*0ad0*/  @!P3 SHF.L.U64.HI R3, R14, 0x2, R3 ;  /* 0x000000020e03b819 */ /* 0x000fe20000010203 */
[----:B------:R0:W3:Y:S01]  /*0ae0*/  @!P2 LDG.E.64 R24, [R4.64] ;  /* 0x000000120418a981 */ /* 0x0000e2000c1e1b00 */
[C---:B------:R-:W-:Y:S02]  /*0af0*/  ISETP.GT.U32.OR P5, PT, R0.reuse, 0x2ff, P5 ;  /* 0x000002ff0000780c */ /* 0x040fe40002fa4470 */
[----:B------:R-:W-:Y:S02]  /*0b00*/  ISETP.GT.U32.OR P4, PT, R0, 0x2ff, P4 ;  /* 0x000002ff0000780c */ /* 0x000fe40002784470 */
[----:B------:R-:W-:Y:S02]  /*0b10*/  @!P3 IADD3 R14, P0, R13, c[0x0][0x180], RZ ;  /* 0x000060000d0eba10 */ /* 0x000fe40007f1e0ff */
[----:B------:R-:W-:-:S02]  /*0b20*/  @!P6 SHF.L.U64.HI R17, R12, 0x2, R17 ;  /* 0x000000020c11e819 */ /* 0x000fc40000010211 */
[----:B------:R-:W-:Y:S02]  /*0b30*/  @!P3 IADD3.X R15, R3, c[0x0][0x184], RZ, P0, !PT ;  /* 0x00006100030fba10 */ /* 0x000fe400007fe4ff */
[----:B0-----:R-:W-:-:S03]  /*0b40*/  @!P3 IADD3 R4, P2, R13, c[0x0][0x178], RZ ;  /* 0x00005e000d04ba10 */ /* 0x001fc60007f5e0ff */
[-C--:B------:R-:W-:Y:S01]  /*0b50*/  @!P5 MOV R18, R6.reuse ;  /* 0x000000060012d202 */ /* 0x080fe20000000f00 */
[----:B------:R-:W-:Y:S01]  /*0b60*/  @!P5 IMAD R12, R26, c[0x0][0x1d8], RZ ;  /* 0x000076001a0cda24 */ /* 0x000fe200078e02ff */
[-C--:B------:R-:W-:Y:S02]  /*0b70*/  @!P5 MOV R19, R9.reuse ;  /* 0x000000090013d202 */ /* 0x080fe40000000f00 */
[----:B------:R-:W-:Y:S01]  /*0b80*/  @!P3 IADD3.X R5, R3, c[0x0][0x17c], RZ, P2, !PT ;  /* 0x00005f000305ba10 */ /* 0x000fe200017fe4ff */
[----:B------:R-:W-:Y:S01]  /*0b90*/  @!P4 IMAD R3, R21, c[0x0][0x1d8], RZ ;  /* 0x000076001503ca24 */ /* 0x000fe200078e02ff */
[----:B------:R-:W-:Y:S01]  /*0ba0*/  @!P4 MOV R21, R9 ;  /* 0x000000090015c202 */ /* 0x000fe20000000f00 */
[C---:B------:R-:W-:Y:S02]  /*0bb0*/  @!P5 IMAD R12, R20.reuse, c[0x0][0x1dc], R12 ;  /* 0x00007700140cda24 */ /* 0x040fe400078e020c */
[----:B------:R-:W-:Y:S01]  /*0bc0*/  @!P5 IMAD.WIDE.U32 R18, R20, c[0x0][0x1d8], R18 ;  /* 0x000076001412da25 */ /* 0x000fe200078e0012 */
[----:B------:R-:W-:-:S03]  /*0bd0*/  @!P4 MOV R20, R6 ;  /* 0x000000060014c202 */ /* 0x000fc60000000f00 */
[C---:B------:R-:W-:Y:S02]  /*0be0*/  @!P4 IMAD R3, R23.reuse, c[0x0][0x1dc], R3 ;  /* 0x000077001703ca24 */ /* 0x040fe400078e0203 */
[----:B------:R-:W-:Y:S01]  /*0bf0*/  @!P4 IMAD.WIDE.U32 R20, R23, c[0x0][0x1d8], R20 ;  /* 0x000076001714ca25 */ /* 0x000fe200078e0014 */
[----:B------:R-:W-:Y:S02]  /*0c00*/  @!P5 IADD3 R23, R19, R12, RZ ;  /* 0x0000000c1317d210 */ /* 0x000fe40007ffe0ff */
[----:B------:R-:W-:Y:S02]  /*0c10*/  CS2R R12, SRZ ;  /* 0x00000000000c7805 */ /* 0x000fe4000001ff00 */
[----:B------:R-:W-:Y:S02]  /*0c20*/  @!P4 IADD3 R3, R21, R3, RZ ;  /* 0x000000031503c210 */ /* 0x000fe40007ffe0ff */
[C---:B------:R-:W-:Y:S02]  /*0c30*/  @!P5 SHF.L.U32 R26, R18.reuse, 0x2, RZ ;  /* 0x00000002121ad819 */ /* 0x040fe400000006ff */
[----:B------:R-:W-:Y:S01]  /*0c40*/  @!P5 SHF.L.U64.HI R23, R18, 0x2, R23 ;  /* 0x000000021217d819 */ /* 0x000fe20000010217 */
[----:B------:R0:W4:Y:S01]  /*0c50*/  @!P3 LDG.E.64 R12, [R14.64] ;  /* 0x000000120e0cb981 */ /* 0x000122000c1e1b00 */
[----:B------:R-:W-:-:S02]  /*0c60*/  @!P4 SHF.L.U32 R18, R20, 0x2, RZ ;  /* 0x000000021412c819 */ /* 0x000fc400000006ff */
[----:B------:R-:W-:Y:S01]  /*0c70*/  @!P4 SHF.L.U64.HI R19, R20, 0x2, R3 ;  /* 0x000000021413c819 */ /* 0x000fe20000010203 */
[----:B------:R-:W-:Y:S01]  /*0c80*/  CS2R R28, SRZ ;  /* 0x00000000001c7805 */ /* 0x000fe2000001ff00 */
[----:B--2---:R-:W-:Y:S04]  /*0c90*/  STL [R1+0x21c], R10 ;  /* 0x00021c0a01007387 */ /* 0x004fe80000100800 */
[----:B------:R-:W-:Y:S04]  /*0ca0*/  STL [R1+0x218], R11 ;  /* 0x0002180b01007387 */ /* 0x000fe80000100800 */
        /* <DEDUP_REMOVED lines=8> */
[----:B------:R-:W-:Y:S01]  /*0d30*/  @!P0 MOV R15, R9 ;  /* 0x00000009000f8202 */ /* 0x000fe20000000f00 */
[----:B------:R-:W-:Y:S02]  /*0d40*/  CS2R R10, SRZ ;  /* 0x00000000000a7805 */ /* 0x000fe4000001ff00 */
[C---:B------:R-:W-:Y:S02]  /*0d50*/  @!P0 IMAD R20, R24.reuse, c[0x0][0x1dc], R20 ;  /* 0x0000770018148a24 */ /* 0x040fe400078e0214 */
[----:B------:R-:W-:Y:S02]  /*0d60*/  @!P0 IMAD.WIDE.U32 R14, R24, c[0x0][0x1d8], R14 ;  /* 0x00007600180e8a25 */ /* 0x000fe400078e000e */
[----:B------:R0:W2:Y:S03]  /*0d70*/  @!P3 LDG.E.64 R10, [R4.64] ;  /* 0x00000012040ab981 */ /* 0x0000a6000c1e1b00 */
[----:B0-----:R-:W-:-:S02]  /*0d80*/  @!P0 IADD3 R5, R15, R20, RZ ;  /* 0x000000140f058210 */ /* 0x001fc40007ffe0ff */
[----:B------:R-:W-:Y:S02]  /*0d90*/  @!P6 IADD3 R20, P3, R16, c[0x0][0x180], RZ ;  /* 0x000060001014ea10 */ /* 0x000fe40007f7e0ff */
[C---:B------:R-:W-:Y:S02]  /*0da0*/  @!P0 SHF.L.U32 R4, R14.reuse, 0x2, RZ ;  /* 0x000000020e048819 */ /* 0x040fe400000006ff */
[----:B------:R-:W-:Y:S02]  /*0db0*/  @!P0 SHF.L.U64.HI R5, R14, 0x2, R5 ;  /* 0x000000020e058819 */ /* 0x000fe40000010205 */
[----:B------:R-:W-:Y:S01]  /*0dc0*/  CS2R R14, SRZ ;  /* 0x00000000000e7805 */ /* 0x000fe2000001ff00 */
[----:B------:R-:W-:-:S05]  /*0dd0*/  @!P6 IADD3.X R21, R17, c[0x0][0x184], RZ, P3, !PT ;  /* 0x000061001115ea10 */ /* 0x000fca0001ffe4ff */
[----:B------:R0:W3:Y:S01]  /*0de0*/  @!P6 LDG.E.64 R14, [R20.64] ;  /* 0x00000012140ee981 */ /* 0x0000e2000c1e1b00 */
[----:B------:R-:W-:-:S04]  /*0df0*/  @!P6 IADD3 R16, P3, R16, c[0x0][0x178], RZ ;  /* 0x00005e001010ea10 */ /* 0x000fc80007f7e0ff */
[----:B------:R-:W-:Y:S02]  /*0e00*/  @!P6 IADD3.X R17, R17, c[0x0][0x17c], RZ, P3, !PT ;  /* 0x00005f001111ea10 */ /* 0x000fe40001ffe4ff */
[----:B0-----:R-:W-:-:S04]  /*0e10*/  @!P5 IADD3 R20, P3, R26, c[0x0][0x180], RZ ;  /* 0x000060001a14da10 */ /* 0x001fc80007f7e0ff */
[----:B------:R-:W-:-:S05]  /*0e20*/  @!P5 IADD3.X R21, R23, c[0x0][0x184], RZ, P3, !PT ;  /* 0x000061001715da10 */ /* 0x000fca0001ffe4ff */
[----:B------:R0:W2:Y:S01]  /*0e30*/  @!P5 LDG.E.64 R28, [R20.64] ;  /* 0x00000012141cd981 */ /* 0x0000a2000c1e1b00 */
[----:B------:R-:W-:-:S04]  /*0e40*/  IADD3 R22, R2, 0x70, RZ ;  /* 0x0000007002167810 */ /* 0x000fc80007ffe0ff */
[----:B------:R-:W-:Y:S02]  /*0e50*/  ISETP.GE.U32.AND P2, PT, R22, c[0x0][0x1e0], PT ;  /* 0x0000780016007a0c */ /* 0x000fe40003f46070 */
[----:B------:R-:W-:-:S04]  /*0e60*/  SHF.R.S32.HI R25, RZ, 0x1f, R22 ;  /* 0x0000001fff197819 */ /* 0x000fc80000011416 */
[----:B------:R-:W-:-:S04]  /*0e70*/  ISETP.GE.AND.EX P2, PT, R25, c[0x0][0x1e4], PT, P2 ;  /* 0x0000790019007a0c */ /* 0x000fc80003f46320 */
[----:B------:R-:W-:-:S13]  /*0e80*/  ISETP.GT.U32.OR P2, PT, R0, 0x2ff, P2 ;  /* 0x000002ff0000780c */ /* 0x000fda0001744470 */
[----:B------:R-:W-:Y:S01]  /*0e90*/  @!P2 IMAD R3, R25, c[0x0][0x1d8], RZ ;  /* 0x000076001903aa24 */ /* 0x000fe200078e02ff */
[----:B------:R-:W-:Y:S02]  /*0ea0*/  @!P2 MOV R24, R6 ;  /* 0x000000060018a202 */ /* 0x000fe40000000f00 */
[----:B------:R-:W-:Y:S01]  /*0eb0*/  @!P2 MOV R25, R9 ;  /* 0x000000090019a202 */ /* 0x000fe20000000f00 */
[----:B------:R-:W-:-:S04]  /*0ec0*/  @!P2 IMAD R3, R22, c[0x0][0x1dc], R3 ;  /* 0x000077001603aa24 */ /* 0x000fc800078e0203 */
[----:B------:R-:W-:-:S05]  /*0ed0*/  @!P2 IMAD.WIDE.U32 R24, R22, c[0x0][0x1d8], R24 ;  /* 0x000076001618aa25 */ /* 0x000fca00078e0018 */
[----:B------:R-:W-:Y:S01]  /*0ee0*/  @!P2 IADD3 R3, R25, R3, RZ ;  /* 0x000000031903a210 */ /* 0x000fe20007ffe0ff */
[----:B----4-:R-:W-:Y:S01]  /*0ef0*/  STL [R1+0x220], R13 ;  /* 0x0002200d01007387 */ /* 0x010fe20000100800 */
[C---:B------:R-:W-:Y:S02]  /*0f00*/  @!P2 SHF.L.U32 R22, R24.reuse, 0x2, RZ ;  /* 0x000000021816a819 */ /* 0x040fe400000006ff */
[----:B------:R-:W-:Y:S02]  /*0f10*/  @!P2 SHF.L.U64.HI R3, R24, 0x2, R3 ;  /* 0x000000021803a819 */ /* 0x000fe40000010203 */
[----:B------:R-:W-:-:S04]  /*0f20*/  @!P5 IADD3 R24, P3, R26, c[0x0][0x178], RZ ;  /* 0x00005e001a18da10 */ /* 0x000fc80007f7e0ff */
[----:B------:R-:W-:Y:S01]  /*0f30*/  @!P5 IADD3.X R25, R23, c[0x0][0x17c], RZ, P3, !PT ;  /* 0x00005f001719da10 */ /* 0x000fe20001ffe4ff */
[----:B------:R-:W-:-:S06]  /*0f40*/  CS2R R30, SRZ ;  /* 0x00000000001e7805 */ /* 0x000fcc000001ff00 */
[----:B------:R1:W4:Y:S01]  /*0f50*/  @!P6 LDG.E.64 R30, [R16.64] ;  /* 0x00000012101ee981 */ /* 0x000322000c1e1b00 */
[----:B0-----:R-:W-:-:S04]  /*0f60*/  @!P0 IADD3 R20, P6, R4, c[0x0][0x180], RZ ;  /* 0x0000600004148a10 */ /* 0x001fc80007fde0ff */
[----:B------:R-:W-:Y:S01]  /*0f70*/  @!P0 IADD3.X R21, R5, c[0x0][0x184], RZ, P6, !PT ;  /* 0x0000610005158a10 */ /* 0x000fe200037fe4ff */
[----:B------:R-:W-:Y:S01]  /*0f80*/  CS2R R26, SRZ ;  /* 0x00000000001a7805 */ /* 0x000fe2000001ff00 */
[----:B-1----:R-:W-:-:S04]  /*0f90*/  @!P4 IADD3 R16, P3, R18, c[0x0][0x180], RZ ;  /* 0x000060001210ca10 */ /* 0x002fc80007f7e0ff */
[----:B------:R-:W-:Y:S01]  /*0fa0*/  @!P4 IADD3.X R17, R19, c[0x0][0x184], RZ, P3, !PT ;  /* 0x000061001311ca10 */ /* 0x000fe20001ffe4ff */
[----:B---3--:R-:W-:Y:S04]  /*0fb0*/  STL.64 [R1+0x228], R14 ;  /* 0x0002280e01007387 */ /* 0x008fe80000100a00 */
[----:B--2---:R0:W-:Y:S02]  /*0fc0*/  STL.64 [R1+0xb0], R10 ;  /* 0x0000b00a01007387 */ /* 0x0041e40000100a00 */
[----:B0-----:R-:W-:-:S06]  /*0fd0*/  CS2R R10, SRZ ;  /* 0x00000000000a7805 */ /* 0x001fcc000001ff00 */
[----:B------:R0:W2:Y:S01]  /*0fe0*/  @!P5 LDG.E.64 R10, [R24.64] ;  /* 0x00000012180ad981 */ /* 0x0000a2000c1e1b00 */
[----:B------:R-:W-:-:S06]  /*0ff0*/  CS2R R14, SRZ ;  /* 0x00000000000e7805 */ /* 0x000fcc000001ff00 */
[----:B------:R1:W3:Y:S01]  /*1000*/  @!P0 LDG.E.64 R14, [R20.64] ;  /* 0x00000012140e8981 */ /* 0x0002e2000c1e1b00 */
[----:B------:R-:W-:-:S03]  /*1010*/  @!P4 IADD3 R18, P5, R18, c[0x0][0x178], RZ ;  /* 0x00005e001212ca10 */ /* 0x000fc60007fbe0ff */
[----:B------:R0:W-:Y:S01]  /*1020*/  STL.64 [R1+0x20], R28 ;  /* 0x0000201c01007387 */ /* 0x0001e20000100a00 */
[----:B------:R-:W-:-:S05]  /*1030*/  @!P4 IADD3.X R19, R19, c[0x0][0x17c], RZ, P5, !PT ;  /* 0x00005f001313ca10 */ /* 0x000fca0002ffe4ff */
[----:B------:R1:W3:Y:S01]  /*1040*/  @!P4 LDG.E.64 R26, [R18.64] ;  /* 0x00000012121ac981 */ /* 0x0002e2000c1e1b00 */
[----:B0-----:R-:W-:-:S06]  /*1050*/  CS2R R28, SRZ ;  /* 0x00000000001c7805 */ /* 0x001fcc000001ff00 */
[----:B------:R0:W4:Y:S01]  /*1060*/  @!P4 LDG.E.64 R28, [R16.64] ;  /* 0x00000012101cc981 */ /* 0x000122000c1e1b00 */
[----:B------:R-:W-:Y:S01]  /*1070*/  @!P0 IADD3 R4, P4, R4, c[0x0][0x178], RZ ;  /* 0x00005e0004048a10 */ /* 0x000fe20007f9e0ff */
[----:B------:R-:W-:Y:S01]  /*1080*/  CS2R R24, SRZ ;  /* 0x0000000000187805 */ /* 0x000fe2000001ff00 */
[----:B------:R-:W-:Y:S02]  /*1090*/  IADD3 R13, R2, 0xb0, RZ ;  /* 0x000000b0020d7810 */ /* 0x000fe40007ffe0ff */
[----:B------:R-:W-:Y:S02]  /*10a0*/  @!P0 IADD3.X R5, R5, c[0x0][0x17c], RZ, P4, !PT ;  /* 0x00005f0005058a10 */ /* 0x000fe400027fe4ff */
[----:B------:R-:W-:Y:S02]  /*10b0*/  ISETP.GE.U32.AND P4, PT, R13, c[0x0][0x1e0], PT ;  /* 0x000078000d007a0c */ /* 0x000fe40003f86070 */
[----:B0-----:R-:W-:Y:S01]  /*10c0*/  SHF.R.S32.HI R17, RZ, 0x1f, R13 ;  /* 0x0000001fff117819 */ /* 0x001fe2000001140d */
[----:B------:R0:W4:Y:S03]  /*10d0*/  @!P0 LDG.E.64 R24, [R4.64] ;  /* 0x0000001204188981 */ /* 0x000126000c1e1b00 */
[----:B------:R-:W-:-:S02]  /*10e0*/  ISETP.GE.AND.EX P0, PT, R17, c[0x0][0x1e4], PT, P4 ;  /* 0x0000790011007a0c */ /* 0x000fc40003f06340 */
[----:B-1----:R-:W-:Y:S02]  /*10f0*/  @!P2 IADD3 R20, P4, R22, c[0x0][0x180], RZ ;  /* 0x000060001614aa10 */ /* 0x002fe40007f9e0ff */
[----:B------:R-:W-:Y:S02]  /*1100*/  ISETP.GT.U32.OR P0, PT, R0, 0x2ff, P0 ;  /* 0x000002ff0000780c */ /* 0x000fe40000704470 */
[----:B------:R-:W-:Y:S02]  /*1110*/  @!P2 IADD3.X R21, R3, c[0x0][0x184], RZ, P4, !PT ;  /* 0x000061000315aa10 */ /* 0x000fe400027fe4ff */
[----:B------:R-:W-:-:S04]  /*1120*/  @!P2 IADD3 R22, P4, R22, c[0x0][0x178], RZ ;  /* 0x00005e001616aa10 */ /* 0x000fc80007f9e0ff */
[----:B------:R-:W-:Y:S01]  /*1130*/  @!P2 IADD3.X R23, R3, c[0x0][0x17c], RZ, P4, !PT ;  /* 0x00005f000317aa10 */ /* 0x000fe200027fe4ff */
[----:B--2---:R1:W-:Y:S02]  /*1140*/  STL.64 [R1+0xe0], R10 ;  /* 0x0000e00a01007387 */ /* 0x0043e40000100a00 */
[----:B-1----:R-:W-:-:S04]  /*1150*/  IADD3 R11, R2, 0x80, RZ ;  /* 0x00000080020b7810 */ /* 0x002fc80007ffe0ff */
[----:B------:R-:W-:Y:S02]  /*1160*/  ISETP.GE.U32.AND P3, PT, R11, c[0x0][0x1e0], PT ;  /* 0x000078000b007a0c */ /* 0x000fe40003f66070 */
[----:B------:R-:W-:-:S04]  /*1170*/  SHF.R.S32.HI R10, RZ, 0x1f, R11 ;  /* 0x0000001fff0a7819 */ /* 0x000fc8000001140b */
[----:B------:R-:W-:Y:S01]  /*1180*/  ISETP.GE.AND.EX P3, PT, R10, c[0x0][0x1e4], PT, P3 ;  /* 0x000079000a007a0c */ /* 0x000fe20003f66330 */
[----:B---3--:R1:W-:Y:S03]  /*1190*/  STL.64 [R1+0x30], R14 ;  /* 0x0000300e01007387 */ /* 0x0083e60000100a00 */
[----:B------:R-:W-:Y:S02]  /*11a0*/  ISETP.GT.U32.OR P3, PT, R0, 0x2ff, P3 ;  /* 0x000002ff0000780c */ /* 0x000fe40001f64470 */
[C---:B-1----:R-:W-:Y:S02]  /*11b0*/  IADD3 R15, R2.reuse, 0x90, RZ ;  /* 0x00000090020f7810 */ /* 0x042fe40007ffe0ff */
[----:B------:R-:W-:Y:S02]  /*11c0*/  IADD3 R14, R2, 0xa0, RZ ;  /* 0x000000a0020e7810 */ /* 0x000fe40007ffe0ff */
[----:B------:R-:W-:-:S02]  /*11d0*/  ISETP.GE.U32.AND P5, PT, R15, c[0x0][0x1e0], PT ;  /* 0x000078000f007a0c */ /* 0x000fc40003fa6070 */
[----:B------:R-:W-:Y:S02]  /*11e0*/  ISETP.GE.U32.AND P6, PT, R14, c[0x0][0x1e0], PT ;  /* 0x000078000e007a0c */ /* 0x000fe40003fc6070 */
[----:B------:R-:W-:Y:S02]  /*11f0*/  SHF.R.S32.HI R19, RZ, 0x1f, R15 ;  /* 0x0000001fff137819 */ /* 0x000fe4000001140f */
[----:B------:R-:W-:Y:S02]  /*1200*/  SHF.R.S32.HI R18, RZ, 0x1f, R14 ;  /* 0x0000001fff127819 */ /* 0x000fe4000001140e */
[----:B------:R-:W-:Y:S02]  /*1210*/  ISETP.GE.AND.EX P5, PT, R19, c[0x0][0x1e4], PT, P5 ;  /* 0x0000790013007a0c */ /* 0x000fe40003fa6350 */
[----:B------:R-:W-:Y:S01]  /*1220*/  ISETP.GE.AND.EX P6, PT, R18, c[0x0][0x1e4], PT, P6 ;  /* 0x0000790012007a0c */ /* 0x000fe20003fc6360 */
[----:B------:R-:W-:Y:S01]  /*1230*/  @!P3 IMAD R16, R10, c[0x0][0x1d8], RZ ;  /* 0x000076000a10ba24 */ /* 0x000fe200078e02ff */
[----:B0-----:R-:W-:-:S02]  /*1240*/  @!P3 MOV R4, R6 ;  /* 0x000000060004b202 */ /* 0x001fc40000000f00 */
[----:B------:R-:W-:Y:S02]  /*1250*/  @!P3 MOV R5, R9 ;  /* 0x000000090005b202 */ /* 0x000fe40000000f00 */
[C---:B------:R-:W-:Y:S02]  /*1260*/  ISETP.GT.U32.OR P5, PT, R0.reuse, 0x2ff, P5 ;  /* 0x000002ff0000780c */ /* 0x040fe40002fa4470 */
[----:B------:R-:W-:Y:S01]  /*1270*/  ISETP.GT.U32.OR P6, PT, R0, 0x2ff, P6 ;  /* 0x000002ff0000780c */ /* 0x000fe200037c4470 */
[C---:B------:R-:W-:Y:S02]  /*1280*/  @!P3 IMAD R16, R11.reuse, c[0x0][0x1dc], R16 ;  /* 0x000077000b10ba24 */ /* 0x040fe400078e0210 */
[----:B------:R-:W-:Y:S01]  /*1290*/  @!P3 IMAD.WIDE.U32 R4, R11, c[0x0][0x1d8], R4 ;  /* 0x000076000b04ba25 */ /* 0x000fe200078e0004 */
[----:B----4-:R-:W-:Y:S04]  /*12a0*/  STL.64 [R1+0xd0], R30 ;  /* 0x0000d01e01007387 */ /* 0x010fe80000100a00 */
[----:B------:R-:W-:Y:S01]  /*12b0*/  @!P3 IADD3 R3, R5, R16, RZ ;  /* 0x000000100503b210 */ /* 0x000fe20007ffe0ff */
[----:B------:R-:W-:Y:S02]  /*12c0*/  STL.64 [R1+0x28], R28 ;  /* 0x0000281c01007387 */ /* 0x000fe40000100a00 */
[----:B------:R-:W-:Y:S01]  /*12d0*/  @!P5 IMAD R5, R19, c[0x0][0x1d8], RZ ;  /* 0x000076001305da24 */ /* 0x000fe200078e02ff */
[----:B------:R-:W-:Y:S01]  /*12e0*/  @!P3 SHF.L.U64.HI R3, R4, 0x2, R3 ;  /* 0x000000020403b819 */ /* 0x000fe20000010203 */
[----:B------:R0:W-:Y:S01]  /*12f0*/  STL.64 [R1+0xe8], R26 ;  /* 0x0000e81a01007387 */ /* 0x0001e20000100a00 */
[----:B------:R-:W-:-:S02]  /*1300*/  @!P5 MOV R16, R6 ;  /* 0x000000060010d202 */ /* 0x000fc40000000f00 */
[-C--:B------:R-:W-:Y:S01]  /*1310*/  @!P6 MOV R19, R9.reuse ;  /* 0x000000090013e202 */ /* 0x080fe20000000f00 */
[----:B------:R-:W-:Y:S01]  /*1320*/  @!P5 IMAD R5, R15, c[0x0][0x1dc], R5 ;  /* 0x000077000f05da24 */ /* 0x000fe200078e0205 */
[----:B0-----:R-:W-:Y:S01]  /*1330*/  @!P3 SHF.L.U32 R26, R4, 0x2, RZ ;  /* 0x00000002041ab819 */ /* 0x001fe200000006ff */
[----:B------:R-:W-:Y:S01]  /*1340*/  @!P6 IMAD R4, R18, c[0x0][0x1d8], RZ ;  /* 0x000076001204ea24 */ /* 0x000fe200078e02ff */
[----:B------:R-:W-:Y:S01]  /*1350*/  @!P6 MOV R18, R6 ;  /* 0x000000060012e202 */ /* 0x000fe20000000f00 */
[----:B------:R-:W-:Y:S01]  /*1360*/  @!P0 IMAD R27, R17, c[0x0][0x1d8], RZ ;  /* 0x00007600111b8a24 */ /* 0x000fe200078e02ff */
[----:B------:R-:W-:Y:S01]  /*1370*/  @!P5 MOV R17, R9 ;  /* 0x000000090011d202 */ /* 0x000fe20000000f00 */
[C---:B------:R-:W-:Y:S02]  /*1380*/  @!P6 IMAD R4, R14.reuse, c[0x0][0x1dc], R4 ;  /* 0x000077000e04ea24 */ /* 0x040fe400078e0204 */
[----:B------:R-:W-:-:S04]  /*1390*/  @!P6 IMAD.WIDE.U32 R18, R14, c[0x0][0x1d8], R18 ;  /* 0x000076000e12ea25 */ /* 0x000fc800078e0012 */
[----:B------:R-:W-:Y:S02]  /*13a0*/  @!P5 IMAD.WIDE.U32 R16, R15, c[0x0][0x1d8], R16 ;  /* 0x000076000f10da25 */ /* 0x000fe400078e0010 */
[----:B------:R-:W-:-:S06]  /*13b0*/  CS2R R14, SRZ ;  /* 0x00000000000e7805 */ /* 0x000fcc000001ff00 */
[----:B------:R0:W2:Y:S01]  /*13c0*/  @!P2 LDG.E.64 R14, [R22.64] ;  /* 0x00000012160ea981 */ /* 0x0000a2000c1e1b00 */
[----:B------:R-:W-:-:S04]  /*13d0*/  IADD3 R10, R2, 0xc0, RZ ;  /* 0x000000c0020a7810 */ /* 0x000fc80007ffe0ff */
[----:B------:R-:W-:Y:S02]  /*13e0*/  ISETP.GE.U32.AND P4, PT, R10, c[0x0][0x1e0], PT ;  /* 0x000078000a007a0c */ /* 0x000fe40003f86070 */
[----:B------:R-:W-:-:S04]  /*13f0*/  SHF.R.S32.HI R11, RZ, 0x1f, R10 ;  /* 0x0000001fff0b7819 */ /* 0x000fc8000001140a */
[----:B------:R-:W-:Y:S01]  /*1400*/  ISETP.GE.AND.EX P4, PT, R11, c[0x0][0x1e4], PT, P4 ;  /* 0x000079000b007a0c */ /* 0x000fe20003f86340 */
[----:B------:R1:W-:Y:S03]  /*1410*/  STL.64 [R1+0xf8], R24 ;  /* 0x0000f81801007387 */ /* 0x0003e60000100a00 */
[----:B------:R-:W-:Y:S01]  /*1420*/  ISETP.GT.U32.OR P4, PT, R0, 0x2ff, P4 ;  /* 0x000002ff0000780c */ /* 0x000fe20002784470 */
[----:B------:R-:W-:Y:S01]  /*1430*/  @!P0 IMAD R27, R13, c[0x0][0x1dc], R27 ;  /* 0x000077000d1b8a24 */ /* 0x000fe200078e021b */
[----:B------:R-:W-:Y:S01]  /*1440*/  CS2R R28, SRZ ;  /* 0x00000000001c7805 */ /* 0x000fe2000001ff00 */
[----:B------:R-:W-:Y:S02]  /*1450*/  @!P5 IADD3 R5, R17, R5, RZ ;  /* 0x000000051105d210 */ /* 0x000fe40007ffe0ff */
[----:B-1----:R-:W-:-:S03]  /*1460*/  @!P0 MOV R24, R6 ;  /* 0x0000000600188202 */ /* 0x002fc60000000f00 */
[----:B------:R1:W3:Y:S01]  /*1470*/  @!P2 LDG.E.64 R28, [R20.64] ;  /* 0x00000012141ca981 */ /* 0x0002e2000c1e1b00 */
[----:B------:R-:W-:-:S05]  /*1480*/  @!P0 MOV R25, R9 ;  /* 0x0000000900198202 */ /* 0x000fca0000000f00 */
[----:B------:R-:W-:Y:S01]  /*1490*/  @!P0 IMAD.WIDE.U32 R24, R13, c[0x0][0x1d8], R24 ;  /* 0x000076000d188a25 */ /* 0x000fe200078e0018 */
[----:B------:R-:W-:Y:S02]  /*14a0*/  @!P6 IADD3 R17, R19, R4, RZ ;  /* 0x000000041311e210 */ /* 0x000fe40007ffe0ff */
[----:B0-----:R-:W-:Y:S02]  /*14b0*/  @!P4 MOV R22, R6 ;  /* 0x000000060016c202 */ /* 0x001fe40000000f00 */
[----:B------:R-:W-:Y:S01]  /*14c0*/  @!P0 IADD3 R19, R25, R27, RZ ;  /* 0x0000001b19138210 */ /* 0x000fe20007ffe0ff */
[----:B------:R-:W-:Y:S01]  /*14d0*/  @!P4 IMAD R25, R11, c[0x0][0x1d8], RZ ;  /* 0x000076000b19ca24 */ /* 0x000fe200078e02ff */
[----:B------:R-:W-:Y:S02]  /*14e0*/  @!P4 MOV R23, R9 ;  /* 0x000000090017c202 */ /* 0x000fe40000000f00 */
[----:B-1----:R-:W-:Y:S01]  /*14f0*/  @!P3 IADD3 R20, P2, R26, c[0x0][0x180], RZ ;  /* 0x000060001a14ba10 */ /* 0x002fe20007f5e0ff */
[----:B------:R-:W-:Y:S01]  /*1500*/  @!P4 IMAD R25, R10, c[0x0][0x1dc], R25 ;  /* 0x000077000a19ca24 */ /* 0x000fe200078e0219 */
[----:B------:R-:W-:Y:S01]  /*1510*/  @!P5 SHF.L.U32 R4, R16, 0x2, RZ ;  /* 0x000000021004d819 */ /* 0x000fe200000006ff */
[----:B------:R-:W-:Y:S01]  /*1520*/  @!P4 IMAD.WIDE.U32 R22, R10, c[0x0][0x1d8], R22 ;  /* 0x000076000a16ca25 */ /* 0x000fe200078e0016 */
[----:B------:R-:W-:-:S02]  /*1530*/  @!P5 SHF.L.U64.HI R5, R16, 0x2, R5 ;  /* 0x000000021005d819 */ /* 0x000fc40000010205 */
[C---:B------:R-:W-:Y:S02]  /*1540*/  @!P6 SHF.L.U32 R16, R18.reuse, 0x2, RZ ;  /* 0x000000021210e819 */ /* 0x040fe400000006ff */
[----:B------:R-:W-:Y:S02]  /*1550*/  @!P6 SHF.L.U64.HI R17, R18, 0x2, R17 ;  /* 0x000000021211e819 */ /* 0x000fe40000010211 */
[C---:B------:R-:W-:Y:S02]  /*1560*/  @!P0 SHF.L.U32 R18, R24.reuse, 0x2, RZ ;  /* 0x0000000218128819 */ /* 0x040fe400000006ff */
[----:B------:R-:W-:Y:S02]  /*1570*/  @!P0 SHF.L.U64.HI R19, R24, 0x2, R19 ;  /* 0x0000000218138819 */ /* 0x000fe40000010213 */
[----:B------:R-:W-:Y:S02]  /*1580*/  @!P3 IADD3.X R21, R3, c[0x0][0x184], RZ, P2, !PT ;  /* 0x000061000315ba10 */ /* 0x000fe400017fe4ff */
[----:B------:R-:W-:Y:S01]  /*1590*/  @!P3 IADD3 R24, P2, R26, c[0x0][0x178], RZ ;  /* 0x00005e001a18ba10 */ /* 0x000fe20007f5e0ff */
[----:B------:R-:W-:Y:S01]  /*15a0*/  CS2R R10, SRZ ;  /* 0x00000000000a7805 */ /* 0x000fe2000001ff00 */
[----:B------:R-:W-:-:S02]  /*15b0*/  @!P4 IADD3 R26, R23, R25, RZ ;  /* 0x00000019171ac210 */ /* 0x000fc40007ffe0ff */
        /* <DEDUP_REMOVED lines=12> */
[----:B---3--:R-:W-:Y:S04]  /*1680*/  STL.64 [R1+0x40], R28 ;  /* 0x0000401c01007387 */ /* 0x008fe80000100a00 */
[----:B----4-:R1:W-:Y:S01]  /*1690*/  STL.64 [R1+0x110], R10 ;  /* 0x0001100a01007387 */ /* 0x0103e20000100a00 */
[----:B0-----:R-:W-:-:S06]  /*16a0*/  CS2R R14, SRZ ;  /* 0x00000000000e7805 */ /* 0x001fcc000001ff00 */
[----:B------:R-:W2:Y:S01]  /*16b0*/  @!P5 LDG.E.64 R14, [R20.64] ;  /* 0x00000012140ed981 */ /* 0x000ea2000c1e1b00 */
[----:B-1----:R-:W-:-:S06]  /*16c0*/  CS2R R10, SRZ ;  /* 0x00000000000a7805 */ /* 0x002fcc000001ff00 */
[----:B------:R-:W3:Y:S01]  /*16d0*/  @!P6 LDG.E.64 R10, [R22.64] ;  /* 0x00000012160ae981 */ /* 0x000ee2000c1e1b00 */
[----:B------:R-:W-:Y:S01]  /*16e0*/  @!P5 IADD3 R4, P2, R4, c[0x0][0x178], RZ ;  /* 0x00005e000404da10 */ /* 0x000fe20007f5e0ff */
[----:B------:R-:W-:-:S03]  /*16f0*/  CS2R R28, SRZ ;  /* 0x00000000001c7805 */ /* 0x000fc6000001ff00 */
[----:B------:R-:W-:-:S05]  /*1700*/  @!P5 IADD3.X R5, R5, c[0x0][0x17c], RZ, P2, !PT ;  /* 0x00005f000505da10 */ /* 0x000fca00017fe4ff */
[----:B------:R0:W4:Y:S01]  /*1710*/  @!P5 LDG.E.64 R28, [R4.64] ;  /* 0x00000012041cd981 */ /* 0x000122000c1e1b00 */
[----:B------:R-:W-:-:S04]  /*1720*/  @!P6 IADD3 R16, P5, R16, c[0x0][0x178], RZ ;  /* 0x00005e001010ea10 */ /* 0x000fc80007fbe0ff */
[----:B------:R-:W-:Y:S01]  /*1730*/  @!P6 IADD3.X R17, R17, c[0x0][0x17c], RZ, P5, !PT ;  /* 0x00005f001111ea10 */ /* 0x000fe20002ffe4ff */
[----:B--2---:R-:W-:Y:S04]  /*1740*/  STL.64 [R1+0x50], R14 ;  /* 0x0000500e01007387 */ /* 0x004fe80000100a00 */
[----:B---3--:R1:W-:Y:S02]  /*1750*/  STL.64 [R1+0x58], R10 ;  /* 0x0000580a01007387 */ /* 0x0083e40000100a00 */
[----:B-1----:R-:W-:-:S06]  /*1760*/  CS2R R10, SRZ ;  /* 0x00000000000a7805 */ /* 0x002fcc000001ff00 */
[----:B------:R1:W2:Y:S01]  /*1770*/  @!P6 LDG.E.64 R10, [R16.64] ;  /* 0x00000012100ae981 */ /* 0x0002a2000c1e1b00 */
[C---:B------:R-:W-:Y:S02]  /*1780*/  IADD3 R27, R2.reuse, 0xd0, RZ ;  /* 0x000000d0021b7810 */ /* 0x040fe40007ffe0ff */
[----:B------:R-:W-:Y:S02]  /*1790*/  IADD3 R15, R2, 0xe0, RZ ;  /* 0x000000e0020f7810 */ /* 0x000fe40007ffe0ff */
[----:B------:R-:W-:Y:S02]  /*17a0*/  ISETP.GE.U32.AND P3, PT, R27, c[0x0][0x1e0], PT ;  /* 0x000078001b007a0c */ /* 0x000fe40003f66070 */
[----:B------:R-:W-:Y:S02]  /*17b0*/  ISETP.GE.U32.AND P2, PT, R15, c[0x0][0x1e0], PT ;  /* 0x000078000f007a0c */ /* 0x000fe40003f46070 */
[----:B0-----:R-:W-:Y:S02]  /*17c0*/  SHF.R.S32.HI R5, RZ, 0x1f, R27 ;  /* 0x0000001fff057819 */ /* 0x001fe4000001141b */
[----:B------:R-:W-:-:S02]  /*17d0*/  SHF.R.S32.HI R4, RZ, 0x1f, R15 ;  /* 0x0000001fff047819 */ /* 0x000fc4000001140f */
[----:B------:R-:W-:Y:S02]  /*17e0*/  @!P0 IADD3 R20, P5, R18, c[0x0][0x180], RZ ;  /* 0x0000600012148a10 */ /* 0x000fe40007fbe0ff */
[----:B------:R-:W-:Y:S02]  /*17f0*/  ISETP.GE.AND.EX P3, PT, R5, c[0x0][0x1e4], PT, P3 ;  /* 0x0000790005007a0c */ /* 0x000fe40003f66330 */
[----:B------:R-:W-:Y:S02]  /*1800*/  ISETP.GE.AND.EX P2, PT, R4, c[0x0][0x1e4], PT, P2 ;  /* 0x0000790004007a0c */ /* 0x000fe40003f46320 */
[----:B------:R-:W-:Y:S02]  /*1810*/  @!P0 IADD3.X R21, R19, c[0x0][0x184], RZ, P5, !PT ;  /* 0x0000610013158a10 */ /* 0x000fe40002ffe4ff */
[C---:B------:R-:W-:Y:S02]  /*1820*/  ISETP.GT.U32.OR P3, PT, R0.reuse, 0x2ff, P3 ;  /* 0x000002ff0000780c */ /* 0x040fe40001f64470 */
[----:B------:R-:W-:Y:S01]  /*1830*/  ISETP.GT.U32.OR P2, PT, R0, 0x2ff, P2 ;  /* 0x000002ff0000780c */ /* 0x000fe20001744470 */
[----:B------:R-:W-:Y:S01]  /*1840*/  CS2R R24, SRZ ;  /* 0x0000000000187805 */ /* 0x000fe2000001ff00 */
[----:B------:R-:W-:-:S05]  /*1850*/  @!P0 IADD3 R18, P6, R18, c[0x0][0x178], RZ ;  /* 0x00005e0012128a10 */ /* 0x000fca0007fde0ff */
[----:B------:R0:W3:Y:S04]  /*1860*/  @!P0 LDG.E.64 R24, [R20.64] ;  /* 0x0000001214188981 */ /* 0x0000e8000c1e1b00 */
[----:B------:R-:W-:Y:S01]  /*1870*/  @!P3 IMAD R22, R5, c[0x0][0x1d8], RZ ;  /* 0x000076000516ba24 */ /* 0x000fe200078e02ff */
[-C--:B------:R-:W-:Y:S01]  /*1880*/  @!P3 MOV R5, R9.reuse ;  /* 0x000000090005b202 */ /* 0x080fe20000000f00 */
[----:B------:R-:W-:Y:S01]  /*1890*/  @!P2 IMAD R23, R4, c[0x0][0x1d8], RZ ;  /* 0x000076000417aa24 */ /* 0x000fe200078e02ff */
[-C--:B------:R-:W-:Y:S02]  /*18a0*/  @!P3 MOV R4, R6.reuse ;  /* 0x000000060004b202 */ /* 0x080fe40000000f00 */
[----:B-1----:R-:W-:Y:S02]  /*18b0*/  @!P2 MOV R16, R6 ;  /* 0x000000060010a202 */ /* 0x002fe40000000f00 */
[----:B------:R-:W-:Y:S01]  /*18c0*/  @!P2 MOV R17, R9 ;  /* 0x000000090011a202 */ /* 0x000fe20000000f00 */
[----:B------:R-:W-:-:S02]  /*18d0*/  @!P3 IMAD R22, R27, c[0x0][0x1dc], R22 ;  /* 0x000077001b16ba24 */ /* 0x000fc400078e0216 */
[----:B------:R-:W-:Y:S01]  /*18e0*/  @!P3 IMAD.WIDE.U32 R4, R27, c[0x0][0x1d8], R4 ;  /* 0x000076001b04ba25 */ /* 0x000fe200078e0004 */
[----:B------:R-:W-:-:S03]  /*18f0*/  @!P0 IADD3.X R19, R19, c[0x0][0x17c], RZ, P6, !PT ;  /* 0x00005f0013138a10 */ /* 0x000fc600037fe4ff */
[C---:B------:R-:W-:Y:S02]  /*1900*/  @!P2 IMAD R23, R15.reuse, c[0x0][0x1dc], R23 ;  /* 0x000077000f17aa24 */ /* 0x040fe400078e0217 */
[----:B------:R-:W-:Y:S01]  /*1910*/  @!P2 IMAD.WIDE.U32 R16, R15, c[0x0][0x1d8], R16 ;  /* 0x000076000f10aa25 */ /* 0x000fe200078e0010 */
        /* <DEDUP_REMOVED lines=12> */
[----:B------:R-:W-:-:S04]  /*19e0*/  ISETP.GE.AND.EX P6, PT, R13, c[0x0][0x1e4], PT, P6 ;  /* 0x000079000d007a0c */ /* 0x000fc80003fc6360 */
[----:B------:R-:W-:Y:S02]  /*19f0*/  ISETP.GT.U32.OR P6, PT, R0, 0x2ff, P6 ;  /* 0x000002ff0000780c */ /* 0x000fe400037c4470 */
[----:B------:R-:W-:Y:S02]  /*1a00*/  @!P2 IADD3 R23, R17, R23, RZ ;  /* 0x000000171117a210 */ /* 0x000fe40007ffe0ff */
[----:B------:R-:W-:Y:S02]  /*1a10*/  @!P3 IADD3 R22, R5, R22, RZ ;  /* 0x000000160516b210 */ /* 0x000fe40007ffe0ff */
[C---:B------:R-:W-:Y:S02]  /*1a20*/  @!P2 SHF.L.U32 R5, R16.reuse, 0x2, RZ ;  /* 0x000000021005a819 */ /* 0x040fe400000006ff */
[----:B------:R-:W-:Y:S02]  /*1a30*/  @!P2 SHF.L.U64.HI R16, R16, 0x2, R23 ;  /* 0x000000021010a819 */ /* 0x000fe40000010217 */
[----:B0-----:R-:W-:-:S03]  /*1a40*/  @!P5 MOV R20, R6 ;  /* 0x000000060014d202 */ /* 0x001fc60000000f00 */
[----:B-1----:R-:W-:Y:S01]  /*1a50*/  @!P6 MOV R18, R6 ;  /* 0x000000060012e202 */ /* 0x002fe20000000f00 */
[----:B------:R-:W-:Y:S01]  /*1a60*/  @!P6 IMAD R23, R13, c[0x0][0x1d8], RZ ;  /* 0x000076000d17ea24 */ /* 0x000fe200078e02ff */
[-C--:B------:R-:W-:Y:S02]  /*1a70*/  @!P6 MOV R19, R9.reuse ;  /* 0x000000090013e202 */ /* 0x080fe40000000f00 */
[----:B------:R-:W-:Y:S01]  /*1a80*/  @!P5 MOV R21, R9 ;  /* 0x000000090015d202 */ /* 0x000fe20000000f00 */
[----:B------:R-:W-:Y:S01]  /*1a90*/  @!P6 IMAD R23, R10, c[0x0][0x1dc], R23 ;  /* 0x000077000a17ea24 */ /* 0x000fe200078e0217 */
[----:B------:R-:W-:Y:S01]  /*1aa0*/  @!P3 SHF.L.U32 R17, R4, 0x2, RZ ;  /* 0x000000020411b819 */ /* 0x000fe200000006ff */
[----:B------:R-:W-:Y:S01]  /*1ab0*/  @!P6 IMAD.WIDE.U32 R18, R10, c[0x0][0x1d8], R18 ;  /* 0x000076000a12ea25 */ /* 0x000fe200078e0012 */
[----:B------:R-:W-:Y:S02]  /*1ac0*/  @!P3 SHF.L.U64.HI R4, R4, 0x2, R22 ;  /* 0x000000020404b819 */ /* 0x000fe40000010216 */
[----:B------:R-:W-:Y:S01]  /*1ad0*/  @!P4 IADD3 R22, P0, R3, c[0x0][0x180], RZ ;  /* 0x000060000316ca10 */ /* 0x000fe20007f1e0ff */
[----:B------:R-:W-:-:S02]  /*1ae0*/  @!P5 IMAD R27, R11, c[0x0][0x1dc], R27 ;  /* 0x000077000b1bda24 */ /* 0x000fc400078e021b */
[----:B------:R-:W-:Y:S01]  /*1af0*/  @!P5 IMAD.WIDE.U32 R20, R11, c[0x0][0x1d8], R20 ;  /* 0x000076000b14da25 */ /* 0x000fe200078e0014 */
[----:B------:R-:W-:Y:S01]  /*1b00*/  @!P6 IADD3 R19, R19, R23, RZ ;  /* 0x000000171313e210 */ /* 0x000fe20007ffe0ff */
[----:B------:R-:W-:Y:S01]  /*1b10*/  CS2R R10, SRZ ;  /* 0x00000000000a7805 */ /* 0x000fe2000001ff00 */
[----:B------:R-:W-:Y:S01]  /*1b20*/  @!P4 IADD3.X R23, R26, c[0x0][0x184], RZ, P0, !PT ;  /* 0x000061001a17ca10 */ /* 0x000fe200007fe4ff */
[----:B----4-:R-:W-:Y:S01]  /*1b30*/  STL.64 [R1+0x120], R28 ;  /* 0x0001201c01007387 */ /* 0x010fe20000100a00 */
[----:B------:R-:W-:-:S03]  /*1b40*/  @!P5 IADD3 R27, R21, R27, RZ ;  /* 0x0000001b151bd210 */ /* 0x000fc60007ffe0ff */
[----:B---3--:R0:W-:Y:S01]  /*1b50*/  STL.64 [R1+0x60], R24 ;  /* 0x0000601801007387 */ /* 0x0081e20000100a00 */
[C---:B------:R-:W-:Y:S02]  /*1b60*/  @!P5 SHF.L.U32 R21, R20.reuse, 0x2, RZ ;  /* 0x000000021415d819 */ /* 0x040fe400000006ff */
[----:B------:R-:W-:Y:S01]  /*1b70*/  @!P5 SHF.L.U64.HI R27, R20, 0x2, R27 ;  /* 0x00000002141bd819 */ /* 0x000fe2000001021b */
[----:B------:R1:W3:Y:S01]  /*1b80*/  @!P4 LDG.E.64 R10, [R22.64] ;  /* 0x00000012160ac981 */ /* 0x0002e2000c1e1b00 */
[C---:B------:R-:W-:Y:S02]  /*1b90*/  @!P6 SHF.L.U32 R20, R18.reuse, 0x2, RZ ;  /* 0x000000021214e819 */ /* 0x040fe400000006ff */
[----:B0-----:R-:W-:Y:S02]  /*1ba0*/  @!P4 IADD3 R24, P0, R3, c[0x0][0x178], RZ ;  /* 0x00005e000318ca10 */ /* 0x001fe40007f1e0ff */
[----:B------:R-:W-:Y:S02]  /*1bb0*/  @!P6 SHF.L.U64.HI R3, R18, 0x2, R19 ;  /* 0x000000021203e819 */ /* 0x000fe40000010213 */
[----:B------:R-:W-:-:S02]  /*1bc0*/  @!P4 IADD3.X R25, R26, c[0x0][0x17c], RZ, P0, !PT ;  /* 0x00005f001a19ca10 */ /* 0x000fc400007fe4ff */
[----:B------:R-:W-:Y:S01]  /*1bd0*/  @!P3 IADD3 R18, P0, R17, c[0x0][0x180], RZ ;  /* 0x000060001112ba10 */ /* 0x000fe20007f1e0ff */
[----:B------:R-:W-:-:S03]  /*1be0*/  CS2R R28, SRZ ;  /* 0x00000000001c7805 */ /* 0x000fc6000001ff00 */
[----:B------:R-:W-:-:S03]  /*1bf0*/  @!P3 IADD3.X R19, R4, c[0x0][0x184], RZ, P0, !PT ;  /* 0x000061000413ba10 */ /* 0x000fc600007fe4ff */
[----:B------:R0:W4:Y:S04]  /*1c00*/  @!P4 LDG.E.64 R28, [R24.64] ;  /* 0x00000012181cc981 */ /* 0x000128000c1e1b00 */
[----:B--2---:R2:W-:Y:S02]  /*1c10*/  STL.64 [R1+0x130], R14 ;  /* 0x0001300e01007387 */ /* 0x0045e40000100a00 */
[----:B--2---:R-:W-:-:S06]  /*1c20*/  CS2R R14, SRZ ;  /* 0x00000000000e7805 */ /* 0x004fcc000001ff00 */
[----:B------:R3:W2:Y:S01]  /*1c30*/  @!P3 LDG.E.64 R14, [R18.64] ;  /* 0x00000012120eb981 */ /* 0x0006a2000c1e1b00 */
[----:B-1----:R-:W-:-:S04]  /*1c40*/  @!P3 IADD3 R22, P0, R17, c[0x0][0x178], RZ ;  /* 0x00005e001116ba10 */ /* 0x002fc80007f1e0ff */
[----:B------:R-:W-:Y:S02]  /*1c50*/  @!P3 IADD3.X R23, R4, c[0x0][0x17c], RZ, P0, !PT ;  /* 0x00005f000417ba10 */ /* 0x000fe400007fe4ff */
[----:B------:R-:W-:Y:S01]  /*1c60*/  @!P2 IADD3 R4, P0, R5, c[0x0][0x180], RZ ;  /* 0x000060000504aa10 */ /* 0x000fe20007f1e0ff */
[----:B0-----:R-:W-:Y:S01]  /*1c70*/  CS2R R24, SRZ ;  /* 0x0000000000187805 */ /* 0x001fe2000001ff00 */
[----:B---3--:R0:W-:Y:S02]  /*1c80*/  STL.64 [R1+0x68], R10 ;  /* 0x0000680a01007387 */ /* 0x0081e40000100a00 */
[----:B0-----:R-:W-:-:S06]  /*1c90*/  CS2R R10, SRZ ;  /* 0x00000000000a7805 */ /* 0x001fcc000001ff00 */
[----:B------:R0:W3:Y:S04]  /*1ca0*/  @!P3 LDG.E.64 R10, [R22.64] ;  /* 0x00000012160ab981 */ /* 0x0000e8000c1e1b00 */
[----:B----4-:R1:W-:Y:S01]  /*1cb0*/  STL.64 [R1+0x138], R28 ;  /* 0x0001381c01007387 */ /* 0x0103e20000100a00 */
[----:B------:R-:W-:Y:S02]  /*1cc0*/  @!P2 IADD3 R18, P3, R5, c[0x0][0x178], RZ ;  /* 0x00005e000512aa10 */ /* 0x000fe40007f7e0ff */
[----:B0-----:R-:W-:-:S04]  /*1cd0*/  @!P5 IADD3 R22, P4, R21, c[0x0][0x180], RZ ;  /* 0x000060001516da10 */ /* 0x001fc80007f9e0ff */
[----:B------:R-:W-:Y:S01]  /*1ce0*/  @!P5 IADD3.X R23, R27, c[0x0][0x184], RZ, P4, !PT ;  /* 0x000061001b17da10 */ /* 0x000fe200027fe4ff */
[----:B-1----:R-:W-:Y:S01]  /*1cf0*/  CS2R R28, SRZ ;  /* 0x00000000001c7805 */ /* 0x002fe2000001ff00 */
[C---:B------:R-:W-:Y:S02]  /*1d00*/  @!P2 IADD3.X R5, R16.reuse, c[0x0][0x184], RZ, P0, !PT ;  /* 0x000061001005aa10 */ /* 0x040fe400007fe4ff */
[----:B------:R-:W-:-:S03]  /*1d10*/  @!P2 IADD3.X R19, R16, c[0x0][0x17c], RZ, P3, !PT ;  /* 0x00005f001013aa10 */ /* 0x000fc60001ffe4ff */
[----:B------:R0:W4:Y:S04]  /*1d20*/  @!P2 LDG.E.64 R28, [R4.64] ;  /* 0x00000012041ca981 */ /* 0x000128000c1e1b00 */
[----:B------:R1:W4:Y:S01]  /*1d30*/  @!P2 LDG.E.64 R24, [R18.64] ;  /* 0x000000121218a981 */ /* 0x000322000c1e1b00 */
[----:B0-----:R-:W-:Y:S01]  /*1d40*/  @!P5 IADD3 R4, P0, R21, c[0x0][0x178], RZ ;  /* 0x00005e001504da10 */ /* 0x001fe20007f1e0ff */
[----:B-1----:R-:W-:-:S03]  /*1d50*/  CS2R R18, SRZ ;  /* 0x0000000000127805 */ /* 0x002fc6000001ff00 */
[----:B------:R-:W-:-:S05]  /*1d60*/  @!P5 IADD3.X R5, R27, c[0x0][0x17c], RZ, P0, !PT ;  /* 0x00005f001b05da10 */ /* 0x000fca00007fe4ff */
[----:B------:R0:W4:Y:S04]  /*1d70*/  @!P5 LDG.E.64 R18, [R4.64] ;  /* 0x000000120412d981 */ /* 0x000128000c1e1b00 */
[----:B--2---:R1:W-:Y:S02]  /*1d80*/  STL.64 [R1+0x70], R14 ;  /* 0x0000700e01007387 */ /* 0x0043e40000100a00 */
[----:B-1----:R-:W-:-:S06]  /*1d90*/  CS2R R14, SRZ ;  /* 0x00000000000e7805 */ /* 0x002fcc000001ff00 */
[----:B------:R-:W2:Y:S01]  /*1da0*/  @!P5 LDG.E.64 R14, [R22.64] ;  /* 0x00000012160ed981 */ /* 0x000ea2000c1e1b00 */
[----:B------:R-:W-:-:S04]  /*1db0*/  IADD3 R13, R2, 0x140, RZ ;  /* 0x00000140020d7810 */ /* 0x000fc80007ffe0ff */
[----:B------:R-:W-:Y:S02]  /*1dc0*/  ISETP.GE.U32.AND P0, PT, R13, c[0x0][0x1e0], PT ;  /* 0x000078000d007a0c */ /* 0x000fe40003f06070 */
[----:B------:R-:W-:-:S04]  /*1dd0*/  SHF.R.S32.HI R17, RZ, 0x1f, R13 ;  /* 0x0000001fff117819 */ /* 0x000fc8000001140d */
[----:B------:R-:W-:Y:S01]  /*1de0*/  ISETP.GE.AND.EX P5, PT, R17, c[0x0][0x1e4], PT, P0 ;  /* 0x0000790011007a0c */ /* 0x000fe20003fa6300 */
[----:B---3--:R1:W-:Y:S02]  /*1df0*/  STL.64 [R1+0x148], R10 ;  /* 0x0001480a01007387 */ /* 0x0083e40000100a00 */
[----:B-1----:R-:W-:-:S04]  /*1e00*/  IADD3 R11, R2, 0x110, RZ ;  /* 0x00000110020b7810 */ /* 0x002fc80007ffe0ff */
[----:B------:R-:W-:Y:S02]  /*1e10*/  ISETP.GE.U32.AND P2, PT, R11, c[0x0][0x1e0], PT ;  /* 0x000078000b007a0c */ /* 0x000fe40003f46070 */
[----:B------:R-:W-:-:S04]  /*1e20*/  SHF.R.S32.HI R10, RZ, 0x1f, R11 ;  /* 0x0000001fff0a7819 */ /* 0x000fc8000001140b */
[----:B------:R-:W-:-:S04]  /*1e30*/  ISETP.GE.AND.EX P2, PT, R10, c[0x0][0x1e4], PT, P2 ;  /* 0x000079000a007a0c */ /* 0x000fc80003f46320 */
[C---:B------:R-:W-:Y:S02]  /*1e40*/  ISETP.GT.U32.OR P2, PT, R0.reuse, 0x2ff, P2 ;  /* 0x000002ff0000780c */ /* 0x040fe40001744470 */
[----:B------:R-:W-:-:S11]  /*1e50*/  ISETP.GT.U32.OR P5, PT, R0, 0x2ff, P5 ;  /* 0x000002ff0000780c */ /* 0x000fd60002fa4470 */
[----:B0-----:R-:W-:Y:S01]  /*1e60*/  @!P2 MOV R4, R6 ;  /* 0x000000060004a202 */ /* 0x001fe20000000f00 */
[----:B------:R-:W-:Y:S01]  /*1e70*/  @!P2 IMAD R16, R10, c[0x0][0x1d8], RZ ;  /* 0x000076000a10aa24 */ /* 0x000fe200078e02ff */
[----:B------:R-:W-:-:S03]  /*1e80*/  @!P2 MOV R5, R9 ;  /* 0x000000090005a202 */ /* 0x000fc60000000f00 */
[C---:B------:R-:W-:Y:S02]  /*1e90*/  @!P2 IMAD R16, R11.reuse, c[0x0][0x1dc], R16 ;  /* 0x000077000b10aa24 */ /* 0x040fe400078e0210 */
[----:B------:R-:W-:Y:S01]  /*1ea0*/  @!P2 IMAD.WIDE.U32 R4, R11, c[0x0][0x1d8], R4 ;  /* 0x000076000b04aa25 */ /* 0x000fe200078e0004 */
[----:B--2---:R0:W-:Y:S04]  /*1eb0*/  STL.64 [R1+0x90], R14 ;  /* 0x0000900e01007387 */ /* 0x0041e80000100a00 */
[----:B----4-:R1:W-:Y:S01]  /*1ec0*/  STL.64 [R1+0x150], R24 ;  /* 0x0001501801007387 */ /* 0x0103e20000100a00 */
[C---:B0-----:R-:W-:Y:S02]  /*1ed0*/  IADD3 R15, R2.reuse, 0x120, RZ ;  /* 0x00000120020f7810 */ /* 0x041fe40007ffe0ff */
[----:B------:R-:W-:-:S02]  /*1ee0*/  IADD3 R14, R2, 0x130, RZ ;  /* 0x00000130020e7810 */ /* 0x000fc40007ffe0ff */
[----:B------:R-:W-:Y:S02]  /*1ef0*/  ISETP.GE.U32.AND P3, PT, R15, c[0x0][0x1e0], PT ;  /* 0x000078000f007a0c */ /* 0x000fe40003f66070 */
[----:B------:R-:W-:Y:S02]  /*1f00*/  SHF.R.S32.HI R26, RZ, 0x1f, R15 ;  /* 0x0000001fff1a7819 */ /* 0x000fe4000001140f */
[----:B------:R-:W-:Y:S02]  /*1f10*/  ISETP.GE.U32.AND P4, PT, R14, c[0x0][0x1e0], PT ;  /* 0x000078000e007a0c */ /* 0x000fe40003f86070 */
[----:B-1----:R-:W-:Y:S02]  /*1f20*/  SHF.R.S32.HI R25, RZ, 0x1f, R14 ;  /* 0x0000001fff197819 */ /* 0x002fe4000001140e */
[----:B------:R-:W-:Y:S02]  /*1f30*/  ISETP.GE.AND.EX P3, PT, R26, c[0x0][0x1e4], PT, P3 ;  /* 0x000079001a007a0c */ /* 0x000fe40003f66330 */
[----:B------:R-:W-:Y:S01]  /*1f40*/  ISETP.GE.AND.EX P4, PT, R25, c[0x0][0x1e4], PT, P4 ;  /* 0x0000790019007a0c */ /* 0x000fe20003f86340 */
[----:B------:R0:W-:Y:S01]  /*1f50*/  STL.64 [R1+0x158], R18 ;  /* 0x0001581201007387 */ /* 0x0001e20000100a00 */
[----:B------:R-:W-:-:S02]  /*1f60*/  ISETP.GT.U32.OR P3, PT, R0, 0x2ff, P3 ;  /* 0x000002ff0000780c */ /* 0x000fc40001f64470 */
[----:B------:R-:W-:Y:S02]  /*1f70*/  ISETP.GT.U32.OR P4, PT, R0, 0x2ff, P4 ;  /* 0x000002ff0000780c */ /* 0x000fe40002784470 */
[----:B0-----:R-:W-:-:S04]  /*1f80*/  @!P6 IADD3 R18, P0, R20, c[0x0][0x180], RZ ;  /* 0x000060001412ea10 */ /* 0x001fc80007f1e0ff */
[----:B------:R-:W-:Y:S02]  /*1f90*/  @!P6 IADD3.X R19, R3, c[0x0][0x184], RZ, P0, !PT ;  /* 0x000061000313ea10 */ /* 0x000fe400007fe4ff */
[----:B------:R-:W-:-:S03]  /*1fa0*/  @!P6 IADD3 R20, P0, R20, c[0x0][0x178], RZ ;  /* 0x00005e001414ea10 */ /* 0x000fc60007f1e0ff */
[----:B------:R-:W-:Y:S01]  /*1fb0*/  @!P3 IMAD R27, R26, c[0x0][0x1d8], RZ ;  /* 0x000076001a1bba24 */ /* 0x000fe200078e02ff */
[----:B------:R-:W-:Y:S02]  /*1fc0*/  @!P6 IADD3.X R21, R3, c[0x0][0x17c], RZ, P0, !PT ;  /* 0x00005f000315ea10 */ /* 0x000fe400007fe4ff */
[----:B------:R-:W-:Y:S01]  /*1fd0*/  @!P2 IADD3 R3, R5, R16, RZ ;  /* 0x000000100503a210 */ /* 0x000fe20007ffe0ff */
[----:B------:R-:W-:Y:S01]  /*1fe0*/  @!P4 IMAD R26, R25, c[0x0][0x1d8], RZ ;  /* 0x00007600191aca24 */ /* 0x000fe200078e02ff */
[C---:B------:R-:W-:Y:S01]  /*1ff0*/  @!P2 SHF.L.U32 R24, R4.reuse, 0x2, RZ ;  /* 0x000000020418a819 */ /* 0x040fe200000006ff */
[----:B------:R-:W-:Y:S01]  /*2000*/  @!P5 IMAD R25, R17, c[0x0][0x1d8], RZ ;  /* 0x000076001119da24 */ /* 0x000fe200078e02ff */
[----:B------:R-:W-:Y:S02]  /*2010*/  @!P2 SHF.L.U64.HI R3, R4, 0x2, R3 ;  /* 0x000000020403a819 */ /* 0x000fe40000010203 */
[----:B------:R-:W-:Y:S02]  /*2020*/  @!P3 MOV R4, R6 ;  /* 0x000000060004b202 */ /* 0x000fe40000000f00 */
[----:B------:R-:W-:-:S02]  /*2030*/  @!P3 MOV R5, R9 ;  /* 0x000000090005b202 */ /* 0x000fc40000000f00 */
[----:B------:R-:W-:Y:S02]  /*2040*/  @!P4 MOV R16, R6 ;  /* 0x000000060010c202 */ /* 0x000fe40000000f00 */
[----:B------:R-:W-:Y:S01]  /*2050*/  @!P4 MOV R17, R9 ;  /* 0x000000090011c202 */ /* 0x000fe20000000f00 */
[C---:B------:R-:W-:Y:S02]  /*2060*/  @!P3 IMAD R27, R15.reuse, c[0x0][0x1dc], R27 ;  /* 0x000077000f1bba24 */ /* 0x040fe400078e021b */
[----:B------:R-:W-:Y:S02]  /*2070*/  @!P4 IMAD R26, R14, c[0x0][0x1dc], R26 ;  /* 0x000077000e1aca24 */ /* 0x000fe400078e021a */
[----:B------:R-:W-:-:S04]  /*2080*/  @!P3 IMAD.WIDE.U32 R4, R15, c[0x0][0x1d8], R4 ;  /* 0x000076000f04ba25 */ /* 0x000fc800078e0004 */
        /* <DEDUP_REMOVED lines=8> */
[----:B------:R1:W-:Y:S01]  /*2110*/  STL.64 [R1+0x80], R28 ;  /* 0x0000801c01007387 */ /* 0x0003e20000100a00 */
[----:B------:R-:W-:Y:S02]  /*2120*/  @!P5 MOV R22, R6 ;  /* 0x000000060016d202 */ /* 0x000fe40000000f00 */
[----:B------:R-:W-:Y:S01]  /*2130*/  @!P5 MOV R23, R9 ;  /* 0x000000090017d202 */ /* 0x000fe20000000f00 */
[----:B------:R-:W-:Y:S01]  /*2140*/  @!P5 IMAD R25, R13, c[0x0][0x1dc], R25 ;  /* 0x000077000d19da24 */ /* 0x000fe200078e0219 */
[----:B------:R-:W-:-:S03]  /*2150*/  @!P3 IADD3 R5, R5, R27, RZ ;  /* 0x0000001b0505b210 */ /* 0x000fc60007ffe0ff */
[----:B------:R-:W-:Y:S01]  /*2160*/  @!P5 IMAD.WIDE.U32 R22, R13, c[0x0][0x1d8], R22 ;  /* 0x000076000d16da25 */ /* 0x000fe200078e0016 */
[----:B-1----:R-:W-:Y:S01]  /*2170*/  CS2R R28, SRZ ;  /* 0x00000000001c7805 */ /* 0x002fe2000001ff00 */
[----:B------:R-:W-:Y:S02]  /*2180*/  @!P4 IADD3 R17, R17, R26, RZ ;  /* 0x0000001a1111c210 */ /* 0x000fe40007ffe0ff */
[----:B------:R-:W-:-:S03]  /*2190*/  @!P3 SHF.L.U32 R26, R4, 0x2, RZ ;  /* 0x00000002041ab819 */ /* 0x000fc600000006ff */
[----:B------:R1:W3:Y:S01]  /*21a0*/  @!P6 LDG.E.64 R28, [R18.64] ;  /* 0x00000012121ce981 */ /* 0x0002e2000c1e1b00 */
[----:B------:R-:W-:Y:S02]  /*21b0*/  @!P5 IADD3 R25, R23, R25, RZ ;  /* 0x000000191719d210 */ /* 0x000fe40007ffe0ff */
[----:B------:R-:W-:Y:S02]  /*21c0*/  @!P3 SHF.L.U64.HI R4, R4, 0x2, R5 ;  /* 0x000000020404b819 */ /* 0x000fe40000010205 */
[C---:B------:R-:W-:Y:S01]  /*21d0*/  @!P4 SHF.L.U32 R5, R16.reuse, 0x2, RZ ;  /* 0x000000021005c819 */ /* 0x040fe200000006ff */
[----:B-1----:R-:W-:Y:S01]  /*21e0*/  @!P0 IMAD R18, R11, c[0x0][0x1d8], RZ ;  /* 0x000076000b128a24 */ /* 0x002fe200078e02ff */
[----:B------:R-:W-:Y:S02]  /*21f0*/  @!P4 SHF.L.U64.HI R16, R16, 0x2, R17 ;  /* 0x000000021010c819 */ /* 0x000fe40000010211 */
[----:B------:R-:W-:Y:S01]  /*2200*/  @!P5 SHF.L.U32 R17, R22, 0x2, RZ ;  /* 0x000000021611d819 */ /* 0x000fe200000006ff */
[----:B0-----:R-:W-:Y:S01]  /*2210*/  @!P0 IMAD R21, R10, c[0x0][0x1dc], R18 ;  /* 0x000077000a158a24 */ /* 0x001fe200078e0212 */
[----:B------:R-:W-:-:S02]  /*2220*/  @!P5 SHF.L.U64.HI R25, R22, 0x2, R25 ;  /* 0x000000021619d819 */ /* 0x000fc40000010219 */
[----:B------:R-:W-:Y:S02]  /*2230*/  @!P2 IADD3 R18, P6, R24, c[0x0][0x180], RZ ;  /* 0x000060001812aa10 */ /* 0x000fe40007fde0ff */
[----:B------:R-:W-:Y:S02]  /*2240*/  @!P0 MOV R22, R6 ;  /* 0x0000000600168202 */ /* 0x000fe40000000f00 */
[----:B------:R-:W-:Y:S02]  /*2250*/  @!P0 MOV R23, R9 ;  /* 0x0000000900178202 */ /* 0x000fe40000000f00 */
[----:B------:R-:W-:-:S03]  /*2260*/  @!P2 IADD3.X R19, R3, c[0x0][0x184], RZ, P6, !PT ;  /* 0x000061000313aa10 */ /* 0x000fc600037fe4ff */
[----:B------:R-:W-:Y:S01]  /*2270*/  @!P0 IMAD.WIDE.U32 R22, R10, c[0x0][0x1d8], R22 ;  /* 0x000076000a168a25 */ /* 0x000fe200078e0016 */
[----:B------:R-:W-:Y:S01]  /*2280*/  @!P2 IADD3 R20, P6, R24, c[0x0][0x178], RZ ;  /* 0x00005e001814aa10 */ /* 0x000fe20007fde0ff */
[----:B------:R-:W-:-:S03]  /*2290*/  CS2R R10, SRZ ;  /* 0x00000000000a7805 */ /* 0x000fc6000001ff00 */
[----:B------:R-:W-:Y:S02]  /*22a0*/  @!P0 IADD3 R23, R23, R21, RZ ;  /* 0x0000001517178210 */ /* 0x000fe40007ffe0ff */
[----:B------:R-:W-:-:S05]  /*22b0*/  @!P2 IADD3.X R21, R3, c[0x0][0x17c], RZ, P6, !PT ;  /* 0x00005f000315aa10 */ /* 0x000fca00037fe4ff */
[----:B------:R0:W4:Y:S04]  /*22c0*/  @!P2 LDG.E.64 R10, [R20.64] ;  /* 0x00000012140aa981 */ /* 0x000128000c1e1b00 */
[----:B--2---:R1:W-:Y:S02]  /*22d0*/  STL.64 [R1+0xc8], R14 ;  /* 0x0000c80e01007387 */ /* 0x0043e40000100a00 */
[----:B-1----:R-:W-:-:S06]  /*22e0*/  CS2R R14, SRZ ;  /* 0x00000000000e7805 */ /* 0x002fcc000001ff00 */
[----:B------:R1:W2:Y:S01]  /*22f0*/  @!P2 LDG.E.64 R14, [R18.64] ;  /* 0x00000012120ea981 */ /* 0x0002a2000c1e1b00 */
[----:B0-----:R-:W-:-:S04]  /*2300*/  @!P3 IADD3 R20, P2, R26, c[0x0][0x178], RZ ;  /* 0x00005e001a14ba10 */ /* 0x001fc80007f5e0ff */
[----:B------:R-:W-:Y:S02]  /*2310*/  @!P3 IADD3.X R21, R4, c[0x0][0x17c], RZ, P2, !PT ;  /* 0x00005f000415ba10 */ /* 0x000fe400017fe4ff */
[----:B-1----:R-:W-:Y:S01]  /*2320*/  @!P3 IADD3 R18, P6, R26, c[0x0][0x180], RZ ;  /* 0x000060001a12ba10 */ /* 0x002fe20007fde0ff */
[----:B---3--:R-:W-:Y:S01]  /*2330*/  STL.64 [R1+0x98], R28 ;  /* 0x0000981c01007387 */ /* 0x008fe20000100a00 */
[C---:B------:R-:W-:Y:S02]  /*2340*/  @!P0 SHF.L.U32 R24, R22.reuse, 0x2, RZ ;  /* 0x0000000216188819 */ /* 0x040fe400000006ff */
[----:B------:R-:W-:Y:S02]  /*2350*/  @!P0 SHF.L.U64.HI R3, R22, 0x2, R23 ;  /* 0x0000000216038819 */ /* 0x000fe40000010217 */
[----:B------:R-:W-:Y:S02]  /*2360*/  @!P3 IADD3.X R19, R4, c[0x0][0x184], RZ, P6, !PT ;  /* 0x000061000413ba10 */ /* 0x000fe400037fe4ff */
[----:B------:R-:W-:-:S04]  /*2370*/  @!P4 IADD3 R22, P6, R5, c[0x0][0x180], RZ ;  /* 0x000060000516ca10 */ /* 0x000fc80007fde0ff */
[----:B------:R-:W-:Y:S01]  /*2380*/  @!P4 IADD3.X R23, R16, c[0x0][0x184], RZ, P6, !PT ;  /* 0x000061001017ca10 */ /* 0x000fe200037fe4ff */
[----:B--2---:R0:W-:Y:S04]  /*2390*/  STL.64 [R1+0xa8], R14 ;  /* 0x0000a80e01007387 */ /* 0x0041e80000100a00 */
[----:B----4-:R1:W-:Y:S01]  /*23a0*/  STL.64 [R1+0x168], R10 ;  /* 0x0001680a01007387 */ /* 0x0103e20000100a00 */
[----:B0-----:R-:W-:Y:S01]  /*23b0*/  CS2R R14, SRZ ;  /* 0x00000000000e7805 */ /* 0x001fe2000001ff00 */
[----:B-1----:R-:W-:-:S05]  /*23c0*/  CS2R R10, SRZ ;  /* 0x00000000000a7805 */ /* 0x002fca000001ff00 */
[----:B------:R0:W2:Y:S04]  /*23d0*/  @!P3 LDG.E.64 R14, [R20.64] ;  /* 0x00000012140eb981 */ /* 0x0000a8000c1e1b00 */
[----:B------:R-:W3:Y:S01]  /*23e0*/  @!P4 LDG.E.64 R10, [R22.64] ;  /* 0x00000012160ac981 */ /* 0x000ee2000c1e1b00 */
[----:B------:R-:W-:Y:S01]  /*23f0*/  CS2R R28, SRZ ;  /* 0x00000000001c7805 */ /* 0x000fe2000001ff00 */
[----:B------:R-:W-:-:S05]  /*2400*/  CS2R R26, SRZ ;  /* 0x00000000001a7805 */ /* 0x000fca000001ff00 */
[----:B------:R1:W4:Y:S01]  /*2410*/  @!P3 LDG.E.64 R28, [R18.64] ;  /* 0x00000012121cb981 */ /* 0x000322000c1e1b00 */
[----:B------:R-:W-:Y:S02]  /*2420*/  @!P5 IADD3 R4, P3, R17, c[0x0][0x180], RZ ;  /* 0x000060001104da10 */ /* 0x000fe40007f7e0ff */
[----:B-1----:R-:W-:-:S04]  /*2430*/  @!P4 IADD3 R18, P2, R5, c[0x0][0x178], RZ ;  /* 0x00005e000512ca10 */ /* 0x002fc80007f5e0ff */
[----:B------:R-:W-:Y:S02]  /*2440*/  @!P4 IADD3.X R19, R16, c[0x0][0x17c], RZ, P2, !PT ;  /* 0x00005f001013ca10 */ /* 0x000fe400017fe4ff */
[----:B------:R-:W-:-:S03]  /*2450*/  @!P5 IADD3.X R5, R25, c[0x0][0x184], RZ, P3, !PT ;  /* 0x000061001905da10 */ /* 0x000fc60001ffe4ff */
[----:B------:R-:W4:Y:S01]  /*2460*/  @!P4 LDG.E.64 R26, [R18.64] ;  /* 0x00000012121ac981 */ /* 0x000f22000c1e1b00 */
[----:B0-----:R-:W-:-:S04]  /*2470*/  @!P5 IADD3 R20, P6, R17, c[0x0][0x178], RZ ;  /* 0x00005e001114da10 */ /* 0x001fc80007fde0ff */
[----:B------:R-:W-:Y:S01]  /*2480*/  @!P5 IADD3.X R21, R25, c[0x0][0x17c], RZ, P6, !PT ;  /* 0x00005f001915da10 */ /* 0x000fe200037fe4ff */
[----:B--2---:R0:W-:Y:S04]  /*2490*/  STL.64 [R1+0x170], R14 ;  /* 0x0001700e01007387 */ /* 0x0041e80000100a00 */
[----:B---3--:R1:W-:Y:S01]  /*24a0*/  STL.64 [R1+0xd8], R10 ;  /* 0x0000d80a01007387 */ /* 0x0083e20000100a00 */
[----:B0-----:R-:W-:Y:S01]  /*24b0*/  CS2R R14, SRZ ;  /* 0x00000000000e7805 */ /* 0x001fe2000001ff00 */
[----:B-1----:R-:W-:-:S05]  /*24c0*/  CS2R R10, SRZ ;  /* 0x00000000000a7805 */ /* 0x002fca000001ff00 */
[----:B------:R-:W2:Y:S04]  /*24d0*/  @!P5 LDG.E.64 R14, [R4.64] ;  /* 0x00000012040ed981 */ /* 0x000ea8000c1e1b00 */
[----:B------:R0:W3:Y:S04]  /*24e0*/  @!P5 LDG.E.64 R10, [R20.64] ;  /* 0x00000012140ad981 */ /* 0x0000e8000c1e1b00 */
[----:B----4-:R1:W-:Y:S01]  /*24f0*/  STL.64 [R1+0x178], R26 ;  /* 0x0001781a01007387 */ /* 0x0103e20000100a00 */
[----:B0-----:R-:W-:Y:S02]  /*2500*/  @!P0 IADD3 R20, P5, R24, c[0x0][0x180], RZ ;  /* 0x0000600018148a10 */ /* 0x001fe40007fbe0ff */
[----:B-1----:R-:W-:-:S04]  /*2510*/  IADD3 R26, R2, 0x160, RZ ;  /* 0x00000160021a7810 */ /* 0x002fc80007ffe0ff */
[----:B------:R-:W-:Y:S02]  /*2520*/  ISETP.GE.U32.AND P4, PT, R26, c[0x0][0x1e0], PT ;  /* 0x000078001a007a0c */ /* 0x000fe40003f86070 */
[----:B------:R-:W-:-:S04]  /*2530*/  SHF.R.S32.HI R16, RZ, 0x1f, R26 ;  /* 0x0000001fff107819 */ /* 0x000fc8000001141a */
[----:B------:R-:W-:Y:S02]  /*2540*/  ISETP.GE.AND.EX P4, PT, R16, c[0x0][0x1e4], PT, P4 ;  /* 0x0000790010007a0c */ /* 0x000fe40003f86340 */
[----:B------:R-:W-:Y:S02]  /*2550*/  @!P0 IADD3.X R21, R3, c[0x0][0x184], RZ, P5, !PT ;  /* 0x0000610003158a10 */ /* 0x000fe40002ffe4ff */
[----:B------:R-:W-:Y:S02]  /*2560*/  ISETP.GT.U32.OR P4, PT, R0, 0x2ff, P4 ;  /* 0x000002ff0000780c */ /* 0x000fe40002784470 */
[----:B------:R-:W-:Y:S02]  /*2570*/  @!P0 IADD3 R24, P5, R24, c[0x0][0x178], RZ ;  /* 0x00005e0018188a10 */ /* 0x000fe40007fbe0ff */
[C---:B------:R-:W-:Y:S02]  /*2580*/  IADD3 R31, R2.reuse, 0x190, RZ ;  /* 0x00000190021f7810 */ /* 0x040fe40007ffe0ff */
[----:B------:R-:W-:-:S02]  /*2590*/  IADD3 R13, R2, 0x1a0, RZ ;  /* 0x000001a0020d7810 */ /* 0x000fc40007ffe0ff */
[----:B------:R-:W-:Y:S02]  /*25a0*/  @!P0 IADD3.X R25, R3, c[0x0][0x17c], RZ, P5, !PT ;  /* 0x00005f0003198a10 */ /* 0x000fe40002ffe4ff */
[----:B------:R-:W-:Y:S02]  /*25b0*/  ISETP.GE.U32.AND P6, PT, R31, c[0x0][0x1e0], PT ;  /* 0x000078001f007a0c */ /* 0x000fe40003fc6070 */
[----:B------:R-:W-:Y:S01]  /*25c0*/  ISETP.GE.U32.AND P5, PT, R13, c[0x0][0x1e0], PT ;  /* 0x000078000d007a0c */ /* 0x000fe20003fa6070 */
[----:B------:R-:W-:Y:S01]  /*25d0*/  @!P4 IMAD R3, R16, c[0x0][0x1d8], RZ ;  /* 0x000076001003ca24 */ /* 0x000fe200078e02ff */
[----:B------:R-:W-:Y:S02]  /*25e0*/  @!P4 MOV R18, R6 ;  /* 0x000000060012c202 */ /* 0x000fe40000000f00 */
[----:B------:R-:W-:Y:S01]  /*25f0*/  @!P4 MOV R19, R9 ;  /* 0x000000090013c202 */ /* 0x000fe20000000f00 */
[----:B------:R-:W-:-:S04]  /*2600*/  @!P4 IMAD R3, R26, c[0x0][0x1dc], R3 ;  /* 0x000077001a03ca24 */ /* 0x000fc800078e0203 */
[----:B------:R-:W-:Y:S01]  /*2610*/  @!P4 IMAD.WIDE.U32 R18, R26, c[0x0][0x1d8], R18 ;  /* 0x000076001a12ca25 */ /* 0x000fe200078e0012 */
[----:B--2---:R0:W-:Y:S04]  /*2620*/  STL.64 [R1+0xf0], R14 ;  /* 0x0000f00e01007387 */ /* 0x0041e80000100a00 */
[----:B------:R-:W-:Y:S01]  /*2630*/  STL.64 [R1+0xb8], R28 ;  /* 0x0000b81c01007387 */ /* 0x000fe20000100a00 */
[C---:B0-----:R-:W-:Y:S02]  /*2640*/  IADD3 R15, R2.reuse, 0x170, RZ ;  /* 0x00000170020f7810 */ /* 0x041fe40007ffe0ff */
[----:B------:R-:W-:Y:S02]  /*2650*/  IADD3 R14, R2, 0x180, RZ ;  /* 0x00000180020e7810 */ /* 0x000fe40007ffe0ff */
[----:B------:R-:W-:-:S02]  /*2660*/  ISETP.GE.U32.AND P3, PT, R15, c[0x0][0x1e0], PT ;  /* 0x000078000f007a0c */ /* 0x000fc40003f66070 */
[----:B------:R-:W-:Y:S02]  /*2670*/  ISETP.GE.U32.AND P2, PT, R14, c[0x0][0x1e0], PT ;  /* 0x000078000e007a0c */ /* 0x000fe40003f46070 */
[----:B------:R-:W-:Y:S02]  /*2680*/  SHF.R.S32.HI R5, RZ, 0x1f, R15 ;  /* 0x0000001fff057819 */ /* 0x000fe4000001140f */
[----:B------:R-:W-:Y:S01]  /*2690*/  SHF.R.S32.HI R4, RZ, 0x1f, R14 ;  /* 0x0000001fff047819 */ /* 0x000fe2000001140e */
[----:B---3--:R0:W-:Y:S01]  /*26a0*/  STL.64 [R1+0x190], R10 ;  /* 0x0001900a01007387 */ /* 0x0081e20000100a00 */
[----:B------:R-:W-:Y:S02]  /*26b0*/  ISETP.GE.AND.EX P3, PT, R5, c[0x0][0x1e4], PT, P3 ;  /* 0x0000790005007a0c */ /* 0x000fe40003f66330 */
[----:B------:R-:W-:Y:S02]  /*26c0*/  ISETP.GE.AND.EX P2, PT, R4, c[0x0][0x1e4], PT, P2 ;  /* 0x0000790004007a0c */ /* 0x000fe40003f46320 */
[----:B------:R-:W-:-:S02]  /*26d0*/  ISETP.GT.U32.OR P3, PT, R0, 0x2ff, P3 ;  /* 0x000002ff0000780c */ /* 0x000fc40001f64470 */
[----:B------:R-:W-:Y:S02]  /*26e0*/  ISETP.GT.U32.OR P2, PT, R0, 0x2ff, P2 ;  /* 0x000002ff0000780c */ /* 0x000fe40001744470 */
[----:B0-----:R-:W-:Y:S02]  /*26f0*/  SHF.R.S32.HI R10, RZ, 0x1f, R2 ;  /* 0x0000001fff0a7819 */ /* 0x001fe40000011402 */
[----:B------:R-:W-:-:S03]  /*2700*/  SHF.R.S32.HI R11, RZ, 0x1f, R31 ;  /* 0x0000001fff0b7819 */ /* 0x000fc6000001141f */
[----:B------:R-:W-:Y:S01]  /*2710*/  @P1 IMAD R22, R10, c[0x0][0x1d8], RZ ;  /* 0x000076000a161a24 */ /* 0x000fe200078e02ff */
[----:B------:R-:W-:Y:S02]  /*2720*/  SHF.R.S32.HI R10, RZ, 0x1f, R13 ;  /* 0x0000001fff0a7819 */ /* 0x000fe4000001140d */
[----:B------:R-:W-:Y:S02]  /*2730*/  ISETP.GE.AND.EX P6, PT, R11, c[0x0][0x1e4], PT, P6 ;  /* 0x000079000b007a0c */ /* 0x000fe40003fc6360 */
[----:B------:R-:W-:Y:S02]  /*2740*/  ISETP.GE.AND.EX P5, PT, R10, c[0x0][0x1e4], PT, P5 ;  /* 0x000079000a007a0c */ /* 0x000fe40003fa6350 */
[----:B------:R-:W-:Y:S02]  /*2750*/  @P1 MOV R28, R6 ;  /* 0x00000006001c1202 */ /* 0x000fe40000000f00 */
[----:B------:R-:W-:Y:S02]  /*2760*/  @P1 MOV R29, R9 ;  /* 0x00000009001d1202 */ /* 0x000fe40000000f00 */
[----:B------:R-:W-:-:S02]  /*2770*/  ISETP.GT.U32.OR P6, PT, R0, 0x2ff, P6 ;  /* 0x000002ff0000780c */ /* 0x000fc400037c4470 */
[----:B------:R-:W-:Y:S01]  /*2780*/  ISETP.GT.U32.OR P5, PT, R0, 0x2ff, P5 ;  /* 0x000002ff0000780c */ /* 0x000fe20002fa4470 */
[C---:B------:R-:W-:Y:S01]  /*2790*/  @P1 IMAD R22, R2.reuse, c[0x0][0x1dc], R22 ;  /* 0x0000770002161a24 */ /* 0x040fe200078e0216 */
[-C--:B------:R-:W-:Y:S01]  /*27a0*/  @!P3 MOV R16, R6.reuse ;  /* 0x000000060010b202 */ /* 0x080fe20000000f00 */
[----:B------:R-:W-:Y:S01]  /*27b0*/  @P1 IMAD.WIDE.U32 R28, R2, c[0x0][0x1d8], R28 ;  /* 0x00007600021c1a25 */ /* 0x000fe200078e001c */
[-C--:B------:R-:W-:Y:S02]  /*27c0*/  @!P3 MOV R17, R9.reuse ;  /* 0x000000090011b202 */ /* 0x080fe40000000f00 */
[----:B------:R-:W-:Y:S01]  /*27d0*/  @!P2 MOV R26, R6 ;  /* 0x00000006001aa202 */ /* 0x000fe20000000f00 */
[----:B------:R-:W-:Y:S01]  /*27e0*/  @!P3 IMAD R5, R5, c[0x0][0x1d8], RZ ;  /* 0x000076000505ba24 */ /* 0x000fe200078e02ff */
[----:B------:R-:W-:Y:S01]  /*27f0*/  @!P2 MOV R27, R9 ;  /* 0x00000009001ba202 */ /* 0x000fe20000000f00 */
[----:B------:R-:W-:Y:S01]  /*2800*/  @!P2 IMAD R4, R4, c[0x0][0x1d8], RZ ;  /* 0x000076000404aa24 */ /* 0x000fe200078e02ff */
[----:B------:R-:W-:Y:S01]  /*2810*/  @P1 IADD3 R23, R29, R22, RZ ;  /* 0x000000161d171210 */ /* 0x000fe20007ffe0ff */
[----:B------:R-:W-:-:S02]  /*2820*/  @!P3 IMAD R5, R15, c[0x0][0x1dc], R5 ;  /* 0x000077000f05ba24 */ /* 0x000fc400078e0205 */
[----:B------:R-:W-:Y:S02]  /*2830*/  @!P2 IMAD R4, R14, c[0x0][0x1dc], R4 ;  /* 0x000077000e04aa24 */ /* 0x000fe400078e0204 */
[----:B------:R-:W-:Y:S01]  /*2840*/  @!P3 IMAD.WIDE.U32 R16, R15, c[0x0][0x1d8], R16 ;  /* 0x000076000f10ba25 */ /* 0x000fe200078e0010 */
[----:B------:R-:W-:-:S03]  /*2850*/  @!P4 IADD3 R29, R19, R3, RZ ;  /* 0x00000003131dc210 */ /* 0x000fc60007ffe0ff */
[----:B------:R-:W-:Y:S02]  /*2860*/  @!P2 IMAD.WIDE.U32 R26, R14, c[0x0][0x1d8], R26 ;  /* 0x000076000e1aaa25 */ /* 0x000fe400078e001a */
[----:B------:R-:W-:Y:S01]  /*2870*/  CS2R R14, SRZ ;  /* 0x00000000000e7805 */ /* 0x000fe2000001ff00 */
[----:B------:R-:W-:Y:S01]  /*2880*/  @P1 SHF.L.U64.HI R3, R28, 0x2, R23 ;  /* 0x000000021c031819 */ /* 0x000fe20000010217 */
        /* <DEDUP_REMOVED lines=22> */
[----:B0-----:R-:W-:Y:S02]  /*29f0*/  @!P6 IADD3 R21, R29, R23, RZ ;  /* 0x000000171d15e210 */ /* 0x001fe40007ffe0ff */
[----:B------:R-:W-:Y:S02]  /*2a00*/  @!P4 IADD3 R20, P0, R19, c[0x0][0x180], RZ ;  /* 0x000060001314ca10 */ /* 0x000fe40007f1e0ff */
[----:B-1----:R-:W-:Y:S02]  /*2a10*/  @!P5 IADD3 R25, R27, R30, RZ ;  /* 0x0000001e1b19d210 */ /* 0x002fe40007ffe0ff */
[C---:B------:R-:W-:Y:S02]  /*2a20*/  @!P6 SHF.L.U32 R23, R28.reuse, 0x2, RZ ;  /* 0x000000021c17e819 */ /* 0x040fe400000006ff */
[----:B------:R-:W-:-:S02]  /*2a30*/  @!P6 SHF.L.U64.HI R28, R28, 0x2, R21 ;  /* 0x000000021c1ce819 */ /* 0x000fc40000010215 */
[C---:B------:R-:W-:Y:S02]  /*2a40*/  @!P5 SHF.L.U32 R24, R26.reuse, 0x2, RZ ;  /* 0x000000021a18d819 */ /* 0x040fe400000006ff */
        /* <DEDUP_REMOVED lines=24> */
[----:B--2---:R0:W-:Y:S04]  /*2bd0*/  STL.64 [R1+0x140], R14 ;  /* 0x0001400e01007387 */ /* 0x0041e80000100a00 */
[----:B---3--:R1:W-:Y:S01]  /*2be0*/  STL.64 [R1+0x78], R10 ;  /* 0x0000780a01007387 */ /* 0x0083e20000100a00 */
[----:B0-----:R-:W-:Y:S01]  /*2bf0*/  CS2R R14, SRZ ;  /* 0x00000000000e7805 */ /* 0x001fe2000001ff00 */
[----:B-1----:R-:W-:-:S05]  /*2c00*/  CS2R R10, SRZ ;  /* 0x00000000000a7805 */ /* 0x002fca000001ff00 */
[----:B------:R-:W2:Y:S04]  /*2c10*/  @!P2 LDG.E.64 R14, [R18.64] ;  /* 0x00000012120ea981 */ /* 0x000ea8000c1e1b00 */
[----:B------:R0:W3:Y:S01]  /*2c20*/  @!P2 LDG.E.64 R10, [R16.64] ;  /* 0x00000012100aa981 */ /* 0x0000e2000c1e1b00 */
[----:B------:R-:W-:-:S04]  /*2c30*/  @!P6 IADD3 R4, P0, R23, c[0x0][0x180], RZ ;  /* 0x000060001704ea10 */ /* 0x000fc80007f1e0ff */
[----:B------:R-:W-:Y:S02]  /*2c40*/  @!P6 IADD3.X R5, R28, c[0x0][0x184], RZ, P0, !PT ;  /* 0x000061001c05ea10 */ /* 0x000fe400007fe4ff */
[----:B0-----:R-:W-:-:S04]  /*2c50*/  @!P6 IADD3 R16, P2, R23, c[0x0][0x178], RZ ;  /* 0x00005e001710ea10 */ /* 0x001fc80007f5e0ff */
[----:B------:R-:W-:Y:S01]  /*2c60*/  @!P6 IADD3.X R17, R28, c[0x0][0x17c], RZ, P2, !PT ;  /* 0x00005f001c11ea10 */ /* 0x000fe200017fe4ff */
[----:B--2---:R0:W-:Y:S04]  /*2c70*/  STL.64 [R1+0x160], R14 ;  /* 0x0001600e01007387 */ /* 0x0041e80000100a00 */
[----:B---3--:R1:W-:Y:S01]  /*2c80*/  STL.64 [R1+0x38], R10 ;  /* 0x0000380a01007387 */ /* 0x0083e20000100a00 */
[----:B0-----:R-:W-:Y:S01]  /*2c90*/  CS2R R14, SRZ ;  /* 0x00000000000e7805 */ /* 0x001fe2000001ff00 */
[----:B-1----:R-:W-:-:S05]  /*2ca0*/  CS2R R10, SRZ ;  /* 0x00000000000a7805 */ /* 0x002fca000001ff00 */
[----:B------:R0:W2:Y:S04]  /*2cb0*/  @!P6 LDG.E.64 R14, [R4.64] ;  /* 0x00000012040ee981 */ /* 0x0000a8000c1e1b00 */
[----:B------:R-:W3:Y:S01]  /*2cc0*/  @!P6 LDG.E.64 R10, [R16.64] ;  /* 0x00000012100ae981 */ /* 0x000ee2000c1e1b00 */
[----:B------:R-:W-:-:S04]  /*2cd0*/  IADD3 R30, R2, 0x1b0, RZ ;  /* 0x000001b0021e7810 */ /* 0x000fc80007ffe0ff */
[----:B------:R-:W-:Y:S02]  /*2ce0*/  ISETP.GE.U32.AND P3, PT, R30, c[0x0][0x1e0], PT ;  /* 0x000078001e007a0c */ /* 0x000fe40003f66070 */
[----:B0-----:R-:W-:-:S04]  /*2cf0*/  SHF.R.S32.HI R4, RZ, 0x1f, R30 ;  /* 0x0000001fff047819 */ /* 0x001fc8000001141e */
[----:B------:R-:W-:Y:S02]  /*2d00*/  ISETP.GE.AND.EX P3, PT, R4, c[0x0][0x1e4], PT, P3 ;  /* 0x0000790004007a0c */ /* 0x000fe40003f66330 */
[----:B------:R-:W-:Y:S02]  /*2d10*/  @P1 IADD3 R28, P0, R22, c[0x0][0x180], RZ ;  /* 0x00006000161c1a10 */ /* 0x000fe40007f1e0ff */
[----:B------:R-:W-:Y:S02]  /*2d20*/  ISETP.GT.U32.OR P3, PT, R0, 0x2ff, P3 ;  /* 0x000002ff0000780c */ /* 0x000fe40001f64470 */
[----:B------:R-:W-:Y:S02]  /*2d30*/  @P1 IADD3 R22, P2, R22, c[0x0][0x178], RZ ;  /* 0x00005e0016161a10 */ /* 0x000fe40007f5e0ff */
[----:B------:R-:W-:Y:S02]  /*2d40*/  @P1 IADD3.X R29, R3, c[0x0][0x184], RZ, P0, !PT ;  /* 0x00006100031d1a10 */ /* 0x000fe400007fe4ff */
[----:B------:R-:W-:-:S02]  /*2d50*/  @!P5 IADD3 R26, P0, R24, c[0x0][0x180], RZ ;  /* 0x00006000181ada10 */ /* 0x000fc40007f1e0ff */
[----:B------:R-:W-:Y:S02]  /*2d60*/  @P1 IADD3.X R23, R3, c[0x0][0x17c], RZ, P2, !PT ;  /* 0x00005f0003171a10 */ /* 0x000fe400017fe4ff */
[----:B------:R-:W-:Y:S02]  /*2d70*/  IADD3 R13, R2, 0x1e0, RZ ;  /* 0x000001e0020d7810 */ /* 0x000fe40007ffe0ff */
[----:B------:R-:W-:Y:S02]  /*2d80*/  @!P5 IADD3 R24, P6, R24, c[0x0][0x178], RZ ;  /* 0x00005e001818da10 */ /* 0x000fe40007fde0ff */
[----:B------:R-:W-:Y:S02]  /*2d90*/  @!P5 IADD3.X R27, R25, c[0x0][0x184], RZ, P0, !PT ;  /* 0x00006100191bda10 */ /* 0x000fe400007fe4ff */
[----:B------:R-:W-:Y:S02]  /*2da0*/  ISETP.GE.U32.AND P0, PT, R13, c[0x0][0x1e0], PT ;  /* 0x000078000d007a0c */ /* 0x000fe40003f06070 */
[----:B------:R-:W-:-:S02]  /*2db0*/  SHF.R.S32.HI R19, RZ, 0x1f, R13 ;  /* 0x0000001fff137819 */ /* 0x000fc4000001140d */
[----:B------:R-:W-:Y:S01]  /*2dc0*/  @!P5 IADD3.X R25, R25, c[0x0][0x17c], RZ, P6, !PT ;  /* 0x00005f001919da10 */ /* 0x000fe200037fe4ff */
[----:B------:R-:W-:Y:S01]  /*2dd0*/  @!P3 IMAD R3, R4, c[0x0][0x1d8], RZ ;  /* 0x000076000403ba24 */ /* 0x000fe200078e02ff */
[----:B------:R-:W-:Y:S02]  /*2de0*/  ISETP.GE.AND.EX P0, PT, R19, c[0x0][0x1e4], PT, P0 ;  /* 0x0000790013007a0c */ /* 0x000fe40003f06300 */
[----:B------:R-:W-:Y:S02]  /*2df0*/  @!P3 MOV R4, R6 ;  /* 0x000000060004b202 */ /* 0x000fe40000000f00 */
[----:B------:R-:W-:Y:S01]  /*2e00*/  @!P3 MOV R5, R9 ;  /* 0x000000090005b202 */ /* 0x000fe20000000f00 */
[----:B------:R-:W-:Y:S01]  /*2e10*/  @!P3 IMAD R3, R30, c[0x0][0x1dc], R3 ;  /* 0x000077001e03ba24 */ /* 0x000fe200078e0203 */
[----:B------:R-:W-:-:S03]  /*2e20*/  ISETP.GT.U32.OR P0, PT, R0, 0x2ff, P0 ;  /* 0x000002ff0000780c */ /* 0x000fc60000704470 */
[----:B------:R-:W-:-:S05]  /*2e30*/  @!P3 IMAD.WIDE.U32 R4, R30, c[0x0][0x1d8], R4 ;  /* 0x000076001e04ba25 */ /* 0x000fca00078e0004 */
[----:B------:R-:W-:Y:S02]  /*2e40*/  @!P3 IADD3 R3, R5, R3, RZ ;  /* 0x000000030503b210 */ /* 0x000fe40007ffe0ff */
[C---:B------:R-:W-:Y:S02]  /*2e50*/  @!P3 SHF.L.U32 R18, R4.reuse, 0x2, RZ ;  /* 0x000000020412b819 */ /* 0x040fe400000006ff */
[----:B------:R-:W-:Y:S01]  /*2e60*/  @!P3 SHF.L.U64.HI R5, R4, 0x2, R3 ;  /* 0x000000020405b819 */ /* 0x000fe20000010203 */
[----:B------:R-:W-:-:S04]  /*2e70*/  @!P0 IMAD R37, R19, c[0x0][0x1d8], RZ ;  /* 0x0000760013258a24 */ /* 0x000fc800078e02ff */
[----:B------:R-:W-:Y:S01]  /*2e80*/  @!P0 IMAD R37, R13, c[0x0][0x1dc], R37 ;  /* 0x000077000d258a24 */ /* 0x000fe200078e0225 */
[----:B--2---:R0:W-:Y:S04]  /*2e90*/  STL.64 [R1+0x188], R14 ;  /* 0x0001880e01007387 */ /* 0x0041e80000100a00 */
[----:B---3--:R1:W-:Y:S01]  /*2ea0*/  STL.64 [R1+0x18], R10 ;  /* 0x0000180a01007387 */ /* 0x0083e20000100a00 */
[C---:B0-----:R-:W-:Y:S02]  /*2eb0*/  IADD3 R15, R2.reuse, 0x1c0, RZ ;  /* 0x000001c0020f7810 */ /* 0x041fe40007ffe0ff */
[----:B------:R-:W-:Y:S02]  /*2ec0*/  IADD3 R14, R2, 0x1d0, RZ ;  /* 0x000001d0020e7810 */ /* 0x000fe40007ffe0ff */
[----:B------:R-:W-:-:S02]  /*2ed0*/  ISETP.GE.U32.AND P4, PT, R15, c[0x0][0x1e0], PT ;  /* 0x000078000f007a0c */ /* 0x000fc40003f86070 */
[----:B------:R-:W-:Y:S02]  /*2ee0*/  ISETP.GE.U32.AND P2, PT, R14, c[0x0][0x1e0], PT ;  /* 0x000078000e007a0c */ /* 0x000fe40003f46070 */
[----:B------:R-:W-:Y:S02]  /*2ef0*/  SHF.R.S32.HI R21, RZ, 0x1f, R15 ;  /* 0x0000001fff157819 */ /* 0x000fe4000001140f */
[----:B------:R-:W-:Y:S02]  /*2f00*/  SHF.R.S32.HI R20, RZ, 0x1f, R14 ;  /* 0x0000001fff147819 */ /* 0x000fe4000001140e */
[----:B-1----:R-:W-:Y:S02]  /*2f10*/  IADD3 R11, R2, 0x1f0, RZ ;  /* 0x000001f0020b7810 */ /* 0x002fe40007ffe0ff */
[----:B------:R-:W-:Y:S02]  /*2f20*/  ISETP.GE.AND.EX P4, PT, R21, c[0x0][0x1e4], PT, P4 ;  /* 0x0000790015007a0c */ /* 0x000fe40003f86340 */
[----:B------:R-:W-:-:S02]  /*2f30*/  ISETP.GE.AND.EX P2, PT, R20, c[0x0][0x1e4], PT, P2 ;  /* 0x0000790014007a0c */ /* 0x000fc40003f46320 */
[----:B------:R-:W-:Y:S02]  /*2f40*/  ISETP.GE.U32.AND P6, PT, R11, c[0x0][0x1e0], PT ;  /* 0x000078000b007a0c */ /* 0x000fe40003fc6070 */
[----:B------:R-:W-:Y:S02]  /*2f50*/  SHF.R.S32.HI R10, RZ, 0x1f, R11 ;  /* 0x0000001fff0a7819 */ /* 0x000fe4000001140b */
[C---:B------:R-:W-:Y:S02]  /*2f60*/  ISETP.GT.U32.OR P4, PT, R0.reuse, 0x2ff, P4 ;  /* 0x000002ff0000780c */ /* 0x040fe40002784470 */
[----:B------:R-:W-:Y:S02]  /*2f70*/  ISETP.GT.U32.OR P2, PT, R0, 0x2ff, P2 ;  /* 0x000002ff0000780c */ /* 0x000fe40001744470 */
[----:B------:R-:W-:-:S04]  /*2f80*/  ISETP.GE.AND.EX P6, PT, R10, c[0x0][0x1e4], PT, P6 ;  /* 0x000079000a007a0c */ /* 0x000fc80003fc6360 */
[----:B------:R-:W-:-:S05]  /*2f90*/  ISETP.GT.U32.OR P6, PT, R0, 0x2ff, P6 ;  /* 0x000002ff0000780c */ /* 0x000fca00037c4470 */
[-C--:B------:R-:W-:Y:S01]  /*2fa0*/  @!P4 MOV R34, R6.reuse ;  /* 0x000000060022c202 */ /* 0x080fe20000000f00 */
[----:B------:R-:W-:Y:S01]  /*2fb0*/  @!P4 IMAD R3, R21, c[0x0][0x1d8], RZ ;  /* 0x000076001503ca24 */ /* 0x000fe200078e02ff */
[-C--:B------:R-:W-:Y:S01]  /*2fc0*/  @!P4 MOV R35, R9.reuse ;  /* 0x000000090023c202 */ /* 0x080fe20000000f00 */
[----:B------:R-:W-:Y:S01]  /*2fd0*/  @!P2 IMAD R4, R20, c[0x0][0x1d8], RZ ;  /* 0x000076001404aa24 */ /* 0x000fe200078e02ff */
[-C--:B------:R-:W-:Y:S02]  /*2fe0*/  @!P2 MOV R32, R6.reuse ;  /* 0x000000060020a202 */ /* 0x080fe40000000f00 */
[-C--:B------:R-:W-:Y:S02]  /*2ff0*/  @!P2 MOV R33, R9.reuse ;  /* 0x000000090021a202 */ /* 0x080fe40000000f00 */
[----:B------:R-:W-:Y:S02]  /*3000*/  @!P0 MOV R20, R6 ;  /* 0x0000000600148202 */ /* 0x000fe40000000f00 */
[----:B------:R-:W-:Y:S01]  /*3010*/  @!P0 MOV R21, R9 ;  /* 0x0000000900158202 */ /* 0x000fe20000000f00 */
[----:B------:R-:W-:-:S02]  /*3020*/  @!P6 IMAD R19, R10, c[0x0][0x1d8], RZ ;  /* 0x000076000a13ea24 */ /* 0x000fc400078e02ff */
[C---:B------:R-:W-:Y:S02]  /*3030*/  @!P4 IMAD R3, R15.reuse, c[0x0][0x1dc], R3 ;  /* 0x000077000f03ca24 */ /* 0x040fe400078e0203 */
[----:B------:R-:W-:Y:S02]  /*3040*/  @!P2 IMAD R4, R14, c[0x0][0x1dc], R4 ;  /* 0x000077000e04aa24 */ /* 0x000fe400078e0204 */
[----:B------:R-:W-:-:S04]  /*3050*/  @!P4 IMAD.WIDE.U32 R34, R15, c[0x0][0x1d8], R34 ;  /* 0x000076000f22ca25 */ /* 0x000fc800078e0022 */
[----:B------:R-:W-:Y:S01]  /*3060*/  @!P2 IMAD.WIDE.U32 R32, R14, c[0x0][0x1d8], R32 ;  /* 0x000076000e20aa25 */ /* 0x000fe200078e0020 */
[----:B------:R-:W-:-:S03]  /*3070*/  @!P4 IADD3 R3, R35, R3, RZ ;  /* 0x000000032303c210 */ /* 0x000fc60007ffe0ff */
[----:B------:R-:W-:-:S04]  /*3080*/  @!P0 IMAD.WIDE.U32 R20, R13, c[0x0][0x1d8], R20 ;  /* 0x000076000d148a25 */ /* 0x000fc800078e0014 */
[----:B------:R-:W-:Y:S01]  /*3090*/  @!P6 IMAD R10, R11, c[0x0][0x1dc], R19 ;  /* 0x000077000b0aea24 */ /* 0x000fe200078e0213 */
[----:B------:R-:W-:Y:S02]  /*30a0*/  @!P2 IADD3 R19, R33, R4, RZ ;  /* 0x000000042113a210 */ /* 0x000fe40007ffe0ff */
[----:B------:R-:W-:Y:S02]  /*30b0*/  @!P0 IADD3 R37, R21, R37, RZ ;  /* 0x0000002515258210 */ /* 0x000fe40007ffe0ff */
[C---:B------:R-:W-:Y:S02]  /*30c0*/  @!P4 SHF.L.U32 R36, R34.reuse, 0x2, RZ ;  /* 0x000000022224c819 */ /* 0x040fe400000006ff */
[----:B------:R-:W-:Y:S02]  /*30d0*/  @!P4 SHF.L.U64.HI R4, R34, 0x2, R3 ;  /* 0x000000022204c819 */ /* 0x000fe40000010203 */
[C---:B------:R-:W-:Y:S01]  /*30e0*/  @!P2 SHF.L.U32 R15, R32.reuse, 0x2, RZ ;  /* 0x00000002200fa819 */ /* 0x040fe200000006ff */
[----:B------:R-:W-:Y:S01]  /*30f0*/  CS2R R34, SRZ ;  /* 0x0000000000227805 */ /* 0x000fe2000001ff00 */
[----:B------:R-:W-:-:S02]  /*3100*/  @!P2 SHF.L.U64.HI R14, R32, 0x2, R19 ;  /* 0x00000002200ea819 */ /* 0x000fc40000010213 */
[----:B------:R-:W-:Y:S01]  /*3110*/  CS2R R32, SRZ ;  /* 0x0000000000207805 */ /* 0x000fe2000001ff00 */
[C---:B------:R-:W-:Y:S02]  /*3120*/  @!P0 SHF.L.U32 R3, R20.reuse, 0x2, RZ ;  /* 0x0000000214038819 */ /* 0x040fe400000006ff */
[----:B------:R-:W-:Y:S01]  /*3130*/  @!P0 SHF.L.U64.HI R13, R20, 0x2, R37 ;  /* 0x00000002140d8819 */ /* 0x000fe20000010225 */
[----:B------:R0:W2:Y:S01]  /*3140*/  @!P5 LDG.E.64 R34, [R26.64] ;  /* 0x000000121a22d981 */ /* 0x0000a2000c1e1b00 */
[----:B------:R-:W-:-:S03]  /*3150*/  CS2R R20, SRZ ;  /* 0x0000000000147805 */ /* 0x000fc6000001ff00 */
[----:B------:R1:W5:Y:S04]  /*3160*/  @!P5 LDG.E.64 R32, [R24.64] ;  /* 0x000000121820d981 */ /* 0x000368000c1e1b00 */
[----:B------:R3:W4:Y:S01]  /*3170*/  @P1 LDG.E.64 R20, [R28.64] ;  /* 0x000000121c141981 */ /* 0x000722000c1e1b00 */
[----:B-1----:R-:W-:Y:S01]  /*3180*/  @!P3 IADD3 R24, P5, R18, c[0x0][0x180], RZ ;  /* 0x000060001218ba10 */ /* 0x002fe20007fbe0ff */
[----:B---3--:R-:W-:-:S03]  /*3190*/  CS2R R28, SRZ ;  /* 0x00000000001c7805 */ /* 0x008fc6000001ff00 */
[----:B------:R-:W-:-:S05]  /*31a0*/  @!P3 IADD3.X R25, R5, c[0x0][0x184], RZ, P5, !PT ;  /* 0x000061000519ba10 */ /* 0x000fca0002ffe4ff */
[----:B------:R1:W3:Y:S01]  /*31b0*/  @!P3 LDG.E.64 R28, [R24.64] ;  /* 0x00000012181cb981 */ /* 0x0002e2000c1e1b00 */
[----:B------:R-:W-:Y:S02]  /*31c0*/  @!P6 MOV R30, R6 ;  /* 0x00000006001ee202 */ /* 0x000fe40000000f00 */
[----:B------:R-:W-:-:S05]  /*31d0*/  @!P6 MOV R31, R9 ;  /* 0x00000009001fe202 */ /* 0x000fca0000000f00 */
[----:B------:R-:W-:Y:S01]  /*31e0*/  @!P6 IMAD.WIDE.U32 R30, R11, c[0x0][0x1d8], R30 ;  /* 0x000076000b1eea25 */ /* 0x000fe200078e001e */
[----:B------:R-:W-:-:S04]  /*31f0*/  @!P3 IADD3 R18, P5, R18, c[0x0][0x178], RZ ;  /* 0x00005e001212ba10 */ /* 0x000fc80007fbe0ff */
[----:B------:R-:W-:Y:S02]  /*3200*/  @!P6 IADD3 R19, R31, R10, RZ ;  /* 0x0000000a1f13e210 */ /* 0x000fe40007ffe0ff */
[C---:B------:R-:W-:Y:S02]  /*3210*/  @!P6 SHF.L.U32 R10, R30.reuse, 0x2, RZ ;  /* 0x000000021e0ae819 */ /* 0x040fe400000006ff */
[----:B------:R-:W-:Y:S02]  /*3220*/  @!P6 SHF.L.U64.HI R11, R30, 0x2, R19 ;  /* 0x000000021e0be819 */ /* 0x000fe40000010213 */
[----:B------:R-:W-:Y:S01]  /*3230*/  CS2R R30, SRZ ;  /* 0x00000000001e7805 */ /* 0x000fe2000001ff00 */
[----:B------:R-:W-:-:S05]  /*3240*/  @!P3 IADD3.X R19, R5, c[0x0][0x17c], RZ, P5, !PT ;  /* 0x00005f000513ba10 */ /* 0x000fca0002ffe4ff */
[----:B------:R0:W5:Y:S01]  /*3250*/  @!P3 LDG.E.64 R30, [R18.64] ;  /* 0x00000012121eb981 */ /* 0x000162000c1e1b00 */
[----:B------:R-:W-:Y:S02]  /*3260*/  MOV R5, R15 ;  /* 0x0000000f00057202 */ /* 0x000fe40000000f00 */
[----:B-1----:R-:W-:Y:S02]  /*3270*/  MOV R25, R14 ;  /* 0x0000000e00197202 */ /* 0x002fe40000000f00 */
[----:B------:R-:W-:Y:S01]  /*3280*/  CS2R R14, SRZ ;  /* 0x00000000000e7805 */ /* 0x000fe2000001ff00 */
[C---:B0-----:R-:W-:Y:S02]  /*3290*/  @!P4 IADD3 R18, P5, R36.reuse, c[0x0][0x180], RZ ;  /* 0x000060002412ca10 */ /* 0x041fe40007fbe0ff */
[----:B------:R-:W-:Y:S02]  /*32a0*/  @!P4 IADD3 R36, P3, R36, c[0x0][0x178], RZ ;  /* 0x00005e002424ca10 */ /* 0x000fe40007f7e0ff */
[----:B------:R-:W-:-:S02]  /*32b0*/  @!P4 IADD3.X R19, R4, c[0x0][0x184], RZ, P5, !PT ;  /* 0x000061000413ca10 */ /* 0x000fc40002ffe4ff */
[----:B------:R-:W-:Y:S01]  /*32c0*/  @!P4 IADD3.X R37, R4, c[0x0][0x17c], RZ, P3, !PT ;  /* 0x00005f000425ca10 */ /* 0x000fe20001ffe4ff */
[----:B------:R-:W-:Y:S02]  /*32d0*/  CS2R R26, SRZ ;  /* 0x00000000001a7805 */ /* 0x000fe4000001ff00 */
[----:B------:R0:W4:Y:S02]  /*32e0*/  @!P4 LDG.E.64 R14, [R18.64] ;  /* 0x00000012120ec981 */ /* 0x000124000c1e1b00 */
[----:B0-----:R-:W-:Y:S02]  /*32f0*/  @!P2 IADD3 R18, P3, R5, c[0x0][0x178], RZ ;  /* 0x00005e000512aa10 */ /* 0x001fe40007f7e0ff */
[----:B--2---:R0:W-:Y:S02]  /*3300*/  STL.64 [R1+0x180], R34 ;  /* 0x0001802201007387 */ /* 0x0041e40000100a00 */
[----:B0-----:R-:W-:-:S06]  /*3310*/  CS2R R34, SRZ ;  /* 0x0000000000227805 */ /* 0x001fcc000001ff00 */
[----:B------:R0:W5:Y:S04]  /*3320*/  @P1 LDG.E.64 R34, [R22.64] ;  /* 0x0000001216221981 */ /* 0x000168000c1e1b00 */
[----:B---3--:R1:W-:Y:S01]  /*3330*/  STL.64 [R1+0x198], R28 ;  /* 0x0001981c01007387 */ /* 0x0083e20000100a00 */
[----:B0-----:R-:W-:Y:S01]  /*3340*/  @!P2 IADD3 R22, P5, R5, c[0x0][0x180], RZ ;  /* 0x000060000516aa10 */ /* 0x001fe20007fbe0ff */
[----:B-1----:R-:W-:-:S03]  /*3350*/  CS2R R28, SRZ ;  /* 0x00000000001c7805 */ /* 0x002fc6000001ff00 */
[----:B------:R-:W-:-:S03]  /*3360*/  @!P2 IADD3.X R23, R25, c[0x0][0x184], RZ, P5, !PT ;  /* 0x000061001917aa10 */ /* 0x000fc60002ffe4ff */
[----:B------:R0:W5:Y:S01]  /*3370*/  @!P4 LDG.E.64 R28, [R36.64] ;  /* 0x00000012241cc981 */ /* 0x000162000c1e1b00 */
[----:B------:R-:W-:-:S03]  /*3380*/  @!P0 IADD3 R4, P4, R3, c[0x0][0x180], RZ ;  /* 0x0000600003048a10 */ /* 0x000fc60007f9e0ff */
[----:B------:R1:W2:Y:S01]  /*3390*/  @!P2 LDG.E.64 R26, [R22.64] ;  /* 0x00000012161aa981 */ /* 0x0002a2000c1e1b00 */
[----:B------:R-:W-:Y:S01]  /*33a0*/  @!P0 IADD3.X R5, R13, c[0x0][0x184], RZ, P4, !PT ;  /* 0x000061000d058a10 */ /* 0x000fe200027fe4ff */
[----:B0-----:R-:W-:-:S06]  /*33b0*/  CS2R R36, SRZ ;  /* 0x0000000000247805 */ /* 0x001fcc000001ff00 */
[----:B------:R0:W3:Y:S01]  /*33c0*/  @!P0 LDG.E.64 R36, [R4.64] ;  /* 0x0000001204248981 */ /* 0x0000e2000c1e1b00 */
[----:B------:R-:W-:Y:S02]  /*33d0*/  UMOV UR5, 0x8 ;  /* 0x0000000800057882 */ /* 0x000fe40000000000 */
[----:B------:R-:W-:Y:S02]  /*33e0*/  ULDC.64 UR6, c[0x0][0x198] ;  /* 0x0000660000067ab9 */ /* 0x000fe40000000a00 */
[----:B------:R-:W-:-:S06]  /*33f0*/  UIMAD.WIDE UR6, UR9, UR5, UR6 ;  /* 0x00000005090672a5 */ /* 0x000fcc000f8e0206 */
[----:B------:R-:W-:Y:S02]  /*3400*/  MOV R16, UR6 ;  /* 0x0000000600107c02 */ /* 0x000fe40008000f00 */
[----:B------:R-:W-:-:S06]  /*3410*/  MOV R17, UR7 ;  /* 0x0000000700117c02 */ /* 0x000fcc0008000f00 */
[----:B------:R-:W3:Y:S01]  /*3420*/  LDG.E.64 R16, [R16.64] ;  /* 0x0000001210107981 */ /* 0x000ee2000c1e1b00 */
[----:B-1----:R-:W-:Y:S02]  /*3430*/  @!P0 IADD3 R22, P5, R3, c[0x0][0x178], RZ ;  /* 0x00005e0003168a10 */ /* 0x002fe40007fbe0ff */
[----:B------:R-:W-:Y:S02]  /*3440*/  @!P2 IADD3.X R19, R25, c[0x0][0x17c], RZ, P3, !PT ;  /* 0x00005f001913aa10 */ /* 0x000fe40001ffe4ff */
[----:B------:R-:W-:Y:S01]  /*3450*/  CS2R R24, SRZ ;  /* 0x0000000000187805 */ /* 0x000fe2000001ff00 */
[----:B------:R-:W-:Y:S01]  /*3460*/  @!P0 IADD3.X R23, R13, c[0x0][0x17c], RZ, P5, !PT ;  /* 0x00005f000d178a10 */ /* 0x000fe20002ffe4ff */
[----:B----4-:R1:W-:Y:S04]  /*3470*/  STL.64 [R1+0x1a0], R14 ;  /* 0x0001a00e01007387 */ /* 0x0103e80000100a00 */
[----:B------:R4:W5:Y:S01]  /*3480*/  @!P0 LDG.E.64 R24, [R22.64] ;  /* 0x0000001216188981 */ /* 0x000962000c1e1b00 */
[----:B0-----:R-:W-:-:S03]  /*3490*/  @!P6 IADD3 R4, P0, R10, c[0x0][0x180], RZ ;  /* 0x000060000a04ea10 */ /* 0x001fc60007f1e0ff */
[----:B-1----:R0:W5:Y:S01]  /*34a0*/  LDL.LU.64 R14, [R1+0x228] ;  /* 0x00022800010e7983 */ /* 0x0021620000300a00 */
[----:B------:R-:W-:-:S03]  /*34b0*/  @!P6 IADD3.X R5, R11, c[0x0][0x184], RZ, P0, !PT ;  /* 0x000061000b05ea10 */ /* 0x000fc600007fe4ff */
[----:B--2---:R-:W-:Y:S04]  /*34c0*/  STL.64 [R1+0x1a8], R26 ;  /* 0x0001a81a01007387 */ /* 0x004fe80000100a00 */
[----:B------:R0:W5:Y:S04]  /*34d0*/  LDL.LU R13, [R1+0x220] ;  /* 0x00022000010d7983 */ /* 0x0001680000300800 */
[----:B---3--:R1:W-:Y:S02]  /*34e0*/  STL.64 [R1+0x1b0], R36 ;  /* 0x0001b02401007387 */ /* 0x0083e40000100a00 */
[----:B-1----:R-:W-:-:S06]  /*34f0*/  CS2R R36, SRZ ;  /* 0x0000000000247805 */ /* 0x002fcc000001ff00 */
[----:B------:R1:W2:Y:S01]  /*3500*/  @!P6 LDG.E.64 R36, [R4.64] ;  /* 0x000000120424e981 */ /* 0x0002a2000c1e1b00 */
[----:B------:R-:W3:Y:S02]  /*3510*/  R2UR UR6, R16 ;  /* 0x00000000100673c2 */ /* 0x000ee400000e0000 */
[----:B---3--:R-:W-:-:S05]  /*3520*/  MOV R3, UR6 ;  /* 0x0000000600037c02 */ /* 0x008fca0008000f00 */
[----:B------:R-:W-:-:S05]  /*3530*/  FFMA.FTZ R3, -R3, UR6, R17 ;  /* 0x0000000603037c23 */ /* 0x000fca0008010111 */
[----:B------:R-:W-:-:S13]  /*3540*/  FSETP.GTU.FTZ.AND P0, PT, R3, RZ, PT ;  /* 0x000000ff0300720b */ /* 0x000fda0003f1c000 */
[----:B------:R-:W-:Y:S01]  /*3550*/  VOTEU.ANY UP0, P0 ;  /* 0x00000000003f7886 */ /* 0x000fe20000000100 */
[----:B------:R-:W-:-:S13]  /*3560*/  PLOP3.LUT P0, PT, PT, PT, UP0, 0x80, 0x0 ;  /* 0x000000000000781c */ /* 0x000fda0003f0f008 */
[----:B------:R-:W-:-:S06]  /*3570*/  @P0 FADD.FTZ R3, R3, c[0x0][0x1a0] ;  /* 0x0000680003030621 */ /* 0x000fcc0000010000 */
[----:B------:R-:W3:Y:S01]  /*3580*/  @P0 MUFU.RSQ R3, R3 ;  /* 0x0000000300030308 */ /* 0x000ee20000001400 */
[----:B------:R-:W-:-:S06]  /*3590*/  CS2R R26, SRZ ;  /* 0x00000000001a7805 */ /* 0x000fcc000001ff00 */
[----:B------:R0:W5:Y:S01]  /*35a0*/  @!P2 LDG.E.64 R26, [R18.64] ;  /* 0x00000012121aa981 */ /* 0x000162000c1e1b00 */
[----:B----4-:R-:W-:-:S03]  /*35b0*/  @!P6 IADD3 R22, P2, R10, c[0x0][0x178], RZ ;  /* 0x00005e000a16ea10 */ /* 0x010fc60007f5e0ff */
[----:B------:R4:W5:Y:S01]  /*35c0*/  LDL.LU R10, [R1+0x21c] ;  /* 0x00021c00010a7983 */ /* 0x0009620000300800 */
[----:B---3--:R3:W4:Y:S01]  /*35d0*/  @P0 R2UR UR5, R3 ;  /* 0x00000000030503c2 */ /* 0x00872200000e0000 */
[----:B------:R-:W-:Y:S02]  /*35e0*/  @!P6 IADD3.X R23, R11, c[0x0][0x17c], RZ, P2, !PT ;  /* 0x00005f000b17ea10 */ /* 0x000fe400017fe4ff */
[----:B------:R2:W5:Y:S01]  /*35f0*/  LDL.LU R11, [R1+0x218] ;  /* 0x00021800010b7983 */ /* 0x0005620000300800 */
[----:B------:R-:W-:Y:S01]  /*3600*/  ISETP.GT.U32.AND P0, PT, R0, 0x2ff, PT ;  /* 0x000002ff0000780c */ /* 0x000fe20003f04070 */
[----:B0-----:R-:W-:Y:S01]  /*3610*/  CS2R R18, SRZ ;  /* 0x0000000000127805 */ /* 0x001fe2000001ff00 */
[----:B------:R-:W-:Y:S01]  /*3620*/  UMOV UR23, 0x3f800000 ;  /* 0x3f80000000177882 */ /* 0x000fe20000000000 */
[----:B------:R-:W-:Y:S01]  /*3630*/  BSSY B0, `(.L_x_2600) ;  /* 0x000001b000007945 */ /* 0x000fe20003800000 */
[----:B---3--:R-:W-:Y:S01]  /*3640*/  HFMA2.MMA R3, -RZ, RZ, 0, 0 ;  /* 0x00000000ff037435 */ /* 0x008fe200000001ff */
[----:B------:R-:W-:Y:S01]  /*3650*/  ISETP.NE.AND P5, PT, RZ, UR21, PT ;  /* 0x00000015ff007c0c */ /* 0x000fe2000bfa5270 */
[----:B-1----:R-:W-:Y:S01]  /*3660*/  CS2R R4, SRZ ;  /* 0x0000000000047805 */ /* 0x002fe2000001ff00 */
[----:B------:R0:W5:Y:S01]  /*3670*/  @!P6 LDG.E.64 R18, [R22.64] ;  /* 0x000000121612e981 */ /* 0x000162000c1e1b00 */
[----:B------:R-:W-:Y:S01]  /*3680*/  MOV R16, RZ ;  /* 0x000000ff00107202 */ /* 0x000fe20000000f00 */
[----:B0-----:R-:W-:Y:S01]  /*3690*/  FADD.FTZ R22, R20, -UR6 ;  /* 0x8000000614167e21 */ /* 0x001fe20008010000 */
[----:B----4-:R-:W-:Y:S01]  /*36a0*/  @UP0 UMOV UR23, UR5 ;  /* 0x0000000500170c82 */ /* 0x010fe20008000000 */
[----:B------:R-:W-:Y:S01]  /*36b0*/  FADD.FTZ R23, R21, -UR6 ;  /* 0x8000000615177e21 */ /* 0x000fe20008010000 */
[----:B--2---:R0:W-:Y:S01]  /*36c0*/  STL.64 [R1+0x1b8], R36 ;  /* 0x0001b82401007387 */ /* 0x0041e20000100a00 */
[----:B------:R-:W-:Y:S05]  /*36d0*/  @P0 BRA `(.L_x_2601) ;  /* 0x0000010000000947 */ /* 0x000fea0003800000 */
[----:B0-----:R-:W2:Y:S01]  /*36e0*/  LDL R37, [R1+0x210] ;  /* 0x0002100001257983 */ /* 0x001ea20000100800 */
[----:B------:R-:W-:-:S02]  /*36f0*/  ISETP.NE.AND P0, PT, RZ, UR21, PT ;  /* 0x00000015ff007c0c */ /* 0x000fc4000bf05270 */
[----:B------:R-:W-:Y:S02]  /*3700*/  MOV R21, 0x2 ;  /* 0x0000000200157802 */ /* 0x000fe40000000f00 */
[----:B--2---:R-:W-:-:S04]  /*3710*/  IADD3 R20, R37, UR17, RZ ;  /* 0x0000001125147c10 */ /* 0x004fc8000fffe0ff */
[----:B------:R-:W-:-:S05]  /*3720*/  SHF.R.S32.HI R3, RZ, 0x1f, R20 ;  /* 0x0000001fff037819 */ /* 0x000fca0000011414 */
        /* <DEDUP_REMOVED lines=11> */
.L_x_2601:
[----:B------:R-:W-:Y:S05]  /*37e0*/  BSYNC B0 ;  /* 0x0000000000007941 */ /* 0x000fea0003800000 */
.L_x_2600:
[----:B------:R-:W-:Y:S01]  /*37f0*/  FMUL.FTZ R21, R22, UR23 ;  /* 0x0000001716157c20 */ /* 0x000fe20008410000 */
[----:B-----5:R-:W-:Y:S01]  /*3800*/  MOV R20, R34 ;  /* 0x0000002200147202 */ /* 0x020fe20000000f00 */
[----:B0-----:R-:W-:Y:S01]  /*3810*/  FMUL.FTZ R37, R23, UR23 ;  /* 0x0000001717257c20 */ /* 0x001fe20008410000 */
[----:B------:R-:W-:Y:S02]  /*3820*/  MOV R17, R35 ;  /* 0x0000002300117202 */ /* 0x000fe40000000f00 */
[----:B------:R0:W-:Y:S01]  /*3830*/  STL [R1+0x1c0], R21 ;  /* 0x0001c01501007387 */ /* 0x0001e20000100800 */
[----:B------:R-:W-:-:S03]  /*3840*/  MOV R23, R21 ;  /* 0x0000001500177202 */ /* 0x000fc60000000f00 */
        /* <DEDUP_REMOVED lines=20> */
.L_x_2602:
[----:B------:R-:W2:Y:S01]  /*3990*/  LDL R36, [R1+0xa0] ;  /* 0x0000a00001247983 */ /* 0x000ea20000100800 */
[----:B------:R-:W-:Y:S02]  /*39a0*/  FMUL.FTZ R22, R20, R3 ;  /* 0x0000000314167220 */ /* 0x000fe40000410000 */
[----:B------:R-:W-:Y:S02]  /*39b0*/  FADD.FTZ R10, R10, -UR6 ;  /* 0x800000060a0a7e21 */ /* 0x000fe40008010000 */
[----:B0-----:R-:W-:Y:S02]  /*39c0*/  FFMA.FTZ R21, R23, R22, RZ ;  /* 0x0000001617157223 */ /* 0x001fe400000100ff */
[----:B------:R-:W-:Y:S02]  /*39d0*/  FADD.FTZ R22, RZ, R22 ;  /* 0x00000016ff167221 */ /* 0x000fe40000010000 */
[----:B------:R-:W-:Y:S02]  /*39e0*/  FMUL.FTZ R23, R17, R16 ;  /* 0x0000001011177220 */ /* 0x000fe40000410000 */
[----:B------:R-:W-:-:S02]  /*39f0*/  FADD.FTZ R11, R11, -UR6 ;  /* 0x800000060b0b7e21 */ /* 0x000fc40008010000 */
[----:B------:R-:W-:Y:S02]  /*3a00*/  FFMA.FTZ R21, R37, R23, R21 ;  /* 0x0000001725157223 */ /* 0x000fe40000010015 */
[----:B------:R-:W-:Y:S02]  /*3a10*/  FADD.FTZ R22, R23, R22 ;  /* 0x0000001617167221 */ /* 0x000fe40000010000 */
[----:B------:R-:W-:Y:S02]  /*3a20*/  FMUL.FTZ R23, R10, UR23 ;  /* 0x000000170a177c20 */ /* 0x000fe40008410000 */
[----:B------:R-:W-:Y:S01]  /*3a30*/  FMUL.FTZ R37, R11, UR23 ;  /* 0x000000170b257c20 */ /* 0x000fe20008410000 */
[----:B------:R0:W5:Y:S04]  /*3a40*/  LDL R10, [R1+0xa4] ;  /* 0x0000a400010a7983 */ /* 0x0001680000100800 */
[----:B------:R0:W-:Y:S04]  /*3a50*/  STL [R1+0x1d0], R23 ;  /* 0x0001d01701007387 */ /* 0x0001e80000100800 */
[----:B------:R0:W-:Y:S01]  /*3a60*/  STL [R1+0x1e4], R37 ;  /* 0x0001e42501007387 */ /* 0x0001e20000100800 */
[----:B--2---:R-:W-:Y:S01]  /*3a70*/  MOV R11, R36 ;  /* 0x00000024000b7202 */ /* 0x004fe20000000f00 */
[----:B------:R-:W-:Y:S05]  /*3a80*/  @!P5 BRA `(.L_x_2603) ;  /* 0x000001300000d947 */ /* 0x000fea0003800000 */
[----:B0-----:R-:W-:-:S04]  /*3a90*/  FFMA.FTZ R11, R23, R3, R4 ;  /* 0x00000003170b7223 */ /* 0x001fc80000010004 */
[----:B-----5:R-:W-:-:S06]  /*3aa0*/  FMUL.FTZ R10, R11, -1.4426950216293334961 ;  /* 0xbfb8aa3b0b0a7820 */ /* 0x020fcc0000410000 */
        /* <DEDUP_REMOVED lines=17> */
.L_x_2603:
[----:B0-----:R-:W2:Y:S04]  /*3bc0*/  LDL R23, [R1+0x1c0] ;  /* 0x0001c00001177983 */ /* 0x001ea80000100800 */
[----:B------:R0:W-:Y:S04]  /*3bd0*/  STL [R1+0x218], R0 ;  /* 0x0002180001007387 */ /* 0x0001e80000100800 */
[----:B0-----:R-:W3:Y:S01]  /*3be0*/  LDL R0, [R1+0x1d0] ;  /* 0x0001d00001007983 */ /* 0x001ee20000100800 */
[----:B------:R-:W-:-:S04]  /*3bf0*/  FADD.FTZ R36, RZ, R20 ;  /* 0x00000014ff247221 */ /* 0x000fc80000010000 */
[----:B------:R-:W-:Y:S02]  /*3c00*/  FADD.FTZ R36, R36, R11 ;  /* 0x0000000b24247221 */ /* 0x000fe40000010000 */
[----:B--2---:R-:W-:Y:S02]  /*3c10*/  FFMA.FTZ R23, R23, R20, RZ ;  /* 0x0000001417177223 */ /* 0x004fe400000100ff */
[----:B------:R-:W-:Y:S02]  /*3c20*/  FMUL.FTZ R20, R11, R3 ;  /* 0x000000030b147220 */ /* 0x000fe40000410000 */
[C---:B---3--:R-:W-:Y:S02]  /*3c30*/  FFMA.FTZ R23, R0.reuse, R11, R23 ;  /* 0x0000000b00177223 */ /* 0x048fe40000010017 */
[----:B------:R-:W2:Y:S01]  /*3c40*/  LDL R11, [R1+0x1c4] ;  /* 0x0001c400010b7983 */ /* 0x000ea20000100800 */
[----:B------:R-:W-:Y:S02]  /*3c50*/  FFMA.FTZ R21, R0, R20, R21 ;  /* 0x0000001400157223 */ /* 0x000fe40000010015 */
[----:B------:R-:W-:Y:S01]  /*3c60*/  FADD.FTZ R22, R22, R20 ;  /* 0x0000001416167221 */ /* 0x000fe20000010000 */
[----:B------:R0:W5:Y:S01]  /*3c70*/  LDL.LU R0, [R1+0x218] ;  /* 0x0002180001007983 */ /* 0x0001620000300800 */
[----:B------:R-:W-:-:S02]  /*3c80*/  FADD.FTZ R20, RZ, R17 ;  /* 0x00000011ff147221 */ /* 0x000fc40000010000 */
[----:B------:R-:W-:Y:S02]  /*3c90*/  FADD.FTZ R12, R12, -UR6 ;  /* 0x800000060c0c7e21 */ /* 0x000fe40008010000 */
[----:B------:R-:W-:Y:S02]  /*3ca0*/  FADD.FTZ R13, R13, -UR6 ;  /* 0x800000060d0d7e21 */ /* 0x000fe40008010000 */
[----:B------:R-:W-:Y:S02]  /*3cb0*/  FMUL.FTZ R12, R12, UR23 ;  /* 0x000000170c0c7c20 */ /* 0x000fe40008410000 */
[----:B-----5:R-:W-:Y:S02]  /*3cc0*/  FADD.FTZ R20, R20, R10 ;  /* 0x0000000a14147221 */ /* 0x020fe40000010000 */
[----:B--2---:R-:W-:Y:S02]  /*3cd0*/  FFMA.FTZ R11, R11, R17, RZ ;  /* 0x000000110b0b7223 */ /* 0x004fe400000100ff */
[----:B------:R-:W-:-:S02]  /*3ce0*/  FMUL.FTZ R17, R10, R16 ;  /* 0x000000100a117220 */ /* 0x000fc40000410000 */
[C---:B------:R-:W-:Y:S02]  /*3cf0*/  FFMA.FTZ R11, R37.reuse, R10, R11 ;  /* 0x0000000a250b7223 */ /* 0x040fe4000001000b */
[----:B------:R-:W-:Y:S02]  /*3d00*/  FFMA.FTZ R21, R37, R17, R21 ;  /* 0x0000001125157223 */ /* 0x000fe40000010015 */
[----:B------:R-:W-:Y:S02]  /*3d10*/  FADD.FTZ R22, R17, R22 ;  /* 0x0000001611167221 */ /* 0x000fe40000010000 */
[----:B------:R-:W2:Y:S01]  /*3d20*/  LDL R17, [R1+0xb0] ;  /* 0x0000b00001117983 */ /* 0x000ea20000100800 */
[----:B------:R-:W-:-:S03]  /*3d30*/  FMUL.FTZ R37, R13, UR23 ;  /* 0x000000170d257c20 */ /* 0x000fc60008410000 */
[----:B------:R1:W-:Y:S04]  /*3d40*/  STL [R1+0x1c8], R12 ;  /* 0x0001c80c01007387 */ /* 0x0003e80000100800 */
[----:B-1----:R0:W5:Y:S04]  /*3d50*/  LDL R12, [R1+0xb4] ;  /* 0x0000b400010c7983 */ /* 0x0021680000100800 */
[----:B------:R0:W-:Y:S01]  /*3d60*/  STL [R1+0x1d8], R37 ;  /* 0x0001d82501007387 */ /* 0x0001e20000100800 */
[----:B--2---:R-:W-:Y:S01]  /*3d70*/  MOV R10, R17 ;  /* 0x00000011000a7202 */ /* 0x004fe20000000f00 */
[----:B------:R-:W-:Y:S05]  /*3d80*/  @!P5 BRA `(.L_x_2604) ;  /* 0x000001400000d947 */ /* 0x000fea0003800000 */
[----:B0-----:R-:W2:Y:S02]  /*3d90*/  LDL R13, [R1+0x1c8] ;  /* 0x0001c800010d7983 */ /* 0x001ea40000100800 */
[----:B--2--5:R-:W-:-:S04]  /*3da0*/  FFMA.FTZ R12, R13, R3, R4 ;  /* 0x000000030d0c7223 */ /* 0x024fc80000010004 */
        /* <DEDUP_REMOVED lines=18> */
.L_x_2604:
[----:B0-----:R0:W-:Y:S01]  /*3ed0*/  STL [R1+0x218], R0 ;  /* 0x0002180001007387 */ /* 0x0011e20000100800 */
[----:B------:R-:W-:Y:S02]  /*3ee0*/  FMUL.FTZ R13, R10, R3 ;  /* 0x000000030a0d7220 */ /* 0x000fe40000410000 */
[----:B------:R-:W-:Y:S01]  /*3ef0*/  FADD.FTZ R36, R36, R10 ;  /* 0x0000000a24247221 */ /* 0x000fe20000010000 */
[----:B------:R-:W2:Y:S04]  /*3f00*/  LDL R17, [R1+0xd4] ;  /* 0x0000d40001117983 */ /* 0x000ea80000100800 */
[----:B0-----:R-:W3:Y:S01]  /*3f10*/  LDL R0, [R1+0x1c8] ;  /* 0x0001c80001007983 */ /* 0x001ee20000100800 */
[----:B------:R-:W-:Y:S02]  /*3f20*/  FADD.FTZ R14, R14, -UR6 ;  /* 0x800000060e0e7e21 */ /* 0x000fe40008010000 */
[----:B---3--:R-:W-:-:S02]  /*3f30*/  FFMA.FTZ R23, R0, R10, R23 ;  /* 0x0000000a00177223 */ /* 0x008fc40000010017 */
[----:B------:R0:W5:Y:S04]  /*3f40*/  LDL.LU R0, [R1+0x218] ;  /* 0x0002180001007983 */ /* 0x0001680000300800 */
[----:B------:R-:W3:Y:S01]  /*3f50*/  LDL R10, [R1+0x1c8] ;  /* 0x0001c800010a7983 */ /* 0x000ee20000100800 */
[----:B------:R-:W-:Y:S02]  /*3f60*/  FADD.FTZ R22, R22, R13 ;  /* 0x0000000d16167221 */ /* 0x000fe40000010000 */
[----:B------:R-:W-:Y:S02]  /*3f70*/  FADD.FTZ R15, R15, -UR6 ;  /* 0x800000060f0f7e21 */ /* 0x000fe40008010000 */
[----:B-----5:R-:W-:Y:S02]  /*3f80*/  FFMA.FTZ R11, R37, R12, R11 ;  /* 0x0000000c250b7223 */ /* 0x020fe4000001000b */
[----:B---3--:R-:W-:-:S02]  /*3f90*/  FFMA.FTZ R21, R10, R13, R21 ;  /* 0x0000000d0a157223 */ /* 0x008fc40000010015 */
[----:B------:R-:W-:Y:S02]  /*3fa0*/  FMUL.FTZ R13, R14, UR23 ;  /* 0x000000170e0d7c20 */ /* 0x000fe40008410000 */
[----:B------:R-:W3:Y:S01]  /*3fb0*/  LDL R14, [R1+0xd0] ;  /* 0x0000d000010e7983 */ /* 0x000ee20000100800 */
[----:B------:R-:W-:-:S04]  /*3fc0*/  FMUL.FTZ R10, R12, R16 ;  /* 0x000000100c0a7220 */ /* 0x000fc80000410000 */
[----:B------:R-:W-:Y:S02]  /*3fd0*/  FFMA.FTZ R21, R37, R10, R21 ;  /* 0x0000000a25157223 */ /* 0x000fe40000010015 */
[----:B------:R-:W-:Y:S01]  /*3fe0*/  FMUL.FTZ R37, R15, UR23 ;  /* 0x000000170f257c20 */ /* 0x000fe20008410000 */
[----:B------:R0:W-:Y:S04]  /*3ff0*/  STL [R1+0x1cc], R13 ;  /* 0x0001cc0d01007387 */ /* 0x0001e80000100800 */
[----:B------:R0:W-:Y:S01]  /*4000*/  STL [R1+0x1e0], R37 ;  /* 0x0001e02501007387 */ /* 0x0001e20000100800 */
[----:B------:R-:W-:Y:S01]  /*4010*/  FADD.FTZ R20, R20, R12 ;  /* 0x0000000c14147221 */ /* 0x000fe20000010000 */
[----:B--2---:R-:W-:Y:S01]  /*4020*/  MOV R12, R17 ;  /* 0x00000011000c7202 */ /* 0x004fe20000000f00 */
[----:B------:R-:W-:Y:S01]  /*4030*/  FADD.FTZ R22, R10, R22 ;  /* 0x000000160a167221 */ /* 0x000fe20000010000 */
[----:B---3--:R-:W-:Y:S01]  /*4040*/  MOV R10, R14 ;  /* 0x0000000e000a7202 */ /* 0x008fe20000000f00 */
        /* <DEDUP_REMOVED lines=19> */
.L_x_2605:
[----:B0-----:R0:W-:Y:S04]  /*4180*/  STL [R1+0x218], R0 ;  /* 0x0002180001007387 */ /* 0x0011e80000100800 */
[----:B0-----:R-:W2:Y:S01]  /*4190*/  LDL R0, [R1+0x1cc] ;  /* 0x0001cc0001007983 */ /* 0x001ea20000100800 */
[----:B------:R-:W-:-:S03]  /*41a0*/  FMUL.FTZ R13, R10, R3 ;  /* 0x000000030a0d7220 */ /* 0x000fc60000410000 */
[----:B------:R-:W3:Y:S01]  /*41b0*/  LDL.LU R37, [R1+0x20] ;  /* 0x0000200001257983 */ /* 0x000ee20000300800 */
[----:B------:R-:W-:-:S03]  /*41c0*/  FADD.FTZ R36, R36, R10 ;  /* 0x0000000a24247221 */ /* 0x000fc60000010000 */
[----:B------:R-:W4:Y:S04]  /*41d0*/  LDL.LU R14, [R1+0x24] ;  /* 0x00002400010e7983 */ /* 0x000f280000300800 */
[----:B------:R-:W3:Y:S04]  /*41e0*/  LDL R17, [R1+0xe0] ;  /* 0x0000e00001117983 */ /* 0x000ee80000100800 */
[----:B------:R-:W3:Y:S01]  /*41f0*/  LDL R15, [R1+0xe4] ;  /* 0x0000e400010f7983 */ /* 0x000ee20000100800 */
[----:B--2---:R-:W-:-:S03]  /*4200*/  FFMA.FTZ R23, R0, R10, R23 ;  /* 0x0000000a00177223 */ /* 0x004fc60000010017 */
[----:B------:R0:W5:Y:S04]  /*4210*/  LDL.LU R0, [R1+0x218] ;  /* 0x0002180001007983 */ /* 0x0001680000300800 */
[----:B------:R-:W2:Y:S01]  /*4220*/  LDL R10, [R1+0x1cc] ;  /* 0x0001cc00010a7983 */ /* 0x000ea20000100800 */
[----:B------:R-:W-:Y:S02]  /*4230*/  FADD.FTZ R22, R22, R13 ;  /* 0x0000000d16167221 */ /* 0x000fe40000010000 */
[----:B--2---:R-:W-:Y:S02]  /*4240*/  FFMA.FTZ R21, R10, R13, R21 ;  /* 0x0000000d0a157223 */ /* 0x004fe40000010015 */
[----:B------:R-:W2:Y:S01]  /*4250*/  LDL R13, [R1+0x1e0] ;  /* 0x0001e000010d7983 */ /* 0x000ea20000100800 */
[----:B------:R-:W-:-:S02]  /*4260*/  FMUL.FTZ R10, R12, R16 ;  /* 0x000000100c0a7220 */ /* 0x000fc40000410000 */
[----:B------:R-:W-:Y:S02]  /*4270*/  FADD.FTZ R20, R20, R12 ;  /* 0x0000000c14147221 */ /* 0x000fe40000010000 */
[----:B------:R-:W-:Y:S02]  /*4280*/  FADD.FTZ R22, R10, R22 ;  /* 0x000000160a167221 */ /* 0x000fe40000010000 */
[C---:B--2---:R-:W-:Y:S02]  /*4290*/  FFMA.FTZ R21, R13.reuse, R10, R21 ;  /* 0x0000000a0d157223 */ /* 0x044fe40000010015 */
[----:B------:R-:W-:Y:S02]  /*42a0*/  FFMA.FTZ R11, R13, R12, R11 ;  /* 0x0000000c0d0b7223 */ /* 0x000fe4000001000b */
[----:B---3--:R-:W-:Y:S02]  /*42b0*/  FADD.FTZ R10, R37, -UR6 ;  /* 0x80000006250a7e21 */ /* 0x008fe40008010000 */
[----:B----4-:R-:W-:-:S02]  /*42c0*/  FADD.FTZ R12, R14, -UR6 ;  /* 0x800000060e0c7e21 */ /* 0x010fc40008010000 */
[----:B------:R-:W-:Y:S01]  /*42d0*/  FMUL.FTZ R13, R10, UR23 ;  /* 0x000000170a0d7c20 */ /* 0x000fe20008410000 */
[----:B------:R-:W-:Y:S01]  /*42e0*/  MOV R10, R17 ;  /* 0x00000011000a7202 */ /* 0x000fe20000000f00 */
        /* <DEDUP_REMOVED lines=23> */
.L_x_2606:
[----:B-----5:R1:W-:Y:S04]  /*4460*/  STL [R1+0x218], R0 ;  /* 0x0002180001007387 */ /* 0x0203e80000100800 */
[----:B-1----:R-:W2:Y:S01]  /*4470*/  LDL R0, [R1+0x1d4] ;  /* 0x0001d40001007983 */ /* 0x002ea20000100800 */
[----:B0-----:R-:W-:-:S03]  /*4480*/  FMUL.FTZ R13, R10, R3 ;  /* 0x000000030a0d7220 */ /* 0x001fc60000410000 */
        /* <DEDUP_REMOVED lines=43> */
.L_x_2607:
        /* <DEDUP_REMOVED lines=18> */
[----:B------:R-:W-:Y:S01]  /*4860*/  FFMA.FTZ R11, R13, R12, R11 ;  /* 0x0000000c0d0b7223 */ /* 0x000fe2000001000b */
[----:B---3--:R-:W-:Y:S01]  /*4870*/  MOV R13, R17 ;  /* 0x00000011000d7202 */ /* 0x008fe20000000f00 */
[----:B------:R-:W-:Y:S02]  /*4880*/  FADD.FTZ R10, R37, -UR6 ;  /* 0x80000006250a7e21 */ /* 0x000fe40008010000 */
[----:B----4-:R-:W-:-:S02]  /*4890*/  FADD.FTZ R12, R14, -UR6 ;  /* 0x800000060e0c7e21 */ /* 0x010fc40008010000 */
        /* <DEDUP_REMOVED lines=24> */
.L_x_2608:
[----:B-----5:R1:W-:Y:S04]  /*4a20*/  STL [R1+0x218], R0 ;  /* 0x0002180001007387 */ /* 0x0203e80000100800 */
[----:B-1----:R-:W2:Y:S01]  /*4a30*/  LDL R0, [R1+0x1e8] ;  /* 0x0001e80001007983 */ /* 0x002ea20000100800 */
[----:B------:R-:W-:Y:S02]  /*4a40*/  FMUL.FTZ R12, R13, R3 ;  /* 0x000000030d0c7220 */ /* 0x000fe40000410000 */
[----:B------:R-:W-:Y:S01]  /*4a50*/  FADD.FTZ R36, R36, R13 ;  /* 0x0000000d24247221 */ /* 0x000fe20000010000 */
[----:B0-----:R-:W3:Y:S04]  /*4a60*/  LDL.LU R37, [R1+0x40] ;  /* 0x0000400001257983 */ /* 0x001ee80000300800 */
[----:B------:R-:W4:Y:S04]  /*4a70*/  LDL.LU R14, [R1+0x44] ;  /* 0x00004400010e7983 */ /* 0x000f280000300800 */
[----:B------:R-:W3:Y:S04]  /*4a80*/  LDL R17, [R1+0x108] ;  /* 0x0001080001117983 */ /* 0x000ee80000100800 */
[----:B------:R-:W3:Y:S01]  /*4a90*/  LDL R15, [R1+0x10c] ;  /* 0x00010c00010f7983 */ /* 0x000ee20000100800 */
        /* <DEDUP_REMOVED lines=10> */
[----:B---3--:R-:W-:Y:S01]  /*4b40*/  MOV R13, R17 ;  /* 0x00000011000d7202 */ /* 0x008fe20000000f00 */
[----:B------:R-:W-:Y:S02]  /*4b50*/  FADD.FTZ R10, R37, -UR6 ;  /* 0x80000006250a7e21 */ /* 0x000fe40008010000 */
        /* <DEDUP_REMOVED lines=25> */
.L_x_2609:
        /* <DEDUP_REMOVED lines=45> */
.L_x_2610:
        /* <DEDUP_REMOVED lines=45> */
.L_x_2611:
        /* <DEDUP_REMOVED lines=45> */
.L_x_2612:
        /* <DEDUP_REMOVED lines=45> */
.L_x_2613:
        /* <DEDUP_REMOVED lines=45> */
.L_x_2614:
        /* <DEDUP_REMOVED lines=45> */
.L_x_2615:
        /* <DEDUP_REMOVED lines=45> */
.L_x_2616:
        /* <DEDUP_REMOVED lines=45> */
.L_x_2617:
        /* <DEDUP_REMOVED lines=45> */
.L_x_2618:
        /* <DEDUP_REMOVED lines=45> */
.L_x_2619:
        /* <DEDUP_REMOVED lines=45> */
.L_x_2620:
        /* <DEDUP_REMOVED lines=45> */
.L_x_2621:
        /* <DEDUP_REMOVED lines=45> */
.L_x_2622:
        /* <DEDUP_REMOVED lines=45> */
.L_x_2623:
        /* <DEDUP_REMOVED lines=45> */
.L_x_2624:
        /* <DEDUP_REMOVED lines=45> */
.L_x_2625:
        /* <DEDUP_REMOVED lines=45> */
.L_x_2626:
        /* <DEDUP_REMOVED lines=45> */
.L_x_2627:
[----:B------:R-:W2:Y:S04]  /*7f90*/  LDL.LU R15, [R1+0x180] ;  /* 0x00018000010f7983 */ /* 0x000ea80000300800 */
[----:B------:R-:W3:Y:S01]  /*7fa0*/  LDL.LU R14, [R1+0x184] ;  /* 0x00018400010e7983 */ /* 0x000ee20000300800 */
[----:B------:R-:W-:Y:S02]  /*7fb0*/  FMUL.FTZ R12, R13, R3 ;  /* 0x000000030d0c7220 */ /* 0x000fe40000410000 */
[----:B------:R-:W-:Y:S02]  /*7fc0*/  FADD.FTZ R20, R20, R10 ;  /* 0x0000000a14147221 */ /* 0x000fe40000010000 */
[----:B------:R-:W-:Y:S02]  /*7fd0*/  FFMA.FTZ R21, R37, R12, R21 ;  /* 0x0000000c25157223 */ /* 0x000fe40000010015 */
[----:B------:R-:W-:-:S02]  /*7fe0*/  FADD.FTZ R22, R22, R12 ;  /* 0x0000000c16167221 */ /* 0x000fc40000010000 */
[----:B------:R-:W-:Y:S02]  /*7ff0*/  FMUL.FTZ R12, R10, R16 ;  /* 0x000000100a0c7220 */ /* 0x000fe40000410000 */
[C---:B------:R-:W-:Y:S02]  /*8000*/  FFMA.FTZ R11, R17.reuse, R10, R11 ;  /* 0x0000000a110b7223 */ /* 0x040fe4000001000b */
[----:B------:R-:W-:Y:S02]  /*8010*/  FFMA.FTZ R21, R17, R12, R21 ;  /* 0x0000000c11157223 */ /* 0x000fe40000010015 */
[----:B------:R-:W-:Y:S02]  /*8020*/  FADD.FTZ R22, R12, R22 ;  /* 0x000000160c167221 */ /* 0x000fe40000010000 */
[----:B------:R-:W-:Y:S02]  /*8030*/  FFMA.FTZ R23, R37, R13, R23 ;  /* 0x0000000d25177223 */ /* 0x000fe40000010017 */
[----:B------:R-:W-:Y:S01]  /*8040*/  FADD.FTZ R36, R36, R13 ;  /* 0x0000000d24247221 */ /* 0x000fe20000010000 */
[----:B------:R-:W-:Y:S01]  /*8050*/  MOV R13, R32 ;  /* 0x00000020000d7202 */ /* 0x000fe20000000f00 */
[----:B--2---:R-:W-:-:S02]  /*8060*/  FADD.FTZ R10, R15, -UR6 ;  /* 0x800000060f0a7e21 */ /* 0x004fc40008010000 */
[----:B---3--:R-:W-:Y:S02]  /*8070*/  FADD.FTZ R12, R14, -UR6 ;  /* 0x800000060e0c7e21 */ /* 0x008fe40008010000 */
[----:B0-----:R-:W-:Y:S01]  /*8080*/  FMUL.FTZ R37, R10, UR23 ;  /* 0x000000170a257c20 */ /* 0x001fe20008410000 */
        /* <DEDUP_REMOVED lines=23> */
.L_x_2628:
        /* <DEDUP_REMOVED lines=39> */
.L_x_2629:
[----:B------:R-:W2:Y:S04]  /*8470*/  LDL.LU R15, [R1+0x1a0] ;  /* 0x0001a000010f7983 */ /* 0x000ea80000300800 */
[----:B------:R-:W3:Y:S01]  /*8480*/  LDL.LU R14, [R1+0x1a4] ;  /* 0x0001a400010e7983 */ /* 0x000ee20000300800 */
[----:B------:R-:W-:Y:S02]  /*8490*/  FMUL.FTZ R12, R13, R3 ;  /* 0x000000030d0c7220 */ /* 0x000fe40000410000 */
[----:B------:R-:W-:Y:S02]  /*84a0*/  FADD.FTZ R36, R36, R13 ;  /* 0x0000000d24247221 */ /* 0x000fe40000010000 */
[C---:B------:R-:W-:Y:S01]  /*84b0*/  FFMA.FTZ R13, R37.reuse, R13, R23 ;  /* 0x0000000d250d7223 */ /* 0x040fe20000010017 */
[----:B------:R-:W-:Y:S01]  /*84c0*/  MOV R23, R28 ;  /* 0x0000001c00177202 */ /* 0x000fe20000000f00 */
[----:B------:R-:W-:Y:S01]  /*84d0*/  FFMA.FTZ R21, R37, R12, R21 ;  /* 0x0000000c25157223 */ /* 0x000fe20000010015 */
[----:B0-----:R-:W-:Y:S01]  /*84e0*/  MOV R37, R29 ;  /* 0x0000001d00257202 */ /* 0x001fe20000000f00 */
[----:B------:R-:W-:Y:S01]  /*84f0*/  FADD.FTZ R22, R22, R12 ;  /* 0x0000000c16167221 */ /* 0x000fe20000010000 */
[----:B------:R0:W-:Y:S01]  /*8500*/  STL [R1], R13 ;  /* 0x0000000d01007387 */ /* 0x0001e20000100800 */
[----:B------:R-:W-:-:S04]  /*8510*/  FMUL.FTZ R12, R10, R16 ;  /* 0x000000100a0c7220 */ /* 0x000fc80000410000 */
[C---:B------:R-:W-:Y:S02]  /*8520*/  FFMA.FTZ R21, R17.reuse, R12, R21 ;  /* 0x0000000c11157223 */ /* 0x040fe40000010015 */
[----:B------:R-:W-:Y:S02]  /*8530*/  FADD.FTZ R22, R12, R22 ;  /* 0x000000160c167221 */ /* 0x000fe40000010000 */
[----:B0-----:R-:W-:Y:S02]  /*8540*/  FADD.FTZ R13, R20, R10 ;  /* 0x0000000a140d7221 */ /* 0x001fe40000010000 */
[----:B------:R-:W-:-:S03]  /*8550*/  FFMA.FTZ R10, R17, R10, R11 ;  /* 0x0000000a110a7223 */ /* 0x000fc6000001000b */
[----:B------:R-:W-:Y:S04]  /*8560*/  STL [R1+0x4], R13 ;  /* 0x0000040d01007387 */ /* 0x000fe80000100800 */
[----:B------:R2:W-:Y:S02]  /*8570*/  STL [R1+0x8], R10 ;  /* 0x0000080a01007387 */ /* 0x0005e40000100800 */
[----:B--2---:R-:W-:Y:S02]  /*8580*/  FADD.FTZ R10, R15, -UR6 ;  /* 0x800000060f0a7e21 */ /* 0x004fe40008010000 */
[----:B---3--:R-:W-:Y:S02]  /*8590*/  FADD.FTZ R11, R14, -UR6 ;  /* 0x800000060e0b7e21 */ /* 0x008fe40008010000 */
        /* <DEDUP_REMOVED lines=23> */
.L_x_2630:
[----:B------:R-:W2:Y:S04]  /*8710*/  LDL.LU R14, [R1+0x1a8] ;  /* 0x0001a800010e7983 */ /* 0x000ea80000300800 */
[----:B------:R-:W3:Y:S01]  /*8720*/  LDL.LU R13, [R1+0x1ac] ;  /* 0x0001ac00010d7983 */ /* 0x000ee20000300800 */
[----:B------:R-:W-:Y:S02]  /*8730*/  FMUL.FTZ R10, R23, R3 ;  /* 0x00000003170a7220 */ /* 0x000fe40000410000 */
[----:B------:R-:W-:Y:S02]  /*8740*/  FMUL.FTZ R12, R37, R16 ;  /* 0x00000010250c7220 */ /* 0x000fe40000410000 */
[----:B------:R-:W-:Y:S01]  /*8750*/  FFMA.FTZ R21, R17, R10, R21 ;  /* 0x0000000a11157223 */ /* 0x000fe20000010015 */
[----:B0-----:R-:W-:Y:S01]  /*8760*/  MOV R17, R27 ;  /* 0x0000001b00117202 */ /* 0x001fe20000000f00 */
[----:B------:R-:W-:-:S02]  /*8770*/  FADD.FTZ R11, R22, R10 ;  /* 0x0000000a160b7221 */ /* 0x000fc40000010000 */
[----:B------:R-:W-:Y:S02]  /*8780*/  FFMA.FTZ R10, R15, R12, R21 ;  /* 0x0000000c0f0a7223 */ /* 0x000fe40000010015 */
[----:B------:R-:W-:Y:S02]  /*8790*/  FADD.FTZ R11, R12, R11 ;  /* 0x0000000b0c0b7221 */ /* 0x000fe40000010000 */
[----:B--2---:R-:W-:Y:S02]  /*87a0*/  FADD.FTZ R12, R14, -UR6 ;  /* 0x800000060e0c7e21 */ /* 0x004fe40008010000 */
        /* <DEDUP_REMOVED lines=25> */
.L_x_2631:
[----:B------:R-:W2:Y:S04]  /*8940*/  LDL.LU R15, [R1+0x1b0] ;  /* 0x0001b000010f7983 */ /* 0x000ea80000300800 */
[----:B------:R-:W3:Y:S01]  /*8950*/  LDL.LU R14, [R1+0x1b4] ;  /* 0x0001b400010e7983 */ /* 0x000ee20000300800 */
[----:B------:R-:W-:-:S04]  /*8960*/  FMUL.FTZ R13, R12, R3 ;  /* 0x000000030c0d7220 */ /* 0x000fc80000410000 */
[----:B------:R-:W-:Y:S01]  /*8970*/  FFMA.FTZ R10, R21, R13, R10 ;  /* 0x0000000d150a7223 */ /* 0x000fe2000001000a */
[----:B0-----:R-:W-:Y:S01]  /*8980*/  MOV R21, R25 ;  /* 0x0000001900157202 */ /* 0x001fe20000000f00 */
[----:B------:R-:W-:Y:S02]  /*8990*/  FADD.FTZ R11, R11, R13 ;  /* 0x0000000d0b0b7221 */ /* 0x000fe40000010000 */
[----:B------:R-:W-:-:S04]  /*89a0*/  FMUL.FTZ R13, R17, R16 ;  /* 0x00000010110d7220 */ /* 0x000fc80000410000 */
[----:B------:R-:W-:Y:S01]  /*89b0*/  FFMA.FTZ R10, R20, R13, R10 ;  /* 0x0000000d140a7223 */ /* 0x000fe2000001000a */
[----:B------:R-:W-:Y:S01]  /*89c0*/  MOV R20, R24 ;  /* 0x0000001800147202 */ /* 0x000fe20000000f00 */
[----:B------:R-:W-:Y:S02]  /*89d0*/  FADD.FTZ R11, R13, R11 ;  /* 0x0000000b0d0b7221 */ /* 0x000fe40000010000 */
[----:B--2---:R-:W-:Y:S02]  /*89e0*/  FADD.FTZ R13, R15, -UR6 ;  /* 0x800000060f0d7e21 */ /* 0x004fe40008010000 */
[----:B---3--:R-:W-:Y:S02]  /*89f0*/  FADD.FTZ R14, R14, -UR6 ;  /* 0x800000060e0e7e21 */ /* 0x008fe40008010000 */
[----:B------:R-:W-:Y:S02]  /*8a00*/  FMUL.FTZ R22, R13, UR23 ;  /* 0x000000170d167c20 */ /* 0x000fe40008410000 */
[----:B------:R-:W-:-:S03]  /*8a10*/  FMUL.FTZ R15, R14, UR23 ;  /* 0x000000170e0f7c20 */ /* 0x000fc60008410000 */
[----:B------:R0:W-:Y:S04]  /*8a20*/  STL [R1+0x24], R22 ;  /* 0x0000241601007387 */ /* 0x0001e80000100800 */
[----:B------:R0:W-:Y:S01]  /*8a30*/  STL [R1+0x20], R15 ;  /* 0x0000200f01007387 */ /* 0x0001e20000100800 */
[----:B------:R-:W-:Y:S05]  /*8a40*/  @!P5 BRA `(.L_x_2632) ;  /* 0x000001300000d947 */ /* 0x000fea0003800000 */
[----:B------:R-:W-:Y:S01]  /*8a50*/  FFMA.FTZ R13, R22, R3, R4 ;  /* 0x00000003160d7223 */ /* 0x000fe20000010004 */
[----:B------:R-:W-:-:S03]  /*8a60*/  MOV R21, R15 ;  /* 0x0000000f00157202 */ /* 0x000fc60000000f00 */
        /* <DEDUP_REMOVED lines=17> */
.L_x_2632:
[----:B------:R-:W-:Y:S01]  /*8b80*/  MOV R14, R22 ;  /* 0x00000016000e7202 */ /* 0x000fe20000000f00 */
[----:B------:R-:W-:Y:S01]  /*8b90*/  FMUL.FTZ R13, R20, R3 ;  /* 0x00000003140d7220 */ /* 0x000fe20000410000 */
[----:B0-----:R-:W2:Y:S03]  /*8ba0*/  LDL.LU R22, [R1+0x1b8] ;  /* 0x0001b80001167983 */ /* 0x001ea60000300800 */
[----:B------:R-:W-:Y:S01]  /*8bb0*/  FFMA.FTZ R10, R14, R13, R10 ;  /* 0x0000000d0e0a7223 */ /* 0x000fe2000001000a */
[----:B------:R-:W3:Y:S01]  /*8bc0*/  LDL.LU R15, [R1+0x1bc] ;  /* 0x0001bc00010f7983 */ /* 0x000ee20000300800 */
[----:B------:R-:W-:-:S03]  /*8bd0*/  FADD.FTZ R13, R11, R13 ;  /* 0x0000000d0b0d7221 */ /* 0x000fc60000010000 */
[----:B------:R-:W4:Y:S01]  /*8be0*/  LDL R11, [R1+0x20] ;  /* 0x00002000010b7983 */ /* 0x000f220000100800 */
[----:B------:R-:W-:-:S04]  /*8bf0*/  FMUL.FTZ R14, R21, R16 ;  /* 0x00000010150e7220 */ /* 0x000fc80000410000 */
[----:B----4-:R-:W-:Y:S02]  /*8c00*/  FFMA.FTZ R11, R11, R14, R10 ;  /* 0x0000000e0b0b7223 */ /* 0x010fe4000001000a */
[----:B------:R-:W-:Y:S02]  /*8c10*/  FADD.FTZ R10, R14, R13 ;  /* 0x0000000d0e0a7221 */ /* 0x000fe40000010000 */
[----:B--2---:R-:W-:Y:S02]  /*8c20*/  FADD.FTZ R13, R22, -UR6 ;  /* 0x80000006160d7e21 */ /* 0x004fe40008010000 */
[----:B---3--:R-:W-:Y:S01]  /*8c30*/  FADD.FTZ R14, R15, -UR6 ;  /* 0x800000060f0e7e21 */ /* 0x008fe20008010000 */
[----:B------:R-:W-:Y:S01]  /*8c40*/  MOV R15, R19 ;  /* 0x00000013000f7202 */ /* 0x000fe20000000f00 */
[----:B------:R-:W-:Y:S02]  /*8c50*/  FMUL.FTZ R13, R13, UR23 ;  /* 0x000000170d0d7c20 */ /* 0x000fe40008410000 */
[----:B------:R-:W-:Y:S01]  /*8c60*/  FMUL.FTZ R22, R14, UR23 ;  /* 0x000000170e167c20 */ /* 0x000fe20008410000 */
[----:B------:R-:W-:-:S02]  /*8c70*/  MOV R14, R18 ;  /* 0x00000012000e7202 */ /* 0x000fc40000000f00 */
[----:B------:R0:W-:Y:S04]  /*8c80*/  STL [R1+0x10], R13 ;  /* 0x0000100d01007387 */ /* 0x0001e80000100800 */
[----:B------:R0:W-:Y:S01]  /*8c90*/  STL [R1+0xc], R22 ;  /* 0x00000c1601007387 */ /* 0x0001e20000100800 */
        /* <DEDUP_REMOVED lines=19> */
.L_x_2633:
[----:B0-----:R-:W2:Y:S04]  /*8dd0*/  LDL R22, [R1+0x10] ;  /* 0x0000100001167983 */ /* 0x001ea80000100800 */
        /* <DEDUP_REMOVED lines=10> */
[----:B0-----:R-:W3:Y:S01]  /*8e80*/  LDL R2, [R1+0xc] ;  /* 0x00000c0001027983 */ /* 0x001ee20000100800 */
[----:B------:R-:W-:-:S03]  /*8e90*/  FMUL.FTZ R13, R14, R3 ;  /* 0x000000030e0d7220 */ /* 0x000fc60000410000 */
[----:B------:R-:W0:Y:S04]  /*8ea0*/  S2R R8, SR_LANEID ;  /* 0x0000000000087919 */ /* 0x000e280000000000 */
[----:B------:R-:W4:Y:S04]  /*8eb0*/  LDL.LU R24, [R1] ;  /* 0x0000000001187983 */ /* 0x000f280000300800 */
[----:B------:R-:W4:Y:S04]  /*8ec0*/  LDL R19, [R1+0x34] ;  /* 0x0000340001137983 */ /* 0x000f280000100800 */
[----:B------:R-:W4:Y:S04]  /*8ed0*/  LDL.LU R18, [R1+0x8] ;  /* 0x0000080001127983 */ /* 0x000f280000300800 */
[----:B------:R-:W4:Y:S04]  /*8ee0*/  LDL R9, [R1+0x30] ;  /* 0x0000300001097983 */ /* 0x000f280000100800 */
[----:B------:R-:W4:Y:S01]  /*8ef0*/  LDL R7, [R1+0x2c] ;  /* 0x00002c0001077983 */ /* 0x000f220000100800 */
[----:B0-----:R-:W-:-:S03]  /*8f00*/  ISETP.GT.AND P0, PT, R8, 0x1e, PT ;  /* 0x0000001e0800780c */ /* 0x001fc60003f04270 */
[----:B------:R-:W4:Y:S04]  /*8f10*/  LDL R6, [R1+0x28] ;  /* 0x0000280001067983 */ /* 0x000f280000100800 */
[----:B------:R-:W4:Y:S01]  /*8f20*/  LDL R5, [R1+0x24] ;  /* 0x0000240001057983 */ /* 0x000f220000100800 */
[----:B--2---:R-:W-:Y:S02]  /*8f30*/  FFMA.FTZ R11, R22, R13, R11 ;  /* 0x0000000d160b7223 */ /* 0x004fe4000001000b */
[----:B------:R-:W-:Y:S02]  /*8f40*/  FMUL.FTZ R22, R15, R16 ;  /* 0x000000100f167220 */ /* 0x000fe40000410000 */
[----:B------:R-:W-:Y:S02]  /*8f50*/  FADD.FTZ R13, R10, R13 ;  /* 0x0000000d0a0d7221 */ /* 0x000fe40000010000 */
[----:B---3--:R-:W-:-:S02]  /*8f60*/  FFMA.FTZ R10, R2, R22, R11 ;  /* 0x00000016020a7223 */ /* 0x008fc4000001000b */
[----:B------:R-:W-:-:S05]  /*8f70*/  FADD.FTZ R11, R22, R13 ;  /* 0x0000000d160b7221 */ /* 0x000fca0000010000 */
        /* <DEDUP_REMOVED lines=17> */
[----:B------:R-:W-:Y:S02]  /*9090*/  FADD.FTZ R22, R36, R23 ;  /* 0x0000001724167221 */ /* 0x000fe40000010000 */
[----:B------:R-:W2:Y:S04]  /*90a0*/  LDL.LU R36, [R1+0x4] ;  /* 0x0000040001247983 */ /* 0x000ea80000300800 */
[----:B------:R-:W0:Y:S01]  /*90b0*/  SHFL.DOWN PT, R13, R10, 0x8, 0x1f ;  /* 0x09001f000a0d7f89 */ /* 0x000e2200000e0000 */
[----:B----4-:R-:W-:-:S03]  /*90c0*/  FFMA.FTZ R23, R19, R23, R24 ;  /* 0x0000001713177223 */ /* 0x010fc60000010018 */
[----:B------:R1:W5:Y:S01]  /*90d0*/  LDL.LU R24, [R1+0x240] ;  /* 0x0002400001187983 */ /* 0x0003620000300800 */
[----:B------:R-:W-:-:S03]  /*90e0*/  FFMA.FTZ R23, R7, R12, R23 ;  /* 0x0000000c07177223 */ /* 0x000fc60000010017 */
[----:B------:R1:W5:Y:S01]  /*90f0*/  LDL.LU R19, [R1+0x23c] ;  /* 0x00023c0001137983 */ /* 0x0003620000300800 */
[----:B------:R-:W-:Y:S02]  /*9100*/  FADD.FTZ R22, R22, R12 ;  /* 0x0000000c16167221 */ /* 0x000fe40000010000 */
[----:B------:R-:W-:Y:S02]  /*9110*/  FFMA.FTZ R23, R5, R20, R23 ;  /* 0x0000001405177223 */ /* 0x000fe40000010017 */
[----:B------:R-:W-:Y:S02]  /*9120*/  FADD.FTZ R22, R22, R20 ;  /* 0x0000001416167221 */ /* 0x000fe40000010000 */
[----:B0-----:R-:W-:Y:S01]  /*9130*/  @!P0 FADD.FTZ R10, R10, R13 ;  /* 0x0000000d0a0a8221 */ /* 0x001fe20000010000 */
[----:B------:R-:W-:Y:S01]  /*9140*/  ISETP.GT.AND P0, PT, R8, 0xf, PT ;  /* 0x0000000f0800780c */ /* 0x000fe20003f04270 */
[----:B--2---:R-:W-:Y:S02]  /*9150*/  FADD.FTZ R36, R36, R37 ;  /* 0x0000002524247221 */ /* 0x004fe40000010000 */
[----:B------:R-:W-:-:S02]  /*9160*/  FFMA.FTZ R37, R9, R37, R18 ;  /* 0x0000002509257223 */ /* 0x000fc40000010012 */
[----:B------:R1:W5:Y:S04]  /*9170*/  LDL.LU R18, [R1+0x238] ;  /* 0x0002380001127983 */ /* 0x0003680000300800 */
[----:B------:R1:W5:Y:S01]  /*9180*/  LDL.LU R9, [R1+0x234] ;  /* 0x0002340001097983 */ /* 0x0003620000300800 */
[----:B------:R-:W-:-:S03]  /*9190*/  FFMA.FTZ R37, R6, R17, R37 ;  /* 0x0000001106257223 */ /* 0x000fc60000010025 */
[----:B------:R1:W5:Y:S01]  /*91a0*/  LDL.LU R8, [R1+0x230] ;  /* 0x0002300001087983 */ /* 0x0003620000300800 */
[----:B------:R-:W-:-:S03]  /*91b0*/  FADD.FTZ R36, R36, R17 ;  /* 0x0000001124247221 */ /* 0x000fc60000010000 */
[----:B------:R1:W5:Y:S04]  /*91c0*/  LDL.LU R7, [R1+0x22c] ;  /* 0x00022c0001077983 */ /* 0x0003680000300800 */
[----:B------:R-:W2:Y:S04]  /*91d0*/  LDL R12, [R1+0x10] ;  /* 0x00001000010c7983 */ /* 0x000ea80000100800 */
[----:B------:R1:W5:Y:S04]  /*91e0*/  LDL.LU R6, [R1+0x228] ;  /* 0x0002280001067983 */ /* 0x0003680000300800 */
[----:B------:R-:W3:Y:S04]  /*91f0*/  LDL R17, [R1+0x214] ;  /* 0x0002140001117983 */ /* 0x000ee80000100800 */
[----:B------:R1:W5:Y:S04]  /*9200*/  LDL.LU R5, [R1+0x220] ;  /* 0x0002200001057983 */ /* 0x0003680000300800 */
[----:B------:R-:W4:Y:S04]  /*9210*/  LDL R20, [R1+0x20] ;  /* 0x0000200001147983 */ /* 0x000f280000100800 */
[----:B------:R-:W0:Y:S04]  /*9220*/  SHFL.DOWN PT, R4, R10, 0x10, 0x1f ;  /* 0x0a001f000a047f89 */ /* 0x000e2800000e0000 */
[----:B------:R-:W1:Y:S01]  /*9230*/  SHFL.DOWN PT, R13, R11, 0x10, 0x1f ;  /* 0x0a001f000b0d7f89 */ /* 0x000e6200000e0000 */
[----:B0-----:R-:W-:-:S03]  /*9240*/  @!P0 FADD.FTZ R10, R10, R4 ;  /* 0x000000040a0a8221 */ /* 0x001fc60000010000 */
[----:B------:R0:W5:Y:S01]  /*9250*/  LDL.LU R4, [R1+0x21c] ;  /* 0x00021c0001047983 */ /* 0x0001620000300800 */
[----:B-1----:R-:W-:Y:S02]  /*9260*/  @!P0 FADD.FTZ R11, R11, R13 ;  /* 0x0000000d0b0b8221 */ /* 0x002fe40000010000 */
[----:B----4-:R-:W-:-:S04]  /*9270*/  FFMA.FTZ R37, R20, R21, R37 ;  /* 0x0000001514257223 */ /* 0x010fc80000010025 */
[----:B------:R-:W-:Y:S02]  /*9280*/  FFMA.FTZ R13, R2, R15, R37 ;  /* 0x0000000f020d7223 */ /* 0x000fe40000010025 */
[----:B------:R0:W5:Y:S04]  /*9290*/  LDL.LU R2, [R1+0x218] ;  /* 0x0002180001027983 */ /* 0x0001680000300800 */
[----:B------:R-:W1:Y:S01]  /*92a0*/  S2R R20, SR_LANEID ;  /* 0x0000000000147919 */ /* 0x000e620000000000 */
[----:B-----5:R-:W-:Y:S01]  /*92b0*/  ISETP.NE.AND P2, PT, R0, RZ, PT ;  /* 0x000000ff0000720c */ /* 0x020fe20003f45270 */
[----:B------:R-:W-:Y:S02]  /*92c0*/  FADD.FTZ R36, R36, R21 ;  /* 0x0000001524247221 */ /* 0x000fe40000010000 */
[----:B--2---:R-:W-:-:S02]  /*92d0*/  FFMA.FTZ R12, R12, R14, R23 ;  /* 0x0000000e0c0c7223 */ /* 0x004fc40000010017 */
[----:B------:R-:W-:Y:S02]  /*92e0*/  FADD.FTZ R14, R22, R14 ;  /* 0x0000000e160e7221 */ /* 0x000fe40000010000 */
[----:B------:R-:W-:Y:S01]  /*92f0*/  FADD.FTZ R15, R36, R15 ;  /* 0x0000000f240f7221 */ /* 0x000fe20000010000 */
[----:B------:R-:W-:Y:S01]  /*9300*/  BSSY B0, `(.L_x_2634) ;  /* 0x0000041000007945 */ /* 0x000fe20003800000 */
[----:B-1----:R-:W-:-:S03]  /*9310*/  ISETP.NE.AND P3, PT, R20, RZ, PT ;  /* 0x000000ff1400720c */ /* 0x002fc60003f65270 */
[----:B------:R0:W-:Y:S01]  /*9320*/  STS.128 [R0.X16+0xf0], R12 ;  /* 0x0000f00c00007388 */ /* 0x0001e2000000cc00 */
[----:B------:R-:W-:-:S09]  /*9330*/  ISETP.GT.U32.AND P0, PT, R0, 0x2f, PT ;  /* 0x0000002f0000780c */ /* 0x000fd20003f04070 */
[----:B---3--:R0:W-:Y:S04]  /*9340*/  @!P3 STS.64 [R17.X8+0x18], R10 ;  /* 0x0000180a1100b388 */ /* 0x0081e80000008a00 */
        /* <DEDUP_REMOVED lines=56> */
[----:B------:R-:W0:Y:S01]  /*96d0*/  LDS.64 R10, [0xd0] ;  /* 0x0000d000ff0a7984 */ /* 0x000e220000000a00 */
[----:B------:R-:W-:Y:S02]  /*96e0*/  FADD.FTZ R21, R21, R23 ;  /* 0x0000001715157221 */ /* 0x000fe40000010000 */
[----:B0-----:R-:W-:Y:S02]  /*96f0*/  FADD.FTZ R10, R22, R10 ;  /* 0x0000000a160a7221 */ /* 0x001fe40000010000 */
[----:B------:R-:W-:Y:S02]  /*9700*/  FADD.FTZ R11, R21, R11 ;  /* 0x0000000b150b7221 */ /* 0x000fe40000010000 */
.L_x_2635:
[----:B------:R-:W-:Y:S05]  /*9710*/  BSYNC B0 ;  /* 0x0000000000007941 */ /* 0x000fea0003800000 */
.L_x_2634:
[----:B------:R-:W-:Y:S01]  /*9720*/  BAR.SYNC.DEFER_BLOCKING 0x0 ;  /* 0x0000000000007b1d */ /* 0x000fe20000010000 */
[----:B0-----:R-:W-:-:S05]  /*9730*/  SHF.L.U32 R17, R0, 0x4, RZ ;  /* 0x0000000400117819 */ /* 0x001fca00000006ff */
[----:B------:R-:W-:Y:S01]  /*9740*/  BSSY B0, `(.L_x_2636) ;  /* 0x000004d000007945 */ /* 0x000fe20003800000 */
[----:B------:R-:W-:Y:S05]  /*9750*/  @P0 BRA `(.L_x_2637) ;  /* 0x000004b000000947 */ /* 0x000fea0003800000 */
        /* <DEDUP_REMOVED lines=75> */
.L_x_2637:
[----:B------:R-:W-:Y:S05]  /*9c10*/  BSYNC B0 ;  /* 0x0000000000007941 */ /* 0x000fea0003800000 */
.L_x_2636:
[----:B------:R-:W-:Y:S01]  /*9c20*/  UMOV UR15, 0x4 ;  /* 0x00000004000f7882 */ /* 0x000fe20000000000 */
        /* <DEDUP_REMOVED lines=8> */
[----:B------:R0:W-:Y:S03]  /*9cb0*/  RED.E.ADD.F32.FTZ.RN.STRONG.GPU [R20.64], R12 ;  /* 0x0000000c1400798e */ /* 0x0001e6000c10e792 */
[----:B------:R-:W-:Y:S02]  /*9cc0*/  IADD3.X R23, R21, UR11, RZ, P0, !PT ;  /* 0x0000000b15177c10 */ /* 0x000fe400087fe4ff */
[----:B------:R-:W-:-:S03]  /*9cd0*/  MOV R17, c[0x0][0x1d8] ;  /* 0x0000760000117a02 */ /* 0x000fc60000000f00 */
[----:B------:R1:W-:Y:S01]  /*9ce0*/  RED.E.ADD.F32.FTZ.RN.STRONG.GPU [R22.64], R13 ;  /* 0x0000000d1600798e */ /* 0x0003e2000c10e792 */
[-C--:B0-----:R-:W-:Y:S02]  /*9cf0*/  LEA R12, P0, R17, R20.reuse, 0x2 ;  /* 0x00000014110c7211 */ /* 0x081fe400078010ff */
[----:B-1----:R-:W-:Y:S02]  /*9d00*/  MOV R13, UR12 ;  /* 0x0000000c000d7c02 */ /* 0x002fe40008000f00 */
[----:B------:R-:W-:Y:S02]  /*9d10*/  MOV R22, c[0x0][0x1dc] ;  /* 0x0000770000167a02 */ /* 0x000fe40000000f00 */
[----:B------:R-:W-:Y:S02]  /*9d20*/  LEA R20, P3, R13, R20, 0x2 ;  /* 0x000000140d147211 */ /* 0x000fe400078610ff */
[----:B------:R-:W-:Y:S02]  /*9d30*/  LEA.HI.X R13, R17, R21, R22, 0x2, P0 ;  /* 0x00000015110d7211 */ /* 0x000fe400000f1416 */
[----:B------:R-:W-:-:S03]  /*9d40*/  IADD3.X R21, R21, UR13, RZ, P3, !PT ;  /* 0x0000000d15157c10 */ /* 0x000fc60009ffe4ff */
[----:B------:R0:W-:Y:S04]  /*9d50*/  RED.E.ADD.F32.FTZ.RN.STRONG.GPU [R12.64], R14 ;  /* 0x0000000e0c00798e */ /* 0x0001e8000c10e792 */
[----:B------:R0:W-:Y:S02]  /*9d60*/  RED.E.ADD.F32.FTZ.RN.STRONG.GPU [R20.64], R15 ;  /* 0x0000000f1400798e */ /* 0x0001e4000c10e792 */
.L_x_2639:
[----:B------:R-:W-:Y:S05]  /*9d70*/  BSYNC B0 ;  /* 0x0000000000007941 */ /* 0x000fea0003800000 */
.L_x_2638:
[----:B0-----:R-:W-:-:S10]  /*9d80*/  HFMA2.MMA R12, -RZ, RZ, 0, 1.1920928955078125e-07 ;  /* 0x00000002ff0c7435 */ /* 0x001fd400000001ff */
[----:B------:R-:W-:-:S13]  /*9d90*/  ISETP.LE.U32.AND P0, PT, R12, c[0x0][0xc], PT ;  /* 0x000003000c007a0c */ /* 0x000fda0003f03070 */
[----:B------:R-:W-:Y:S05]  /*9da0*/  @!P0 BRA `(.L_x_2640) ;  /* 0x0000185000008947 */ /* 0x000fea0003800000 */
[----:B------:R-:W0:Y:S01]  /*9db0*/  S2UR UR22, SR_CTAID.Y ;  /* 0x00000000001679c3 */ /* 0x000e220000002600 */
        /* <DEDUP_REMOVED lines=9> */
[----:B0-----:R-:W-:-:S04]  /*9e50*/  UIADD3 UR5, UR5, UR22, URZ ;  /* 0x0000001605057290 */ /* 0x001fc8000fffe03f */
[----:B------:R-:W-:Y:S01]  /*9e60*/  UIMAD.WIDE.U32 UR16, UR5, UR15, UR16 ;  /* 0x0000000f051072a5 */ /* 0x000fe2000f8e0010 */
[----:B------:R-:W-:Y:S05]  /*9e70*/  @P2 BRA `(.L_x_2641) ;  /* 0x0000020000002947 */ /* 0x000fea0003800000 */
[----:B------:R-:W-:Y:S01]  /*9e80*/  ULDC UR14, c[0x0][0x10] ;  /* 0x00000400000e7ab9 */ /* 0x000fe20000000800 */
[----:B------:R-:W0:Y:S01]  /*9e90*/  S2R R14, SR_LANEID ;  /* 0x00000000000e7919 */ /* 0x000e220000000000 */
        /* <DEDUP_REMOVED lines=23> */
.L_x_2642:
[----:B------:R-:W-:Y:S02]  /*a010*/  MOV R12, UR16 ;  /* 0x00000010000c7c02 */ /* 0x000fe40008000f00 */
[----:B------:R-:W-:-:S05]  /*a020*/  MOV R13, UR17 ;  /* 0x00000011000d7c02 */ /* 0x000fca0008000f00 */
[----:B------:R-:W2:Y:S01]  /*a030*/  LDG.E.STRONG.GPU R12, [R12.64] ;  /* 0x000000120c0c7981 */ /* 0x000ea2000c1ef900 */
[----:B------:R-:W-:Y:S01]  /*a040*/  YIELD ;  /* 0x0000000000007946 */ /* 0x000fe20003800000 */
[----:B--2---:R-:W-:Y:S01]  /*a050*/  ISETP.NE.AND P0, PT, R12, R14, PT ;  /* 0x0000000e0c00720c */ /* 0x004fe20003f05270 */
[----:B------:R-:W-:-:S12]  /*a060*/  CCTL.IVALL ;  /* 0x00000000ff00798f */ /* 0x000fd80002000000 */
[----:B------:R-:W-:Y:S05]  /*a070*/  @P0 BRA `(.L_x_2642) ;  /* 0xffffff9000000947 */ /* 0x000fea000383ffff */
.L_x_2641:
[----:B------:R-:W-:Y:S01]  /*a080*/  ISETP.NE.AND P0, PT, RZ, c[0x0][0xc], PT ;  /* 0x00000300ff007a0c */ /* 0x000fe20003f05270 */
[----:B------:R-:W-:Y:S01]  /*a090*/  WARPSYNC 0xffffffff ;  /* 0xffffffff00007948 */ /* 0x000fe20003800000 */
[----:B------:R-:W-:Y:S11]  /*a0a0*/  BAR.SYNC.DEFER_BLOCKING 0x0 ;  /* 0x0000000000007b1d */ /* 0x000ff60000010000 */
[----:B------:R-:W-:Y:S05]  /*a0b0*/  @!P0 BRA `(.L_x_2640) ;  /* 0x0000154000008947 */ /* 0x000fea0003800000 */
[----:B------:R-:W-:Y:S01]  /*a0c0*/  HFMA2.MMA R12, -RZ, RZ, 0, 5.9604644775390625e-08 ;  /* 0x00000001ff0c7435 */ /* 0x000fe200000001ff */
        /* <DEDUP_REMOVED lines=15> */
.L_x_2646:
        /* <DEDUP_REMOVED lines=13> */
[----:B------:R-:W-:Y:S01]  /*a290*/  ISETP.EQ.OR P6, PT, R20, UR20, P2 ;  /* 0x0000001414007c0c */ /* 0x000fe200097c2670 */
[----:B------:R-:W-:Y:S01]  /*a2a0*/  HFMA2.MMA R17, -RZ, RZ, 0, 4.76837158203125e-07 ;  /* 0x00000008ff117435 */ /* 0x000fe200000001ff */
[----:B------:R-:W-:Y:S01]  /*a2b0*/  MOV R21, 0x8 ;  /* 0x0000000800157802 */ /* 0x000fe20000000f00 */
[----:B--2---:R-:W-:Y:S01]  /*a2c0*/  @!P4 FADD.FTZ R10, R10, R12 ;  /* 0x0000000c0a0ac221 */ /* 0x004fe20000010000 */
[----:B------:R-:W-:Y:S01]  /*a2d0*/  MOV R12, c[0x0][0x10] ;  /* 0x00000400000c7a02 */ /* 0x000fe20000000f00 */
[----:B------:R-:W-:Y:S01]  /*a2e0*/  @!P4 FADD.FTZ R11, R11, R13 ;  /* 0x0000000d0b0bc221 */ /* 0x000fe20000010000 */
[----:B------:R-:W-:-:S05]  /*a2f0*/  MOV R13, c[0x0][0x10] ;  /* 0x00000400000d7a02 */ /* 0x000fca0000000f00 */
[----:B------:R-:W-:Y:S01]  /*a300*/  @!P3 IMAD R14, R14, R12, UR22 ;  /* 0x000000160e0ebe24 */ /* 0x000fe2000f8e020c */
[----:B------:R-:W-:-:S03]  /*a310*/  MOV R12, UR5 ;  /* 0x00000005000c7c02 */ /* 0x000fc60008000f00 */
[----:B------:R-:W-:Y:S01]  /*a320*/  @!P3 IMAD.WIDE.U32 R14, R14, R15, UR6 ;  /* 0x000000060e0ebe25 */ /* 0x000fe2000f8e000f */
[----:B------:R-:W-:-:S04]  /*a330*/  IADD3 R12, R12, 0x2, RZ ;  /* 0x000000020c0c7810 */ /* 0x000fc80007ffe0ff */
[----:B------:R-:W-:Y:S01]  /*a340*/  ISETP.EQ.OR P4, PT, R12, UR20, P2 ;  /* 0x000000140c007c0c */ /* 0x000fe20009782670 */
[----:B------:R-:W2:Y:S01]  /*a350*/  @!P3 LDG.E.64 R14, [R14.64] ;  /* 0x000000120e0eb981 */ /* 0x000ea2000c1e1b00 */
[----:B------:R-:W-:-:S11]  /*a360*/  @!P6 IMAD R20, R20, R13, UR22 ;  /* 0x000000161414ee24 */ /* 0x000fd6000f8e020d */
[----:B------:R-:W-:-:S04]  /*a370*/  @!P4 IMAD R12, R12, R13, UR22 ;  /* 0x000000160c0cce24 */ /* 0x000fc8000f8e020d */
[----:B------:R-:W-:-:S06]  /*a380*/  @!P4 IMAD.WIDE.U32 R12, R12, R17, UR6 ;  /* 0x000000060c0cce25 */ /* 0x000fcc000f8e0011 */
[----:B------:R-:W3:Y:S01]  /*a390*/  @!P4 LDG.E.64 R12, [R12.64] ;  /* 0x000000120c0cc981 */ /* 0x000ee2000c1e1b00 */
[----:B------:R-:W-:-:S06]  /*a3a0*/  @!P6 IMAD.WIDE.U32 R20, R20, R21, UR6 ;  /* 0x000000061414ee25 */ /* 0x000fcc000f8e0015 */
[----:B------:R-:W4:Y:S01]  /*a3b0*/  @!P6 LDG.E.64 R20, [R20.64] ;  /* 0x000000121414e981 */ /* 0x000f22000c1e1b00 */
        /* <DEDUP_REMOVED lines=10> */
[----:B----4-:R-:W-:Y:S01]  /*a460*/  @!P6 FADD.FTZ R10, R10, R20 ;  /* 0x000000140a0ae221 */ /* 0x010fe20000010000 */
[----:B------:R-:W-:Y:S02]  /*a470*/  MOV R20, UR5 ;  /* 0x0000000500147c02 */ /* 0x000fe40008000f00 */
[----:B------:R-:W-:Y:S01]  /*a480*/  IADD3 R12, R12, 0x5, RZ ;  /* 0x000000050c0c7810 */ /* 0x000fe20007ffe0ff */
[----:B------:R-:W-:Y:S01]  /*a490*/  @!P4 FADD.FTZ R11, R11, R13 ;  /* 0x0000000d0b0bc221 */ /* 0x000fe20000010000 */
[----:B------:R-:W-:Y:S01]  /*a4a0*/  IADD3 R20, R20, 0x6, RZ ;  /* 0x0000000614147810 */ /* 0x000fe20007ffe0ff */
[----:B------:R-:W-:Y:S01]  /*a4b0*/  @!P3 IMAD.WIDE.U32 R14, R14, R15, UR6 ;  /* 0x000000060e0ebe25 */ /* 0x000fe2000f8e000f */
[----:B------:R-:W-:-:S03]  /*a4c0*/  ISETP.EQ.OR P4, PT, R12, UR20, P2 ;  /* 0x000000140c007c0c */ /* 0x000fc60009782670 */
[----:B------:R-:W-:Y:S01]  /*a4d0*/  @!P6 FADD.FTZ R11, R11, R21 ;  /* 0x000000150b0be221 */ /* 0x000fe20000010000 */
[----:B------:R-:W-:Y:S01]  /*a4e0*/  ISETP.EQ.OR P6, PT, R20, UR20, P2 ;  /* 0x0000001414007c0c */ /* 0x000fe200097c2670 */
[----:B------:R-:W2:Y:S01]  /*a4f0*/  @!P3 LDG.E.64 R14, [R14.64] ;  /* 0x000000120e0eb981 */ /* 0x000ea2000c1e1b00 */
[----:B------:R-:W-:Y:S01]  /*a500*/  MOV R13, c[0x0][0x10] ;  /* 0x00000400000d7a02 */ /* 0x000fe20000000f00 */
[----:B------:R-:W-:-:S06]  /*a510*/  HFMA2.MMA R21, -RZ, RZ, 0, 4.76837158203125e-07 ;  /* 0x00000008ff157435 */ /* 0x000fcc00000001ff */
[----:B------:R-:W-:-:S04]  /*a520*/  @!P4 IMAD R12, R12, R13, UR22 ;  /* 0x000000160c0cce24 */ /* 0x000fc8000f8e020d */
[----:B------:R-:W-:Y:S02]  /*a530*/  @!P6 IMAD R20, R20, R13, UR22 ;  /* 0x000000161414ee24 */ /* 0x000fe4000f8e020d */
        /* <DEDUP_REMOVED lines=11> */
[----:B------:R-:W-:Y:S01]  /*a5f0*/  MOV R12, c[0x0][0x10] ;  /* 0x00000400000c7a02 */ /* 0x000fe20000000f00 */
[----:B------:R-:W-:-:S09]  /*a600*/  @!P4 FADD.FTZ R11, R11, R13 ;  /* 0x0000000d0b0bc221 */ /* 0x000fd20000010000 */
        /* <DEDUP_REMOVED lines=8> */
[----:B------:R-:W-:Y:S02]  /*a690*/  ISETP.EQ.OR P6, PT, R12, UR20, P2 ;  /* 0x000000140c007c0c */ /* 0x000fe400097c2670 */
[----:B------:R-:W-:-:S02]  /*a6a0*/  ISETP.EQ.OR P4, PT, R20, UR20, P2 ;  /* 0x0000001414007c0c */ /* 0x000fc40009782670 */
[----:B------:R-:W-:Y:S01]  /*a6b0*/  MOV R13, c[0x0][0x10] ;  /* 0x00000400000d7a02 */ /* 0x000fe20000000f00 */
[----:B------:R-:W2:Y:S01]  /*a6c0*/  @!P3 LDG.E.64 R14, [R14.64] ;  /* 0x000000120e0eb981 */ /* 0x000ea2000c1e1b00 */
[----:B------:R-:W-:-:S07]  /*a6d0*/  HFMA2.MMA R21, -RZ, RZ, 0, 4.76837158203125e-07 ;  /* 0x00000008ff157435 */ /* 0x000fce00000001ff */
[-C--:B------:R-:W-:Y:S02]  /*a6e0*/  @!P6 IMAD R12, R12, R13.reuse, UR22 ;  /* 0x000000160c0cee24 */ /* 0x080fe4000f8e020d */
        /* <DEDUP_REMOVED lines=47> */
[----:B------:R-:W-:Y:S02]  /*a9e0*/  IADD3 R20, R20, 0xf, RZ ;  /* 0x0000000f14147810 */ /* 0x000fe40007ffe0ff */
[----:B------:R-:W-:Y:S01]  /*a9f0*/  ISETP.EQ.OR P6, PT, R12, UR20, P2 ;  /* 0x000000140c007c0c */ /* 0x000fe200097c2670 */
[----:B------:R-:W-:Y:S01]  /*aa00*/  @!P4 FADD.FTZ R11, R11, R21 ;  /* 0x000000150b0bc221 */ /* 0x000fe20000010000 */
[----:B------:R-:W-:Y:S01]  /*aa10*/  ISETP.EQ.OR P4, PT, R20, UR20, P2 ;  /* 0x0000001414007c0c */ /* 0x000fe20009782670 */
[----:B------:R-:W-:Y:S01]  /*aa20*/  @!P3 IMAD.WIDE.U32 R14, R14, R15, UR6 ;  /* 0x000000060e0ebe25 */ /* 0x000fe2000f8e000f */
[----:B------:R-:W-:Y:S01]  /*aa30*/  MOV R13, c[0x0][0x10] ;  /* 0x00000400000d7a02 */ /* 0x000fe20000000f00 */
[----:B------:R-:W-:-:S04]  /*aa40*/  HFMA2.MMA R21, -RZ, RZ, 0, 4.76837158203125e-07 ;  /* 0x00000008ff157435 */ /* 0x000fc800000001ff */
[----:B------:R-:W2:Y:S04]  /*aa50*/  @!P3 LDG.E.64 R14, [R14.64] ;  /* 0x000000120e0eb981 */ /* 0x000ea8000c1e1b00 */
[-C--:B------:R-:W-:Y:S02]  /*aa60*/  @!P6 IMAD R12, R12, R13.reuse, UR22 ;  /* 0x000000160c0cee24 */ /* 0x080fe4000f8e020d */
        /* <DEDUP_REMOVED lines=16> */
.L_x_2645:
[----:B------:R-:W-:-:S06]  /*ab70*/  UISETP.GT.AND UP0, UPT, UR14, 0x4, UPT ;  /* 0x000000040e00788c */ /* 0x000fcc000bf04270 */
[----:B------:R-:W-:-:S13]  /*ab80*/  PLOP3.LUT P3, PT, PT, PT, UP0, 0x80, 0x0 ;  /* 0x000000000000781c */ /* 0x000fda0003f6f008 */
[----:B------:R-:W-:Y:S05]  /*ab90*/  @!P3 BRA `(.L_x_2647) ;  /* 0x000005100000b947 */ /* 0x000fea0003800000 */
[----:B------:R-:W-:Y:S02]  /*aba0*/  MOV R12, UR5 ;  /* 0x00000005000c7c02 */ /* 0x000fe40008000f00 */
[----:B------:R-:W-:Y:S02]  /*abb0*/  MOV R13, c[0x0][0x10] ;  /* 0x00000400000d7a02 */ /* 0x000fe40000000f00 */
[----:B------:R-:W-:Y:S02]  /*abc0*/  ISETP.EQ.OR P0, PT, R12, UR20, P2 ;  /* 0x000000140c007c0c */ /* 0x000fe40009702670 */
[----:B------:R-:W-:Y:S02]  /*abd0*/  MOV R14, UR5 ;  /* 0x00000005000e7c02 */ /* 0x000fe40008000f00 */
[----:B------:R-:W-:Y:S02]  /*abe0*/  MOV R17, UR5 ;  /* 0x0000000500117c02 */ /* 0x000fe40008000f00 */
[----:B------:R-:W-:-:S07]  /*abf0*/  IADD3 R14, R14, 0x1, RZ ;  /* 0x000000010e0e7810 */ /* 0x000fce0007ffe0ff */
[----:B------:R-:W-:Y:S01]  /*ac00*/  @!P0 IMAD R12, R12, R13, UR22 ;  /* 0x000000160c0c8e24 */ /* 0x000fe2000f8e020d */
[----:B------:R-:W-:Y:S01]  /*ac10*/  HFMA2.MMA R13, -RZ, RZ, 0, 4.76837158203125e-07 ;  /* 0x00000008ff0d7435 */ /* 0x000fe200000001ff */
[----:B------:R-:W-:Y:S02]  /*ac20*/  IADD3 R17, R17, 0x3, RZ ;  /* 0x0000000311117810 */ /* 0x000fe40007ffe0ff */
[----:B------:R-:W-:-:S07]  /*ac30*/  ISETP.EQ.OR P4, PT, R14, UR20, P2 ;  /* 0x000000140e007c0c */ /* 0x000fce0009782670 */
[----:B------:R-:W-:-:S06]  /*ac40*/  @!P0 IMAD.WIDE.U32 R12, R12, R13, UR6 ;  /* 0x000000060c0c8e25 */ /* 0x000fcc000f8e000d */
[----:B------:R-:W2:Y:S01]  /*ac50*/  @!P0 LDG.E.64 R12, [R12.64] ;  /* 0x000000120c0c8981 */ /* 0x000ea2000c1e1b00 */
[----:B------:R-:W-:Y:S02]  /*ac60*/  ISETP.EQ.OR P3, PT, R17, UR20, P2 ;  /* 0x0000001411007c0c */ /* 0x000fe40009762670 */
[----:B------:R-:W-:Y:S02]  /*ac70*/  MOV R22, c[0x0][0x10] ;  /* 0x0000040000167a02 */ /* 0x000fe40000000f00 */
[----:B------:R-:W-:-:S05]  /*ac80*/  MOV R15, c[0x0][0x10] ;  /* 0x00000400000f7a02 */ /* 0x000fca0000000f00 */
[----:B------:R-:W-:Y:S01]  /*ac90*/  @!P4 IMAD R14, R14, R15, UR22 ;  /* 0x000000160e0ece24 */ /* 0x000fe2000f8e020f */
[----:B------:R-:W-:-:S03]  /*aca0*/  HFMA2.MMA R15, -RZ, RZ, 0, 4.76837158203125e-07 ;  /* 0x00000008ff0f7435 */ /* 0x000fc600000001ff */
[----:B------:R-:W-:Y:S01]  /*acb0*/  @!P3 IMAD R22, R17, R22, UR22 ;  /* 0x000000161116be24 */ /* 0x000fe2000f8e0216 */
[----:B------:R-:W-:Y:S01]  /*acc0*/  MOV R17, UR5 ;  /* 0x0000000500117c02 */ /* 0x000fe20008000f00 */
[----:B------:R-:W-:-:S03]  /*acd0*/  HFMA2.MMA R21, -RZ, RZ, 0, 4.76837158203125e-07 ;  /* 0x00000008ff157435 */ /* 0x000fc600000001ff */
[----:B------:R-:W-:Y:S02]  /*ace0*/  IADD3 R17, R17, 0x4, RZ ;  /* 0x0000000411117810 */ /* 0x000fe40007ffe0ff */
[----:B------:R-:W-:Y:S01]  /*acf0*/  MOV R20, c[0x0][0x10] ;  /* 0x0000040000147a02 */ /* 0x000fe20000000f00 */
[----:B------:R-:W-:Y:S01]  /*ad00*/  @!P4 IMAD.WIDE.U32 R14, R14, R15, UR6 ;  /* 0x000000060e0ece25 */ /* 0x000fe2000f8e000f */
[----:B------:R-:W-:-:S05]  /*ad10*/  MOV R23, 0x8 ;  /* 0x0000000800177802 */ /* 0x000fca0000000f00 */
[----:B------:R-:W3:Y:S01]  /*ad20*/  @!P4 LDG.E.64 R14, [R14.64] ;  /* 0x000000120e0ec981 */ /* 0x000ee2000c1e1b00 */
[----:B------:R-:W-:-:S06]  /*ad30*/  @!P3 IMAD.WIDE.U32 R22, R22, R23, UR6 ;  /* 0x000000061616be25 */ /* 0x000fcc000f8e0017 */
        /* <DEDUP_REMOVED lines=9> */
[----:B------:R-:W-:-:S03]  /*add0*/  MOV R12, c[0x0][0x10] ;  /* 0x00000400000c7a02 */ /* 0x000fc60000000f00 */
[----:B------:R-:W-:-:S04]  /*ade0*/  @!P6 IMAD.WIDE.U32 R20, R20, R21, UR6 ;  /* 0x000000061414ee25 */ /* 0x000fc8000f8e0015 */
[----:B------:R-:W-:Y:S02]  /*adf0*/  @!P0 IMAD R12, R17, R12, UR22 ;  /* 0x00000016110c8e24 */ /* 0x000fe4000f8e020c */
[----:B------:R-:W2:Y:S01]  /*ae00*/  @!P6 LDG.E.64 R20, [R20.64] ;  /* 0x000000121414e981 */ /* 0x000ea2000c1e1b00 */
[----:B---3--:R-:W-:Y:S02]  /*ae10*/  @!P4 FADD.FTZ R10, R10, R14 ;  /* 0x0000000e0a0ac221 */ /* 0x008fe40000010000 */
[----:B------:R-:W-:-:S06]  /*ae20*/  @!P0 IMAD.WIDE.U32 R12, R12, R13, UR6 ;  /* 0x000000060c0c8e25 */ /* 0x000fcc000f8e000d */
[----:B------:R-:W3:Y:S01]  /*ae30*/  @!P0 LDG.E.64 R12, [R12.64] ;  /* 0x000000120c0c8981 */ /* 0x000ee2000c1e1b00 */
[----:B------:R-:W-:Y:S01]  /*ae40*/  IADD3 R14, R17, 0x1, RZ ;  /* 0x00000001110e7810 */ /* 0x000fe20007ffe0ff */
[----:B------:R-:W-:-:S03]  /*ae50*/  @!P4 FADD.FTZ R11, R11, R15 ;  /* 0x0000000f0b0bc221 */ /* 0x000fc60000010000 */
[----:B------:R-:W-:Y:S02]  /*ae60*/  ISETP.EQ.OR P4, PT, R14, UR20, P2 ;  /* 0x000000140e007c0c */ /* 0x000fe40009782670 */
[----:B------:R-:W-:Y:S01]  /*ae70*/  MOV R15, c[0x0][0x10] ;  /* 0x00000400000f7a02 */ /* 0x000fe20000000f00 */
[----:B--2---:R-:W-:Y:S01]  /*ae80*/  @!P6 FADD.FTZ R10, R10, R20 ;  /* 0x000000140a0ae221 */ /* 0x004fe20000010000 */
[----:B------:R-:W-:Y:S01]  /*ae90*/  IADD3 R20, R17, 0x2, RZ ;  /* 0x0000000211147810 */ /* 0x000fe20007ffe0ff */
[----:B------:R-:W-:Y:S02]  /*aea0*/  @!P6 FADD.FTZ R11, R11, R21 ;  /* 0x000000150b0be221 */ /* 0x000fe40000010000 */
[----:B----4-:R-:W-:Y:S01]  /*aeb0*/  @!P3 FADD.FTZ R10, R10, R22 ;  /* 0x000000160a0ab221 */ /* 0x010fe20000010000 */
[----:B------:R-:W-:-:S03]  /*aec0*/  ISETP.EQ.OR P6, PT, R20, UR20, P2 ;  /* 0x0000001414007c0c */ /* 0x000fc600097c2670 */
[----:B---3--:R-:W-:Y:S01]  /*aed0*/  @!P0 FADD.FTZ R10, R10, R12 ;  /* 0x0000000c0a0a8221 */ /* 0x008fe20000010000 */
[----:B------:R-:W-:Y:S01]  /*aee0*/  MOV R12, c[0x0][0x10] ;  /* 0x00000400000c7a02 */ /* 0x000fe20000000f00 */
[----:B------:R-:W-:-:S04]  /*aef0*/  @!P3 FADD.FTZ R11, R11, R23 ;  /* 0x000000170b0bb221 */ /* 0x000fc80000010000 */
[----:B------:R-:W-:Y:S01]  /*af00*/  @!P4 IMAD R14, R14, R12, UR22 ;  /* 0x000000160e0ece24 */ /* 0x000fe2000f8e020c */
[----:B------:R-:W-:-:S03]  /*af10*/  IADD3 R12, R17, 0x3, RZ ;  /* 0x00000003110c7810 */ /* 0x000fc60007ffe0ff */
[----:B------:R-:W-:Y:S01]  /*af20*/  @!P6 IMAD R20, R20, R15, UR22 ;  /* 0x000000161414ee24 */ /* 0x000fe2000f8e020f */
[----:B------:R-:W-:Y:S01]  /*af30*/  HFMA2.MMA R15, -RZ, RZ, 0, 4.76837158203125e-07 ;  /* 0x00000008ff0f7435 */ /* 0x000fe200000001ff */
[----:B------:R-:W-:Y:S01]  /*af40*/  ISETP.EQ.OR P3, PT, R12, UR20, P2 ;  /* 0x000000140c007c0c */ /* 0x000fe20009762670 */
[----:B------:R-:W-:Y:S01]  /*af50*/  HFMA2.MMA R23, -RZ, RZ, 0, 4.76837158203125e-07 ;  /* 0x00000008ff177435 */ /* 0x000fe200000001ff */
[----:B------:R-:W-:Y:S02]  /*af60*/  MOV R21, 0x8 ;  /* 0x0000000800157802 */ /* 0x000fe40000000f00 */
[----:B------:R-:W-:-:S05]  /*af70*/  MOV R22, c[0x0][0x10] ;  /* 0x0000040000167a02 */ /* 0x000fca0000000f00 */
[----:B------:R-:W-:-:S04]  /*af80*/  @!P4 IMAD.WIDE.U32 R14, R14, R15, UR6 ;  /* 0x000000060e0ece25 */ /* 0x000fc8000f8e000f */
[----:B------:R-:W-:Y:S02]  /*af90*/  @!P6 IMAD.WIDE.U32 R20, R20, R21, UR6 ;  /* 0x000000061414ee25 */ /* 0x000fe4000f8e0015 */
[----:B------:R-:W2:Y:S02]  /*afa0*/  @!P4 LDG.E.64 R14, [R14.64] ;  /* 0x000000120e0ec981 */ /* 0x000ea4000c1e1b00 */
[----:B------:R-:W-:Y:S02]  /*afb0*/  @!P3 IMAD R22, R12, R22, UR22 ;  /* 0x000000160c16be24 */ /* 0x000fe4000f8e0216 */
[----:B------:R-:W3:Y:S02]  /*afc0*/  @!P6 LDG.E.64 R20, [R20.64] ;  /* 0x000000121414e981 */ /* 0x000ee4000c1e1b00 */
[----:B------:R-:W-:-:S06]  /*afd0*/  @!P3 IMAD.WIDE.U32 R22, R22, R23, UR6 ;  /* 0x000000061616be25 */ /* 0x000fcc000f8e0017 */
[----:B------:R-:W4:Y:S01]  /*afe0*/  @!P3 LDG.E.64 R22, [R22.64] ;  /* 0x000000121616b981 */ /* 0x000f22000c1e1b00 */
        /* <DEDUP_REMOVED lines=10> */
[----:B----4-:R-:W-:Y:S02]  /*b090*/  @!P3 FADD.FTZ R10, R10, R22 ;  /* 0x000000160a0ab221 */ /* 0x010fe40000010000 */
[----:B------:R-:W-:-:S02]  /*b0a0*/  @!P3 FADD.FTZ R11, R11, R23 ;  /* 0x000000170b0bb221 */ /* 0x000fc40000010000 */
.L_x_2647:
[----:B01----:R-:W-:-:S13]  /*b0b0*/  ISETP.NE.OR P0, PT, RZ, UR14, P0 ;  /* 0x0000000eff007c0c */ /* 0x003fda0008705670 */
[----:B------:R-:W-:Y:S05]  /*b0c0*/  @!P0 BRA `(.L_x_2643) ;  /* 0x000002a000008947 */ /* 0x000fea0003800000 */
.L_x_2644:
        /* <DEDUP_REMOVED lines=42> */
.L_x_2643:
        /* <DEDUP_REMOVED lines=16> */
.L_x_2649:
[----:B------:R-:W-:Y:S05]  /*b470*/  BSYNC B0 ;  /* 0x0000000000007941 */ /* 0x000fea0003800000 */
.L_x_2648:
        /* <DEDUP_REMOVED lines=24> */
.L_x_2640:
[----:B------:R0:W5:Y:S04]  /*b600*/  LDL R12, [R1+0x1c0] ;  /* 0x0001c000010c7983 */ /* 0x0001680000100800 */
        /* <DEDUP_REMOVED lines=27> */
.L_x_2650:
[----:B------:R-:W-:Y:S01]  /*b7c0*/  BSSY B0, `(.L_x_2651) ;  /* 0x0000014000007945 */ /* 0x000fe20003800000 */
[----:B------:R-:W-:Y:S05]  /*b7d0*/  @!P1 BRA `(.L_x_2652) ;  /* 0x0000012000009947 */ /* 0x000fea0003800000 */
[----:B01----:R-:W-:Y:S02]  /*b7e0*/  MOV R11, UR5 ;  /* 0x00000005000b7c02 */ /* 0x003fe40008000f00 */
[----:B------:R-:W-:-:S03]  /*b7f0*/  MOV R10, UR5 ;  /* 0x00000005000a7c02 */ /* 0x000fc60008000f00 */
[----:B--2--5:R-:W-:Y:S01]  /*b800*/  FFMA.FTZ R11, R12, R11, UR6 ;  /* 0x000000060c0b7e23 */ /* 0x024fe2000801000b */
[----:B------:R-:W-:Y:S01]  /*b810*/  SHF.R.S32.HI R12, RZ, 0x1f, R2 ;  /* 0x0000001fff0c7819 */ /* 0x000fe20000011402 */
[----:B------:R-:W-:Y:S01]  /*b820*/  FFMA.FTZ R10, R13, R10, UR6 ;  /* 0x000000060d0a7e23 */ /* 0x000fe2000801000a */
[----:B------:R-:W-:Y:S01]  /*b830*/  MOV R13, R9 ;  /* 0x00000009000d7202 */ /* 0x000fe20000000f00 */
[----:B------:R-:W-:Y:S02]  /*b840*/  FFMA.FTZ R34, R3, R34, -R11 ;  /* 0x0000002203227223 */ /* 0x000fe4000001080b */
        /* <DEDUP_REMOVED lines=11> */
.L_x_2652:
[----:B------:R-:W-:Y:S05]  /*b900*/  BSYNC B0 ;  /* 0x0000000000007941 */ /* 0x000fea0003800000 */
.L_x_2651:
[----:B------:R3:W5:Y:S04]  /*b910*/  LDL R15, [R1+0x1d0] ;  /* 0x0001d000010f7983 */ /* 0x0007680000100800 */
[----:B------:R3:W5:Y:S04]  /*b920*/  LDL R14, [R1+0xa0] ;  /* 0x0000a000010e7983 */ /* 0x0007680000100800 */
[----:B------:R3:W5:Y:S01]  /*b930*/  LDL R21, [R1+0x1e4] ;  /* 0x0001e40001157983 */ /* 0x0007620000100800 */
[----:B------:R-:W-:-:S03]  /*b940*/  IADD3 R20, R2, 0x10, RZ ;  /* 0x0000001002147810 */ /* 0x000fc60007ffe0ff */
[----:B0----5:R3:W5:Y:S01]  /*b950*/  LDL R13, [R1+0xa4] ;  /* 0x0000a400010d7983 */ /* 0x0217620000100800 */
        /* <DEDUP_REMOVED lines=26> */
.L_x_2653:
[----:B---3--:R-:W-:Y:S01]  /*bb00*/  BSSY B0, `(.L_x_2654) ;  /* 0x0000013000007945 */ /* 0x008fe20003800000 */
[----:B------:R-:W-:Y:S05]  /*bb10*/  @P0 BRA `(.L_x_2655) ;  /* 0x0000011000000947 */ /* 0x000fea0003800000 */
[----:B-1----:R-:W-:Y:S02]  /*bb20*/  MOV R10, UR5 ;  /* 0x00000005000a7c02 */ /* 0x002fe40008000f00 */
[----:B------:R-:W-:-:S03]  /*bb30*/  MOV R12, R6 ;  /* 0x00000006000c7202 */ /* 0x000fc60000000f00 */
[----:B--2---:R-:W-:-:S04]  /*bb40*/  FFMA.FTZ R10, R15, R10, UR6 ;  /* 0x000000060f0a7e23 */ /* 0x004fc8000801000a */
[----:B------:R-:W-:Y:S01]  /*bb50*/  FFMA.FTZ R15, R3, R14, -R10 ;  /* 0x0000000e030f7223 */ /* 0x000fe2000001080a */
[----:B0-----:R-:W-:Y:S01]  /*bb60*/  MOV R14, UR5 ;  /* 0x00000005000e7c02 */ /* 0x001fe20008000f00 */
[----:B------:R-:W-:-:S04]  /*bb70*/  IMAD R10, R20, c[0x0][0x1d8], RZ ;  /* 0x00007600140a7a24 */ /* 0x000fc800078e02ff */
[----:B------:R-:W-:Y:S02]  /*bb80*/  FFMA.FTZ R14, R21, R14, UR6 ;  /* 0x00000006150e7e23 */ /* 0x000fe4000801000e */
[----:B------:R-:W-:Y:S02]  /*bb90*/  IMAD R10, R17, c[0x0][0x1dc], R10 ;  /* 0x00007700110a7a24 */ /* 0x000fe400078e020a */
[----:B-----5:R-:W-:Y:S01]  /*bba0*/  FFMA.FTZ R14, R16, R13, -R14 ;  /* 0x0000000d100e7223 */ /* 0x020fe2000001080e */
[----:B------:R-:W-:-:S05]  /*bbb0*/  MOV R13, R9 ;  /* 0x00000009000d7202 */ /* 0x000fca0000000f00 */
[----:B------:R-:W-:-:S05]  /*bbc0*/  IMAD.WIDE.U32 R12, R17, c[0x0][0x1d8], R12 ;  /* 0x00007600110c7a25 */ /* 0x000fca00078e000c */
[----:B------:R-:W-:Y:S01]  /*bbd0*/  IADD3 R11, R13, R10, RZ ;  /* 0x0000000a0d0b7210 */ /* 0x000fe20007ffe0ff */
[----:B------:R-:W-:Y:S01]  /*bbe0*/  FMUL.FTZ R13, R14, UR23 ;  /* 0x000000170e0d7c20 */ /* 0x000fe20008410000 */
[----:B------:R-:W-:-:S04]  /*bbf0*/  LEA R10, P0, R12, c[0x0][0x160], 0x2 ;  /* 0x000058000c0a7a11 */ /* 0x000fc800078010ff */
[----:B------:R-:W-:Y:S01]  /*bc00*/  LEA.HI.X R11, R12, c[0x0][0x164], R11, 0x2, P0 ;  /* 0x000059000c0b7a11 */ /* 0x000fe200000f140b */
[----:B------:R-:W-:-:S05]  /*bc10*/  FMUL.FTZ R12, R15, UR23 ;  /* 0x000000170f0c7c20 */ /* 0x000fca0008410000 */
[----:B------:R0:W-:Y:S03]  /*bc20*/  STG.E.64 [R10.64], R12 ;  /* 0x0000000c0a007986 */ /* 0x0001e6000c101b12 */
.L_x_2655:
[----:B------:R-:W-:Y:S05]  /*bc30*/  BSYNC B0 ;  /* 0x0000000000007941 */ /* 0x000fea0003800000 */
.L_x_2654:
        /* <DEDUP_REMOVED lines=31> */
.L_x_2656:
        /* <DEDUP_REMOVED lines=19> */
.L_x_2658:
[----:B------:R-:W-:Y:S05]  /*bf60*/  BSYNC B0 ;  /* 0x0000000000007941 */ /* 0x000fea0003800000 */
.L_x_2657:
[----:B------:R3:W5:Y:S04]  /*bf70*/  LDL R15, [R1+0x1cc] ;  /* 0x0001cc00010f7983 */ /* 0x0007680000100800 */
[----:B0-----:R3:W5:Y:S04]  /*bf80*/  LDL R14, [R1+0xd0] ;  /* 0x0000d000010e7983 */ /* 0x0017680000100800 */
[----:B------:R3:W5:Y:S04]  /*bf90*/  LDL R37, [R1+0x1e0] ;  /* 0x0001e00001257983 */ /* 0x0007680000100800 */
[----:B-----5:R3:W5:Y:S01]  /*bfa0*/  LDL R13, [R1+0xd4] ;  /* 0x0000d400010d7983 */ /* 0x0207620000100800 */
[----:B------:R-:W-:-:S02]  /*bfb0*/  IADD3 R34, R2, 0x30, RZ ;  /* 0x0000003002227810 */ /* 0x000fc40007ffe0ff */
[C---:B------:R-:W-:Y:S02]  /*bfc0*/  IADD3 R21, R2.reuse, 0x40, RZ ;  /* 0x0000004002157810 */ /* 0x040fe40007ffe0ff */
[C---:B------:R-:W-:Y:S02]  /*bfd0*/  IADD3 R17, R2.reuse, 0x50, RZ ;  /* 0x0000005002117810 */ /* 0x040fe40007ffe0ff */
[C---:B------:R-:W-:Y:S02]  /*bfe0*/  IADD3 R20, R2.reuse, 0x50, RZ ;  /* 0x0000005002147810 */ /* 0x040fe40007ffe0ff */
[C---:B------:R-:W-:Y:S02]  /*bff0*/  IADD3 R23, R2.reuse, 0x40, RZ ;  /* 0x0000004002177810 */ /* 0x040fe40007ffe0ff */
[----:B------:R-:W-:Y:S02]  /*c000*/  IADD3 R36, R2, 0x30, RZ ;  /* 0x0000003002247810 */ /* 0x000fe40007ffe0ff */
[----:B------:R-:W-:-:S02]  /*c010*/  ISETP.GE.U32.AND P6, PT, R34, c[0x0][0x1e0], PT ;  /* 0x0000780022007a0c */ /* 0x000fc40003fc6070 */
[----:B------:R-:W-:Y:S02]  /*c020*/  ISETP.GE.U32.AND P2, PT, R21, c[0x0][0x1e0], PT ;  /* 0x0000780015007a0c */ /* 0x000fe40003f46070 */
[----:B------:R-:W-:Y:S02]  /*c030*/  ISETP.GE.U32.AND P3, PT, R17, c[0x0][0x1e0], PT ;  /* 0x0000780011007a0c */ /* 0x000fe40003f66070 */
[----:B------:R-:W-:Y:S02]  /*c040*/  SHF.R.S32.HI R36, RZ, 0x1f, R36 ;  /* 0x0000001fff247819 */ /* 0x000fe40000011424 */
[----:B------:R-:W-:Y:S02]  /*c050*/  SHF.R.S32.HI R23, RZ, 0x1f, R23 ;  /* 0x0000001fff177819 */ /* 0x000fe40000011417 */
[----:B------:R-:W-:Y:S02]  /*c060*/  SHF.R.S32.HI R20, RZ, 0x1f, R20 ;  /* 0x0000001fff147819 */ /* 0x000fe40000011414 */
[----:B------:R-:W-:-:S02]  /*c070*/  IADD3 R35, R2, 0x60, RZ ;  /* 0x0000006002237810 */ /* 0x000fc40007ffe0ff */
[----:B------:R-:W-:Y:S02]  /*c080*/  IADD3 R22, R2, 0x70, RZ ;  /* 0x0000007002167810 */ /* 0x000fe40007ffe0ff */
[----:B------:R-:W-:Y:S02]  /*c090*/  ISETP.GE.AND.EX P6, PT, R36, c[0x0][0x1e4], PT, P6 ;  /* 0x0000790024007a0c */ /* 0x000fe40003fc6360 */
[----:B------:R-:W-:Y:S02]  /*c0a0*/  ISETP.GE.AND.EX P2, PT, R23, c[0x0][0x1e4], PT, P2 ;  /* 0x0000790017007a0c */ /* 0x000fe40003f46320 */
[----:B------:R-:W-:Y:S02]  /*c0b0*/  ISETP.GE.AND.EX P3, PT, R20, c[0x0][0x1e4], PT, P3 ;  /* 0x0000790014007a0c */ /* 0x000fe40003f66330 */
[----:B------:R-:W-:Y:S02]  /*c0c0*/  ISETP.GE.U32.AND P0, PT, R35, c[0x0][0x1e0], PT ;  /* 0x0000780023007a0c */ /* 0x000fe40003f06070 */
[----:B------:R-:W-:-:S02]  /*c0d0*/  ISETP.GE.U32.AND P4, PT, R22, c[0x0][0x1e0], PT ;  /* 0x0000780016007a0c */ /* 0x000fc40003f86070 */
        /* <DEDUP_REMOVED lines=24> */
.L_x_2659:
        /* <DEDUP_REMOVED lines=19> */
.L_x_2661:
[----:B------:R-:W-:Y:S05]  /*c390*/  BSYNC B0 ;  /* 0x0000000000007941 */ /* 0x000fea0003800000 */
.L_x_2660:
[----:B------:R-:W-:Y:S05]  /*c3a0*/  @!P5 BRA `(.L_x_2662) ;  /* 0x000001800000d947 */ /* 0x000fea0003800000 */
[----:B0-----:R-:W3:Y:S04]  /*c3b0*/  LDL R10, [R1+0x1d4] ;  /* 0x0001d400010a7983 */ /* 0x001ee80000100800 */
[----:B------:R-:W4:Y:S04]  /*c3c0*/  LDL.LU R15, [R1+0xe0] ;  /* 0x0000e000010f7983 */ /* 0x000f280000300800 */
[----:B--2---:R-:W2:Y:S04]  /*c3d0*/  LDL R14, [R1+0x1ec] ;  /* 0x0001ec00010e7983 */ /* 0x004ea80000100800 */
[----:B-----5:R-:W2:Y:S01]  /*c3e0*/  LDL.LU R13, [R1+0xe4] ;  /* 0x0000e400010d7983 */ /* 0x020ea20000300800 */
        /* <DEDUP_REMOVED lines=20> */
.L_x_2662:
[----:B------:R-:W-:Y:S01]  /*c530*/  BSSY B0, `(.L_x_2663) ;  /* 0x0000017000007945 */ /* 0x000fe20003800000 */
[----:B------:R-:W-:Y:S05]  /*c540*/  @P2 BRA `(.L_x_2664) ;  /* 0x0000015000002947 */ /* 0x000fea0003800000 */
[----:B0-----:R-:W3:Y:S04]  /*c550*/  LDL.LU R14, [R1+0x1d4] ;  /* 0x0001d400010e7983 */ /* 0x001ee80000300800 */
[----:B-----5:R-:W4:Y:S04]  /*c560*/  LDL.LU R13, [R1+0xe0] ;  /* 0x0000e000010d7983 */ /* 0x020f280000300800 */
[----:B--2---:R-:W2:Y:S04]  /*c570*/  LDL.LU R12, [R1+0x1ec] ;  /* 0x0001ec00010c7983 */ /* 0x004ea80000300800 */
[----:B------:R-:W2:Y:S01]  /*c580*/  LDL.LU R11, [R1+0xe4] ;  /* 0x0000e400010b7983 */ /* 0x000ea20000300800 */
[----:B-1----:R-:W-:-:S05]  /*c590*/  MOV R10, UR5 ;  /* 0x00000005000a7c02 */ /* 0x002fca0008000f00 */
[----:B---3--:R-:W-:Y:S01]  /*c5a0*/  FFMA.FTZ R10, R14, R10, UR6 ;  /* 0x000000060e0a7e23 */ /* 0x008fe2000801000a */
[----:B------:R-:W-:-:S03]  /*c5b0*/  MOV R14, UR5 ;  /* 0x00000005000e7c02 */ /* 0x000fc60008000f00 */
[----:B----4-:R-:W-:Y:S01]  /*c5c0*/  FFMA.FTZ R15, R3, R13, -R10 ;  /* 0x0000000d030f7223 */ /* 0x010fe2000001080a */
[----:B------:R-:W-:Y:S01]  /*c5d0*/  MOV R13, R9 ;  /* 0x00000009000d7202 */ /* 0x000fe20000000f00 */
[----:B------:R-:W-:Y:S02]  /*c5e0*/  IMAD R10, R23, c[0x0][0x1d8], RZ ;  /* 0x00007600170a7a24 */ /* 0x000fe400078e02ff */
[----:B--2---:R-:W-:Y:S01]  /*c5f0*/  FFMA.FTZ R14, R12, R14, UR6 ;  /* 0x000000060c0e7e23 */ /* 0x004fe2000801000e */
[----:B------:R-:W-:Y:S01]  /*c600*/  MOV R12, R6 ;  /* 0x00000006000c7202 */ /* 0x000fe20000000f00 */
[C---:B------:R-:W-:Y:S02]  /*c610*/  IMAD R10, R21.reuse, c[0x0][0x1dc], R10 ;  /* 0x00007700150a7a24 */ /* 0x040fe400078e020a */
        /* <DEDUP_REMOVED lines=8> */
.L_x_2664:
[----:B------:R-:W-:Y:S05]  /*c6a0*/  BSYNC B0 ;  /* 0x0000000000007941 */ /* 0x000fea0003800000 */
.L_x_2663:
        /* <DEDUP_REMOVED lines=25> */
.L_x_2665:
        /* <DEDUP_REMOVED lines=23> */
.L_x_2667:
[----:B------:R-:W-:Y:S05]  /*c9b0*/  BSYNC B0 ;  /* 0x0000000000007941 */ /* 0x000fea0003800000 */
.L_x_2666:
[----:B------:R3:W5:Y:S04]  /*c9c0*/  LDL R15, [R1+0x1e8] ;  /* 0x0001e800010f7983 */ /* 0x0007680000100800 */
[----:B0-----:R3:W5:Y:S04]  /*c9d0*/  LDL R14, [R1+0xf8] ;  /* 0x0000f800010e7983 */ /* 0x0017680000100800 */
[----:B------:R3:W5:Y:S04]  /*c9e0*/  LDL R37, [R1+0x1fc] ;  /* 0x0001fc0001257983 */ /* 0x0007680000100800 */
[----:B-----5:R3:W5:Y:S01]  /*c9f0*/  LDL R13, [R1+0xfc] ;  /* 0x0000fc00010d7983 */ /* 0x0207620000100800 */
[----:B------:R-:W-:-:S02]  /*ca00*/  IADD3 R17, R2, 0x80, RZ ;  /* 0x0000008002117810 */ /* 0x000fc40007ffe0ff */
[C---:B------:R-:W-:Y:S02]  /*ca10*/  IADD3 R20, R2.reuse, 0x80, RZ ;  /* 0x0000008002147810 */ /* 0x040fe40007ffe0ff */
[C---:B------:R-:W-:Y:S02]  /*ca20*/  IADD3 R23, R2.reuse, 0x70, RZ ;  /* 0x0000007002177810 */ /* 0x040fe40007ffe0ff */
[----:B------:R-:W-:Y:S02]  /*ca30*/  IADD3 R36, R2, 0x60, RZ ;  /* 0x0000006002247810 */ /* 0x000fe40007ffe0ff */
[----:B------:R-:W-:Y:S02]  /*ca40*/  ISETP.GE.U32.AND P2, PT, R17, c[0x0][0x1e0], PT ;  /* 0x0000780011007a0c */ /* 0x000fe40003f46070 */
[----:B------:R-:W-:Y:S02]  /*ca50*/  SHF.R.S32.HI R36, RZ, 0x1f, R36 ;  /* 0x0000001fff247819 */ /* 0x000fe40000011424 */
[----:B------:R-:W-:-:S02]  /*ca60*/  SHF.R.S32.HI R23, RZ, 0x1f, R23 ;  /* 0x0000001fff177819 */ /* 0x000fc40000011417 */
[----:B------:R-:W-:Y:S02]  /*ca70*/  SHF.R.S32.HI R20, RZ, 0x1f, R20 ;  /* 0x0000001fff147819 */ /* 0x000fe40000011414 */
[C---:B------:R-:W-:Y:S02]  /*ca80*/  IADD3 R34, R2.reuse, 0x90, RZ ;  /* 0x0000009002227810 */ /* 0x040fe40007ffe0ff */
[----:B------:R-:W-:Y:S02]  /*ca90*/  IADD3 R21, R2, 0xa0, RZ ;  /* 0x000000a002157810 */ /* 0x000fe40007ffe0ff */
[----:B------:R-:W-:Y:S02]  /*caa0*/  ISETP.GE.AND.EX P0, PT, R36, c[0x0][0x1e4], PT, P0 ;  /* 0x0000790024007a0c */ /* 0x000fe40003f06300 */
[----:B------:R-:W-:Y:S02]  /*cab0*/  ISETP.GE.AND.EX P4, PT, R23, c[0x0][0x1e4], PT, P4 ;  /* 0x0000790017007a0c */ /* 0x000fe40003f86340 */
[----:B------:R-:W-:-:S02]  /*cac0*/  ISETP.GE.AND.EX P6, PT, R20, c[0x0][0x1e4], PT, P2 ;  /* 0x0000790014007a0c */ /* 0x000fc40003fc6320 */
        /* <DEDUP_REMOVED lines=26> */
.L_x_2668:
        /* <DEDUP_REMOVED lines=19> */
.L_x_2670:
[----:B------:R-:W-:Y:S05]  /*cda0*/  BSYNC B0 ;  /* 0x0000000000007941 */ /* 0x000fea0003800000 */
.L_x_2669:
        /* <DEDUP_REMOVED lines=25> */
.L_x_2671:
        /* <DEDUP_REMOVED lines=14> */
[----:B------:R-:W-:Y:S02]  /*d020*/  IMAD R10, R22, c[0x0][0x1dc], R10 ;  /* 0x00007700160a7a24 */ /* 0x000fe400078e020a */
        /* <DEDUP_REMOVED lines=8> */
.L_x_2673:
[----:B------:R-:W-:Y:S05]  /*d0b0*/  BSYNC B0 ;  /* 0x0000000000007941 */ /* 0x000fea0003800000 */
.L_x_2672:
        /* <DEDUP_REMOVED lines=25> */
.L_x_2674:
        /* <DEDUP_REMOVED lines=23> */
.L_x_2676:
[----:B------:R-:W-:Y:S05]  /*d3c0*/  BSYNC B0 ;  /* 0x0000000000007941 */ /* 0x000fea0003800000 */
.L_x_2675:
        /* <DEDUP_REMOVED lines=43> */
.L_x_2677:
        /* <DEDUP_REMOVED lines=19> */
.L_x_2679:
[----:B------:R-:W-:Y:S05]  /*d7b0*/  BSYNC B0 ;  /* 0x0000000000007941 */ /* 0x000fea0003800000 */
.L_x_2678:
        /* <DEDUP_REMOVED lines=25> */
.L_x_2680:
        /* <DEDUP_REMOVED lines=23> */
.L_x_2682:
[----:B------:R-:W-:Y:S05]  /*dac0*/  BSYNC B0 ;  /* 0x0000000000007941 */ /* 0x000fea0003800000 */
.L_x_2681:
        /* <DEDUP_REMOVED lines=25> */
.L_x_2683:
        /* <DEDUP_REMOVED lines=23> */
.L_x_2685:
[----:B------:R-:W-:Y:S05]  /*ddd0*/  BSYNC B0 ;  /* 0x0000000000007941 */ /* 0x000fea0003800000 */
.L_x_2684:
        /* <DEDUP_REMOVED lines=43> */
.L_x_2686:
        /* <DEDUP_REMOVED lines=19> */
.L_x_2688:
[----:B------:R-:W-:Y:S05]  /*e1c0*/  BSYNC B0 ;  /* 0x0000000000007941 */ /* 0x000fea0003800000 */
.L_x_2687:
        /* <DEDUP_REMOVED lines=25> */
.L_x_2689:
[----:B------:R-:W-:Y:S01]  /*e360*/  BSSY B0, `(.L_x_2690) ;  /* 0x0000017000007945 */ /* 0x000fe20003800000 */
[----:B------:R-:W-:Y:S05]  /*e370*/  @P6 BRA `(.L_x_2691) ;  /* 0x0000015000006947 */ /* 0x000fea0003800000 */
[----:B0-----:R-:W3:Y:S04]  /*e380*/  LDL.LU R14, [R1+0x60] ;  /* 0x00006000010e7983 */ /* 0x001ee80000300800 */
[----:B-----5:R-:W4:Y:S04]  /*e390*/  LDL.LU R13, [R1+0x148] ;  /* 0x00014800010d7983 */ /* 0x020f280000300800 */
[----:B--2---:R-:W2:Y:S04]  /*e3a0*/  LDL.LU R12, [R1+0x74] ;  /* 0x00007400010c7983 */ /* 0x004ea80000300800 */
[----:B------:R-:W2:Y:S01]  /*e3b0*/  LDL.LU R11, [R1+0x14c] ;  /* 0x00014c00010b7983 */ /* 0x000ea20000300800 */
[----:B-1----:R-:W-:-:S05]  /*e3c0*/  MOV R10, UR5 ;  /* 0x00000005000a7c02 */ /* 0x002fca0008000f00 */
[----:B---3--:R-:W-:-:S04]  /*e3d0*/  FFMA.FTZ R10, R14, R10, UR6 ;  /* 0x000000060e0a7e23 */ /* 0x008fc8000801000a */
[----:B----4-:R-:W-:Y:S01]  /*e3e0*/  FFMA.FTZ R15, R3, R13, -R10 ;  /* 0x0000000d030f7223 */ /* 0x010fe2000001080a */
[----:B------:R-:W-:Y:S02]  /*e3f0*/  MOV R10, UR5 ;  /* 0x00000005000a7c02 */ /* 0x000fe40008000f00 */
[----:B------:R-:W-:-:S03]  /*e400*/  MOV R13, R9 ;  /* 0x00000009000d7202 */ /* 0x000fc60000000f00 */
[----:B--2---:R-:W-:Y:S01]  /*e410*/  FFMA.FTZ R10, R12, R10, UR6 ;  /* 0x000000060c0a7e23 */ /* 0x004fe2000801000a */
        /* <DEDUP_REMOVED lines=11> */
.L_x_2691:
[----:B------:R-:W-:Y:S05]  /*e4d0*/  BSYNC B0 ;  /* 0x0000000000007941 */ /* 0x000fea0003800000 */
.L_x_2690:
        /* <DEDUP_REMOVED lines=25> */
.L_x_2692:
        /* <DEDUP_REMOVED lines=23> */
.L_x_2694:
[----:B------:R-:W-:Y:S05]  /*e7e0*/  BSYNC B0 ;  /* 0x0000000000007941 */ /* 0x000fea0003800000 */
.L_x_2693:
[----:B------:R3:W5:Y:S04]  /*e7f0*/  LDL R37, [R1+0x70] ;  /* 0x0000700001257983 */ /* 0x0007680000100800 */
[----:B------:R3:W5:Y:S04]  /*e800*/  LDL R15, [R1+0x158] ;  /* 0x00015800010f7983 */ /* 0x0007680000100800 */
[----:B------:R3:W5:Y:S04]  /*e810*/  LDL R36, [R1+0x94] ;  /* 0x0000940001247983 */ /* 0x0007680000100800 */
[----:B0-----:R3:W5:Y:S01]  /*e820*/  LDL R14, [R1+0x15c] ;  /* 0x00015c00010e7983 */ /* 0x0017620000100800 */
[----:B------:R-:W-:-:S02]  /*e830*/  IADD3 R17, R2, 0x110, RZ ;  /* 0x0000011002117810 */ /* 0x000fc40007ffe0ff */
[C---:B------:R-:W-:Y:S02]  /*e840*/  IADD3 R20, R2.reuse, 0x110, RZ ;  /* 0x0000011002147810 */ /* 0x040fe40007ffe0ff */
[C---:B------:R-:W-:Y:S02]  /*e850*/  IADD3 R23, R2.reuse, 0x100, RZ ;  /* 0x0000010002177810 */ /* 0x040fe40007ffe0ff */
[----:B-----5:R-:W-:Y:S02]  /*e860*/  IADD3 R13, R2, 0xf0, RZ ;  /* 0x000000f0020d7810 */ /* 0x020fe40007ffe0ff */
        /* <DEDUP_REMOVED lines=35> */
.L_x_2695:
[----:B---3--:R-:W-:Y:S01]  /*eaa0*/  BSSY B0, `(.L_x_2696) ;  /* 0x0000013000007945 */ /* 0x008fe20003800000 */
[----:B------:R-:W-:Y:S05]  /*eab0*/  @P2 BRA `(.L_x_2697) ;  /* 0x0000011000002947 */ /* 0x000fea0003800000 */
[----:B-1----:R-:W-:Y:S02]  /*eac0*/  MOV R10, UR5 ;  /* 0x00000005000a7c02 */ /* 0x002fe40008000f00 */
[----:B------:R-:W-:-:S03]  /*ead0*/  MOV R12, R6 ;  /* 0x00000006000c7202 */ /* 0x000fc60000000f00 */
[----:B--2---:R-:W-:-:S04]  /*eae0*/  FFMA.FTZ R10, R37, R10, UR6 ;  /* 0x00000006250a7e23 */ /* 0x004fc8000801000a */
[----:B0-----:R-:W-:Y:S01]  /*eaf0*/  FFMA.FTZ R15, R3, R15, -R10 ;  /* 0x0000000f030f7223 */ /* 0x001fe2000001080a */
[----:B------:R-:W-:-:S05]  /*eb00*/  MOV R10, UR5 ;  /* 0x00000005000a7c02 */ /* 0x000fca0008000f00 */
[----:B------:R-:W-:-:S04]  /*eb10*/  FFMA.FTZ R10, R36, R10, UR6 ;  /* 0x00000006240a7e23 */ /* 0x000fc8000801000a */
        /* <DEDUP_REMOVED lines=11> */
.L_x_2697:
[----:B------:R-:W-:Y:S05]  /*ebd0*/  BSYNC B0 ;  /* 0x0000000000007941 */ /* 0x000fea0003800000 */
.L_x_2696:
[----:B------:R-:W-:Y:S05]  /*ebe0*/  @!P5 BRA `(.L_x_2698) ;  /* 0x000001800000d947 */ /* 0x000fea0003800000 */
[----:B0-----:R-:W3:Y:S04]  /*ebf0*/  LDL R10, [R1+0x80] ;  /* 0x00008000010a7983 */ /* 0x001ee80000100800 */
[----:B------:R-:W4:Y:S04]  /*ec00*/  LDL.LU R12, [R1+0xc8] ;  /* 0x0000c800010c7983 */ /* 0x000f280000300800 */
[----:B------:R-:W5:Y:S04]  /*ec10*/  LDL R14, [R1+0x9c] ;  /* 0x00009c00010e7983 */ /* 0x000f680000100800 */
[----:B--2---:R-:W2:Y:S01]  /*ec20*/  LDL.LU R13, [R1+0xcc] ;  /* 0x0000cc00010d7983 */ /* 0x004ea20000300800 */
        /* <DEDUP_REMOVED lines=8> */
[----:B-----5:R-:W-:Y:S02]  /*ecb0*/  FFMA.FTZ R10, R14, R16, R5 ;  /* 0x000000100e0a7223 */ /* 0x020fe40000010005 */
[----:B------:R-:W-:Y:S02]  /*ecc0*/  FMUL.FTZ R12, R12, R11 ;  /* 0x0000000b0c0c7220 */ /* 0x000fe40000410000 */
[----:B------:R-:W-:-:S03]  /*ecd0*/  FMUL.FTZ R11, R10, -1.4426950216293334961 ;  /* 0xbfb8aa3b0a0b7820 */ /* 0x000fc60000410000 */
[----:B------:R2:W-:Y:S03]  /*ece0*/  STL [R1+0xc8], R12 ;  /* 0x0000c80c01007387 */ /* 0x0005e60000100800 */
[----:B------:R-:W0:Y:S02]  /*ecf0*/  MUFU.EX2 R11, R11 ;  /* 0x0000000b000b7308 */ /* 0x000e240000000800 */
[----:B0-----:R-:W-:-:S06]  /*ed00*/  FADD.FTZ R11, R11, 1 ;  /* 0x3f8000000b0b7421 */ /* 0x001fcc0000010000 */
[----:B------:R-:W2:Y:S02]  /*ed10*/  MUFU.RCP R11, R11 ;  /* 0x0000000b000b7308 */ /* 0x000ea40000001000 */
[----:B--2---:R-:W-:Y:S02]  /*ed20*/  FMUL.FTZ R12, R13, R11 ;  /* 0x0000000b0d0c7220 */ /* 0x004fe40000410000 */
[----:B------:R-:W-:-:S04]  /*ed30*/  FADD.FTZ R11, -R11, 1 ;  /* 0x3f8000000b0b7421 */ /* 0x000fc80000010100 */
[----:B------:R-:W-:-:S04]  /*ed40*/  FFMA.FTZ R11, R10, R11, 1 ;  /* 0x3f8000000a0b7423 */ /* 0x000fc8000001000b */
[----:B------:R-:W-:-:S05]  /*ed50*/  FMUL.FTZ R10, R12, R11 ;  /* 0x0000000b0c0a7220 */ /* 0x000fca0000410000 */
[----:B------:R0:W-:Y:S02]  /*ed60*/  STL [R1+0xcc], R10 ;  /* 0x0000cc0a01007387 */ /* 0x0001e40000100800 */
.L_x_2698:
[----:B------:R-:W-:Y:S01]  /*ed70*/  BSSY B0, `(.L_x_2699) ;  /* 0x0000017000007945 */ /* 0x000fe20003800000 */
[----:B------:R-:W-:Y:S05]  /*ed80*/  @P6 BRA `(.L_x_2700) ;  /* 0x0000015000006947 */ /* 0x000fea0003800000 */
[----:B0-----:R-:W3:Y:S04]  /*ed90*/  LDL.LU R14, [R1+0x80] ;  /* 0x00008000010e7983 */ /* 0x001ee80000300800 */
[----:B------:R-:W4:Y:S04]  /*eda0*/  LDL.LU R13, [R1+0xc8] ;  /* 0x0000c800010d7983 */ /* 0x000f280000300800 */
[----:B------:R-:W5:Y:S04]  /*edb0*/  LDL.LU R12, [R1+0x9c] ;  /* 0x00009c00010c7983 */ /* 0x000f680000300800 */
[----:B--2---:R-:W2:Y:S01]  /*edc0*/  LDL.LU R11, [R1+0xcc] ;  /* 0x0000cc00010b7983 */ /* 0x004ea20000300800 */
[----:B-1----:R-:W-:-:S05]  /*edd0*/  MOV R10, UR5 ;  /* 0x00000005000a7c02 */ /* 0x002fca0008000f00 */
[----:B---3--:R-:W-:-:S04]  /*ede0*/  FFMA.FTZ R10, R14, R10, UR6 ;  /* 0x000000060e0a7e23 */ /* 0x008fc8000801000a */
[----:B----4-:R-:W-:Y:S01]  /*edf0*/  FFMA.FTZ R15, R3, R13, -R10 ;  /* 0x0000000d030f7223 */ /* 0x010fe2000001080a */
[----:B------:R-:W-:Y:S02]  /*ee00*/  MOV R10, UR5 ;  /* 0x00000005000a7c02 */ /* 0x000fe40008000f00 */
[----:B------:R-:W-:-:S03]  /*ee10*/  MOV R13, R9 ;  /* 0x00000009000d7202 */ /* 0x000fc60000000f00 */
[----:B-----5:R-:W-:Y:S01]  /*ee20*/  FFMA.FTZ R10, R12, R10, UR6 ;  /* 0x000000060c0a7e23 */ /* 0x020fe2000801000a */
[----:B------:R-:W-:-:S03]  /*ee30*/  MOV R12, R6 ;  /* 0x00000006000c7202 */ /* 0x000fc60000000f00 */
[----:B--2---:R-:W-:Y:S02]  /*ee40*/  FFMA.FTZ R14, R16, R11, -R10 ;  /* 0x0000000b100e7223 */ /* 0x004fe4000001080a */
        /* <DEDUP_REMOVED lines=9> */
.L_x_2700:
[----:B------:R-:W-:Y:S05]  /*eee0*/  BSYNC B0 ;  /* 0x0000000000007941 */ /* 0x000fea0003800000 */
.L_x_2699:
        /* <DEDUP_REMOVED lines=25> */
.L_x_2701:
        /* <DEDUP_REMOVED lines=23> */
.L_x_2703:
[----:B------:R-:W-:Y:S05]  /*f1f0*/  BSYNC B0 ;  /* 0x0000000000007941 */ /* 0x000fea0003800000 */
.L_x_2702:
[----:B------:R3:W5:Y:S04]  /*f200*/  LDL R37, [R1+0x98] ;  /* 0x0000980001257983 */ /* 0x0007680000100800 */
[----:B0-----:R3:W5:Y:S04]  /*f210*/  LDL R15, [R1+0x170] ;  /* 0x00017000010f7983 */ /* 0x0017680000100800 */
[----:B------:R3:W5:Y:S04]  /*f220*/  LDL R36, [R1+0xbc] ;  /* 0x0000bc0001247983 */ /* 0x0007680000100800 */
[----:B------:R3:W5:Y:S01]  /*f230*/  LDL R14, [R1+0x174] ;  /* 0x00017400010e7983 */ /* 0x0007620000100800 */
        /* <DEDUP_REMOVED lines=19> */
[----:B---3-5:R-:W-:-:S04]  /*f370*/  FFMA.FTZ R10, R37, R3, R4 ;  /* 0x00000003250a7223 */ /* 0x028fc80000010004 */
        /* <DEDUP_REMOVED lines=19> */
.L_x_2704:
[----:B---3--:R-:W-:Y:S01]  /*f4b0*/  BSSY B0, `(.L_x_2705) ;  /* 0x0000013000007945 */ /* 0x008fe20003800000 */
[----:B------:R-:W-:Y:S05]  /*f4c0*/  @P0 BRA `(.L_x_2706) ;  /* 0x0000011000000947 */ /* 0x000fea0003800000 */
[----:B-1----:R-:W-:Y:S02]  /*f4d0*/  MOV R10, UR5 ;  /* 0x00000005000a7c02 */ /* 0x002fe40008000f00 */
[----:B------:R-:W-:-:S03]  /*f4e0*/  MOV R12, R6 ;  /* 0x00000006000c7202 */ /* 0x000fc60000000f00 */
[----:B--2--5:R-:W-:-:S04]  /*f4f0*/  FFMA.FTZ R10, R37, R10, UR6 ;  /* 0x00000006250a7e23 */ /* 0x024fc8000801000a */
        /* <DEDUP_REMOVED lines=14> */
.L_x_2706:
[----:B------:R-:W-:Y:S05]  /*f5e0*/  BSYNC B0 ;  /* 0x0000000000007941 */ /* 0x000fea0003800000 */
.L_x_2705:
        /* <DEDUP_REMOVED lines=25> */
.L_x_2707:
        /* <DEDUP_REMOVED lines=23> */
.L_x_2709:
[----:B------:R-:W-:Y:S05]  /*f8f0*/  BSYNC B0 ;  /* 0x0000000000007941 */ /* 0x000fea0003800000 */
.L_x_2708:
        /* <DEDUP_REMOVED lines=25> */
.L_x_2710:
        /* <DEDUP_REMOVED lines=23> */
.L_x_2712:
[----:B------:R-:W-:Y:S05]  /*fc00*/  BSYNC B0 ;  /* 0x0000000000007941 */ /* 0x000fea0003800000 */
.L_x_2711:
[----:B-----5:R3:W5:Y:S04]  /*fc10*/  LDL R37, [R1+0xd8] ;  /* 0x0000d80001257983 */ /* 0x0207680000100800 */
        /* <DEDUP_REMOVED lines=42> */
.L_x_2713:
        /* <DEDUP_REMOVED lines=19> */
.L_x_2715:
[----:B------:R-:W-:Y:S05]  /*fff0*/  BSYNC B0 ;  /* 0x0000000000007941 */ /* 0x000fea0003800000 */
.L_x_2714:
        /* <DEDUP_REMOVED lines=25> */
.L_x_2716:
        /* <DEDUP_REMOVED lines=23> */
.L_x_2718:
[----:B------:R-:W-:Y:S05]  /*10300*/  BSYNC B0 ;  /* 0x0000000000007941 */ /* 0x000fea0003800000 */
.L_x_2717:
        /* <DEDUP_REMOVED lines=25> */
.L_x_2719:
        /* <DEDUP_REMOVED lines=23> */
.L_x_2721:
[----:B------:R-:W-:Y:S05]  /*10610*/  BSYNC B0 ;  /* 0x0000000000007941 */ /* 0x000fea0003800000 */
.L_x_2720:
        /* <DEDUP_REMOVED lines=43> */
.L_x_2722:
        /* <DEDUP_REMOVED lines=19> */
.L_x_2724:
[----:B------:R-:W-:Y:S05]  /*10a00*/  BSYNC B0 ;  /* 0x0000000000007941 */ /* 0x000fea0003800000 */
.L_x_2723:
        /* <DEDUP_REMOVED lines=25> */
.L_x_2725:
        /* <DEDUP_REMOVED lines=23> */
.L_x_2727:
[----:B------:R-:W-:Y:S05]  /*10d10*/  BSYNC B0 ;  /* 0x0000000000007941 */ /* 0x000fea0003800000 */
.L_x_2726:
        /* <DEDUP_REMOVED lines=21> */
.L_x_2728:
[----:B------:R-:W-:Y:S01]  /*10e70*/  BSSY B0, `(.L_x_2729) ;  /* 0x0000015000007945 */ /* 0x000fe20003800000 */
[----:B------:R-:W-:Y:S05]  /*10e80*/  @P4 BRA `(.L_x_2730) ;  /* 0x0000013000004947 */ /* 0x000fea0003800000 */
[----:B0-----:R-:W3:Y:S04]  /*10e90*/  LDL.LU R12, [R1+0x4c] ;  /* 0x00004c00010c7983 */ /* 0x001ee80000300800 */
[----:B------:R-:W4:Y:S01]  /*10ea0*/  LDL.LU R11, [R1+0x48] ;  /* 0x00004800010b7983 */ /* 0x000f220000300800 */
[----:B-1----:R-:W-:Y:S02]  /*10eb0*/  MOV R10, UR5 ;  /* 0x00000005000a7c02 */ /* 0x002fe40008000f00 */
[----:B------:R-:W-:-:S03]  /*10ec0*/  MOV R13, R9 ;  /* 0x00000009000d7202 */ /* 0x000fc60000000f00 */
[----:B--23--:R-:W-:Y:S01]  /*10ed0*/  FFMA.FTZ R10, R12, R10, UR6 ;  /* 0x000000060c0a7e23 */ /* 0x00cfe2000801000a */
[----:B------:R-:W-:-:S03]  /*10ee0*/  MOV R12, R6 ;  /* 0x00000006000c7202 */ /* 0x000fc60000000f00 */
[----:B------:R-:W-:Y:S01]  /*10ef0*/  FFMA.FTZ R32, R3, R32, -R10 ;  /* 0x0000002003207223 */ /* 0x000fe2000001080a */
[----:B------:R-:W-:Y:S01]  /*10f00*/  MOV R10, UR5 ;  /* 0x00000005000a7c02 */ /* 0x000fe20008000f00 */
[----:B------:R-:W-:-:S04]  /*10f10*/  IMAD.WIDE.U32 R12, R17, c[0x0][0x1d8], R12 ;  /* 0x00007600110c7a25 */ /* 0x000fc800078e000c */
[----:B----4-:R-:W-:Y:S02]  /*10f20*/  FFMA.FTZ R11, R11, R10, UR6 ;  /* 0x000000060b0b7e23 */ /* 0x010fe4000801000a */
[----:B------:R-:W-:Y:S02]  /*10f30*/  IMAD R10, R20, c[0x0][0x1d8], RZ ;  /* 0x00007600140a7a24 */ /* 0x000fe400078e02ff */
[----:B------:R-:W-:Y:S02]  /*10f40*/  FFMA.FTZ R33, R16, R33, -R11 ;  /* 0x0000002110217223 */ /* 0x000fe4000001080b */
[----:B------:R-:W-:-:S05]  /*10f50*/  IMAD R10, R17, c[0x0][0x1dc], R10 ;  /* 0x00007700110a7a24 */ /* 0x000fca00078e020a */
[----:B------:R-:W-:Y:S01]  /*10f60*/  IADD3 R11, R13, R10, RZ ;  /* 0x0000000a0d0b7210 */ /* 0x000fe20007ffe0ff */
[----:B------:R-:W-:Y:S01]  /*10f70*/  FMUL.FTZ R13, R33, UR23 ;  /* 0x00000017210d7c20 */ /* 0x000fe20008410000 */
[----:B------:R-:W-:-:S04]  /*10f80*/  LEA R10, P0, R12, c[0x0][0x160], 0x2 ;  /* 0x000058000c0a7a11 */ /* 0x000fc800078010ff */
[----:B------:R-:W-:Y:S01]  /*10f90*/  LEA.HI.X R11, R12, c[0x0][0x164], R11, 0x2, P0 ;  /* 0x000059000c0b7a11 */ /* 0x000fe200000f140b */
[----:B------:R-:W-:-:S05]  /*10fa0*/  FMUL.FTZ R12, R32, UR23 ;  /* 0x00000017200c7c20 */ /* 0x000fca0008410000 */
[----:B------:R0:W-:Y:S03]  /*10fb0*/  STG.E.64 [R10.64], R12 ;  /* 0x0000000c0a007986 */ /* 0x0001e6000c101b12 */
.L_x_2730:
[----:B------:R-:W-:Y:S05]  /*10fc0*/  BSYNC B0 ;  /* 0x0000000000007941 */ /* 0x000fea0003800000 */
.L_x_2729:
[----:B-----5:R3:W5:Y:S04]  /*10fd0*/  LDL R36, [R1+0x44] ;  /* 0x0000440001247983 */ /* 0x0207680000100800 */
[----:B0-----:R3:W5:Y:S01]  /*10fe0*/  LDL R15, [R1+0x40] ;  /* 0x00004000010f7983 */ /* 0x0017620000100800 */
[C---:B------:R-:W-:Y:S02]  /*10ff0*/  IADD3 R32, R2.reuse, 0x1d0, RZ ;  /* 0x000001d002207810 */ /* 0x040fe40007ffe0ff */
[C---:B------:R-:W-:Y:S02]  /*11000*/  IADD3 R22, R2.reuse, 0x1e0, RZ ;  /* 0x000001e002167810 */ /* 0x040fe40007ffe0ff */
[C---:B------:R-:W-:Y:S02]  /*11010*/  IADD3 R17, R2.reuse, 0x1f0, RZ ;  /* 0x000001f002117810 */ /* 0x040fe40007ffe0ff */
[----:B------:R-:W-:-:S02]  /*11020*/  IADD3 R14, R2, 0x1b0, RZ ;  /* 0x000001b0020e7810 */ /* 0x000fc40007ffe0ff */
        /* <DEDUP_REMOVED lines=23> */
[----:B---3-5:R-:W-:Y:S02]  /*111a0*/  FFMA.FTZ R12, R36, R3, R4 ;  /* 0x00000003240c7223 */ /* 0x028fe40000010004 */
        /* <DEDUP_REMOVED lines=17> */
.L_x_2731:
[----:B---3--:R-:W-:Y:S01]  /*112c0*/  BSSY B0, `(.L_x_2732) ;  /* 0x0000013000007945 */ /* 0x008fe20003800000 */
[----:B------:R-:W-:Y:S05]  /*112d0*/  @P3 BRA `(.L_x_2733) ;  /* 0x0000011000003947 */ /* 0x000fea0003800000 */
[----:B-1----:R-:W-:Y:S01]  /*112e0*/  MOV R12, UR5 ;  /* 0x00000005000c7c02 */ /* 0x002fe20008000f00 */
[----:B------:R-:W-:Y:S01]  /*112f0*/  IMAD R14, R14, c[0x0][0x1d8], RZ ;  /* 0x000076000e0e7a24 */ /* 0x000fe200078e02ff */
[----:B------:R-:W-:Y:S02]  /*11300*/  MOV R10, R6 ;  /* 0x00000006000a7202 */ /* 0x000fe40000000f00 */
[----:B------:R-:W-:Y:S01]  /*11310*/  MOV R11, R9 ;  /* 0x00000009000b7202 */ /* 0x000fe20000000f00 */
[----:B--2--5:R-:W-:Y:S01]  /*11320*/  FFMA.FTZ R12, R36, R12, UR6 ;  /* 0x00000006240c7e23 */ /* 0x024fe2000801000c */
[----:B------:R-:W-:Y:S01]  /*11330*/  MOV R13, UR5 ;  /* 0x00000005000d7c02 */ /* 0x000fe20008000f00 */
[C---:B------:R-:W-:Y:S02]  /*11340*/  IMAD R14, R21.reuse, c[0x0][0x1dc], R14 ;  /* 0x00007700150e7a24 */ /* 0x040fe400078e020e */
        /* <DEDUP_REMOVED lines=10> */
.L_x_2733:
[----:B------:R-:W-:Y:S05]  /*113f0*/  BSYNC B0 ;  /* 0x0000000000007941 */ /* 0x000fea0003800000 */
.L_x_2732:
        /* <DEDUP_REMOVED lines=21> */
.L_x_2734:
[----:B------:R-:W-:Y:S01]  /*11550*/  BSSY B0, `(.L_x_2735) ;  /* 0x0000015000007945 */ /* 0x000fe20003800000 */
[----:B------:R-:W-:Y:S05]  /*11560*/  @P6 BRA `(.L_x_2736) ;  /* 0x0000013000006947 */ /* 0x000fea0003800000 */
[----:B-----5:R-:W3:Y:S04]  /*11570*/  LDL.LU R15, [R1+0x34] ;  /* 0x00003400010f7983 */ /* 0x020ee80000300800 */
        /* <DEDUP_REMOVED lines=18> */
.L_x_2736:
[----:B------:R-:W-:Y:S05]  /*116a0*/  BSYNC B0 ;  /* 0x0000000000007941 */ /* 0x000fea0003800000 */
.L_x_2735:
        /* <DEDUP_REMOVED lines=16> */
[----:B---3-5:R-:W-:Y:S02]  /*117b0*/  FADD.FTZ R15, -R13, 1 ;  /* 0x3f8000000d0f7421 */ /* 0x028fe40000010100 */
[----:B------:R-:W-:Y:S02]  /*117c0*/  FMUL.FTZ R27, R27, R13 ;  /* 0x0000000d1b1b7220 */ /* 0x000fe40000410000 */
[----:B------:R-:W-:-:S02]  /*117d0*/  FFMA.FTZ R15, R11, R15, 1 ;  /* 0x3f8000000b0f7423 */ /* 0x000fc4000001000f */
[----:B------:R-:W-:Y:S02]  /*117e0*/  FMUL.FTZ R26, R26, R14 ;  /* 0x0000000e1a1a7220 */ /* 0x000fe40000410000 */
[----:B------:R-:W-:Y:S02]  /*117f0*/  FMUL.FTZ R27, R27, R15 ;  /* 0x0000000f1b1b7220 */ /* 0x000fe40000410000 */
.L_x_2737:
        /* <DEDUP_REMOVED lines=21> */
.L_x_2739:
[----:B------:R-:W-:Y:S05]  /*11950*/  BSYNC B0 ;  /* 0x0000000000007941 */ /* 0x000fea0003800000 */
.L_x_2738:
        /* <DEDUP_REMOVED lines=21> */
.L_x_2740:
        /* <DEDUP_REMOVED lines=21> */
.L_x_2742:
[----:B------:R-:W-:Y:S05]  /*11c00*/  BSYNC B0 ;  /* 0x0000000000007941 */ /* 0x000fea0003800000 */
.L_x_2741:
        /* <DEDUP_REMOVED lines=21> */
.L_x_2743:
[----:B------:R-:W-:Y:S01]  /*11d60*/  BSSY B0, `(.L_x_2744) ;  /* 0x0000014000007945 */ /* 0x000fe20003800000 */
[----:B------:R-:W-:Y:S05]  /*11d70*/  @P2 BRA `(.L_x_2745) ;  /* 0x0000012000002947 */ /* 0x000fea0003800000 */
[----:B0-----:R-:W3:Y:S04]  /*11d80*/  LDL.LU R11, [R1+0x10] ;  /* 0x00001000010b7983 */ /* 0x001ee80000300800 */
[----:B------:R-:W4:Y:S01]  /*11d90*/  LDL.LU R10, [R1+0xc] ;  /* 0x00000c00010a7983 */ /* 0x000f220000300800 */
[----:B------:R-:W-:Y:S01]  /*11da0*/  MOV R7, R9 ;  /* 0x0000000900077202 */ /* 0x000fe20000000f00 */
[----:B------:R-:W-:Y:S01]  /*11db0*/  IMAD R4, R20, c[0x0][0x1d8], RZ ;  /* 0x0000760014047a24 */ /* 0x000fe200078e02ff */
[----:B-1----:R-:W-:-:S02]  /*11dc0*/  MOV R5, UR5 ;  /* 0x0000000500057c02 */ /* 0x002fc40008000f00 */
[----:B------:R-:W-:Y:S01]  /*11dd0*/  MOV R8, UR5 ;  /* 0x0000000500087c02 */ /* 0x000fe20008000f00 */
[----:B------:R-:W-:-:S04]  /*11de0*/  IMAD.WIDE.U32 R6, R17, c[0x0][0x1d8], R6 ;  /* 0x0000760011067a25 */ /* 0x000fc800078e0006 */
[----:B------:R-:W-:-:S05]  /*11df0*/  IMAD R4, R17, c[0x0][0x1dc], R4 ;  /* 0x0000770011047a24 */ /* 0x000fca00078e0204 */
[----:B------:R-:W-:Y:S02]  /*11e00*/  IADD3 R7, R7, R4, RZ ;  /* 0x0000000407077210 */ /* 0x000fe40007ffe0ff */
[----:B------:R-:W-:Y:S01]  /*11e10*/  LEA R4, P0, R6, c[0x0][0x160], 0x2 ;  /* 0x0000580006047a11 */ /* 0x000fe200078010ff */
[----:B--23--:R-:W-:Y:S02]  /*11e20*/  FFMA.FTZ R5, R11, R5, UR6 ;  /* 0x000000060b057e23 */ /* 0x00cfe40008010005 */
[----:B----4-:R-:W-:Y:S02]  /*11e30*/  FFMA.FTZ R8, R10, R8, UR6 ;  /* 0x000000060a087e23 */ /* 0x010fe40008010008 */
[----:B------:R-:W-:Y:S01]  /*11e40*/  FFMA.FTZ R3, R3, R18, -R5 ;  /* 0x0000001203037223 */ /* 0x000fe20000010805 */
[----:B------:R-:W-:Y:S01]  /*11e50*/  LEA.HI.X R5, R6, c[0x0][0x164], R7, 0x2, P0 ;  /* 0x0000590006057a11 */ /* 0x000fe200000f1407 */
[----:B------:R-:W-:Y:S02]  /*11e60*/  FFMA.FTZ R8, R16, R19, -R8 ;  /* 0x0000001310087223 */ /* 0x000fe40000010808 */
[----:B------:R-:W-:-:S02]  /*11e70*/  FMUL.FTZ R6, R3, UR23 ;  /* 0x0000001703067c20 */ /* 0x000fc40008410000 */
[----:B------:R-:W-:-:S05]  /*11e80*/  FMUL.FTZ R7, R8, UR23 ;  /* 0x0000001708077c20 */ /* 0x000fca0008410000 */
[----:B------:R0:W-:Y:S02]  /*11e90*/  STG.E.64 [R4.64], R6 ;  /* 0x0000000604007986 */ /* 0x0001e4000c101b12 */
.L_x_2745:
[----:B------:R-:W-:Y:S05]  /*11ea0*/  BSYNC B0 ;  /* 0x0000000000007941 */ /* 0x000fea0003800000 */
.L_x_2744:
[----:B-1----:R-:W-:Y:S02]  /*11eb0*/  ULDC UR5, c[0x0][0x10] ;  /* 0x0000040000057ab9 */ /* 0x002fe40000000800 */
[----:B------:R-:W-:Y:S02]  /*11ec0*/  UIADD3 UR9, UR9, UR5, URZ ;  /* 0x0000000509097290 */ /* 0x000fe4000fffe03f */
[----:B------:R-:W-:Y:S02]  /*11ed0*/  UIADD3 UR4, UR4, 0x1, URZ ;  /* 0x0000000104047890 */ /* 0x000fe4000fffe03f */
[----:B------:R-:W-:-:S06]  /*11ee0*/  UISETP.GE.AND UP0, UPT, UR9, UR8, UPT ;  /* 0x000000080900728c */ /* 0x000fcc000bf06270 */
[----:B------:R-:W-:-:S13]  /*11ef0*/  PLOP3.LUT P0, PT, PT, PT, UP0, 0x80, 0x0 ;  /* 0x000000000000781c */ /* 0x000fda0003f0f008 */
[----:B------:R-:W-:Y:S01]  /*11f00*/  @P0 CALL.REL.NOINC `(.L_x_2599) ;  /* 0x0000001000000944 */ /* 0x000fe20003c00000 */
[----:B------:R-:W-:Y:S05]  /*11f10*/  BRA `(.L_x_2746) ;  /* 0xfffee59000007947 */ /* 0x000fea000383ffff */
.L_x_2599:
        /* <DEDUP_REMOVED lines=18> */
.L_x_2748:
[----:B------:R-:W-:Y:S05]  /*12040*/  BSYNC B0 ;  /* 0x0000000000007941 */ /* 0x000fea0003800000 */
.L_x_2747:
        /* <DEDUP_REMOVED lines=11> */
.L_x_2750:
[----:B------:R-:W3:Y:S01]  /*12100*/  LDG.E.STRONG.GPU R5, [R2.64] ;  /* 0x0000001202057981 */ /* 0x000ee2000c1ef900 */
[----:B------:R-:W-:Y:S01]  /*12110*/  YIELD ;  /* 0x0000000000007946 */ /* 0x000fe20003800000 */
[----:B---3--:R-:W-:Y:S01]  /*12120*/  ISETP.NE.AND P0, PT, R5, R4, PT ;  /* 0x000000040500720c */ /* 0x008fe20003f05270 */
[----:B------:R-:W-:-:S12]  /*12130*/  CCTL.IVALL ;  /* 0x00000000ff00798f */ /* 0x000fd80002000000 */
[----:B------:R-:W-:Y:S05]  /*12140*/  @P0 BRA `(.L_x_2750) ;  /* 0xffffffb000000947 */ /* 0x000fea000383ffff */
.L_x_2749:
[----:B------:R-:W-:Y:S02]  /*12150*/  WARPSYNC 0xffffffff ;  /* 0xffffffff00007948 */ /* 0x000fe40003800000 */
[----:B------:R-:W-:Y:S01]  /*12160*/  MOV R21, c[0x0][0x1dc] ;  /* 0x0000770000157a02 */ /* 0x000fe20000000f00 */
[----:B------:R-:W-:Y:S01]  /*12170*/  BAR.SYNC.DEFER_BLOCKING 0x0 ;  /* 0x0000000000007b1d */ /* 0x000fe20000010000 */
[----:B------:R-:W-:Y:S02]  /*12180*/  SHF.R.S32.HI R2, RZ, 0x1f, R0 ;  /* 0x0000001fff027819 */ /* 0x000fe40000011400 */
[----:B------:R-:W-:-:S04]  /*12190*/  LEA.HI R3, P0, R21, c[0x0][0x1d8], RZ, 0x1 ;  /* 0x0000760015037a11 */ /* 0x000fc800078108ff */
[----:B------:R-:W-:-:S04]  /*121a0*/  IADD3.X R4, RZ, c[0x0][0x1dc], RZ, P0, !PT ;  /* 0x00007700ff047a10 */ /* 0x000fc800007fe4ff */
[--C-:B------:R-:W-:Y:S02]  /*121b0*/  SHF.R.S64 R3, R3, 0x1, R4.reuse ;  /* 0x0000000103037819 */ /* 0x100fe40000001004 */
        /* <DEDUP_REMOVED lines=18> */
.L_x_2751:
[----:B------:R-:W-:-:S04]  /*122e0*/  LEA R8, P0, R0, c[0x0][0x1b8], 0x2 ;  /* 0x00006e0000087a11 */ /* 0x000fc800078010ff */
[----:B------:R-:W-:Y:S02]  /*122f0*/  LEA.HI.X R9, R0, c[0x0][0x1bc], R9, 0x2, P0 ;  /* 0x00006f0000097a11 */ /* 0x000fe400000f1409 */
[-C--:B------:R-:W-:Y:S02]  /*12300*/  LEA R10, P0, R3, R8.reuse, 0x2 ;  /* 0x00000008030a7211 */ /* 0x080fe400078010ff */
[-C--:B------:R-:W-:Y:S01]  /*12310*/  LEA R14, P2, R25, R8.reuse, 0x2 ;  /* 0x00000008190e7211 */ /* 0x080fe200078410ff */
[----:B0-----:R0:W3:Y:S01]  /*12320*/  LDG.E R2, [R8.64] ;  /* 0x0000001208027981 */ /* 0x0010e2000c1e1900 */
[----:B------:R-:W-:Y:S02]  /*12330*/  LEA R12, P1, R18, R8, 0x2 ;  /* 0x00000008120c7211 */ /* 0x000fe400078210ff */
[C---:B------:R-:W-:Y:S02]  /*12340*/  IADD3.X R11, R9.reuse, R27, RZ, P0, !PT ;  /* 0x0000001b090b7210 */ /* 0x040fe400007fe4ff */
[----:B-----5:R-:W-:-:S02]  /*12350*/  IADD3.X R15, R9, R23, RZ, P2, !PT ;  /* 0x00000017090f7210 */ /* 0x020fc400017fe4ff */
[----:B------:R-:W-:Y:S02]  /*12360*/  IADD3.X R13, R21, R9, RZ, P1, !PT ;  /* 0x00000009150d7210 */ /* 0x000fe40000ffe4ff */
[----:B------:R-:W3:Y:S04]  /*12370*/  LDG.E R11, [R10.64] ;  /* 0x000000120a0b7981 */ /* 0x000ee8000c1e1900 */
[----:B------:R-:W4:Y:S04]  /*12380*/  LDG.E R12, [R12.64] ;  /* 0x000000120c0c7981 */ /* 0x000f28000c1e1900 */
[----:B------:R-:W4:Y:S01]  /*12390*/  LDG.E R15, [R14.64] ;  /* 0x000000120e0f7981 */ /* 0x000f22000c1e1900 */
        /* <DEDUP_REMOVED lines=8> */
[----:B---3--:R-:W-:Y:S02]  /*12420*/  F2FP.BF16.PACK_AB R17, R11, R2 ;  /* 0x000000020b11723e */ /* 0x008fe400000010ff */
[----:B----4-:R-:W-:-:S03]  /*12430*/  F2FP.BF16.PACK_AB R19, R15, R12 ;  /* 0x0000000c0f13723e */ /* 0x010fc600000010ff */
[----:B------:R0:W-:Y:S04]  /*12440*/  STG.E [R4.64], R17 ;  /* 0x0000001104007986 */ /* 0x0001e8000c101912 */
[----:B------:R0:W-:Y:S02]  /*12450*/  STG.E [R6.64], R19 ;  /* 0x0000001306007986 */ /* 0x0001e4000c101912 */
[----:B------:R-:W-:Y:S05]  /*12460*/  @P0 BRA `(.L_x_2751) ;  /* 0xfffffe7000000947 */ /* 0x000fea000383ffff */
[----:B------:R-:W-:Y:S05]  /*12470*/  EXIT ;  /* 0x000000000000794d */ /* 0x000fea0003800000 */
.L_x_2752:
        /* <DEDUP_REMOVED lines=16> */
.L_x_5181:


//--------------------- .text._Z35group_norm_nhwc_bwd_one_pass_kernelI11Fp32IOFp16WLi64ELi96ELi768EEv26Group_norm_nhwc_bwd_params --------------------------
	.section	.text._Z35group_norm_nhwc_bwd_one_pass_kernelI11Fp32IOFp16WLi64ELi96ELi768EEv26Group_norm_nhwc_bwd_params,"ax",@progbits
	.sectioninfo	@"SHI_REGISTERS=67"
	.align	128
        .global         _Z35group_norm_nhwc_bwd_one_pass_kernelI11Fp32IOFp16WLi64ELi96ELi768EEv26Group_norm_nhwc_bwd_params
        .type           _Z35group_norm_nhwc_bwd_one_pass_kernelI11Fp32IOFp16WLi64ELi96ELi768EEv26Group_norm_nhwc_bwd_params,@function
        .size           _Z35group_norm_nhwc_bwd_one_pass_kernelI11Fp32IOFp16WLi64ELi96ELi768EEv26Group_norm_nhwc_bwd_params,(.L_x_5182 - _Z35group_norm_nhwc_bwd_one_pass_kernelI11Fp32IOFp16WLi64ELi96ELi768EEv26Group_norm_nhwc_bwd_params)
        .other          _Z35group_norm_nhwc_bwd_one_pass_kernelI11Fp32IOFp16WLi64ELi96ELi768EEv26Group_norm_nhwc_bwd_params,@"STO_CUDA_ENTRY STV_DEFAULT"
_Z35group_norm_nhwc_bwd_one_pass_kernelI11Fp32IOFp16WLi64ELi96ELi768EEv26Group_norm_nhwc_bwd_params:
.text._Z35group_norm_nhwc_bwd_one_pass_kernelI11Fp32IOFp16WLi64ELi96ELi768EEv26Group_norm_nhwc_bwd_params:
        /* <DEDUP_REMOVED lines=43> */
.L_x_2788:
        /* <DEDUP_REMOVED lines=145> */
.L_x_2755:
[----:B---3--:R-:W-:Y:S05]  /*0bc0*/  BSYNC B0 ;  /* 0x0000000000007941 */ /* 0x008fea0003800000 */
.L_x_2754:
        /* <DEDUP_REMOVED lines=29> */
.L_x_2756:
        /* <DEDUP_REMOVED lines=26> */
.L_x_2757:
        /* <DEDUP_REMOVED lines=33> */
.L_x_2758:
        /* <DEDUP_REMOVED lines=31> */
.L_x_2759:
        /* <DEDUP_REMOVED lines=115> */
.L_x_2761:
[----:B------:R-:W-:Y:S05]  /*1a70*/  BSYNC B0 ;  /* 0x0000000000007941 */ /* 0x000fea0003800000 */
.L_x_2760:
        /* <DEDUP_REMOVED lines=79> */
.L_x_2763:
[----:B------:R-:W-:Y:S05]  /*1f70*/  BSYNC B0 ;  /* 0x0000000000007941 */ /* 0x000fea0003800000 */
.L_x_2762:
        /* <DEDUP_REMOVED lines=17> */
.L_x_2765:
[----:B------:R-:W-:Y:S05]  /*2090*/  BSYNC B0 ;  /* 0x0000000000007941 */ /* 0x000fea0003800000 */
.L_x_2764:
        /* <DEDUP_REMOVED lines=28> */
.L_x_2768:
[----:B------:R-:W2:Y:S01]  /*2260*/  LDG.E.STRONG.GPU R22, [R20.64] ;  /* 0x0000000814167981 */ /* 0x000ea2000c1ef900 */
[----:B------:R-:W-:Y:S01]  /*2270*/  YIELD ;  /* 0x0000000000007946 */ /* 0x000fe20003800000 */
[----:B--2---:R-:W-:Y:S01]  /*2280*/  ISETP.NE.AND P0, PT, R22, R25, PT ;  /* 0x000000191600720c */ /* 0x004fe20003f05270 */
[----:B------:R-:W-:-:S12]  /*2290*/  CCTL.IVALL ;  /* 0x00000000ff00798f */ /* 0x000fd80002000000 */
[----:B------:R-:W-:Y:S05]  /*22a0*/  @P0 BRA `(.L_x_2768) ;  /* 0xffffffb000000947 */ /* 0x000fea000383ffff */
.L_x_2767:
        /* <DEDUP_REMOVED lines=20> */
.L_x_2772:
        /* <DEDUP_REMOVED lines=115> */
.L_x_2771:
        /* <DEDUP_REMOVED lines=61> */
.L_x_2773:
[----:B------:R-:W-:-:S13]  /*2ef0*/  ISETP.NE.OR P0, PT, R29, RZ, P0 ;  /* 0x000000ff1d00720c */ /* 0x000fda0000705670 */
[----:B------:R-:W-:Y:S05]  /*2f00*/  @!P0 BRA `(.L_x_2769) ;  /* 0x000001f000008947 */ /* 0x000fea0003800000 */
.L_x_2770:
        /* <DEDUP_REMOVED lines=31> */
.L_x_2769:
        /* <DEDUP_REMOVED lines=12> */
.L_x_2775:
[----:B------:R-:W-:Y:S05]  /*31c0*/  BSYNC B0 ;  /* 0x0000000000007941 */ /* 0x000fea0003800000 */
.L_x_2774:
        /* <DEDUP_REMOVED lines=16> */
.L_x_2766:
        /* <DEDUP_REMOVED lines=33> */
.L_x_2776:
        /* <DEDUP_REMOVED lines=17> */
.L_x_2778:
[----:B------:R-:W-:Y:S05]  /*35f0*/  BSYNC B0 ;  /* 0x0000000000007941 */ /* 0x000fea0003800000 */
.L_x_2777:
        /* <DEDUP_REMOVED lines=19> */
.L_x_2779:
        /* <DEDUP_REMOVED lines=17> */
.L_x_2781:
[----:B------:R-:W-:Y:S05]  /*3840*/  BSYNC B0 ;  /* 0x0000000000007941 */ /* 0x000fea0003800000 */
.L_x_2780:
        /* <DEDUP_REMOVED lines=19> */
.L_x_2782:
        /* <DEDUP_REMOVED lines=17> */
.L_x_2784:
[----:B------:R-:W-:Y:S05]  /*3a90*/  BSYNC B0 ;  /* 0x0000000000007941 */ /* 0x000fea0003800000 */
.L_x_2783:
        /* <DEDUP_REMOVED lines=19> */
.L_x_2785:
        /* <DEDUP_REMOVED lines=16> */
.L_x_2787:
[----:B------:R-:W-:Y:S05]  /*3cd0*/  BSYNC B0 ;  /* 0x0000000000007941 */ /* 0x000fea0003800000 */
.L_x_2786:
[----:B------:R-:W-:Y:S02]  /*3ce0*/  IADD3 R52, R52, c[0x0][0x10], RZ ;  /* 0x0000040034347a10 */ /* 0x000fe40007ffe0ff */
[----:B------:R-:W-:Y:S02]  /*3cf0*/  IADD3 R46, R46, 0x1, RZ ;  /* 0x000000012e2e7810 */ /* 0x000fe40007ffe0ff */
[----:B------:R-:W-:-:S13]  /*3d00*/  ISETP.GE.AND P0, PT, R52, UR4, PT ;  /* 0x0000000434007c0c */ /* 0x000fda000bf06270 */
[----:B------:R-:W-:Y:S01]  /*3d10*/  @P0 CALL.REL.NOINC `(.L_x_2753) ;  /* 0x0000001000000944 */ /* 0x000fe20003c00000 */
[----:B------:R-:W-:Y:S05]  /*3d20*/  BRA `(.L_x_2788) ;  /* 0xffffc58000007947 */ /* 0x000fea000383ffff */
.L_x_2753:
        /* <DEDUP_REMOVED lines=18> */
.L_x_2790:
[----:B------:R-:W-:Y:S05]  /*3e50*/  BSYNC B0 ;  /* 0x0000000000007941 */ /* 0x000fea0003800000 */
.L_x_2789:
        /* <DEDUP_REMOVED lines=11> */
.L_x_2792:
[----:B------:R-:W2:Y:S01]  /*3f10*/  LDG.E.STRONG.GPU R5, [R2.64] ;  /* 0x0000000802057981 */ /* 0x000ea2000c1ef900 */
[----:B------:R-:W-:Y:S01]  /*3f20*/  YIELD ;  /* 0x0000000000007946 */ /* 0x000fe20003800000 */
[----:B--2---:R-:W-:Y:S01]  /*3f30*/  ISETP.NE.AND P0, PT, R5, R0, PT ;  /* 0x000000000500720c */ /* 0x004fe20003f05270 */
[----:B------:R-:W-:-:S12]  /*3f40*/  CCTL.IVALL ;  /* 0x00000000ff00798f */ /* 0x000fd80002000000 */
[----:B------:R-:W-:Y:S05]  /*3f50*/  @P0 BRA `(.L_x_2792) ;  /* 0xffffffb000000947 */ /* 0x000fea000383ffff */
.L_x_2791:
        /* <DEDUP_REMOVED lines=25> */
.L_x_2793:
        /* <DEDUP_REMOVED lines=26> */
.L_x_2794:
        /* <DEDUP_REMOVED lines=15> */
.L_x_5182:


//--------------------- .text._Z35group_norm_nhwc_bwd_one_pass_kernelI11Fp32IOFp16WLi128ELi96ELi768EEv26Group_norm_nhwc_bwd_params --------------------------
	.section	.text._Z35group_norm_nhwc_bwd_one_pass_kernelI11Fp32IOFp16WLi128ELi96ELi768EEv26Group_norm_nhwc_bwd_params,"ax",@progbits
	.sectioninfo	@"SHI_REGISTERS=80"
	.align	128
        .global         _Z35group_norm_nhwc_bwd_one_pass_kernelI11Fp32IOFp16WLi128ELi96ELi768EEv26Group_norm_nhwc_bwd_params
        .type           _Z35group_norm_nhwc_bwd_one_pass_kernelI11Fp32IOFp16WLi128ELi96ELi768EEv26Group_norm_nhwc_bwd_params,@function
        .size           _Z35group_norm_nhwc_bwd_one_pass_kernelI11Fp32IOFp16WLi128ELi96ELi768EEv26Group_norm_nhwc_bwd_params,(.L_x_5183 - _Z35group_norm_nhwc_bwd_one_pass_kernelI11Fp32IOFp16WLi128ELi96ELi768EEv26Group_norm_nhwc_bwd_params)
        .other          _Z35group_norm_nhwc_bwd_one_pass_kernelI11Fp32IOFp16WLi128ELi96ELi768EEv26Group_norm_nhwc_bwd_params,@"STO_CUDA_ENTRY STV_DEFAULT"
_Z35group_norm_nhwc_bwd_one_pass_kernelI11Fp32IOFp16WLi128ELi96ELi768EEv26Group_norm_nhwc_bwd_params:
.text._Z35group_norm_nhwc_bwd_one_pass_kernelI11Fp32IOFp16WLi128ELi96ELi768EEv26Group_norm_nhwc_bwd_params:
        /* <DEDUP_REMOVED lines=47> */
.L_x_2846:
        /* <DEDUP_REMOVED lines=232> */
.L_x_2797:
[----:B0-----:R-:W-:Y:S05]  /*1170*/  BSYNC B0 ;  /* 0x0000000000007941 */ /* 0x001fea0003800000 */
.L_x_2796:
        /* <DEDUP_REMOVED lines=29> */
.L_x_2798:
        /* <DEDUP_REMOVED lines=26> */
.L_x_2799:
        /* <DEDUP_REMOVED lines=41> */
.L_x_2800:
        /* <DEDUP_REMOVED lines=35> */
.L_x_2801:
        /* <DEDUP_REMOVED lines=35> */
.L_x_2802:
        /* <DEDUP_REMOVED lines=35> */
.L_x_2803:
        /* <DEDUP_REMOVED lines=35> */
.L_x_2804:
        /* <DEDUP_REMOVED lines=31> */
.L_x_2805:
        /* <DEDUP_REMOVED lines=109> */
.L_x_2807:
[----:B------:R-:W-:Y:S05]  /*2900*/  BSYNC B0 ;  /* 0x0000000000007941 */ /* 0x000fea0003800000 */
.L_x_2806:
        /* <DEDUP_REMOVED lines=79> */
.L_x_2809:
[----:B------:R-:W-:Y:S05]  /*2e00*/  BSYNC B0 ;  /* 0x0000000000007941 */ /* 0x000fea0003800000 */
.L_x_2808:
        /* <DEDUP_REMOVED lines=19> */
.L_x_2811:
[----:B------:R-:W-:Y:S05]  /*2f40*/  BSYNC B0 ;  /* 0x0000000000007941 */ /* 0x000fea0003800000 */
.L_x_2810:
        /* <DEDUP_REMOVED lines=28> */
.L_x_2814:
[----:B0-----:R-:W2:Y:S01]  /*3110*/  LDG.E.STRONG.GPU R29, [R30.64] ;  /* 0x0000000e1e1d7981 */ /* 0x001ea2000c1ef900 */
[----:B------:R-:W-:Y:S01]  /*3120*/  YIELD ;  /* 0x0000000000007946 */ /* 0x000fe20003800000 */
[----:B--2---:R-:W-:Y:S01]  /*3130*/  ISETP.NE.AND P0, PT, R29, R34, PT ;  /* 0x000000221d00720c */ /* 0x004fe20003f05270 */
[----:B------:R-:W-:-:S12]  /*3140*/  CCTL.IVALL ;  /* 0x00000000ff00798f */ /* 0x000fd80002000000 */
[----:B------:R-:W-:Y:S05]  /*3150*/  @P0 BRA `(.L_x_2814) ;  /* 0xffffffb000000947 */ /* 0x000fea000383ffff */
.L_x_2813:
        /* <DEDUP_REMOVED lines=20> */
.L_x_2818:
        /* <DEDUP_REMOVED lines=116> */
.L_x_2817:
        /* <DEDUP_REMOVED lines=62> */
.L_x_2819:
[----:B------:R-:W-:-:S13]  /*3dc0*/  ISETP.NE.OR P0, PT, RZ, UR4, P0 ;  /* 0x00000004ff007c0c */ /* 0x000fda0008705670 */
[----:B------:R-:W-:Y:S05]  /*3dd0*/  @!P0 BRA `(.L_x_2815) ;  /* 0x000001f000008947 */ /* 0x000fea0003800000 */
.L_x_2816:
        /* <DEDUP_REMOVED lines=31> */
.L_x_2815:
        /* <DEDUP_REMOVED lines=12> */
.L_x_2821:
[----:B------:R-:W-:Y:S05]  /*4090*/  BSYNC B0 ;  /* 0x0000000000007941 */ /* 0x000fea0003800000 */
.L_x_2820:
        /* <DEDUP_REMOVED lines=16> */
.L_x_2812:
        /* <DEDUP_REMOVED lines=32> */
.L_x_2822:
        /* <DEDUP_REMOVED lines=17> */
.L_x_2824:
[----:B------:R-:W-:Y:S05]  /*44b0*/  BSYNC B0 ;  /* 0x0000000000007941 */ /* 0x000fea0003800000 */
.L_x_2823:
        /* <DEDUP_REMOVED lines=19> */
.L_x_2825:
        /* <DEDUP_REMOVED lines=17> */
.L_x_2827:
[----:B------:R-:W-:Y:S05]  /*4700*/  BSYNC B0 ;  /* 0x0000000000007941 */ /* 0x000fea0003800000 */
.L_x_2826:
        /* <DEDUP_REMOVED lines=19> */
.L_x_2828:
        /* <DEDUP_REMOVED lines=17> */
.L_x_2830:
[----:B------:R-:W-:Y:S05]  /*4950*/  BSYNC B0 ;  /* 0x0000000000007941 */ /* 0x000fea0003800000 */
.L_x_2829:
        /* <DEDUP_REMOVED lines=32> */
.L_x_2831:
        /* <DEDUP_REMOVED lines=17> */
.L_x_2833:
[----:B------:R-:W-:Y:S05]  /*4c70*/  BSYNC B0 ;  /* 0x0000000000007941 */ /* 0x000fea0003800000 */
.L_x_2832:
        /* <DEDUP_REMOVED lines=19> */
.L_x_2834:
        /* <DEDUP_REMOVED lines=17> */
.L_x_2836:
[----:B------:R-:W-:Y:S05]  /*4ec0*/  BSYNC B0 ;  /* 0x0000000000007941 */ /* 0x000fea0003800000 */
.L_x_2835:
        /* <DEDUP_REMOVED lines=19> */
.L_x_2837:
        /* <DEDUP_REMOVED lines=17> */
.L_x_2839:
[----:B------:R-:W-:Y:S05]  /*5110*/  BSYNC B0 ;  /* 0x0000000000007941 */ /* 0x000fea0003800000 */
.L_x_2838:
        /* <DEDUP_REMOVED lines=19> */
.L_x_2840:
        /* <DEDUP_REMOVED lines=17> */
.L_x_2842:
[----:B------:R-:W-:Y:S05]  /*5360*/  BSYNC B0 ;  /* 0x0000000000007941 */ /* 0x000fea0003800000 */
.L_x_2841:
        /* <DEDUP_REMOVED lines=19> */
.L_x_2843:
        /* <DEDUP_REMOVED lines=16> */
.L_x_2845:
[----:B------:R-:W-:Y:S05]  /*55a0*/  BSYNC B0 ;  /* 0x0000000000007941 */ /* 0x000fea0003800000 */
.L_x_2844:
[----:B------:R-:W-:Y:S01]  /*55b0*/  ULDC UR4, c[0x0][0x10] ;  /* 0x0000040000047ab9 */ /* 0x000fe20000000800 */
[----:B------:R-:W-:Y:S01]  /*55c0*/  IADD3 R60, R60, 0x1, RZ ;  /* 0x000000013c3c7810 */ /* 0x000fe20007ffe0ff */
[----:B------:R-:W-:-:S04]  /*55d0*/  UIADD3 UR7, UR7, UR4, URZ ;  /* 0x0000000407077290 */ /* 0x000fc8000fffe03f */
[----:B------:R-:W-:-:S06]  /*55e0*/  UISETP.GE.AND UP0, UPT, UR7, UR6, UPT ;  /* 0x000000060700728c */ /* 0x000fcc000bf06270 */
[----:B------:R-:W-:-:S13]  /*55f0*/  PLOP3.LUT P0, PT, PT, PT, UP0, 0x80, 0x0 ;  /* 0x000000000000781c */ /* 0x000fda0003f0f008 */
[----:B------:R-:W-:Y:S01]  /*5600*/  @P0 CALL.REL.NOINC `(.L_x_2795) ;  /* 0x0000001000000944 */ /* 0x000fe20003c00000 */
[----:B------:R-:W-:Y:S05]  /*5610*/  BRA `(.L_x_2846) ;  /* 0xffffacd000007947 */ /* 0x000fea000383ffff */
.L_x_2795:
        /* <DEDUP_REMOVED lines=18> */
.L_x_2848:
[----:B------:R-:W-:Y:S05]  /*5740*/  BSYNC B0 ;  /* 0x0000000000007941 */ /* 0x000fea0003800000 */
.L_x_2847:
        /* <DEDUP_REMOVED lines=11> */
.L_x_2850:
[----:B------:R-:W2:Y:S01]  /*5800*/  LDG.E.STRONG.GPU R5, [R2.64] ;  /* 0x0000000e02057981 */ /* 0x000ea2000c1ef900 */
[----:B------:R-:W-:Y:S01]  /*5810*/  YIELD ;  /* 0x0000000000007946 */ /* 0x000fe20003800000 */
[----:B--2---:R-:W-:Y:S01]  /*5820*/  ISETP.NE.AND P0, PT, R5, R4, PT ;  /* 0x000000040500720c */ /* 0x004fe20003f05270 */
[----:B------:R-:W-:-:S12]  /*5830*/  CCTL.IVALL ;  /* 0x00000000ff00798f */ /* 0x000fd80002000000 */
[----:B------:R-:W-:Y:S05]  /*5840*/  @P0 BRA `(.L_x_2850) ;  /* 0xffffffb000000947 */ /* 0x000fea000383ffff */
.L_x_2849:
        /* <DEDUP_REMOVED lines=25> */
.L_x_2851:
        /* <DEDUP_REMOVED lines=26> */
.L_x_2852:
        /* <DEDUP_REMOVED lines=16> */
.L_x_5183:


//--------------------- .text._Z35group_norm_nhwc_bwd_one_pass_kernelI11Fp32IOFp16WLi256ELi96ELi768EEv26Group_norm_nhwc_bwd_params --------------------------
	.section	.text._Z35group_norm_nhwc_bwd_one_pass_kernelI11Fp32IOFp16WLi256ELi96ELi768EEv26Group_norm_nhwc_bwd_params,"ax",@progbits
	.sectioninfo	@"SHI_REGISTERS=80"
	.align	128
        .global         _Z35group_norm_nhwc_bwd_one_pass_kernelI11Fp32IOFp16WLi256ELi96ELi768EEv26Group_norm_nhwc_bwd_params
        .type           _Z35group_norm_nhwc_bwd_one_pass_kernelI11Fp32IOFp16WLi256ELi96ELi768EEv26Group_norm_nhwc_bwd_params,@function
        .size           _Z35group_norm_nhwc_bwd_one_pass_kernelI11Fp32IOFp16WLi256ELi96ELi768EEv26Group_norm_nhwc_bwd_params,(.L_x_5184 - _Z35group_norm_nhwc_bwd_one_pass_kernelI11Fp32IOFp16WLi256ELi96ELi768EEv26Group_norm_nhwc_bwd_params)
        .other          _Z35group_norm_nhwc_bwd_one_pass_kernelI11Fp32IOFp16WLi256ELi96ELi768EEv26Group_norm_nhwc_bwd_params,@"STO_CUDA_ENTRY STV_DEFAULT"
_Z35group_norm_nhwc_bwd_one_pass_kernelI11Fp32IOFp16WLi256ELi96ELi768EEv26Group_norm_nhwc_bwd_params:
.text._Z35group_norm_nhwc_bwd_one_pass_kernelI11Fp32IOFp16WLi256ELi96ELi768EEv26Group_norm_nhwc_bwd_params:
        /* <DEDUP_REMOVED lines=59> */
.L_x_2936:
        /* <DEDUP_REMOVED lines=419> */
[----:B--2---:R-:W-:-:S02]  /*1de0*/  @P0 HADD2.F32 R4, -RZ, R3.H0_H0 ;  /* 0x20000003ff040230 */ /* 0x004fc40000004100 */
[----:B---3--:R-:W-:Y:S02]  /*1df0*/  @P0 HADD2.F32 R5, -RZ, R7.H0_H0 ;  /* 0x20000007ff050230 */ /* 0x008fe40000004100 */
[----:B----4-:R-:W-:Y:S02]  /*1e00*/  HADD2.F32 R3, -RZ, R6.H0_H0 ;  /* 0x20000006ff037230 */ /* 0x010fe40000004100 */
[----:B------:R-:W-:Y:S02]  /*1e10*/  HADD2.F32 R6, -RZ, R74.H0_H0 ;  /* 0x2000004aff067230 */ /* 0x000fe40000004100 */
.L_x_2855:
[----:B0-----:R-:W-:Y:S05]  /*1e20*/  BSYNC B0 ;  /* 0x0000000000007941 */ /* 0x001fea0003800000 */
.L_x_2854:
        /* <DEDUP_REMOVED lines=25> */
.L_x_2856:
        /* <DEDUP_REMOVED lines=41> */
.L_x_2857:
        /* <DEDUP_REMOVED lines=54> */
.L_x_2858:
        /* <DEDUP_REMOVED lines=44> */
.L_x_2859:
        /* <DEDUP_REMOVED lines=38> */
.L_x_2860:
        /* <DEDUP_REMOVED lines=37> */
.L_x_2861:
        /* <DEDUP_REMOVED lines=37> */
.L_x_2862:
        /* <DEDUP_REMOVED lines=37> */
.L_x_2863:
        /* <DEDUP_REMOVED lines=37> */
.L_x_2864:
        /* <DEDUP_REMOVED lines=35> */
.L_x_2865:
        /* <DEDUP_REMOVED lines=35> */
.L_x_2866:
        /* <DEDUP_REMOVED lines=35> */
.L_x_2867:
        /* <DEDUP_REMOVED lines=35> */
.L_x_2868:
        /* <DEDUP_REMOVED lines=31> */
.L_x_2869:
        /* <DEDUP_REMOVED lines=31> */
.L_x_2870:
        /* <DEDUP_REMOVED lines=31> */
.L_x_2871:
        /* <DEDUP_REMOVED lines=117> */
.L_x_2873:
[----:B------:R-:W-:Y:S05]  /*49f0*/  BSYNC B0 ;  /* 0x0000000000007941 */ /* 0x000fea0003800000 */
.L_x_2872:
        /* <DEDUP_REMOVED lines=80> */
.L_x_2875:
[----:B------:R-:W-:Y:S05]  /*4f00*/  BSYNC B0 ;  /* 0x0000000000007941 */ /* 0x000fea0003800000 */
.L_x_2874:
        /* <DEDUP_REMOVED lines=20> */
.L_x_2877:
[----:B------:R-:W-:Y:S05]  /*5050*/  BSYNC B0 ;  /* 0x0000000000007941 */ /* 0x000fea0003800000 */
.L_x_2876:
        /* <DEDUP_REMOVED lines=39> */
.L_x_2880:
[----:B------:R-:W-:Y:S02]  /*52d0*/  MOV R28, UR16 ;  /* 0x00000010001c7c02 */ /* 0x000fe40008000f00 */
[----:B------:R-:W-:-:S05]  /*52e0*/  MOV R29, UR17 ;  /* 0x00000011001d7c02 */ /* 0x000fca0008000f00 */
[----:B------:R-:W2:Y:S01]  /*52f0*/  LDG.E.STRONG.GPU R28, [R28.64] ;  /* 0x000000121c1c7981 */ /* 0x000ea2000c1ef900 */
[----:B------:R-:W-:Y:S01]  /*5300*/  YIELD ;  /* 0x0000000000007946 */ /* 0x000fe20003800000 */
[----:B--2---:R-:W-:Y:S01]  /*5310*/  ISETP.NE.AND P0, PT, R28, R30, PT ;  /* 0x0000001e1c00720c */ /* 0x004fe20003f05270 */
[----:B------:R-:W-:-:S12]  /*5320*/  CCTL.IVALL ;  /* 0x00000000ff00798f */ /* 0x000fd80002000000 */
[----:B------:R-:W-:Y:S05]  /*5330*/  @P0 BRA `(.L_x_2880) ;  /* 0xffffff9000000947 */ /* 0x000fea000383ffff */
.L_x_2879:
        /* <DEDUP_REMOVED lines=20> */
.L_x_2884:
        /* <DEDUP_REMOVED lines=162> */
.L_x_2883:
        /* <DEDUP_REMOVED lines=85> */
.L_x_2885:
[----:B01----:R-:W-:-:S13]  /*63f0*/  ISETP.NE.OR P0, PT, RZ, UR14, P0 ;  /* 0x0000000eff007c0c */ /* 0x003fda0008705670 */
[----:B------:R-:W-:Y:S05]  /*6400*/  @!P0 BRA `(.L_x_2881) ;  /* 0x000002a000008947 */ /* 0x000fea0003800000 */
.L_x_2882:
        /* <DEDUP_REMOVED lines=42> */
.L_x_2881:
        /* <DEDUP_REMOVED lines=16> */
.L_x_2887:
[----:B------:R-:W-:Y:S05]  /*67b0*/  BSYNC B0 ;  /* 0x0000000000007941 */ /* 0x000fea0003800000 */
.L_x_2886:
        /* <DEDUP_REMOVED lines=24> */
.L_x_2878:
        /* <DEDUP_REMOVED lines=28> */
.L_x_2888:
        /* <DEDUP_REMOVED lines=20> */
.L_x_2890:
[----:B------:R-:W-:Y:S05]  /*6c40*/  BSYNC B0 ;  /* 0x0000000000007941 */ /* 0x000fea0003800000 */
.L_x_2889:
        /* <DEDUP_REMOVED lines=27> */
.L_x_2891:
        /* <DEDUP_REMOVED lines=19> */
.L_x_2893:
[----:B------:R-:W-:Y:S05]  /*6f30*/  BSYNC B0 ;  /* 0x0000000000007941 */ /* 0x000fea0003800000 */
.L_x_2892:
        /* <DEDUP_REMOVED lines=43> */
.L_x_2894:
        /* <DEDUP_REMOVED lines=19> */
.L_x_2896:
[----:B------:R-:W-:Y:S05]  /*7320*/  BSYNC B0 ;  /* 0x0000000000007941 */ /* 0x000fea0003800000 */
.L_x_2895:
        /* <DEDUP_REMOVED lines=21> */
.L_x_2897:
        /* <DEDUP_REMOVED lines=21> */
.L_x_2899:
[----:B------:R-:W-:Y:S05]  /*75d0*/  BSYNC B0 ;  /* 0x0000000000007941 */ /* 0x000fea0003800000 */
.L_x_2898:
        /* <DEDUP_REMOVED lines=21> */
.L_x_2900:
        /* <DEDUP_REMOVED lines=21> */
.L_x_2902:
[----:B------:R-:W-:Y:S05]  /*7880*/  BSYNC B0 ;  /* 0x0000000000007941 */ /* 0x000fea0003800000 */
.L_x_2901:
        /* <DEDUP_REMOVED lines=39> */
.L_x_2903:
        /* <DEDUP_REMOVED lines=19> */
.L_x_2905:
[----:B------:R-:W-:Y:S05]  /*7c30*/  BSYNC B0 ;  /* 0x0000000000007941 */ /* 0x000fea0003800000 */
.L_x_2904:
        /* <DEDUP_REMOVED lines=21> */
.L_x_2906:
        /* <DEDUP_REMOVED lines=21> */
.L_x_2908:
[----:B------:R-:W-:Y:S05]  /*7ee0*/  BSYNC B0 ;  /* 0x0000000000007941 */ /* 0x000fea0003800000 */
.L_x_2907:
        /* <DEDUP_REMOVED lines=21> */
.L_x_2909:
        /* <DEDUP_REMOVED lines=21> */
.L_x_2911:
[----:B------:R-:W-:Y:S05]  /*8190*/  BSYNC B0 ;  /* 0x0000000000007941 */ /* 0x000fea0003800000 */
.L_x_2910:
        /* <DEDUP_REMOVED lines=39> */
.L_x_2912:
        /* <DEDUP_REMOVED lines=19> */
.L_x_2914:
[----:B------:R-:W-:Y:S05]  /*8540*/  BSYNC B0 ;  /* 0x0000000000007941 */ /* 0x000fea0003800000 */
.L_x_2913:
        /* <DEDUP_REMOVED lines=19> */
.L_x_2915:
        /* <DEDUP_REMOVED lines=19> */
.L_x_2917:
[----:B------:R-:W-:Y:S05]  /*87b0*/  BSYNC B0 ;  /* 0x0000000000007941 */ /* 0x000fea0003800000 */
.L_x_2916:
        /* <DEDUP_REMOVED lines=19> */
.L_x_2918:
        /* <DEDUP_REMOVED lines=19> */
.L_x_2920:
[----:B------:R-:W-:Y:S05]  /*8a20*/  BSYNC B0 ;  /* 0x0000000000007941 */ /* 0x000fea0003800000 */
.L_x_2919:
        /* <DEDUP_REMOVED lines=45> */
.L_x_2921:
        /* <DEDUP_REMOVED lines=19> */
.L_x_2923:
[----:B------:R-:W-:Y:S05]  /*8e30*/  BSYNC B0 ;  /* 0x0000000000007941 */ /* 0x000fea0003800000 */
.L_x_2922:
        /* <DEDUP_REMOVED lines=19> */
.L_x_2924:
        /* <DEDUP_REMOVED lines=19> */
.L_x_2926:
[----:B------:R-:W-:Y:S05]  /*90a0*/  BSYNC B0 ;  /* 0x0000000000007941 */ /* 0x000fea0003800000 */
.L_x_2925:
        /* <DEDUP_REMOVED lines=19> */
.L_x_2927:
        /* <DEDUP_REMOVED lines=19> */
.L_x_2929:
[----:B------:R-:W-:Y:S05]  /*9310*/  BSYNC B0 ;  /* 0x0000000000007941 */ /* 0x000fea0003800000 */
.L_x_2928:
        /* <DEDUP_REMOVED lines=19> */
.L_x_2930:
        /* <DEDUP_REMOVED lines=19> */
.L_x_2932:
[----:B------:R-:W-:Y:S05]  /*9580*/  BSYNC B0 ;  /* 0x0000000000007941 */ /* 0x000fea0003800000 */
.L_x_2931:
        /* <DEDUP_REMOVED lines=19> */
.L_x_2933:
        /* <DEDUP_REMOVED lines=18> */
.L_x_2935:
[----:B------:R-:W-:Y:S05]  /*97e0*/  BSYNC B0 ;  /* 0x0000000000007941 */ /* 0x000fea0003800000 */
.L_x_2934:
[----:B-1----:R-:W-:Y:S02]  /*97f0*/  ULDC UR5, c[0x0][0x10] ;  /* 0x0000040000057ab9 */ /* 0x002fe40000000800 */
[----:B------:R-:W-:Y:S02]  /*9800*/  UIADD3 UR9, UR9, UR5, URZ ;  /* 0x0000000509097290 */ /* 0x000fe4000fffe03f */
[----:B------:R-:W-:Y:S02]  /*9810*/  UIADD3 UR4, UR4, 0x1, URZ ;  /* 0x0000000104047890 */ /* 0x000fe4000fffe03f */
[----:B------:R-:W-:-:S06]  /*9820*/  UISETP.GE.AND UP0, UPT, UR9, UR8, UPT ;  /* 0x000000080900728c */ /* 0x000fcc000bf06270 */
[----:B------:R-:W-:-:S13]  /*9830*/  PLOP3.LUT P0, PT, PT, PT, UP0, 0x80, 0x0 ;  /* 0x000000000000781c */ /* 0x000fda0003f0f008 */
[----:B------:R-:W-:Y:S01]  /*9840*/  @P0 CALL.REL.NOINC `(.L_x_2853) ;  /* 0x0000001000000944 */ /* 0x000fe20003c00000 */
[----:B------:R-:W-:Y:S05]  /*9850*/  BRA `(.L_x_2936) ;  /* 0xffff6b5000007947 */ /* 0x000fea000383ffff */
.L_x_2853:
        /* <DEDUP_REMOVED lines=18> */
.L_x_2938:
[----:B------:R-:W-:Y:S05]  /*9980*/  BSYNC B0 ;  /* 0x0000000000007941 */ /* 0x000fea0003800000 */
.L_x_2937:
        /* <DEDUP_REMOVED lines=11> */
.L_x_2940:
[----:B------:R-:W3:Y:S01]  /*9a40*/  LDG.E.STRONG.GPU R5, [R2.64] ;  /* 0x0000001202057981 */ /* 0x000ee2000c1ef900 */
[----:B------:R-:W-:Y:S01]  /*9a50*/  YIELD ;  /* 0x0000000000007946 */ /* 0x000fe20003800000 */
[----:B---3--:R-:W-:Y:S01]  /*9a60*/  ISETP.NE.AND P0, PT, R5, R4, PT ;  /* 0x000000040500720c */ /* 0x008fe20003f05270 */
[----:B------:R-:W-:-:S12]  /*9a70*/  CCTL.IVALL ;  /* 0x00000000ff00798f */ /* 0x000fd80002000000 */
[----:B------:R-:W-:Y:S05]  /*9a80*/  @P0 BRA `(.L_x_2940) ;  /* 0xffffffb000000947 */ /* 0x000fea000383ffff */
.L_x_2939:
        /* <DEDUP_REMOVED lines=25> */
.L_x_2941:
        /* <DEDUP_REMOVED lines=18> */
[----:B---3--:R-:W-:Y:S01]  /*9d40*/  F2FP.PACK_AB R15, R9, R2 ;  /* 0x00000002090f723e */ /* 0x008fe200000000ff */
[----:B------:R-:W-:-:S04]  /*9d50*/  IMAD.WIDE R2, R4, R5, c[0x0][0x168] ;  /* 0x00005a0004027625 */ /* 0x000fc800078e0205 */
[----:B------:R-:W-:Y:S01]  /*9d60*/  IMAD.WIDE R4, R4, R5, c[0x0][0x170] ;  /* 0x00005c0004047625 */ /* 0x000fe200078e0205 */
[----:B----4-:R-:W-:Y:S01]  /*9d70*/  F2FP.PACK_AB R17, R13, R10 ;  /* 0x0000000a0d11723e */ /* 0x010fe200000000ff */
[----:B------:R0:W-:Y:S04]  /*9d80*/  STG.E [R2.64], R15 ;  /* 0x0000000f02007986 */ /* 0x0001e8000c101912 */
[----:B------:R0:W-:Y:S01]  /*9d90*/  STG.E [R4.64], R17 ;  /* 0x0000001104007986 */ /* 0x0001e2000c101912 */
[----:B------:R-:W-:Y:S05]  /*9da0*/  @P0 BRA `(.L_x_2941) ;  /* 0xfffffe7000000947 */ /* 0x000fea000383ffff */
[----:B------:R-:W-:Y:S05]  /*9db0*/  EXIT ;  /* 0x000000000000794d */ /* 0x000fea0003800000 */
.L_x_2942:
        /* <DEDUP_REMOVED lines=12> */
.L_x_5184:


//--------------------- .text._Z35group_norm_nhwc_bwd_one_pass_kernelI11Fp32IOFp16WLi512ELi96ELi768EEv26Group_norm_nhwc_bwd_params --------------------------
	.section	.text._Z35group_norm_nhwc_bwd_one_pass_kernelI11Fp32IOFp16WLi512ELi96ELi768EEv26Group_norm_nhwc_bwd_params,"ax",@progbits
	.sectioninfo	@"SHI_REGISTERS=40"
	.align	128
        .global         _Z35group_norm_nhwc_bwd_one_pass_kernelI11Fp32IOFp16WLi512ELi96ELi768EEv26Group_norm_nhwc_bwd_params
        .type           _Z35group_norm_nhwc_bwd_one_pass_kernelI11Fp32IOFp16WLi512ELi96ELi768EEv26Group_norm_nhwc_bwd_params,@function
        .size           _Z35group_norm_nhwc_bwd_one_pass_kernelI11Fp32IOFp16WLi512ELi96ELi768EEv26Group_norm_nhwc_bwd_params,(.L_x_5185 - _Z35group_norm_nhwc_bwd_one_pass_kernelI11Fp32IOFp16WLi512ELi96ELi768EEv26Group_norm_nhwc_bwd_params)
        .other          _Z35group_norm_nhwc_bwd_one_pass_kernelI11Fp32IOFp16WLi512ELi96ELi768EEv26Group_norm_nhwc_bwd_params,@"STO_CUDA_ENTRY STV_DEFAULT"
_Z35group_norm_nhwc_bwd_one_pass_kernelI11Fp32IOFp16WLi512ELi96ELi768EEv26Group_norm_nhwc_bwd_params:
.text._Z35group_norm_nhwc_bwd_one_pass_kernelI11Fp32IOFp16WLi512ELi96ELi768EEv26Group_norm_nhwc_bwd_params:
        /* <DEDUP_REMOVED lines=75> */
.L_x_3090:
        /* <DEDUP_REMOVED lines=819> */
.L_x_2945:
[----:B------:R-:W-:Y:S05]  /*37e0*/  BSYNC B0 ;  /* 0x0000000000007941 */ /* 0x000fea0003800000 */
.L_x_2944:
        /* <DEDUP_REMOVED lines=26> */
.L_x_2946:
        /* <DEDUP_REMOVED lines=35> */
.L_x_2947:
        /* <DEDUP_REMOVED lines=49> */
.L_x_2948:
        /* <DEDUP_REMOVED lines=43> */
.L_x_2949:
        /* <DEDUP_REMOVED lines=46> */
.L_x_2950:
        /* <DEDUP_REMOVED lines=46> */
.L_x_2951:
        /* <DEDUP_REMOVED lines=46> */
.L_x_2952:
        /* <DEDUP_REMOVED lines=45> */
.L_x_2953:
        /* <DEDUP_REMOVED lines=45> */
.L_x_2954:
        /* <DEDUP_REMOVED lines=45> */
.L_x_2955:
        /* <DEDUP_REMOVED lines=45> */
.L_x_2956:
        /* <DEDUP_REMOVED lines=45> */
.L_x_2957:
        /* <DEDUP_REMOVED lines=45> */
.L_x_2958:
        /* <DEDUP_REMOVED lines=45> */
.L_x_2959:
        /* <DEDUP_REMOVED lines=45> */
.L_x_2960:
        /* <DEDUP_REMOVED lines=45> */
.L_x_2961:
        /* <DEDUP_REMOVED lines=45> */
.L_x_2962:
        /* <DEDUP_REMOVED lines=45> */
.L_x_2963:
        /* <DEDUP_REMOVED lines=45> */
.L_x_2964:
        /* <DEDUP_REMOVED lines=45> */
.L_x_2965:
        /* <DEDUP_REMOVED lines=45> */
.L_x_2966:
        /* <DEDUP_REMOVED lines=45> */
.L_x_2967:
        /* <DEDUP_REMOVED lines=45> */
.L_x_2968:
        /* <DEDUP_REMOVED lines=45> */
.L_x_2969:
        /* <DEDUP_REMOVED lines=45> */
.L_x_2970:
        /* <DEDUP_REMOVED lines=45> */
.L_x_2971:
        /* <DEDUP_REMOVED lines=39> */
.L_x_2972:
        /* <DEDUP_REMOVED lines=39> */
.L_x_2973:
        /* <DEDUP_REMOVED lines=42> */
.L_x_2974:
        /* <DEDUP_REMOVED lines=35> */
.L_x_2975:
        /* <DEDUP_REMOVED lines=36> */
.L_x_2976:
        /* <DEDUP_REMOVED lines=37> */
.L_x_2977:
        /* <DEDUP_REMOVED lines=148> */
.L_x_2979:
[----:B------:R-:W-:Y:S05]  /*9710*/  BSYNC B0 ;  /* 0x0000000000007941 */ /* 0x000fea0003800000 */
.L_x_2978:
        /* <DEDUP_REMOVED lines=79> */
.L_x_2981:
[----:B------:R-:W-:Y:S05]  /*9c10*/  BSYNC B0 ;  /* 0x0000000000007941 */ /* 0x000fea0003800000 */
.L_x_2980:
        /* <DEDUP_REMOVED lines=21> */
.L_x_2983:
[----:B------:R-:W-:Y:S05]  /*9d70*/  BSYNC B0 ;  /* 0x0000000000007941 */ /* 0x000fea0003800000 */
.L_x_2982:
        /* <DEDUP_REMOVED lines=41> */
.L_x_2986:
[----:B------:R-:W-:Y:S02]  /*a010*/  MOV R12, UR16 ;  /* 0x00000010000c7c02 */ /* 0x000fe40008000f00 */
[----:B------:R-:W-:-:S05]  /*a020*/  MOV R13, UR17 ;  /* 0x00000011000d7c02 */ /* 0x000fca0008000f00 */
[----:B------:R-:W2:Y:S01]  /*a030*/  LDG.E.STRONG.GPU R12, [R12.64] ;  /* 0x000000120c0c7981 */ /* 0x000ea2000c1ef900 */
[----:B------:R-:W-:Y:S01]  /*a040*/  YIELD ;  /* 0x0000000000007946 */ /* 0x000fe20003800000 */
[----:B--2---:R-:W-:Y:S01]  /*a050*/  ISETP.NE.AND P0, PT, R12, R14, PT ;  /* 0x0000000e0c00720c */ /* 0x004fe20003f05270 */
[----:B------:R-:W-:-:S12]  /*a060*/  CCTL.IVALL ;  /* 0x00000000ff00798f */ /* 0x000fd80002000000 */
[----:B------:R-:W-:Y:S05]  /*a070*/  @P0 BRA `(.L_x_2986) ;  /* 0xffffff9000000947 */ /* 0x000fea000383ffff */
.L_x_2985:
        /* <DEDUP_REMOVED lines=20> */
.L_x_2990:
        /* <DEDUP_REMOVED lines=155> */
.L_x_2989:
        /* <DEDUP_REMOVED lines=84> */
.L_x_2991:
[----:B01----:R-:W-:-:S13]  /*b0b0*/  ISETP.NE.OR P0, PT, RZ, UR14, P0 ;  /* 0x0000000eff007c0c */ /* 0x003fda0008705670 */
[----:B------:R-:W-:Y:S05]  /*b0c0*/  @!P0 BRA `(.L_x_2987) ;  /* 0x000002a000008947 */ /* 0x000fea0003800000 */
.L_x_2988:
        /* <DEDUP_REMOVED lines=42> */
.L_x_2987:
        /* <DEDUP_REMOVED lines=16> */
.L_x_2993:
[----:B------:R-:W-:Y:S05]  /*b470*/  BSYNC B0 ;  /* 0x0000000000007941 */ /* 0x000fea0003800000 */
.L_x_2992:
        /* <DEDUP_REMOVED lines=24> */
.L_x_2984:
        /* <DEDUP_REMOVED lines=28> */
.L_x_2994:
        /* <DEDUP_REMOVED lines=20> */
.L_x_2996:
[----:B------:R-:W-:Y:S05]  /*b900*/  BSYNC B0 ;  /* 0x0000000000007941 */ /* 0x000fea0003800000 */
.L_x_2995:
        /* <DEDUP_REMOVED lines=31> */
.L_x_2997:
        /* <DEDUP_REMOVED lines=19> */
.L_x_2999:
[----:B------:R-:W-:Y:S05]  /*bc30*/  BSYNC B0 ;  /* 0x0000000000007941 */ /* 0x000fea0003800000 */
.L_x_2998:
        /* <DEDUP_REMOVED lines=31> */
.L_x_3000:
        /* <DEDUP_REMOVED lines=19> */
.L_x_3002:
[----:B------:R-:W-:Y:S05]  /*bf60*/  BSYNC B0 ;  /* 0x0000000000007941 */ /* 0x000fea0003800000 */
.L_x_3001:
        /* <DEDUP_REMOVED lines=47> */
.L_x_3003:
        /* <DEDUP_REMOVED lines=19> */
.L_x_3005:
[----:B------:R-:W-:Y:S05]  /*c390*/  BSYNC B0 ;  /* 0x0000000000007941 */ /* 0x000fea0003800000 */
.L_x_3004:
        /* <DEDUP_REMOVED lines=25> */
.L_x_3006:
        /* <DEDUP_REMOVED lines=23> */
.L_x_3008:
[----:B------:R-:W-:Y:S05]  /*c6a0*/  BSYNC B0 ;  /* 0x0000000000007941 */ /* 0x000fea0003800000 */
.L_x_3007:
        /* <DEDUP_REMOVED lines=25> */
.L_x_3009:
        /* <DEDUP_REMOVED lines=23> */
.L_x_3011:
[----:B------:R-:W-:Y:S05]  /*c9b0*/  BSYNC B0 ;  /* 0x0000000000007941 */ /* 0x000fea0003800000 */
.L_x_3010:
        /* <DEDUP_REMOVED lines=43> */
.L_x_3012:
        /* <DEDUP_REMOVED lines=19> */
.L_x_3014:
[----:B------:R-:W-:Y:S05]  /*cda0*/  BSYNC B0 ;  /* 0x0000000000007941 */ /* 0x000fea0003800000 */
.L_x_3013:
        /* <DEDUP_REMOVED lines=25> */
.L_x_3015:
        /* <DEDUP_REMOVED lines=23> */
.L_x_3017:
[----:B------:R-:W-:Y:S05]  /*d0b0*/  BSYNC B0 ;  /* 0x0000000000007941 */ /* 0x000fea0003800000 */
.L_x_3016:
        /* <DEDUP_REMOVED lines=25> */
.L_x_3018:
        /* <DEDUP_REMOVED lines=23> */
.L_x_3020:
[----:B------:R-:W-:Y:S05]  /*d3c0*/  BSYNC B0 ;  /* 0x0000000000007941 */ /* 0x000fea0003800000 */
.L_x_3019:
        /* <DEDUP_REMOVED lines=43> */
.L_x_3021:
        /* <DEDUP_REMOVED lines=19> */
.L_x_3023:
[----:B------:R-:W-:Y:S05]  /*d7b0*/  BSYNC B0 ;  /* 0x0000000000007941 */ /* 0x000fea0003800000 */
.L_x_3022:
        /* <DEDUP_REMOVED lines=25> */
.L_x_3024:
        /* <DEDUP_REMOVED lines=23> */
.L_x_3026:
[----:B------:R-:W-:Y:S05]  /*dac0*/  BSYNC B0 ;  /* 0x0000000000007941 */ /* 0x000fea0003800000 */
.L_x_3025:
        /* <DEDUP_REMOVED lines=25> */
.L_x_3027:
        /* <DEDUP_REMOVED lines=23> */
.L_x_3029:
[----:B------:R-:W-:Y:S05]  /*ddd0*/  BSYNC B0 ;  /* 0x0000000000007941 */ /* 0x000fea0003800000 */
.L_x_3028:
        /* <DEDUP_REMOVED lines=43> */
.L_x_3030:
        /* <DEDUP_REMOVED lines=19> */
.L_x_3032:
[----:B------:R-:W-:Y:S05]  /*e1c0*/  BSYNC B0 ;  /* 0x0000000000007941 */ /* 0x000fea0003800000 */
.L_x_3031:
        /* <DEDUP_REMOVED lines=25> */
.L_x_3033:
        /* <DEDUP_REMOVED lines=23> */
.L_x_3035:
[----:B------:R-:W-:Y:S05]  /*e4d0*/  BSYNC B0 ;  /* 0x0000000000007941 */ /* 0x000fea0003800000 */
.L_x_3034:
        /* <DEDUP_REMOVED lines=25> */
.L_x_3036:
        /* <DEDUP_REMOVED lines=23> */
.L_x_3038:
[----:B------:R-:W-:Y:S05]  /*e7e0*/  BSYNC B0 ;  /* 0x0000000000007941 */ /* 0x000fea0003800000 */
.L_x_3037:
        /* <DEDUP_REMOVED lines=43> */
.L_x_3039:
        /* <DEDUP_REMOVED lines=19> */
.L_x_3041:
[----:B------:R-:W-:Y:S05]  /*ebd0*/  BSYNC B0 ;  /* 0x0000000000007941 */ /* 0x000fea0003800000 */
.L_x_3040:
        /* <DEDUP_REMOVED lines=25> */
.L_x_3042:
        /* <DEDUP_REMOVED lines=23> */
.L_x_3044:
[----:B------:R-:W-:Y:S05]  /*eee0*/  BSYNC B0 ;  /* 0x0000000000007941 */ /* 0x000fea0003800000 */
.L_x_3043:
        /* <DEDUP_REMOVED lines=25> */
.L_x_3045:
        /* <DEDUP_REMOVED lines=23> */
.L_x_3047:
[----:B------:R-:W-:Y:S05]  /*f1f0*/  BSYNC B0 ;  /* 0x0000000000007941 */ /* 0x000fea0003800000 */
.L_x_3046:
        /* <DEDUP_REMOVED lines=43> */
.L_x_3048:
        /* <DEDUP_REMOVED lines=19> */
.L_x_3050:
[----:B------:R-:W-:Y:S05]  /*f5e0*/  BSYNC B0 ;  /* 0x0000000000007941 */ /* 0x000fea0003800000 */
.L_x_3049:
        /* <DEDUP_REMOVED lines=25> */
.L_x_3051:
        /* <DEDUP_REMOVED lines=23> */
.L_x_3053:
[----:B------:R-:W-:Y:S05]  /*f8f0*/  BSYNC B0 ;  /* 0x0000000000007941 */ /* 0x000fea0003800000 */
.L_x_3052:
        /* <DEDUP_REMOVED lines=25> */
.L_x_3054:
        /* <DEDUP_REMOVED lines=23> */
.L_x_3056:
[----:B------:R-:W-:Y:S05]  /*fc00*/  BSYNC B0 ;  /* 0x0000000000007941 */ /* 0x000fea0003800000 */
.L_x_3055:
        /* <DEDUP_REMOVED lines=43> */
.L_x_3057:
        /* <DEDUP_REMOVED lines=19> */
.L_x_3059:
[----:B------:R-:W-:Y:S05]  /*fff0*/  BSYNC B0 ;  /* 0x0000000000007941 */ /* 0x000fea0003800000 */
.L_x_3058:
        /* <DEDUP_REMOVED lines=25> */
.L_x_3060:
        /* <DEDUP_REMOVED lines=23> */
.L_x_3062:
[----:B------:R-:W-:Y:S05]  /*10300*/  BSYNC B0 ;  /* 0x0000000000007941 */ /* 0x000fea0003800000 */
.L_x_3061:
        /* <DEDUP_REMOVED lines=25> */
.L_x_3063:
        /* <DEDUP_REMOVED lines=23> */
.L_x_3065:
[----:B------:R-:W-:Y:S05]  /*10610*/  BSYNC B0 ;  /* 0x0000000000007941 */ /* 0x000fea0003800000 */
.L_x_3064:
        /* <DEDUP_REMOVED lines=43> */
.L_x_3066:
        /* <DEDUP_REMOVED lines=19> */
.L_x_3068:
[----:B------:R-:W-:Y:S05]  /*10a00*/  BSYNC B0 ;  /* 0x0000000000007941 */ /* 0x000fea0003800000 */
.L_x_3067:
        /* <DEDUP_REMOVED lines=25> */
.L_x_3069:
        /* <DEDUP_REMOVED lines=23> */
.L_x_3071:
[----:B------:R-:W-:Y:S05]  /*10d10*/  BSYNC B0 ;  /* 0x0000000000007941 */ /* 0x000fea0003800000 */
.L_x_3070:
        /* <DEDUP_REMOVED lines=21> */
.L_x_3072:
        /* <DEDUP_REMOVED lines=21> */
.L_x_3074:
[----:B------:R-:W-:Y:S05]  /*10fc0*/  BSYNC B0 ;  /* 0x0000000000007941 */ /* 0x000fea0003800000 */
.L_x_3073:
        /* <DEDUP_REMOVED lines=47> */
.L_x_3075:
        /* <DEDUP_REMOVED lines=19> */
.L_x_3077:
[----:B------:R-:W-:Y:S05]  /*113f0*/  BSYNC B0 ;  /* 0x0000000000007941 */ /* 0x000fea0003800000 */
.L_x_3076:
        /* <DEDUP_REMOVED lines=21> */
.L_x_3078:
        /* <DEDUP_REMOVED lines=21> */
.L_x_3080:
[----:B------:R-:W-:Y:S05]  /*116a0*/  BSYNC B0 ;  /* 0x0000000000007941 */ /* 0x000fea0003800000 */
.L_x_3079:
        /* <DEDUP_REMOVED lines=21> */
.L_x_3081:
        /* <DEDUP_REMOVED lines=21> */
.L_x_3083:
[----:B------:R-:W-:Y:S05]  /*11950*/  BSYNC B0 ;  /* 0x0000000000007941 */ /* 0x000fea0003800000 */
.L_x_3082:
        /* <DEDUP_REMOVED lines=21> */
.L_x_3084:
        /* <DEDUP_REMOVED lines=21> */
.L_x_3086:
[----:B------:R-:W-:Y:S05]  /*11c00*/  BSYNC B0 ;  /* 0x0000000000007941 */ /* 0x000fea0003800000 */
.L_x_3085:
        /* <DEDUP_REMOVED lines=21> */
.L_x_3087:
        /* <DEDUP_REMOVED lines=20> */
.L_x_3089:
[----:B------:R-:W-:Y:S05]  /*11ea0*/  BSYNC B0 ;  /* 0x0000000000007941 */ /* 0x000fea0003800000 */
.L_x_3088:
[----:B-1----:R-:W-:Y:S02]  /*11eb0*/  ULDC UR5, c[0x0][0x10] ;  /* 0x0000040000057ab9 */ /* 0x002fe40000000800 */
[----:B------:R-:W-:Y:S02]  /*11ec0*/  UIADD3 UR9, UR9, UR5, URZ ;  /* 0x0000000509097290 */ /* 0x000fe4000fffe03f */
[----:B------:R-:W-:Y:S02]  /*11ed0*/  UIADD3 UR4, UR4, 0x1, URZ ;  /* 0x0000000104047890 */ /* 0x000fe4000fffe03f */
[----:B------:R-:W-:-:S06]  /*11ee0*/  UISETP.GE.AND UP0, UPT, UR9, UR8, UPT ;  /* 0x000000080900728c */ /* 0x000fcc000bf06270 */
[----:B------:R-:W-:-:S13]  /*11ef0*/  PLOP3.LUT P0, PT, PT, PT, UP0, 0x80, 0x0 ;  /* 0x000000000000781c */ /* 0x000fda0003f0f008 */
[----:B------:R-:W-:Y:S01]  /*11f00*/  @P0 CALL.REL.NOINC `(.L_x_2943) ;  /* 0x0000001000000944 */ /* 0x000fe20003c00000 */
[----:B------:R-:W-:Y:S05]  /*11f10*/  BRA `(.L_x_3090) ;  /* 0xfffee59000007947 */ /* 0x000fea000383ffff */
.L_x_2943:
        /* <DEDUP_REMOVED lines=18> */
.L_x_3092:
[----:B------:R-:W-:Y:S05]  /*12040*/  BSYNC B0 ;  /* 0x0000000000007941 */ /* 0x000fea0003800000 */
.L_x_3091:
        /* <DEDUP_REMOVED lines=11> */
.L_x_3094:
[----:B------:R-:W3:Y:S01]  /*12100*/  LDG.E.STRONG.GPU R5, [R2.64] ;  /* 0x0000001202057981 */ /* 0x000ee2000c1ef900 */
[----:B------:R-:W-:Y:S01]  /*12110*/  YIELD ;  /* 0x0000000000007946 */ /* 0x000fe20003800000 */
[----:B---3--:R-:W-:Y:S01]  /*12120*/  ISETP.NE.AND P0, PT, R5, R4, PT ;  /* 0x000000040500720c */ /* 0x008fe20003f05270 */
[----:B------:R-:W-:-:S12]  /*12130*/  CCTL.IVALL ;  /* 0x00000000ff00798f */ /* 0x000fd80002000000 */
[----:B------:R-:W-:Y:S05]  /*12140*/  @P0 BRA `(.L_x_3094) ;  /* 0xffffffb000000947 */ /* 0x000fea000383ffff */
.L_x_3093:
        /* <DEDUP_REMOVED lines=25> */
.L_x_3095:
        /* <DEDUP_REMOVED lines=20> */
[----:B---3--:R-:W-:Y:S02]  /*12420*/  F2FP.PACK_AB R17, R11, R2 ;  /* 0x000000020b11723e */ /* 0x008fe400000000ff */
[----:B----4-:R-:W-:-:S03]  /*12430*/  F2FP.PACK_AB R19, R15, R12 ;  /* 0x0000000c0f13723e */ /* 0x010fc600000000ff */
[----:B------:R0:W-:Y:S04]  /*12440*/  STG.E [R4.64], R17 ;  /* 0x0000001104007986 */ /* 0x0001e8000c101912 */
[----:B------:R0:W-:Y:S02]  /*12450*/  STG.E [R6.64], R19 ;  /* 0x0000001306007986 */ /* 0x0001e4000c101912 */
[----:B------:R-:W-:Y:S05]  /*12460*/  @P0 BRA `(.L_x_3095) ;  /* 0xfffffe7000000947 */ /* 0x000fea000383ffff */
[----:B------:R-:W-:Y:S05]  /*12470*/  EXIT ;  /* 0x000000000000794d */ /* 0x000fea0003800000 */
.L_x_3096:
        /* <DEDUP_REMOVED lines=16> */
.L_x_5185:


//--------------------- .text._Z35group_norm_nhwc_fwd_one_pass_kernelI11Bf16IOFp32WLi64ELi96ELi768EEv26Group_norm_nhwc_fwd_params --------------------------
	.section	.text._Z35group_norm_nhwc_fwd_one_pass_kernelI11Bf16IOFp32WLi64ELi96ELi768EEv26Group_norm_nhwc_fwd_params,"ax",@progbits
	.sectioninfo	@"SHI_REGISTERS=40"
	.align	128
        .global         _Z35group_norm_nhwc_fwd_one_pass_kernelI11Bf16IOFp32WLi64ELi96ELi768EEv26Group_norm_nhwc_fwd_params
        .type           _Z35group_norm_nhwc_fwd_one_pass_kernelI11Bf16IOFp32WLi64ELi96ELi768EEv26Group_norm_nhwc_fwd_params,@function
        .size           _Z35group_norm_nhwc_fwd_one_pass_kernelI11Bf16IOFp32WLi64ELi96ELi768EEv26Group_norm_nhwc_fwd_params,(.L_x_5186 - _Z35group_norm_nhwc_fwd_one_pass_kernelI11Bf16IOFp32WLi64ELi96ELi768EEv26Group_norm_nhwc_fwd_params)
        .other          _Z35group_norm_nhwc_fwd_one_pass_kernelI11Bf16IOFp32WLi64ELi96ELi768EEv26Group_norm_nhwc_fwd_params,@"STO_CUDA_ENTRY STV_DEFAULT"
_Z35group_norm_nhwc_fwd_one_pass_kernelI11Bf16IOFp32WLi64ELi96ELi768EEv26Group_norm_nhwc_fwd_params:
.text._Z35group_norm_nhwc_fwd_one_pass_kernelI11Bf16IOFp32WLi64ELi96ELi768EEv26Group_norm_nhwc_fwd_params:
[----:B------:R-:W-:Y:S02]  /*0000*/  MOV R1, c[0x0][0x28] ;  /* 0x00000a0000017a02 */ /* 0x000fe40000000f00 */
[----:B------:R-:W0:Y:S01]  /*0010*/  S2R R30, SR_CTAID.Y ;  /* 0x00000000001e7919 */ /* 0x000e220000002600 */
[----:B------:R-:W-:Y:S02]  /*0020*/  ULDC UR4, c[0x0][0x1d8] ;  /* 0x0000760000047ab9 */ /* 0x000fe40000000800 */
[----:B------:R-:W-:Y:S02]  /*0030*/  ULDC UR5, c[0x0][0x1a8] ;  /* 0x00006a0000057ab9 */ /* 0x000fe40000000800 */
[----:B------:R-:W-:-:S06]  /*0040*/  UIMAD UR4, UR4, UR5, URZ ;  /* 0x00000005040472a4 */ /* 0x000fcc000f8e023f */
[----:B0-----:R-:W-:-:S13]  /*0050*/  ISETP.GE.AND P0, PT, R30, UR4, PT ;  /* 0x000000041e007c0c */ /* 0x001fda000bf06270 */
[----:B------:R-:W-:Y:S05]  /*0060*/  @P0 EXIT ;  /* 0x000000000000094d */ /* 0x000fea0003800000 */
[----:B------:R-:W0:Y:S01]  /*0070*/  S2R R7, SR_TID.X ;  /* 0x0000000000077919 */ /* 0x000e220000002100 */
[----:B------:R-:W-:Y:S01]  /*0080*/  HFMA2.MMA R24, -RZ, RZ, 0, 0 ;  /* 0x00000000ff187435 */ /* 0x000fe200000001ff */
[----:B------:R-:W-:Y:S02]  /*0090*/  ULDC.U8 UR5, c[0x0][0x1dc] ;  /* 0x0000770000057ab9 */ /* 0x000fe40000000000 */
[----:B------:R-:W1:Y:S01]  /*00a0*/  S2R R6, SR_CTAID.X ;  /* 0x0000000000067919 */ /* 0x000e620000002500 */
[----:B------:R-:W-:-:S03]  /*00b0*/  ULDC.64 UR6, c[0x0][0x118] ;  /* 0x0000460000067ab9 */ /* 0x000fc60000000a00 */
[----:B------:R-:W2:Y:S01]  /*00c0*/  S2R R0, SR_LANEID ;  /* 0x0000000000007919 */ /* 0x000ea20000000000 */
[----:B0-----:R-:W-:Y:S01]  /*00d0*/  IMAD.WIDE.U32 R2, R7, -0x55555555, RZ ;  /* 0xaaaaaaab07027825 */ /* 0x001fe200078e00ff */
[----:B------:R-:W-:-:S04]  /*00e0*/  SHF.R.S32.HI R4, RZ, 0x1f, R7 ;  /* 0x0000001fff047819 */ /* 0x000fc80000011407 */
[----:B------:R-:W-:Y:S02]  /*00f0*/  SHF.R.U32.HI R3, RZ, 0x5, R3 ;  /* 0x00000005ff037819 */ /* 0x000fe40000011603 */
[----:B------:R-:W-:-:S03]  /*0100*/  LEA.HI R4, R4, R7, RZ, 0x5 ;  /* 0x0000000704047211 */ /* 0x000fc600078f28ff */
[----:B-1----:R-:W-:Y:S01]  /*0110*/  IMAD R29, R6, c[0x0][0x1e4], R3 ;  /* 0x00007900061d7a24 */ /* 0x002fe200078e0203 */
[----:B------:R-:W-:Y:S01]  /*0120*/  SHF.R.S32.HI R25, RZ, 0x5, R4 ;  /* 0x00000005ff197819 */ /* 0x000fe20000011404 */
[----:B------:R-:W-:-:S03]  /*0130*/  IMAD R31, R3, -0x30, R7 ;  /* 0xffffffd0031f7824 */ /* 0x000fc600078e0207 */
[----:B------:R-:W-:Y:S02]  /*0140*/  ISETP.GE.U32.AND P0, PT, R29, c[0x0][0x1c8], PT ;  /* 0x000072001d007a0c */ /* 0x000fe40003f06070 */
[----:B------:R-:W-:Y:S02]  /*0150*/  SHF.R.S32.HI R2, RZ, 0x1f, R29 ;  /* 0x0000001fff027819 */ /* 0x000fe4000001141d */
[----:B------:R-:W-:Y:S02]  /*0160*/  SHF.L.U32 R31, R31, 0x1, RZ ;  /* 0x000000011f1f7819 */ /* 0x000fe400000006ff */
[----:B------:R-:W-:Y:S02]  /*0170*/  ISETP.GE.AND.EX P0, PT, R2, c[0x0][0x1cc], PT, P0 ;  /* 0x0000730002007a0c */ /* 0x000fe40003f06300 */
[----:B------:R-:W-:Y:S02]  /*0180*/  IADD3 R28, R29, 0x10, RZ ;  /* 0x000000101d1c7810 */ /* 0x000fe40007ffe0ff */
[----:B------:R-:W-:-:S02]  /*0190*/  ISETP.LT.U32.AND P0, PT, R7, 0x300, !P0 ;  /* 0x000003000700780c */ /* 0x000fc40004701070 */
[C---:B------:R-:W-:Y:S02]  /*01a0*/  IADD3 R27, R29.reuse, 0x20, RZ ;  /* 0x000000201d1b7810 */ /* 0x040fe40007ffe0ff */
[----:B--2---:R-:W-:Y:S02]  /*01b0*/  IADD3 R26, R29, 0x30, RZ ;  /* 0x000000301d1a7810 */ /* 0x004fe40007ffe0ff */
.L_x_3119:
[----:B-1----:R-:W-:Y:S01]  /*01c0*/  IABS R8, c[0x0][0x1d8] ;  /* 0x0000760000087a13 */ /* 0x002fe20000000000 */
[----:B------:R-:W-:Y:S01]  /*01d0*/  CS2R R20, SRZ ;  /* 0x0000000000147805 */ /* 0x000fe2000001ff00 */
[----:B0-----:R-:W-:Y:S01]  /*01e0*/  IABS R10, R30 ;  /* 0x0000001e000a7213 */ /* 0x001fe20000000000 */
[----:B------:R-:W-:Y:S01]  /*01f0*/  CS2R R22, SRZ ;  /* 0x0000000000167805 */ /* 0x000fe2000001ff00 */
[----:B------:R-:W0:Y:S08]  /*0200*/  I2F.RP R3, R8 ;  /* 0x0000000800037306 */ /* 0x000e300000209400 */
[----:B0-----:R-:W0:Y:S02]  /*0210*/  MUFU.RCP R3, R3 ;  /* 0x0000000300037308 */ /* 0x001e240000001000 */
[----:B0-----:R-:W-:-:S06]  /*0220*/  IADD3 R4, R3, 0xffffffe, RZ ;  /* 0x0ffffffe03047810 */ /* 0x001fcc0007ffe0ff */
[----:B------:R0:W1:Y:S02]  /*0230*/  F2I.FTZ.U32.TRUNC.NTZ R5, R4 ;  /* 0x0000000400057305 */ /* 0x000064000021f000 */
[----:B0-----:R-:W-:Y:S02]  /*0240*/  MOV R4, RZ ;  /* 0x000000ff00047202 */ /* 0x001fe40000000f00 */
[----:B-1----:R-:W-:-:S05]  /*0250*/  IADD3 R9, RZ, -R5, RZ ;  /* 0x80000005ff097210 */ /* 0x002fca0007ffe0ff */
[----:B------:R-:W-:-:S04]  /*0260*/  IMAD R9, R9, R8, RZ ;  /* 0x0000000809097224 */ /* 0x000fc800078e02ff */
[----:B------:R-:W-:Y:S01]  /*0270*/  IMAD.HI.U32 R5, R5, R9, R4 ;  /* 0x0000000905057227 */ /* 0x000fe200078e0004 */
[----:B------:R-:W-:-:S05]  /*0280*/  MOV R9, R10 ;  /* 0x0000000a00097202 */ /* 0x000fca0000000f00 */
[----:B------:R-:W-:-:S05]  /*0290*/  IMAD.HI.U32 R5, R5, R9, RZ ;  /* 0x0000000905057227 */ /* 0x000fca00078e00ff */
[----:B------:R-:W-:-:S05]  /*02a0*/  IADD3 R3, -R5, RZ, RZ ;  /* 0x000000ff05037210 */ /* 0x000fca0007ffe1ff */
[----:B------:R-:W-:Y:S01]  /*02b0*/  IMAD R3, R8, R3, R9 ;  /* 0x0000000308037224 */ /* 0x000fe200078e0209 */
[----:B------:R-:W-:-:S04]  /*02c0*/  SHF.R.S32.HI R9, RZ, 0x1f, R31 ;  /* 0x0000001fff097819 */ /* 0x000fc8000001141f */
[----:B------:R-:W-:-:S13]  /*02d0*/  ISETP.GT.U32.AND P2, PT, R8, R3, PT ;  /* 0x000000030800720c */ /* 0x000fda0003f44070 */
[-C--:B------:R-:W-:Y:S02]  /*02e0*/  @!P2 IADD3 R3, R3, -R8.reuse, RZ ;  /* 0x800000080303a210 */ /* 0x080fe40007ffe0ff */
[----:B------:R-:W-:Y:S02]  /*02f0*/  @!P2 IADD3 R5, R5, 0x1, RZ ;  /* 0x000000010505a810 */ /* 0x000fe40007ffe0ff */
[----:B------:R-:W-:Y:S01]  /*0300*/  ISETP.GE.U32.AND P1, PT, R3, R8, PT ;  /* 0x000000080300720c */ /* 0x000fe20003f26070 */
[----:B------:R-:W-:Y:S01]  /*0310*/  @P0 IMAD R8, R2, c[0x0][0x1c0], RZ ;  /* 0x0000700002080a24 */ /* 0x000fe200078e02ff */
[----:B------:R-:W-:Y:S02]  /*0320*/  LOP3.LUT R3, R30, c[0x0][0x1d8], RZ, 0x3c, !PT ;  /* 0x000076001e037a12 */ /* 0x000fe400078e3cff */
[----:B------:R-:W-:Y:S01]  /*0330*/  ISETP.NE.AND P2, PT, RZ, c[0x0][0x1d8], PT ;  /* 0x00007600ff007a0c */ /* 0x000fe20003f45270 */
[----:B------:R-:W-:Y:S01]  /*0340*/  @P0 IMAD R13, R29, c[0x0][0x1c4], R8 ;  /* 0x000071001d0d0a24 */ /* 0x000fe200078e0208 */
[----:B------:R-:W-:-:S07]  /*0350*/  ISETP.GE.AND P3, PT, R3, RZ, PT ;  /* 0x000000ff0300720c */ /* 0x000fce0003f66270 */
[----:B------:R-:W-:Y:S02]  /*0360*/  @P1 IADD3 R5, R5, 0x1, RZ ;  /* 0x0000000105051810 */ /* 0x000fe40007ffe0ff */
[----:B------:R-:W-:-:S04]  /*0370*/  ISETP.GE.U32.AND P1, PT, R28, c[0x0][0x1c8], PT ;  /* 0x000072001c007a0c */ /* 0x000fc80003f26070 */
[----:B------:R-:W-:Y:S02]  /*0380*/  @!P3 IADD3 R5, -R5, RZ, RZ ;  /* 0x000000ff0505b210 */ /* 0x000fe40007ffe1ff */
[----:B------:R-:W-:Y:S02]  /*0390*/  @!P2 LOP3.LUT R5, RZ, c[0x0][0x1d8], RZ, 0x33, !PT ;  /* 0x00007600ff05aa12 */ /* 0x000fe400078e33ff */
[----:B------:R-:W-:Y:S02]  /*03a0*/  ISETP.GE.U32.AND P3, PT, R26, c[0x0][0x1c8], PT ;  /* 0x000072001a007a0c */ /* 0x000fe40003f66070 */
[----:B------:R-:W-:Y:S02]  /*03b0*/  IADD3 R3, -R5, RZ, RZ ;  /* 0x000000ff05037210 */ /* 0x000fe40007ffe1ff */
[----:B------:R-:W-:-:S03]  /*03c0*/  SHF.R.S32.HI R4, RZ, 0x1f, R5 ;  /* 0x0000001fff047819 */ /* 0x000fc60000011405 */
[----:B------:R-:W-:Y:S01]  /*03d0*/  IMAD R32, R3, c[0x0][0x1d8], R30 ;  /* 0x0000760003207a24 */ /* 0x000fe200078e021e */
[----:B------:R-:W-:Y:S01]  /*03e0*/  SHF.R.S32.HI R3, RZ, 0x1f, R28 ;  /* 0x0000001fff037819 */ /* 0x000fe2000001141c */
[----:B------:R-:W-:Y:S02]  /*03f0*/  IMAD R4, R4, c[0x0][0x1d0], RZ ;  /* 0x0000740004047a24 */ /* 0x000fe400078e02ff */
[----:B------:R-:W-:Y:S01]  /*0400*/  IMAD R32, R32, 0x60, RZ ;  /* 0x0000006020207824 */ /* 0x000fe200078e02ff */
[----:B------:R-:W-:Y:S01]  /*0410*/  ISETP.GE.AND.EX P1, PT, R3, c[0x0][0x1cc], PT, P1 ;  /* 0x0000730003007a0c */ /* 0x000fe20003f26310 */
[----:B------:R-:W-:Y:S01]  /*0420*/  IMAD R35, R5, c[0x0][0x1d4], R4 ;  /* 0x0000750005237a24 */ /* 0x000fe200078e0204 */
[----:B------:R-:W-:Y:S02]  /*0430*/  SHF.R.S32.HI R4, RZ, 0x1f, R27 ;  /* 0x0000001fff047819 */ /* 0x000fe4000001141b */
[----:B------:R-:W-:Y:S02]  /*0440*/  IADD3 R36, P2, R31, R32, RZ ;  /* 0x000000201f247210 */ /* 0x000fe40007f5e0ff */
[----:B------:R-:W-:-:S02]  /*0450*/  ISETP.GT.U32.OR P1, PT, R7, 0x2ff, P1 ;  /* 0x000002ff0700780c */ /* 0x000fc40000f24470 */
[----:B------:R-:W-:Y:S02]  /*0460*/  LEA.HI.X.SX32 R37, R32, R9, 0x1, P2 ;  /* 0x0000000920257211 */ /* 0x000fe400010f0eff */
[----:B------:R-:W-:-:S03]  /*0470*/  ISETP.GE.U32.AND P2, PT, R27, c[0x0][0x1c8], PT ;  /* 0x000072001b007a0c */ /* 0x000fc60003f46070 */
[----:B------:R-:W-:Y:S01]  /*0480*/  IMAD.WIDE.U32 R36, R5, c[0x0][0x1d0], R36 ;  /* 0x0000740005247a25 */ /* 0x000fe200078e0024 */
[----:B------:R-:W-:Y:S02]  /*0490*/  ISETP.GE.AND.EX P2, PT, R4, c[0x0][0x1cc], PT, P2 ;  /* 0x0000730004007a0c */ /* 0x000fe40003f46320 */
[----:B------:R-:W-:Y:S02]  /*04a0*/  SHF.R.S32.HI R5, RZ, 0x1f, R26 ;  /* 0x0000001fff057819 */ /* 0x000fe4000001141a */
[----:B------:R-:W-:Y:S01]  /*04b0*/  IADD3 R35, R37, R35, RZ ;  /* 0x0000002325237210 */ /* 0x000fe20007ffe0ff */
[----:B------:R-:W-:Y:S01]  /*04c0*/  @!P1 IMAD R9, R3, c[0x0][0x1c0], RZ ;  /* 0x0000700003099a24 */ /* 0x000fe200078e02ff */
[-C--:B------:R-:W-:Y:S02]  /*04d0*/  @!P1 MOV R34, R36.reuse ;  /* 0x0000002400229202 */ /* 0x080fe40000000f00 */
[----:B------:R-:W-:Y:S01]  /*04e0*/  ISETP.GT.U32.OR P2, PT, R7, 0x2ff, P2 ;  /* 0x000002ff0700780c */ /* 0x000fe20001744470 */
[C---:B------:R-:W-:Y:S01]  /*04f0*/  @!P1 IMAD R15, R28.reuse, c[0x0][0x1c4], R9 ;  /* 0x000071001c0f9a24 */ /* 0x040fe200078e0209 */
[----:B------:R-:W-:Y:S01]  /*0500*/  @P0 MOV R10, R36 ;  /* 0x00000024000a0202 */ /* 0x000fe20000000f00 */
[----:B------:R-:W-:Y:S01]  /*0510*/  @!P1 IMAD.WIDE.U32 R8, R28, c[0x0][0x1c0], R34 ;  /* 0x000070001c089a25 */ /* 0x000fe200078e0022 */
[----:B------:R-:W-:-:S02]  /*0520*/  @P0 MOV R11, R35 ;  /* 0x00000023000b0202 */ /* 0x000fc40000000f00 */
[----:B------:R-:W-:Y:S02]  /*0530*/  ISETP.GE.AND.EX P3, PT, R5, c[0x0][0x1cc], PT, P3 ;  /* 0x0000730005007a0c */ /* 0x000fe40003f66330 */
[----:B------:R-:W-:Y:S01]  /*0540*/  @!P1 IADD3 R9, R9, R15, RZ ;  /* 0x0000000f09099210 */ /* 0x000fe20007ffe0ff */
[----:B------:R-:W-:Y:S01]  /*0550*/  @P0 IMAD.WIDE.U32 R10, R29, c[0x0][0x1c0], R10 ;  /* 0x000070001d0a0a25 */ /* 0x000fe200078e000a */
[----:B------:R-:W-:Y:S02]  /*0560*/  @!P1 LEA R14, P5, R8, c[0x0][0x170], 0x1 ;  /* 0x00005c00080e9a11 */ /* 0x000fe400078a08ff */
[----:B------:R-:W-:Y:S02]  /*0570*/  ISETP.GT.U32.OR P3, PT, R7, 0x2ff, P3 ;  /* 0x000002ff0700780c */ /* 0x000fe40001f64470 */
[----:B------:R-:W-:Y:S02]  /*0580*/  @P0 IADD3 R11, R11, R13, RZ ;  /* 0x0000000d0b0b0210 */ /* 0x000fe40007ffe0ff */
[----:B------:R-:W-:-:S02]  /*0590*/  @P0 LEA R16, P4, R10, c[0x0][0x170], 0x1 ;  /* 0x00005c000a100a11 */ /* 0x000fc400078808ff */
[----:B------:R-:W-:Y:S01]  /*05a0*/  @!P1 LEA.HI.X R15, R8, c[0x0][0x174], R9, 0x1, P5 ;  /* 0x00005d00080f9a11 */ /* 0x000fe200028f0c09 */
[----:B------:R-:W-:Y:S01]  /*05b0*/  @!P2 IMAD R8, R4, c[0x0][0x1c0], RZ ;  /* 0x000070000408aa24 */ /* 0x000fe200078e02ff */
[----:B------:R-:W-:Y:S02]  /*05c0*/  @P0 LEA.HI.X R17, R10, c[0x0][0x174], R11, 0x1, P4 ;  /* 0x00005d000a110a11 */ /* 0x000fe400020f0c0b */
[----:B------:R-:W-:Y:S01]  /*05d0*/  @!P2 MOV R9, R35 ;  /* 0x000000230009a202 */ /* 0x000fe20000000f00 */
[----:B------:R-:W-:Y:S01]  /*05e0*/  @!P2 IMAD R11, R27, c[0x0][0x1c4], R8 ;  /* 0x000071001b0baa24 */ /* 0x000fe200078e0208 */
[-C--:B------:R-:W-:Y:S01]  /*05f0*/  @!P2 MOV R8, R36.reuse ;  /* 0x000000240008a202 */ /* 0x080fe20000000f00 */
[----:B------:R-:W-:Y:S01]  /*0600*/  @!P3 IMAD R13, R5, c[0x0][0x1c0], RZ ;  /* 0x00007000050dba24 */ /* 0x000fe200078e02ff */
[----:B------:R-:W2:Y:S03]  /*0610*/  @!P1 LDG.E R21, [R14.64] ;  /* 0x000000060e159981 */ /* 0x000ea6000c1e1900 */
[----:B------:R-:W-:Y:S01]  /*0620*/  @!P2 IMAD.WIDE.U32 R8, R27, c[0x0][0x1c0], R8 ;  /* 0x000070001b08aa25 */ /* 0x000fe200078e0008 */
[----:B------:R-:W3:Y:S01]  /*0630*/  @P0 LDG.E R23, [R16.64] ;  /* 0x0000000610170981 */ /* 0x000ee2000c1e1900 */
[----:B------:R-:W-:-:S03]  /*0640*/  @!P3 MOV R10, R36 ;  /* 0x00000024000ab202 */ /* 0x000fc60000000f00 */
[----:B------:R-:W-:Y:S02]  /*0650*/  @!P2 IADD3 R9, R9, R11, RZ ;  /* 0x0000000b0909a210 */ /* 0x000fe40007ffe0ff */
[----:B------:R-:W-:Y:S02]  /*0660*/  @!P2 LEA R12, P1, R8, c[0x0][0x170], 0x1 ;  /* 0x00005c00080caa11 */ /* 0x000fe400078208ff */
[----:B------:R-:W-:Y:S01]  /*0670*/  @!P3 MOV R11, R35 ;  /* 0x00000023000bb202 */ /* 0x000fe20000000f00 */
[----:B------:R-:W-:Y:S01]  /*0680*/  @!P3 IMAD R19, R26, c[0x0][0x1c4], R13 ;  /* 0x000071001a13ba24 */ /* 0x000fe200078e020d */
[----:B------:R-:W-:-:S03]  /*0690*/  @!P2 LEA.HI.X R13, R8, c[0x0][0x174], R9, 0x1, P1 ;  /* 0x00005d00080daa11 */ /* 0x000fc600008f0c09 */
[----:B------:R-:W-:Y:S02]  /*06a0*/  @!P3 IMAD.WIDE.U32 R10, R26, c[0x0][0x1c0], R10 ;  /* 0x000070001a0aba25 */ /* 0x000fe400078e000a */
[----:B------:R2:W4:Y:S03]  /*06b0*/  @!P2 LDG.E R22, [R12.64] ;  /* 0x000000060c16a981 */ /* 0x000526000c1e1900 */
[----:B------:R-:W-:Y:S02]  /*06c0*/  @!P3 IADD3 R9, R11, R19, RZ ;  /* 0x000000130b09b210 */ /* 0x000fe40007ffe0ff */
[----:B------:R-:W-:-:S04]  /*06d0*/  @!P3 LEA R8, P1, R10, c[0x0][0x170], 0x1 ;  /* 0x00005c000a08ba11 */ /* 0x000fc800078208ff */
[----:B------:R-:W-:-:S05]  /*06e0*/  @!P3 LEA.HI.X R9, R10, c[0x0][0x174], R9, 0x1, P1 ;  /* 0x00005d000a09ba11 */ /* 0x000fca00008f0c09 */
[----:B------:R3:W5:Y:S01]  /*06f0*/  @!P3 LDG.E R20, [R8.64] ;  /* 0x000000060814b981 */ /* 0x000762000c1e1900 */
[C---:B------:R-:W-:Y:S02]  /*0700*/  ISETP.GT.AND P1, PT, R0.reuse, 0x1e, PT ;  /* 0x0000001e0000780c */ /* 0x040fe40003f24270 */
[----:B------:R-:W-:Y:S02]  /*0710*/  ISETP.NE.AND P3, PT, R0, RZ, PT ;  /* 0x000000ff0000720c */ /* 0x000fe40003f65270 */
[----:B------:R-:W-:Y:S01]  /*0720*/  ISETP.NE.AND P2, PT, R7, RZ, PT ;  /* 0x000000ff0700720c */ /* 0x000fe20003f45270 */
[----:B------:R-:W-:Y:S01]  /*0730*/  BSSY B0, `(.L_x_3097) ;  /* 0x0000072000007945 */ /* 0x000fe20003800000 */
[--C-:B--2---:R-:W-:Y:S02]  /*0740*/  PRMT R12, RZ, 0x5410, R21.reuse ;  /* 0x00005410ff0c7816 */ /* 0x104fe40000000015 */
[----:B------:R-:W-:Y:S02]  /*0750*/  PRMT R11, RZ, 0x7610, R21 ;  /* 0x00007610ff0b7816 */ /* 0x000fe40000000015 */
[----:B---3--:R-:W-:-:S02]  /*0760*/  PRMT R9, RZ, 0x7610, R23 ;  /* 0x00007610ff097816 */ /* 0x008fc40000000017 */
[----:B------:R-:W-:Y:S01]  /*0770*/  PRMT R8, RZ, 0x5410, R23 ;  /* 0x00005410ff087816 */ /* 0x000fe20000000017 */
[----:B------:R-:W-:Y:S02]  /*0780*/  FADD.FTZ R15, R12, R11 ;  /* 0x0000000b0c0f7221 */ /* 0x000fe40000010000 */
[----:B------:R-:W-:Y:S02]  /*0790*/  FMUL.FTZ R17, R11, R11 ;  /* 0x0000000b0b117220 */ /* 0x000fe40000410000 */
[----:B------:R-:W-:Y:S02]  /*07a0*/  FMUL.FTZ R11, R9, R9 ;  /* 0x00000009090b7220 */ /* 0x000fe40000410000 */
[C---:B------:R-:W-:Y:S02]  /*07b0*/  FADD.FTZ R10, R8.reuse, R9 ;  /* 0x00000009080a7221 */ /* 0x040fe40000010000 */
[----:B------:R-:W-:Y:S01]  /*07c0*/  FFMA.FTZ R11, R8, R8, R11 ;  /* 0x00000008080b7223 */ /* 0x000fe2000001000b */
[----:B----4-:R-:W-:-:S02]  /*07d0*/  PRMT R9, RZ, 0x7610, R22 ;  /* 0x00007610ff097816 */ /* 0x010fc40000000016 */
[----:B------:R-:W-:Y:S01]  /*07e0*/  PRMT R8, RZ, 0x5410, R22 ;  /* 0x00005410ff087816 */ /* 0x000fe20000000016 */
[----:B------:R-:W-:Y:S02]  /*07f0*/  FFMA.FTZ R12, R12, R12, R17 ;  /* 0x0000000c0c0c7223 */ /* 0x000fe40000010011 */
[----:B------:R-:W-:Y:S02]  /*0800*/  FADD.FTZ R11, RZ, R11 ;  /* 0x0000000bff0b7221 */ /* 0x000fe40000010000 */
[----:B------:R-:W-:Y:S02]  /*0810*/  FMUL.FTZ R13, R9, R9 ;  /* 0x00000009090d7220 */ /* 0x000fe40000410000 */
[C---:B------:R-:W-:Y:S02]  /*0820*/  FADD.FTZ R9, R8.reuse, R9 ;  /* 0x0000000908097221 */ /* 0x040fe40000010000 */
[----:B------:R-:W-:Y:S02]  /*0830*/  FADD.FTZ R11, R11, R12 ;  /* 0x0000000c0b0b7221 */ /* 0x000fe40000010000 */
[----:B------:R-:W-:Y:S01]  /*0840*/  FFMA.FTZ R8, R8, R8, R13 ;  /* 0x0000000808087223 */ /* 0x000fe2000001000d */
[----:B-----5:R-:W-:Y:S01]  /*0850*/  PRMT R13, RZ, 0x7610, R20 ;  /* 0x00007610ff0d7816 */ /* 0x020fe20000000014 */
[----:B------:R-:W-:-:S02]  /*0860*/  FADD.FTZ R10, RZ, R10 ;  /* 0x0000000aff0a7221 */ /* 0x000fc40000010000 */
[----:B------:R-:W-:Y:S01]  /*0870*/  FADD.FTZ R11, R11, R8 ;  /* 0x000000080b0b7221 */ /* 0x000fe20000010000 */
[----:B------:R-:W-:Y:S01]  /*0880*/  PRMT R8, RZ, 0x5410, R20 ;  /* 0x00005410ff087816 */ /* 0x000fe20000000014 */
[----:B------:R-:W-:Y:S02]  /*0890*/  FADD.FTZ R10, R10, R15 ;  /* 0x0000000f0a0a7221 */ /* 0x000fe40000010000 */
[----:B------:R-:W-:Y:S02]  /*08a0*/  FMUL.FTZ R15, R13, R13 ;  /* 0x0000000d0d0f7220 */ /* 0x000fe40000410000 */
[----:B------:R-:W-:Y:S02]  /*08b0*/  FADD.FTZ R9, R10, R9 ;  /* 0x000000090a097221 */ /* 0x000fe40000010000 */
[C---:B------:R-:W-:Y:S02]  /*08c0*/  FADD.FTZ R10, R8.reuse, R13 ;  /* 0x0000000d080a7221 */ /* 0x040fe40000010000 */
[----:B------:R-:W-:-:S02]  /*08d0*/  FFMA.FTZ R12, R8, R8, R15 ;  /* 0x00000008080c7223 */ /* 0x000fc4000001000f */
[----:B------:R-:W-:Y:S02]  /*08e0*/  FADD.FTZ R8, R9, R10 ;  /* 0x0000000a09087221 */ /* 0x000fe40000010000 */
[----:B------:R-:W-:-:S03]  /*08f0*/  FADD.FTZ R9, R11, R12 ;  /* 0x0000000c0b097221 */ /* 0x000fc60000010000 */
[----:B------:R-:W0:Y:S04]  /*0900*/  SHFL.DOWN PT, R11, R8, 0x1, 0x1f ;  /* 0x08201f00080b7f89 */ /* 0x000e2800000e0000 */
[----:B------:R-:W1:Y:S01]  /*0910*/  SHFL.DOWN PT, R10, R9, 0x1, 0x1f ;  /* 0x08201f00090a7f89 */ /* 0x000e6200000e0000 */
[----:B0-----:R-:W-:Y:S02]  /*0920*/  @!P1 FADD.FTZ R8, R8, R11 ;  /* 0x0000000b08089221 */ /* 0x001fe40000010000 */
[----:B-1----:R-:W-:-:S03]  /*0930*/  @!P1 FADD.FTZ R9, R9, R10 ;  /* 0x0000000a09099221 */ /* 0x002fc60000010000 */
[----:B------:R-:W0:Y:S04]  /*0940*/  SHFL.DOWN PT, R11, R8, 0x2, 0x1f ;  /* 0x08401f00080b7f89 */ /* 0x000e2800000e0000 */
[----:B------:R-:W1:Y:S01]  /*0950*/  SHFL.DOWN PT, R10, R9, 0x2, 0x1f ;  /* 0x08401f00090a7f89 */ /* 0x000e6200000e0000 */
[----:B------:R-:W-:-:S13]  /*0960*/  ISETP.GT.AND P1, PT, R0, 0x1d, PT ;  /* 0x0000001d0000780c */ /* 0x000fda0003f24270 */
        /* <DEDUP_REMOVED lines=25> */
[----:B0-----:R-:W0:Y:S01]  /*0b00*/  LDS.128 R8, [0x40] ;  /* 0x00004000ff087984 */ /* 0x001e220000000c00 */
[----:B------:R-:W-:Y:S02]  /*0b10*/  FADD.FTZ R16, R16, R19 ;  /* 0x0000001310107221 */ /* 0x000fe40000010000 */
[----:B--2---:R-:W-:Y:S02]  /*0b20*/  FADD.FTZ R17, R17, R12 ;  /* 0x0000000c11117221 */ /* 0x004fe40000010000 */
[----:B------:R-:W-:Y:S02]  /*0b30*/  FADD.FTZ R12, R16, R13 ;  /* 0x0000000d100c7221 */ /* 0x000fe40000010000 */
[----:B------:R-:W-:-:S02]  /*0b40*/  FADD.FTZ R13, R17, R14 ;  /* 0x0000000e110d7221 */ /* 0x000fc40000010000 */
[----:B------:R-:W1:Y:S01]  /*0b50*/  LDS.128 R16, [0x50] ;  /* 0x00005000ff107984 */ /* 0x000e620000000c00 */
[----:B------:R-:W-:Y:S02]  /*0b60*/  FADD.FTZ R12, R12, R15 ;  /* 0x0000000f0c0c7221 */ /* 0x000fe40000010000 */
[----:B0-----:R-:W-:Y:S02]  /*0b70*/  FADD.FTZ R13, R13, R8 ;  /* 0x000000080d0d7221 */ /* 0x001fe40000010000 */
[----:B------:R-:W-:Y:S02]  /*0b80*/  FADD.FTZ R8, R12, R9 ;  /* 0x000000090c087221 */ /* 0x000fe40000010000 */
[----:B------:R-:W-:Y:S02]  /*0b90*/  FADD.FTZ R9, R13, R10 ;  /* 0x0000000a0d097221 */ /* 0x000fe40000010000 */
[----:B------:R-:W0:Y:S01]  /*0ba0*/  LDS.128 R12, [0x60] ;  /* 0x00006000ff0c7984 */ /* 0x000e220000000c00 */
[----:B------:R-:W-:-:S02]  /*0bb0*/  FADD.FTZ R8, R8, R11 ;  /* 0x0000000b08087221 */ /* 0x000fc40000010000 */
[----:B-1----:R-:W-:Y:S02]  /*0bc0*/  FADD.FTZ R9, R9, R16 ;  /* 0x0000001009097221 */ /* 0x002fe40000010000 */
[----:B------:R-:W-:Y:S02]  /*0bd0*/  FADD.FTZ R16, R8, R17 ;  /* 0x0000001108107221 */ /* 0x000fe40000010000 */
[----:B------:R-:W-:Y:S02]  /*0be0*/  FADD.FTZ R17, R9, R18 ;  /* 0x0000001209117221 */ /* 0x000fe40000010000 */
[----:B------:R-:W1:Y:S01]  /*0bf0*/  LDS.128 R8, [0x70] ;  /* 0x00007000ff087984 */ /* 0x000e620000000c00 */
[----:B------:R-:W-:Y:S02]  /*0c00*/  FADD.FTZ R16, R16, R19 ;  /* 0x0000001310107221 */ /* 0x000fe40000010000 */
[----:B0-----:R-:W-:Y:S02]  /*0c10*/  FADD.FTZ R17, R17, R12 ;  /* 0x0000000c11117221 */ /* 0x001fe40000010000 */
[----:B------:R-:W-:-:S02]  /*0c20*/  FADD.FTZ R12, R16, R13 ;  /* 0x0000000d100c7221 */ /* 0x000fc40000010000 */
[----:B------:R-:W-:Y:S02]  /*0c30*/  FADD.FTZ R13, R17, R14 ;  /* 0x0000000e110d7221 */ /* 0x000fe40000010000 */
[----:B------:R-:W0:Y:S01]  /*0c40*/  LDS.128 R16, [0x80] ;  /* 0x00008000ff107984 */ /* 0x000e220000000c00 */
[----:B------:R-:W-:Y:S02]  /*0c50*/  FADD.FTZ R12, R12, R15 ;  /* 0x0000000f0c0c7221 */ /* 0x000fe40000010000 */
[----:B-1----:R-:W-:Y:S02]  /*0c60*/  FADD.FTZ R13, R13, R8 ;  /* 0x000000080d0d7221 */ /* 0x002fe40000010000 */
[----:B------:R-:W-:Y:S02]  /*0c70*/  FADD.FTZ R8, R12, R9 ;  /* 0x000000090c087221 */ /* 0x000fe40000010000 */
[----:B------:R-:W-:Y:S02]  /*0c80*/  FADD.FTZ R9, R13, R10 ;  /* 0x0000000a0d097221 */ /* 0x000fe40000010000 */
[----:B------:R-:W1:Y:S01]  /*0c90*/  LDS.128 R12, [0x90] ;  /* 0x00009000ff0c7984 */ /* 0x000e620000000c00 */
[----:B------:R-:W-:-:S02]  /*0ca0*/  FADD.FTZ R8, R8, R11 ;  /* 0x0000000b08087221 */ /* 0x000fc40000010000 */
[----:B0-----:R-:W-:Y:S02]  /*0cb0*/  FADD.FTZ R9, R9, R16 ;  /* 0x0000001009097221 */ /* 0x001fe40000010000 */
[----:B------:R-:W-:Y:S02]  /*0cc0*/  FADD.FTZ R16, R8, R17 ;  /* 0x0000001108107221 */ /* 0x000fe40000010000 */
[----:B------:R-:W-:Y:S02]  /*0cd0*/  FADD.FTZ R17, R9, R18 ;  /* 0x0000001209117221 */ /* 0x000fe40000010000 */
[----:B------:R-:W0:Y:S01]  /*0ce0*/  LDS.128 R8, [0xa0] ;  /* 0x0000a000ff087984 */ /* 0x000e220000000c00 */
[----:B------:R-:W-:Y:S02]  /*0cf0*/  FADD.FTZ R16, R16, R19 ;  /* 0x0000001310107221 */ /* 0x000fe40000010000 */
[----:B-1----:R-:W-:Y:S02]  /*0d00*/  FADD.FTZ R17, R17, R12 ;  /* 0x0000000c11117221 */ /* 0x002fe40000010000 */
[----:B------:R-:W-:-:S02]  /*0d10*/  FADD.FTZ R12, R16, R13 ;  /* 0x0000000d100c7221 */ /* 0x000fc40000010000 */
[----:B------:R-:W-:Y:S02]  /*0d20*/  FADD.FTZ R13, R17, R14 ;  /* 0x0000000e110d7221 */ /* 0x000fe40000010000 */
        /* <DEDUP_REMOVED lines=8> */
[----:B------:R-:W1:Y:S01]  /*0db0*/  LDS.64 R8, [0xd0] ;  /* 0x0000d000ff087984 */ /* 0x000e620000000a00 */
[----:B------:R-:W-:Y:S02]  /*0dc0*/  FADD.FTZ R10, R10, R17 ;  /* 0x000000110a0a7221 */ /* 0x000fe40000010000 */
[----:B------:R-:W-:Y:S02]  /*0dd0*/  FADD.FTZ R11, R11, R18 ;  /* 0x000000120b0b7221 */ /* 0x000fe40000010000 */
[----:B------:R-:W-:Y:S02]  /*0de0*/  FADD.FTZ R10, R10, R19 ;  /* 0x000000130a0a7221 */ /* 0x000fe40000010000 */
[----:B0-----:R-:W-:Y:S02]  /*0df0*/  FADD.FTZ R11, R11, R12 ;  /* 0x0000000c0b0b7221 */ /* 0x001fe40000010000 */
[----:B------:R-:W-:-:S02]  /*0e00*/  FADD.FTZ R10, R10, R13 ;  /* 0x0000000d0a0a7221 */ /* 0x000fc40000010000 */
[----:B------:R-:W-:Y:S02]  /*0e10*/  FADD.FTZ R11, R11, R14 ;  /* 0x0000000e0b0b7221 */ /* 0x000fe40000010000 */
[----:B------:R-:W-:Y:S02]  /*0e20*/  FADD.FTZ R10, R10, R15 ;  /* 0x0000000f0a0a7221 */ /* 0x000fe40000010000 */
[----:B-1----:R-:W-:Y:S02]  /*0e30*/  FADD.FTZ R8, R11, R8 ;  /* 0x000000080b087221 */ /* 0x002fe40000010000 */
[----:B------:R-:W-:Y:S02]  /*0e40*/  FADD.FTZ R9, R10, R9 ;  /* 0x000000090a097221 */ /* 0x000fe40000010000 */
.L_x_3098:
[----:B------:R-:W-:Y:S05]  /*0e50*/  BSYNC B0 ;  /* 0x0000000000007941 */ /* 0x000fea0003800000 */
.L_x_3097:
[----:B------:R-:W-:-:S04]  /*0e60*/  MOV R14, c[0x0][0xc] ;  /* 0x00000300000e7a02 */ /* 0x000fc80000000f00 */
[----:B------:R-:W-:-:S13]  /*0e70*/  ISETP.GE.U32.AND P1, PT, R14, 0x2, PT ;  /* 0x000000020e00780c */ /* 0x000fda0003f26070 */
[----:B------:R-:W-:Y:S05]  /*0e80*/  @!P1 BRA `(.L_x_3099) ;  /* 0x0000093000009947 */ /* 0x000fea0003800000 */
[----:B------:R-:W-:Y:S05]  /*0e90*/  @P2 BRA `(.L_x_3100) ;  /* 0x000001a000002947 */ /* 0x000fea0003800000 */
[----:B------:R-:W1:Y:S01]  /*0ea0*/  S2R R15, SR_CTAID.Y ;  /* 0x00000000000f7919 */ /* 0x000e620000002600 */
[C---:B------:R-:W-:Y:S02]  /*0eb0*/  LOP3.LUT R10, R24.reuse, 0x1, RZ, 0xc0, !PT ;  /* 0x00000001180a7812 */ /* 0x040fe400078ec0ff */
[----:B------:R-:W-:Y:S02]  /*0ec0*/  LOP3.LUT P1, RZ, R24, 0x2, RZ, 0xc0, !PT ;  /* 0x0000000218ff7812 */ /* 0x000fe4000782c0ff */
[----:B------:R-:W-:Y:S01]  /*0ed0*/  MOV R16, 0x1 ;  /* 0x0000000100107802 */ /* 0x000fe20000000f00 */
[----:B------:R-:W-:Y:S01]  /*0ee0*/  IMAD R11, R10, c[0x0][0x10], RZ ;  /* 0x000004000a0b7a24 */ /* 0x000fe200078e02ff */
[----:B------:R-:W-:-:S03]  /*0ef0*/  HFMA2.MMA R10, -RZ, RZ, 0, 2.384185791015625e-07 ;  /* 0x00000004ff0a7435 */ /* 0x000fc600000001ff */
[----:B------:R-:W-:-:S05]  /*0f00*/  IMAD R12, R11, c[0x0][0xc], RZ ;  /* 0x000003000b0c7a24 */ /* 0x000fca00078e02ff */
[----:B------:R-:W-:-:S05]  /*0f10*/  SHF.L.U32 R13, R12, 0x1, RZ ;  /* 0x000000010c0d7819 */ /* 0x000fca00000006ff */
[----:B------:R-:W-:Y:S01]  /*0f20*/  IMAD.WIDE R12, R13, R10, c[0x0][0x198] ;  /* 0x000066000d0c7625 */ /* 0x000fe200078e020a */
[----:B-1----:R-:W-:-:S03]  /*0f30*/  IADD3 R11, R11, R15, RZ ;  /* 0x0000000f0b0b7210 */ /* 0x002fc60007ffe0ff */
[----:B------:R-:W-:-:S04]  /*0f40*/  IMAD R15, R6, c[0x0][0x10], R15 ;  /* 0x00000400060f7a24 */ /* 0x000fc800078e020f */
[----:B------:R-:W-:Y:S01]  /*0f50*/  IMAD.WIDE.U32 R12, R15, 0x8, R12 ;  /* 0x000000080f0c7825 */ /* 0x000fe200078e000c */
[----:B------:R-:W-:-:S03]  /*0f60*/  SEL R15, R16, 0xffffffff, !P1 ;  /* 0xffffffff100f7807 */ /* 0x000fc60004800000 */
[----:B------:R-:W-:Y:S01]  /*0f70*/  IMAD.WIDE.U32 R10, R11, R10, c[0x0][0x190] ;  /* 0x000064000b0a7625 */ /* 0x000fe200078e000a */
[----:B------:R1:W-:Y:S01]  /*0f80*/  STG.E.64 [R12.64], R8 ;  /* 0x000000080c007986 */ /* 0x0003e2000c101b06 */
[----:B------:R-:W-:Y:S06]  /*0f90*/  MEMBAR.ALL.GPU ;  /* 0x0000000000007992 */ /* 0x000fec000000a000 */
[----:B------:R-:W-:-:S00]  /*0fa0*/  ERRBAR ;  /* 0x00000000000079ab */ /* 0x000fc00000000000 */
[----:B-1----:R-:W-:Y:S01]  /*0fb0*/  SEL R13, RZ, c[0x0][0xc], P1 ;  /* 0x00000300ff0d7a07 */ /* 0x002fe20000800000 */
[----:B------:R1:W-:Y:S03]  /*0fc0*/  RED.E.ADD.S32.STRONG.GPU [R10.64], R15 ;  /* 0x0000000f0a00798e */ /* 0x0003e6000c10e386 */
[----:B------:R-:W-:-:S13]  /*0fd0*/  ISETP.NE.AND P1, PT, R13, -0x1, PT ;  /* 0xffffffff0d00780c */ /* 0x000fda0003f25270 */
[----:B-1----:R-:W-:Y:S05]  /*0fe0*/  @!P1 BRA `(.L_x_3100) ;  /* 0x0000005000009947 */ /* 0x002fea0003800000 */
.L_x_3101:
[----:B------:R-:W2:Y:S01]  /*0ff0*/  LDG.E.STRONG.GPU R12, [R10.64] ;  /* 0x000000060a0c7981 */ /* 0x000ea2000c1ef900 */
[----:B------:R-:W-:Y:S01]  /*1000*/  YIELD ;  /* 0x0000000000007946 */ /* 0x000fe20003800000 */
[----:B--2---:R-:W-:Y:S01]  /*1010*/  ISETP.NE.AND P1, PT, R12, R13, PT ;  /* 0x0000000d0c00720c */ /* 0x004fe20003f25270 */
[----:B------:R-:W-:-:S12]  /*1020*/  CCTL.IVALL ;  /* 0x00000000ff00798f */ /* 0x000fd80002000000 */
[----:B------:R-:W-:Y:S05]  /*1030*/  @P1 BRA `(.L_x_3101) ;  /* 0xffffffb000001947 */ /* 0x000fea000383ffff */
.L_x_3100:
[----:B------:R-:W-:Y:S01]  /*1040*/  ISETP.NE.AND P1, PT, RZ, c[0x0][0xc], PT ;  /* 0x00000300ff007a0c */ /* 0x000fe20003f25270 */
[----:B------:R-:W-:Y:S01]  /*1050*/  WARPSYNC 0xffffffff ;  /* 0xffffffff00007948 */ /* 0x000fe20003800000 */
[----:B------:R-:W-:Y:S11]  /*1060*/  BAR.SYNC.DEFER_BLOCKING 0x0 ;  /* 0x0000000000007b1d */ /* 0x000ff60000010000 */
[----:B------:R-:W-:Y:S05]  /*1070*/  @!P1 BRA `(.L_x_3099) ;  /* 0x0000074000009947 */ /* 0x000fea0003800000 */
[----:B------:R-:W-:Y:S01]  /*1080*/  IADD3 R10, R14, -0x1, RZ ;  /* 0xffffffff0e0a7810 */ /* 0x000fe20007ffe0ff */
[----:B------:R-:W-:-:S03]  /*1090*/  HFMA2.MMA R17, -RZ, RZ, 0, 0 ;  /* 0x00000000ff117435 */ /* 0x000fc600000001ff */
[----:B------:R-:W-:-:S13]  /*10a0*/  ISETP.GE.U32.AND P1, PT, R10, 0x3, PT ;  /* 0x000000030a00780c */ /* 0x000fda0003f26070 */
[----:B------:R-:W-:Y:S05]  /*10b0*/  @!P1 BRA `(.L_x_3102) ;  /* 0x000003e000009947 */ /* 0x000fea0003800000 */
[----:B------:R-:W-:Y:S02]  /*10c0*/  LOP3.LUT R14, R14, 0x3, RZ, 0xc0, !PT ;  /* 0x000000030e0e7812 */ /* 0x000fe400078ec0ff */
[----:B------:R-:W-:Y:S02]  /*10d0*/  MOV R17, RZ ;  /* 0x000000ff00117202 */ /* 0x000fe40000000f00 */
[----:B------:R-:W-:Y:S02]  /*10e0*/  IADD3 R16, -R14, c[0x0][0xc], RZ ;  /* 0x000003000e107a10 */ /* 0x000fe40007ffe1ff */
.L_x_3103:
[----:B------:R-:W-:-:S13]  /*10f0*/  ISETP.EQ.OR P4, PT, R17, R6, P2 ;  /* 0x000000061100720c */ /* 0x000fda0001782670 */
[----:B------:R-:W1:Y:S01]  /*1100*/  @!P4 S2R R12, SR_CTAID.Y ;  /* 0x00000000000cc919 */ /* 0x000e620000002600 */
[----:B------:R-:W-:Y:S02]  /*1110*/  @!P4 LOP3.LUT R10, R24, 0x1, RZ, 0xc0, !PT ;  /* 0x00000001180ac812 */ /* 0x000fe400078ec0ff */
[----:B------:R-:W-:-:S03]  /*1120*/  @!P4 MOV R11, 0x4 ;  /* 0x00000004000bc802 */ /* 0x000fc60000000f00 */
[----:B------:R-:W-:-:S04]  /*1130*/  @!P4 IMAD R10, R10, c[0x0][0x10], RZ ;  /* 0x000004000a0aca24 */ /* 0x000fc800078e02ff */
[----:B------:R-:W-:-:S05]  /*1140*/  @!P4 IMAD R10, R10, c[0x0][0xc], RZ ;  /* 0x000003000a0aca24 */ /* 0x000fca00078e02ff */
[----:B------:R-:W-:-:S05]  /*1150*/  @!P4 SHF.L.U32 R10, R10, 0x1, RZ ;  /* 0x000000010a0ac819 */ /* 0x000fca00000006ff */
[----:B------:R-:W-:-:S04]  /*1160*/  @!P4 IMAD.WIDE R10, R10, R11, c[0x0][0x198] ;  /* 0x000066000a0ac625 */ /* 0x000fc800078e020b */
[----:B-1----:R-:W-:-:S04]  /*1170*/  @!P4 IMAD R13, R17, c[0x0][0x10], R12 ;  /* 0x00000400110dca24 */ /* 0x002fc800078e020c */
[----:B------:R-:W-:-:S06]  /*1180*/  @!P4 IMAD.WIDE.U32 R10, R13, 0x8, R10 ;  /* 0x000000080d0ac825 */ /* 0x000fcc00078e000a */
[----:B------:R-:W2:Y:S01]  /*1190*/  @!P4 LDG.E.64 R10, [R10.64] ;  /* 0x000000060a0ac981 */ /* 0x000ea2000c1e1b00 */
[C---:B------:R-:W-:Y:S02]  /*11a0*/  IADD3 R15, R17.reuse, 0x1, RZ ;  /* 0x00000001110f7810 */ /* 0x040fe40007ffe0ff */
[----:B------:R-:W-:Y:S02]  /*11b0*/  IADD3 R13, R17, 0x2, RZ ;  /* 0x00000002110d7810 */ /* 0x000fe40007ffe0ff */
[-C--:B------:R-:W-:Y:S02]  /*11c0*/  ISETP.EQ.OR P5, PT, R15, R6.reuse, P2 ;  /* 0x000000060f00720c */ /* 0x080fe400017a2670 */
[----:B------:R-:W-:-:S11]  /*11d0*/  ISETP.EQ.OR P3, PT, R13, R6, P2 ;  /* 0x000000060d00720c */ /* 0x000fd60001762670 */
[----:B------:R-:W-:Y:S01]  /*11e0*/  @!P5 LOP3.LUT R12, R24, 0x1, RZ, 0xc0, !PT ;  /* 0x00000001180cd812 */ /* 0x000fe200078ec0ff */
[----:B------:R-:W1:Y:S01]  /*11f0*/  @!P5 S2R R14, SR_CTAID.Y ;  /* 0x00000000000ed919 */ /* 0x000e620000002600 */
[----:B------:R-:W-:-:S03]  /*1200*/  @!P5 MOV R19, 0x4 ;  /* 0x000000040013d802 */ /* 0x000fc60000000f00 */
[----:B------:R-:W-:-:S04]  /*1210*/  @!P5 IMAD R12, R12, c[0x0][0x10], RZ ;  /* 0x000004000c0cda24 */ /* 0x000fc800078e02ff */
[----:B------:R-:W-:-:S05]  /*1220*/  @!P5 IMAD R12, R12, c[0x0][0xc], RZ ;  /* 0x000003000c0cda24 */ /* 0x000fca00078e02ff */
[----:B------:R-:W-:Y:S02]  /*1230*/  @!P5 SHF.L.U32 R18, R12, 0x1, RZ ;  /* 0x000000010c12d819 */ /* 0x000fe400000006ff */
[----:B------:R-:W3:Y:S03]  /*1240*/  @!P3 S2R R12, SR_CTAID.Y ;  /* 0x00000000000cb919 */ /* 0x000ee60000002600 */
[----:B------:R-:W-:-:S04]  /*1250*/  @!P5 IMAD.WIDE R18, R18, R19, c[0x0][0x198] ;  /* 0x000066001212d625 */ /* 0x000fc800078e0213 */
[----:B-1----:R-:W-:Y:S01]  /*1260*/  @!P5 IMAD R15, R15, c[0x0][0x10], R14 ;  /* 0x000004000f0fda24 */ /* 0x002fe200078e020e */
[----:B------:R-:W-:-:S03]  /*1270*/  @!P3 LOP3.LUT R14, R24, 0x1, RZ, 0xc0, !PT ;  /* 0x00000001180eb812 */ /* 0x000fc600078ec0ff */
[----:B------:R-:W-:-:S04]  /*1280*/  @!P5 IMAD.WIDE.U32 R18, R15, 0x8, R18 ;  /* 0x000000080f12d825 */ /* 0x000fc800078e0012 */
[----:B------:R-:W-:-:S04]  /*1290*/  @!P3 IMAD R14, R14, c[0x0][0x10], RZ ;  /* 0x000004000e0eba24 */ /* 0x000fc800078e02ff */
[----:B------:R-:W-:Y:S02]  /*12a0*/  @!P3 IMAD R14, R14, c[0x0][0xc], RZ ;  /* 0x000003000e0eba24 */ /* 0x000fe400078e02ff */
[----:B---3--:R-:W-:Y:S01]  /*12b0*/  @!P3 IMAD R15, R13, c[0x0][0x10], R12 ;  /* 0x000004000d0fba24 */ /* 0x008fe200078e020c */
[----:B------:R-:W-:Y:S02]  /*12c0*/  @!P3 MOV R13, 0x4 ;  /* 0x00000004000db802 */ /* 0x000fe40000000f00 */
[----:B------:R-:W-:-:S05]  /*12d0*/  @!P3 SHF.L.U32 R12, R14, 0x1, RZ ;  /* 0x000000010e0cb819 */ /* 0x000fca00000006ff */
[----:B------:R-:W-:-:S06]  /*12e0*/  @!P3 IMAD.WIDE R12, R12, R13, c[0x0][0x198] ;  /* 0x000066000c0cb625 */ /* 0x000fcc00078e020d */
[----:B------:R-:W-:Y:S01]  /*12f0*/  @!P3 IMAD.WIDE.U32 R12, R15, 0x8, R12 ;  /* 0x000000080f0cb825 */ /* 0x000fe200078e000c */
[----:B------:R-:W-:-:S04]  /*1300*/  IADD3 R15, R17, 0x3, RZ ;  /* 0x00000003110f7810 */ /* 0x000fc80007ffe0ff */
[----:B------:R-:W-:Y:S01]  /*1310*/  ISETP.EQ.OR P1, PT, R15, R6, P2 ;  /* 0x000000060f00720c */ /* 0x000fe20001722670 */
[----:B------:R-:W3:-:S12]  /*1320*/  @!P3 LDG.E.64 R12, [R12.64] ;  /* 0x000000060c0cb981 */ /* 0x000ed8000c1e1b00 */
[----:B------:R-:W-:Y:S01]  /*1330*/  @!P1 MOV R14, 0x4 ;  /* 0x00000004000e9802 */ /* 0x000fe20000000f00 */
[----:B0-2---:R-:W-:Y:S02]  /*1340*/  @!P4 FADD.FTZ R8, R8, R10 ;  /* 0x0000000a0808c221 */ /* 0x005fe40000010000 */
[----:B------:R-:W0:Y:S01]  /*1350*/  @!P1 S2R R10, SR_CTAID.Y ;  /* 0x00000000000a9919 */ /* 0x000e220000002600 */
[----:B------:R-:W-:Y:S01]  /*1360*/  @!P4 FADD.FTZ R9, R9, R11 ;  /* 0x0000000b0909c221 */ /* 0x000fe20000010000 */
[----:B------:R-:W-:-:S05]  /*1370*/  @!P1 LOP3.LUT R11, R24, 0x1, RZ, 0xc0, !PT ;  /* 0x00000001180b9812 */ /* 0x000fca00078ec0ff */
[----:B------:R-:W-:-:S04]  /*1380*/  @!P1 IMAD R11, R11, c[0x0][0x10], RZ ;  /* 0x000004000b0b9a24 */ /* 0x000fc800078e02ff */
[----:B------:R-:W-:-:S05]  /*1390*/  @!P1 IMAD R11, R11, c[0x0][0xc], RZ ;  /* 0x000003000b0b9a24 */ /* 0x000fca00078e02ff */
[----:B------:R-:W-:Y:S01]  /*13a0*/  @!P1 SHF.L.U32 R11, R11, 0x1, RZ ;  /* 0x000000010b0b9819 */ /* 0x000fe200000006ff */
[----:B0-----:R-:W-:-:S04]  /*13b0*/  @!P1 IMAD R33, R15, c[0x0][0x10], R10 ;  /* 0x000004000f219a24 */ /* 0x001fc800078e020a */
[----:B------:R-:W-:Y:S02]  /*13c0*/  @!P1 IMAD.WIDE R14, R11, R14, c[0x0][0x198] ;  /* 0x000066000b0e9625 */ /* 0x000fe400078e020e */
[----:B------:R-:W2:Y:S04]  /*13d0*/  @!P5 LDG.E.64 R10, [R18.64] ;  /* 0x00000006120ad981 */ /* 0x000ea8000c1e1b00 */
[----:B------:R-:W-:-:S06]  /*13e0*/  @!P1 IMAD.WIDE.U32 R14, R33, 0x8, R14 ;  /* 0x00000008210e9825 */ /* 0x000fcc00078e000e */
[----:B------:R-:W4:Y:S01]  /*13f0*/  @!P1 LDG.E.64 R14, [R14.64] ;  /* 0x000000060e0e9981 */ /* 0x000f22000c1e1b00 */
[----:B------:R-:W-:-:S04]  /*1400*/  IADD3 R16, R16, -0x4, RZ ;  /* 0xfffffffc10107810 */ /* 0x000fc80007ffe0ff */
[----:B------:R-:W-:Y:S02]  /*1410*/  ISETP.NE.AND P4, PT, R16, RZ, PT ;  /* 0x000000ff1000720c */ /* 0x000fe40003f85270 */
[----:B------:R-:W-:Y:S01]  /*1420*/  IADD3 R17, R17, 0x4, RZ ;  /* 0x0000000411117810 */ /* 0x000fe20007ffe0ff */
[----:B--2---:R-:W-:Y:S02]  /*1430*/  @!P5 FADD.FTZ R8, R8, R10 ;  /* 0x0000000a0808d221 */ /* 0x004fe40000010000 */
[----:B------:R-:W-:Y:S02]  /*1440*/  @!P5 FADD.FTZ R9, R9, R11 ;  /* 0x0000000b0909d221 */ /* 0x000fe40000010000 */
[----:B---3--:R-:W-:Y:S02]  /*1450*/  @!P3 FADD.FTZ R8, R8, R12 ;  /* 0x0000000c0808b221 */ /* 0x008fe40000010000 */
[----:B------:R-:W-:Y:S02]  /*1460*/  @!P3 FADD.FTZ R9, R9, R13 ;  /* 0x0000000d0909b221 */ /* 0x000fe40000010000 */
[----:B----4-:R-:W-:-:S02]  /*1470*/  @!P1 FADD.FTZ R8, R8, R14 ;  /* 0x0000000e08089221 */ /* 0x010fc40000010000 */
[----:B------:R-:W-:Y:S01]  /*1480*/  @!P1 FADD.FTZ R9, R9, R15 ;  /* 0x0000000f09099221 */ /* 0x000fe20000010000 */
[----:B------:R-:W-:Y:S05]  /*1490*/  @P4 BRA `(.L_x_3103) ;  /* 0xfffffc5000004947 */ /* 0x000fea000383ffff */
.L_x_3102:
[----:B------:R-:W-:-:S04]  /*14a0*/  MOV R12, c[0x0][0xc] ;  /* 0x00000300000c7a02 */ /* 0x000fc80000000f00 */
[----:B------:R-:W-:-:S13]  /*14b0*/  LOP3.LUT P1, R12, R12, 0x3, RZ, 0xc0, !PT ;  /* 0x000000030c0c7812 */ /* 0x000fda000782c0ff */
[----:B------:R-:W-:Y:S05]  /*14c0*/  @!P1 BRA `(.L_x_3099) ;  /* 0x000002f000009947 */ /* 0x000fea0003800000 */
[----:B------:R-:W-:Y:S01]  /*14d0*/  ISETP.EQ.OR P1, PT, R17, R6, P2 ;  /* 0x000000061100720c */ /* 0x000fe20001722670 */
[----:B------:R-:W-:Y:S01]  /*14e0*/  BSSY B0, `(.L_x_3104) ;  /* 0x000000f000007945 */ /* 0x000fe20003800000 */
[----:B------:R-:W-:-:S11]  /*14f0*/  ISETP.NE.AND P3, PT, R12, 0x1, PT ;  /* 0x000000010c00780c */ /* 0x000fd60003f65270 */
[----:B------:R-:W-:Y:S05]  /*1500*/  @P1 BRA `(.L_x_3105) ;  /* 0x000000c000001947 */ /* 0x000fea0003800000 */
[----:B------:R-:W1:Y:S01]  /*1510*/  S2R R14, SR_CTAID.Y ;  /* 0x00000000000e7919 */ /* 0x000e620000002600 */
[----:B------:R-:W-:Y:S01]  /*1520*/  LOP3.LUT R10, R24, 0x1, RZ, 0xc0, !PT ;  /* 0x00000001180a7812 */ /* 0x000fe200078ec0ff */
[----:B------:R-:W-:-:S04]  /*1530*/  HFMA2.MMA R11, -RZ, RZ, 0, 2.384185791015625e-07 ;  /* 0x00000004ff0b7435 */ /* 0x000fc800000001ff */
[----:B------:R-:W-:-:S04]  /*1540*/  IMAD R10, R10, c[0x0][0x10], RZ ;  /* 0x000004000a0a7a24 */ /* 0x000fc800078e02ff */
[----:B------:R-:W-:-:S05]  /*1550*/  IMAD R10, R10, c[0x0][0xc], RZ ;  /* 0x000003000a0a7a24 */ /* 0x000fca00078e02ff */
[----:B------:R-:W-:-:S05]  /*1560*/  SHF.L.U32 R10, R10, 0x1, RZ ;  /* 0x000000010a0a7819 */ /* 0x000fca00000006ff */
[----:B------:R-:W-:-:S04]  /*1570*/  IMAD.WIDE R10, R10, R11, c[0x0][0x198] ;  /* 0x000066000a0a7625 */ /* 0x000fc800078e020b */
[----:B-1----:R-:W-:-:S04]  /*1580*/  IMAD R13, R17, c[0x0][0x10], R14 ;  /* 0x00000400110d7a24 */ /* 0x002fc800078e020e */
[----:B------:R-:W-:-:S06]  /*1590*/  IMAD.WIDE.U32 R10, R13, 0x8, R10 ;  /* 0x000000080d0a7825 */ /* 0x000fcc00078e000a */
[----:B------:R-:W2:Y:S02]  /*15a0*/  LDG.E.64 R10, [R10.64] ;  /* 0x000000060a0a7981 */ /* 0x000ea4000c1e1b00 */
[----:B0-2---:R-:W-:Y:S02]  /*15b0*/  FADD.FTZ R8, R8, R10 ;  /* 0x0000000a08087221 */ /* 0x005fe40000010000 */
[----:B------:R-:W-:Y:S02]  /*15c0*/  FADD.FTZ R9, R9, R11 ;  /* 0x0000000b09097221 */ /* 0x000fe40000010000 */
.L_x_3105:
[----:B------:R-:W-:Y:S05]  /*15d0*/  BSYNC B0 ;  /* 0x0000000000007941 */ /* 0x000fea0003800000 */
.L_x_3104:
[----:B------:R-:W-:Y:S05]  /*15e0*/  @!P3 BRA `(.L_x_3099) ;  /* 0x000001d00000b947 */ /* 0x000fea0003800000 */
[C---:B------:R-:W-:Y:S02]  /*15f0*/  IADD3 R15, R17.reuse, 0x2, RZ ;  /* 0x00000002110f7810 */ /* 0x040fe40007ffe0ff */
[----:B------:R-:W-:Y:S02]  /*1600*/  IADD3 R17, R17, 0x1, RZ ;  /* 0x0000000111117810 */ /* 0x000fe40007ffe0ff */
[-C--:B------:R-:W-:Y:S02]  /*1610*/  ISETP.EQ.OR P1, PT, R15, R6.reuse, P2 ;  /* 0x000000060f00720c */ /* 0x080fe40001722670 */
[----:B------:R-:W-:-:S02]  /*1620*/  ISETP.EQ.OR P3, PT, R17, R6, P2 ;  /* 0x000000061100720c */ /* 0x000fc40001762670 */
[----:B------:R-:W-:-:S11]  /*1630*/  ISETP.EQ.OR P1, PT, R12, 0x2, P1 ;  /* 0x000000020c00780c */ /* 0x000fd60000f22670 */
[----:B------:R-:W1:Y:S01]  /*1640*/  @!P3 S2R R12, SR_CTAID.Y ;  /* 0x00000000000cb919 */ /* 0x000e620000002600 */
[C---:B------:R-:W-:Y:S02]  /*1650*/  @!P3 LOP3.LUT R10, R24.reuse, 0x1, RZ, 0xc0, !PT ;  /* 0x00000001180ab812 */ /* 0x040fe400078ec0ff */
[----:B------:R-:W-:Y:S01]  /*1660*/  @!P1 LOP3.LUT R11, R24, 0x1, RZ, 0xc0, !PT ;  /* 0x00000001180b9812 */ /* 0x000fe200078ec0ff */
[----:B------:R-:W2:Y:S01]  /*1670*/  @!P1 S2R R14, SR_CTAID.Y ;  /* 0x00000000000e9919 */ /* 0x000ea20000002600 */
[----:B------:R-:W-:Y:S01]  /*1680*/  @!P1 MOV R16, 0x4 ;  /* 0x0000000400109802 */ /* 0x000fe20000000f00 */
[----:B------:R-:W-:Y:S02]  /*1690*/  @!P3 IMAD R10, R10, c[0x0][0x10], RZ ;  /* 0x000004000a0aba24 */ /* 0x000fe400078e02ff */
[----:B------:R-:W-:Y:S01]  /*16a0*/  @!P1 IMAD R13, R11, c[0x0][0x10], RZ ;  /* 0x000004000b0d9a24 */ /* 0x000fe200078e02ff */
[----:B------:R-:W-:Y:S01]  /*16b0*/  @!P3 MOV R11, 0x4 ;  /* 0x00000004000bb802 */ /* 0x000fe20000000f00 */
[----:B------:R-:W-:-:S02]  /*16c0*/  @!P3 IMAD R10, R10, c[0x0][0xc], RZ ;  /* 0x000003000a0aba24 */ /* 0x000fc400078e02ff */
[----:B------:R-:W-:-:S03]  /*16d0*/  @!P1 IMAD R13, R13, c[0x0][0xc], RZ ;  /* 0x000003000d0d9a24 */ /* 0x000fc600078e02ff */
[----:B------:R-:W-:Y:S02]  /*16e0*/  @!P3 SHF.L.U32 R10, R10, 0x1, RZ ;  /* 0x000000010a0ab819 */ /* 0x000fe400000006ff */
[----:B------:R-:W-:-:S03]  /*16f0*/  @!P1 SHF.L.U32 R13, R13, 0x1, RZ ;  /* 0x000000010d0d9819 */ /* 0x000fc600000006ff */
[----:B------:R-:W-:-:S04]  /*1700*/  @!P3 IMAD.WIDE R10, R10, R11, c[0x0][0x198] ;  /* 0x000066000a0ab625 */ /* 0x000fc800078e020b */
[----:B-1----:R-:W-:Y:S02]  /*1710*/  @!P3 IMAD R17, R17, c[0x0][0x10], R12 ;  /* 0x000004001111ba24 */ /* 0x002fe400078e020c */
[----:B------:R-:W-:-:S04]  /*1720*/  @!P1 IMAD.WIDE R12, R13, R16, c[0x0][0x198] ;  /* 0x000066000d0c9625 */ /* 0x000fc800078e0210 */
[----:B--2---:R-:W-:Y:S02]  /*1730*/  @!P1 IMAD R15, R15, c[0x0][0x10], R14 ;  /* 0x000004000f0f9a24 */ /* 0x004fe400078e020e */
[----:B------:R-:W-:-:S04]  /*1740*/  @!P3 IMAD.WIDE.U32 R10, R17, 0x8, R10 ;  /* 0x00000008110ab825 */ /* 0x000fc800078e000a */
[----:B------:R-:W-:Y:S02]  /*1750*/  @!P1 IMAD.WIDE.U32 R12, R15, 0x8, R12 ;  /* 0x000000080f0c9825 */ /* 0x000fe400078e000c */
[----:B------:R-:W2:Y:S04]  /*1760*/  @!P3 LDG.E.64 R10, [R10.64] ;  /* 0x000000060a0ab981 */ /* 0x000ea8000c1e1b00 */
[----:B------:R-:W3:Y:S01]  /*1770*/  @!P1 LDG.E.64 R12, [R12.64] ;  /* 0x000000060c0c9981 */ /* 0x000ee2000c1e1b00 */
[----:B0-2---:R-:W-:Y:S02]  /*1780*/  @!P3 FADD.FTZ R8, R8, R10 ;  /* 0x0000000a0808b221 */ /* 0x005fe40000010000 */
[----:B------:R-:W-:Y:S02]  /*1790*/  @!P3 FADD.FTZ R9, R9, R11 ;  /* 0x0000000b0909b221 */ /* 0x000fe40000010000 */
[----:B---3--:R-:W-:-:S02]  /*17a0*/  @!P1 FADD.FTZ R8, R8, R12 ;  /* 0x0000000c08089221 */ /* 0x008fc40000010000 */
[----:B------:R-:W-:-:S04]  /*17b0*/  @!P1 FADD.FTZ R9, R9, R13 ;  /* 0x0000000d09099221 */ /* 0x000fc80000010000 */
.L_x_3099:
[----:B------:R-:W-:Y:S01]  /*17c0*/  LOP3.LUT P1, RZ, R6, R7, RZ, 0xfc, !PT ;  /* 0x0000000706ff7212 */ /* 0x000fe2000782fcff */
[----:B------:R1:W-:Y:S01]  /*17d0*/  @!P2 STS.64 [0xe0], R8 ;  /* 0x0000e008ff00a388 */ /* 0x0003e20000000a00 */
[----:B------:R-:W-:Y:S01]  /*17e0*/  ISETP.EQ.U32.AND P3, PT, RZ, c[0x0][0x168], PT ;  /* 0x00005a00ff007a0c */ /* 0x000fe20003f62070 */
[----:B------:R-:W-:Y:S01]  /*17f0*/  HFMA2.MMA R13, -RZ, RZ, 0, 2.384185791015625e-07 ;  /* 0x00000004ff0d7435 */ /* 0x000fe200000001ff */
[----:B------:R-:W-:Y:S02]  /*1800*/  IADD3 R12, R31, R32, RZ ;  /* 0x000000201f0c7210 */ /* 0x000fe40007ffe0ff */
[----:B------:R-:W-:-:S07]  /*1810*/  ISETP.EQ.OR.EX P1, PT, RZ, c[0x0][0x16c], P1, P3 ;  /* 0x00005b00ff007a0c */ /* 0x000fce0000f22730 */
[----:B------:R-:W-:-:S04]  /*1820*/  IMAD.WIDE R10, R12, R13, c[0x0][0x178] ;  /* 0x00005e000c0a7625 */ /* 0x000fc800078e020d */
[----:B------:R-:W-:Y:S02]  /*1830*/  IMAD.WIDE R12, R12, R13, c[0x0][0x180] ;  /* 0x000060000c0c7625 */ /* 0x000fe400078e020d */
[----:B------:R-:W-:Y:S02]  /*1840*/  @!P1 MOV R19, 0x8 ;  /* 0x0000000800139802 */ /* 0x000fe40000000f00 */
[----:B------:R-:W-:Y:S02]  /*1850*/  @!P1 FMUL.FTZ R17, R9, c[0x0][0x1f4] ;  /* 0x00007d0009119a20 */ /* 0x000fe40000410000 */
[----:B------:R-:W-:Y:S02]  /*1860*/  @!P1 FMUL.FTZ R16, R8, c[0x0][0x1f4] ;  /* 0x00007d0008109a20 */ /* 0x000fe40000410000 */
[----:B------:R-:W-:-:S05]  /*1870*/  @!P1 IMAD.WIDE R18, R30, R19, c[0x0][0x168] ;  /* 0x00005a001e129625 */ /* 0x000fca00078e0213 */
[----:B------:R2:W-:Y:S04]  /*1880*/  @!P1 STG.E.64 [R18.64], R16 ;  /* 0x0000001012009986 */ /* 0x0005e8000c101b06 */
[----:B------:R-:W-:Y:S06]  /*1890*/  BAR.SYNC.DEFER_BLOCKING 0x0 ;  /* 0x0000000000007b1d */ /* 0x000fec0000010000 */
[----:B------:R-:W3:Y:S04]  /*18a0*/  LDG.E.64 R10, [R10.64] ;  /* 0x000000060a0a7981 */ /* 0x000ee8000c1e1b00 */
[----:B------:R-:W3:Y:S01]  /*18b0*/  LDG.E.64 R12, [R12.64] ;  /* 0x000000060c0c7981 */ /* 0x000ee2000c1e1b00 */
[----:B01----:R-:W-:-:S02]  /*18c0*/  PRMT R9, RZ, 0x5410, R23 ;  /* 0x00005410ff097816 */ /* 0x003fc40000000017 */
[----:B------:R-:W-:Y:S01]  /*18d0*/  PRMT R8, RZ, 0x7610, R23 ;  /* 0x00007610ff087816 */ /* 0x000fe20000000017 */
[----:B------:R-:W0:Y:S01]  /*18e0*/  LDS.64 R14, [0xe0] ;  /* 0x0000e000ff0e7984 */ /* 0x000e220000000a00 */
[--C-:B------:R-:W-:Y:S02]  /*18f0*/  PRMT R33, RZ, 0x5410, R21.reuse ;  /* 0x00005410ff217816 */ /* 0x100fe40000000015 */
[----:B--2---:R-:W-:Y:S02]  /*1900*/  PRMT R16, RZ, 0x7610, R21 ;  /* 0x00007610ff107816 */ /* 0x004fe40000000015 */
[--C-:B------:R-:W-:Y:S02]  /*1910*/  PRMT R21, RZ, 0x5410, R22.reuse ;  /* 0x00005410ff157816 */ /* 0x100fe40000000016 */
[----:B------:R-:W-:Y:S02]  /*1920*/  PRMT R23, RZ, 0x7610, R22 ;  /* 0x00007610ff177816 */ /* 0x000fe40000000016 */
[----:B------:R-:W-:-:S02]  /*1930*/  PRMT R17, RZ, 0x5410, R20 ;  /* 0x00005410ff117816 */ /* 0x000fc40000000014 */
[----:B------:R-:W-:Y:S02]  /*1940*/  ISETP.NE.AND P4, PT, RZ, UR5, PT ;  /* 0x00000005ff007c0c */ /* 0x000fe4000bf85270 */
[----:B------:R-:W-:Y:S02]  /*1950*/  PRMT R19, RZ, 0x7610, R20 ;  /* 0x00007610ff137816 */ /* 0x000fe40000000014 */
[----:B------:R-:W-:Y:S02]  /*1960*/  ISETP.GE.U32.AND P2, PT, R28, c[0x0][0x1c8], PT ;  /* 0x000072001c007a0c */ /* 0x000fe40003f46070 */
[----:B------:R-:W-:Y:S02]  /*1970*/  ISETP.GE.U32.AND P3, PT, R27, c[0x0][0x1c8], PT ;  /* 0x000072001b007a0c */ /* 0x000fe40003f66070 */
[----:B------:R-:W-:Y:S02]  /*1980*/  ISETP.GE.AND.EX P2, PT, R3, c[0x0][0x1cc], PT, P2 ;  /* 0x0000730003007a0c */ /* 0x000fe40003f46320 */
[----:B------:R-:W-:-:S02]  /*1990*/  ISETP.GE.AND.EX P3, PT, R4, c[0x0][0x1cc], PT, P3 ;  /* 0x0000730004007a0c */ /* 0x000fc40003f66330 */
[C---:B------:R-:W-:Y:S02]  /*19a0*/  ISETP.GT.U32.OR P2, PT, R7.reuse, 0x2ff, P2 ;  /* 0x000002ff0700780c */ /* 0x040fe40001744470 */
[----:B------:R-:W-:Y:S01]  /*19b0*/  ISETP.GT.U32.OR P3, PT, R7, 0x2ff, P3 ;  /* 0x000002ff0700780c */ /* 0x000fe20001f64470 */
[----:B0-----:R-:W-:-:S04]  /*19c0*/  FMUL.FTZ R14, R14, c[0x0][0x1f4] ;  /* 0x00007d000e0e7a20 */ /* 0x001fc80000410000 */
[----:B------:R-:W-:Y:S02]  /*19d0*/  FMUL.FTZ R32, R14, R14 ;  /* 0x0000000e0e207220 */ /* 0x000fe40000410000 */
[----:B------:R-:W-:Y:S02]  /*19e0*/  FADD.FTZ R22, R16, -R14 ;  /* 0x8000000e10167221 */ /* 0x000fe40000010000 */
[----:B------:R-:W-:Y:S01]  /*19f0*/  FFMA.FTZ R32, R15, c[0x0][0x1f4], -R32 ;  /* 0x00007d000f207a23 */ /* 0x000fe20000010820 */
[----:B------:R-:W-:Y:S01]  /*1a00*/  MOV R15, 0x3f800000 ;  /* 0x3f800000000f7802 */ /* 0x000fe20000000f00 */
[--C-:B------:R-:W-:Y:S02]  /*1a10*/  FADD.FTZ R9, R9, -R14.reuse ;  /* 0x8000000e09097221 */ /* 0x100fe40000010000 */
[--C-:B------:R-:W-:Y:S01]  /*1a20*/  FADD.FTZ R8, R8, -R14.reuse ;  /* 0x8000000e08087221 */ /* 0x100fe20000010000 */
[----:B------:R-:W-:Y:S01]  /*1a30*/  FSETP.GTU.FTZ.AND P1, PT, R32, RZ, PT ;  /* 0x000000ff2000720b */ /* 0x000fe20003f3c000 */
[----:B------:R-:W-:-:S02]  /*1a40*/  FADD.FTZ R18, R21, -R14 ;  /* 0x8000000e15127221 */ /* 0x000fc40000010000 */
[--C-:B------:R-:W-:Y:S02]  /*1a50*/  FADD.FTZ R16, R23, -R14.reuse ;  /* 0x8000000e17107221 */ /* 0x100fe40000010000 */
[----:B------:R-:W-:-:S08]  /*1a60*/  FADD.FTZ R20, R17, -R14 ;  /* 0x8000000e11147221 */ /* 0x000fd00000010000 */
[----:B------:R-:W-:-:S04]  /*1a70*/  @P1 FADD.FTZ R32, R32, c[0x0][0x188] ;  /* 0x0000620020201621 */ /* 0x000fc80000010000 */
[----:B------:R0:W1:Y:S01]  /*1a80*/  @P1 MUFU.RSQ R15, R32 ;  /* 0x00000020000f1308 */ /* 0x0000620000001400 */
[----:B------:R-:W-:-:S04]  /*1a90*/  ISETP.GE.U32.AND P1, PT, R26, c[0x0][0x1c8], PT ;  /* 0x000072001a007a0c */ /* 0x000fc80003f26070 */
[----:B------:R-:W-:Y:S01]  /*1aa0*/  ISETP.GE.AND.EX P1, PT, R5, c[0x0][0x1cc], PT, P1 ;  /* 0x0000730005007a0c */ /* 0x000fe20003f26310 */
[----:B0-----:R-:W-:-:S03]  /*1ab0*/  FADD.FTZ R32, R33, -R14 ;  /* 0x8000000e21207221 */ /* 0x001fc60000010000 */
[----:B------:R-:W-:Y:S01]  /*1ac0*/  ISETP.GT.U32.OR P1, PT, R7, 0x2ff, P1 ;  /* 0x000002ff0700780c */ /* 0x000fe20000f24470 */
[----:B------:R-:W-:Y:S02]  /*1ad0*/  FADD.FTZ R14, R19, -R14 ;  /* 0x8000000e130e7221 */ /* 0x000fe40000010000 */
[-C--:B-1----:R-:W-:Y:S02]  /*1ae0*/  FMUL.FTZ R17, R32, R15.reuse ;  /* 0x0000000f20117220 */ /* 0x082fe40000410000 */
[-C--:B------:R-:W-:Y:S02]  /*1af0*/  FMUL.FTZ R19, R18, R15.reuse ;  /* 0x0000000f12137220 */ /* 0x080fe40000410000 */
[-C--:B------:R-:W-:Y:S02]  /*1b00*/  FMUL.FTZ R21, R20, R15.reuse ;  /* 0x0000000f14157220 */ /* 0x080fe40000410000 */
[-C--:B------:R-:W-:Y:S02]  /*1b10*/  FMUL.FTZ R9, R9, R15.reuse ;  /* 0x0000000f09097220 */ /* 0x080fe40000410000 */
[----:B------:R-:W-:-:S02]  /*1b20*/  FMUL.FTZ R22, R22, R15 ;  /* 0x0000000f16167220 */ /* 0x000fc40000410000 */
[-C--:B------:R-:W-:Y:S02]  /*1b30*/  FMUL.FTZ R32, R16, R15.reuse ;  /* 0x0000000f10207220 */ /* 0x080fe40000410000 */
[-C--:B------:R-:W-:Y:S02]  /*1b40*/  FMUL.FTZ R20, R14, R15.reuse ;  /* 0x0000000f0e147220 */ /* 0x080fe40000410000 */
[----:B------:R-:W-:Y:S02]  /*1b50*/  FMUL.FTZ R8, R8, R15 ;  /* 0x0000000f08087220 */ /* 0x000fe40000410000 */
[C-C-:B---3--:R-:W-:Y:S02]  /*1b60*/  FFMA.FTZ R15, R10.reuse, R17, R12.reuse ;  /* 0x000000110a0f7223 */ /* 0x148fe4000001000c */
[C-C-:B------:R-:W-:Y:S02]  /*1b70*/  FFMA.FTZ R14, R10.reuse, R19, R12.reuse ;  /* 0x000000130a0e7223 */ /* 0x140fe4000001000c */
[----:B------:R-:W-:-:S02]  /*1b80*/  FFMA.FTZ R18, R10, R9, R12 ;  /* 0x000000090a127223 */ /* 0x000fc4000001000c */
[C-C-:B------:R-:W-:Y:S02]  /*1b90*/  FFMA.FTZ R16, R11.reuse, R22, R13.reuse ;  /* 0x000000160b107223 */ /* 0x140fe4000001000d */
[C-C-:B------:R-:W-:Y:S02]  /*1ba0*/  FFMA.FTZ R17, R11.reuse, R32, R13.reuse ;  /* 0x000000200b117223 */ /* 0x140fe4000001000d */
[C-C-:B------:R-:W-:Y:S02]  /*1bb0*/  FFMA.FTZ R19, R11.reuse, R20, R13.reuse ;  /* 0x000000140b137223 */ /* 0x140fe4000001000d */
[----:B------:R-:W-:Y:S02]  /*1bc0*/  FFMA.FTZ R12, R10, R21, R12 ;  /* 0x000000150a0c7223 */ /* 0x000fe4000001000c */
[----:B------:R-:W-:Y:S01]  /*1bd0*/  FFMA.FTZ R13, R11, R8, R13 ;  /* 0x000000080b0d7223 */ /* 0x000fe2000001000d */
[----:B------:R-:W-:Y:S05]  /*1be0*/  @!P4 BRA `(.L_x_3106) ;  /* 0x000000a00000c947 */ /* 0x000fea0003800000 */
        /* <DEDUP_REMOVED lines=9> */
[----:B-1----:R-:W-:-:S05]  /*1c80*/  FMUL.FTZ R13, R13, R20 ;  /* 0x000000140d0d7220 */ /* 0x002fca0000410000 */
.L_x_3106:
[----:B------:R-:W-:Y:S01]  /*1c90*/  BSSY B0, `(.L_x_3107) ;  /* 0x000000c000007945 */ /* 0x000fe20003800000 */
[----:B------:R-:W-:Y:S05]  /*1ca0*/  @!P0 BRA `(.L_x_3108) ;  /* 0x000000a000008947 */ /* 0x000fea0003800000 */
[----:B------:R-:W-:Y:S01]  /*1cb0*/  MOV R8, R36 ;  /* 0x0000002400087202 */ /* 0x000fe20000000f00 */
[----:B------:R-:W-:Y:S01]  /*1cc0*/  IMAD R10, R2, c[0x0][0x1c0], RZ ;  /* 0x00007000020a7a24 */ /* 0x000fe200078e02ff */
[----:B------:R-:W-:Y:S02]  /*1cd0*/  MOV R9, R35 ;  /* 0x0000002300097202 */ /* 0x000fe40000000f00 */
[----:B------:R-:W-:Y:S01]  /*1ce0*/  F2FP.BF16.PACK_AB R13, R13, R18 ;  /* 0x000000120d0d723e */ /* 0x000fe200000010ff */
[C---:B------:R-:W-:Y:S02]  /*1cf0*/  IMAD R11, R29.reuse, c[0x0][0x1c4], R10 ;  /* 0x000071001d0b7a24 */ /* 0x040fe400078e020a */
[----:B------:R-:W-:-:S05]  /*1d00*/  IMAD.WIDE.U32 R8, R29, c[0x0][0x1c0], R8 ;  /* 0x000070001d087a25 */ /* 0x000fca00078e0008 */
[----:B------:R-:W-:Y:S02]  /*1d10*/  IADD3 R11, R9, R11, RZ ;  /* 0x0000000b090b7210 */ /* 0x000fe40007ffe0ff */
[----:B------:R-:W-:-:S04]  /*1d20*/  LEA R10, P5, R8, c[0x0][0x160], 0x1 ;  /* 0x00005800080a7a11 */ /* 0x000fc800078a08ff */
[----:B------:R-:W-:-:S05]  /*1d30*/  LEA.HI.X R11, R8, c[0x0][0x164], R11, 0x1, P5 ;  /* 0x00005900080b7a11 */ /* 0x000fca00028f0c0b */
[----:B------:R0:W-:Y:S04]  /*1d40*/  STG.E [R10.64], R13 ;  /* 0x0000000d0a007986 */ /* 0x0001e8000c101906 */
.L_x_3108:
[----:B------:R-:W-:Y:S05]  /*1d50*/  BSYNC B0 ;  /* 0x0000000000007941 */ /* 0x000fea0003800000 */
.L_x_3107:
[----:B------:R-:W-:Y:S05]  /*1d60*/  @!P4 BRA `(.L_x_3109) ;  /* 0x000000a00000c947 */ /* 0x000fea0003800000 */
        /* <DEDUP_REMOVED lines=10> */
.L_x_3109:
[----:B------:R-:W-:Y:S01]  /*1e10*/  BSSY B0, `(.L_x_3110) ;  /* 0x000000c000007945 */ /* 0x000fe20003800000 */
[----:B------:R-:W-:Y:S05]  /*1e20*/  @P2 BRA `(.L_x_3111) ;  /* 0x000000a000002947 */ /* 0x000fea0003800000 */
[----:B------:R-:W-:Y:S01]  /*1e30*/  MOV R8, R36 ;  /* 0x0000002400087202 */ /* 0x000fe20000000f00 */
[----:B------:R-:W-:Y:S01]  /*1e40*/  IMAD R3, R3, c[0x0][0x1c0], RZ ;  /* 0x0000700003037a24 */ /* 0x000fe200078e02ff */
[----:B------:R-:W-:Y:S02]  /*1e50*/  MOV R9, R35 ;  /* 0x0000002300097202 */ /* 0x000fe40000000f00 */
[----:B------:R-:W-:Y:S01]  /*1e60*/  F2FP.BF16.PACK_AB R15, R16, R15 ;  /* 0x0000000f100f723e */ /* 0x000fe200000010ff */
[C---:B------:R-:W-:Y:S02]  /*1e70*/  IMAD R3, R28.reuse, c[0x0][0x1c4], R3 ;  /* 0x000071001c037a24 */ /* 0x040fe400078e0203 */
[----:B------:R-:W-:-:S05]  /*1e80*/  IMAD.WIDE.U32 R8, R28, c[0x0][0x1c0], R8 ;  /* 0x000070001c087a25 */ /* 0x000fca00078e0008 */
[----:B------:R-:W-:Y:S02]  /*1e90*/  IADD3 R3, R9, R3, RZ ;  /* 0x0000000309037210 */ /* 0x000fe40007ffe0ff */
[----:B0-----:R-:W-:-:S04]  /*1ea0*/  LEA R10, P2, R8, c[0x0][0x160], 0x1 ;  /* 0x00005800080a7a11 */ /* 0x001fc800078408ff */
[----:B------:R-:W-:-:S05]  /*1eb0*/  LEA.HI.X R11, R8, c[0x0][0x164], R3, 0x1, P2 ;  /* 0x00005900080b7a11 */ /* 0x000fca00010f0c03 */
[----:B------:R0:W-:Y:S04]  /*1ec0*/  STG.E [R10.64], R15 ;  /* 0x0000000f0a007986 */ /* 0x0001e8000c101906 */
.L_x_3111:
[----:B------:R-:W-:Y:S05]  /*1ed0*/  BSYNC B0 ;  /* 0x0000000000007941 */ /* 0x000fea0003800000 */
.L_x_3110:
[----:B------:R-:W-:Y:S05]  /*1ee0*/  @!P4 BRA `(.L_x_3112) ;  /* 0x000000a00000c947 */ /* 0x000fea0003800000 */
        /* <DEDUP_REMOVED lines=10> */
.L_x_3112:
        /* <DEDUP_REMOVED lines=12> */
.L_x_3114:
[----:B------:R-:W-:Y:S05]  /*2050*/  BSYNC B0 ;  /* 0x0000000000007941 */ /* 0x000fea0003800000 */
.L_x_3113:
[----:B------:R-:W-:Y:S05]  /*2060*/  @!P4 BRA `(.L_x_3115) ;  /* 0x000000a00000c947 */ /* 0x000fea0003800000 */
[----:B------:R-:W-:Y:S02]  /*2070*/  FMUL.FTZ R8, R19, -1.4426950216293334961 ;  /* 0xbfb8aa3b13087820 */ /* 0x000fe40000410000 */
[----:B------:R-:W-:-:S04]  /*2080*/  FMUL.FTZ R3, R12, -1.4426950216293334961 ;  /* 0xbfb8aa3b0c037820 */ /* 0x000fc80000410000 */
[----:B------:R-:W1:Y:S08]  /*2090*/  MUFU.EX2 R8, R8 ;  /* 0x0000000800087308 */ /* 0x000e700000000800 */
[----:B------:R-:W2:Y:S01]  /*20a0*/  MUFU.EX2 R3, R3 ;  /* 0x0000000300037308 */ /* 0x000ea20000000800 */
[----:B01----:R-:W-:-:S07]  /*20b0*/  FADD.FTZ R10, R8, 1 ;  /* 0x3f800000080a7421 */ /* 0x003fce0000010000 */
[----:B------:R-:W0:Y:S01]  /*20c0*/  MUFU.RCP R10, R10 ;  /* 0x0000000a000a7308 */ /* 0x000e220000001000 */
[----:B--2---:R-:W-:-:S07]  /*20d0*/  FADD.FTZ R4, R3, 1 ;  /* 0x3f80000003047421 */ /* 0x004fce0000010000 */
[----:B------:R-:W1:Y:S01]  /*20e0*/  MUFU.RCP R9, R4 ;  /* 0x0000000400097308 */ /* 0x000e620000001000 */
[----:B0-----:R-:W-:Y:S02]  /*20f0*/  FMUL.FTZ R19, R19, R10 ;  /* 0x0000000a13137220 */ /* 0x001fe40000410000 */
[----:B-1----:R-:W-:-:S05]  /*2100*/  FMUL.FTZ R12, R12, R9 ;  /* 0x000000090c0c7220 */ /* 0x002fca0000410000 */
.L_x_3115:
[----:B------:R-:W-:Y:S01]  /*2110*/  BSSY B0, `(.L_x_3116) ;  /* 0x000000c000007945 */ /* 0x000fe20003800000 */
[----:B------:R-:W-:Y:S05]  /*2120*/  @P1 BRA `(.L_x_3117) ;  /* 0x000000a000001947 */ /* 0x000fea0003800000 */
[----:B------:R-:W-:Y:S01]  /*2130*/  IMAD R3, R5, c[0x0][0x1c0], RZ ;  /* 0x0000700005037a24 */ /* 0x000fe200078e02ff */
[----:B------:R-:W-:Y:S02]  /*2140*/  MOV R4, R36 ;  /* 0x0000002400047202 */ /* 0x000fe40000000f00 */
[----:B------:R-:W-:Y:S01]  /*2150*/  MOV R5, R35 ;  /* 0x0000002300057202 */ /* 0x000fe20000000f00 */
[----:B------:R-:W-:Y:S01]  /*2160*/  IMAD R3, R26, c[0x0][0x1c4], R3 ;  /* 0x000071001a037a24 */ /* 0x000fe200078e0203 */
[----:B------:R-:W-:-:S03]  /*2170*/  F2FP.BF16.PACK_AB R19, R19, R12 ;  /* 0x0000000c1313723e */ /* 0x000fc600000010ff */
[----:B------:R-:W-:-:S05]  /*2180*/  IMAD.WIDE.U32 R4, R26, c[0x0][0x1c0], R4 ;  /* 0x000070001a047a25 */ /* 0x000fca00078e0004 */
[----:B------:R-:W-:Y:S02]  /*2190*/  IADD3 R3, R5, R3, RZ ;  /* 0x0000000305037210 */ /* 0x000fe40007ffe0ff */
[----:B------:R-:W-:-:S04]  /*21a0*/  LEA R8, P1, R4, c[0x0][0x160], 0x1 ;  /* 0x0000580004087a11 */ /* 0x000fc800078208ff */
[----:B------:R-:W-:-:S05]  /*21b0*/  LEA.HI.X R9, R4, c[0x0][0x164], R3, 0x1, P1 ;  /* 0x0000590004097a11 */ /* 0x000fca00008f0c03 */
[----:B------:R1:W-:Y:S04]  /*21c0*/  STG.E [R8.64], R19 ;  /* 0x0000001308007986 */ /* 0x0003e8000c101906 */
.L_x_3117:
[----:B------:R-:W-:Y:S05]  /*21d0*/  BSYNC B0 ;  /* 0x0000000000007941 */ /* 0x000fea0003800000 */
.L_x_3116:
[----:B------:R-:W-:Y:S02]  /*21e0*/  IADD3 R30, R30, c[0x0][0x10], RZ ;  /* 0x000004001e1e7a10 */ /* 0x000fe40007ffe0ff */
[----:B------:R-:W-:Y:S02]  /*21f0*/  IADD3 R24, R24, 0x1, RZ ;  /* 0x0000000118187810 */ /* 0x000fe40007ffe0ff */
[----:B------:R-:W-:-:S13]  /*2200*/  ISETP.GE.AND P1, PT, R30, UR4, PT ;  /* 0x000000041e007c0c */ /* 0x000fda000bf26270 */
[----:B------:R-:W-:Y:S01]  /*2210*/  @P1 CALL.REL.NOINC `(.L_x_3118) ;  /* 0x0000001000001944 */ /* 0x000fe20003c00000 */
[----:B------:R-:W-:Y:S05]  /*2220*/  BRA `(.L_x_3119) ;  /* 0xffffdf9000007947 */ /* 0x000fea000383ffff */
.L_x_3118:
[----:B------:R-:W-:Y:S05]  /*2230*/  EXIT ;  /* 0x000000000000794d */ /* 0x000fea0003800000 */
.L_x_3120:
        /* <DEDUP_REMOVED lines=12> */
.L_x_5186:


//--------------------- .text._Z35group_norm_nhwc_fwd_one_pass_kernelI11Bf16IOFp32WLi128ELi96ELi768EEv26Group_norm_nhwc_fwd_params --------------------------
	.section	.text._Z35group_norm_nhwc_fwd_one_pass_kernelI11Bf16IOFp32WLi128ELi96ELi768EEv26Group_norm_nhwc_fwd_params,"ax",@progbits
	.sectioninfo	@"SHI_REGISTERS=58"
	.align	128
        .global         _Z35group_norm_nhwc_fwd_one_pass_kernelI11Bf16IOFp32WLi128ELi96ELi768EEv26Group_norm_nhwc_fwd_params
        .type           _Z35group_norm_nhwc_fwd_one_pass_kernelI11Bf16IOFp32WLi128ELi96ELi768EEv26Group_norm_nhwc_fwd_params,@function
        .size           _Z35group_norm_nhwc_fwd_one_pass_kernelI11Bf16IOFp32WLi128ELi96ELi768EEv26Group_norm_nhwc_fwd_params,(.L_x_5187 - _Z35group_norm_nhwc_fwd_one_pass_kernelI11Bf16IOFp32WLi128ELi96ELi768EEv26Group_norm_nhwc_fwd_params)
        .other          _Z35group_norm_nhwc_fwd_one_pass_kernelI11Bf16IOFp32WLi128ELi96ELi768EEv26Group_norm_nhwc_fwd_params,@"STO_CUDA_ENTRY STV_DEFAULT"
_Z35group_norm_nhwc_fwd_one_pass_kernelI11Bf16IOFp32WLi128ELi96ELi768EEv26Group_norm_nhwc_fwd_params:
.text._Z35group_norm_nhwc_fwd_one_pass_kernelI11Bf16IOFp32WLi128ELi96ELi768EEv26Group_norm_nhwc_fwd_params:
        /* <DEDUP_REMOVED lines=13> */
[----:B0-----:R-:W-:-:S05]  /*00d0*/  IMAD.WIDE.U32 R2, R28, -0x55555555, RZ ;  /* 0xaaaaaaab1c027825 */ /* 0x001fca00078e00ff */
[----:B------:R-:W-:Y:S02]  /*00e0*/  SHF.R.U32.HI R2, RZ, 0x5, R3 ;  /* 0x00000005ff027819 */ /* 0x000fe40000011603 */
[----:B------:R-:W-:-:S03]  /*00f0*/  SHF.R.S32.HI R3, RZ, 0x1f, R28 ;  /* 0x0000001fff037819 */ /* 0x000fc6000001141c */
[----:B-1----:R-:W-:Y:S01]  /*0100*/  IMAD R18, R19, c[0x0][0x1e4], R2 ;  /* 0x0000790013127a24 */ /* 0x002fe200078e0202 */
[----:B------:R-:W-:Y:S01]  /*0110*/  LEA.HI R3, R3, R28, RZ, 0x5 ;  /* 0x0000001c03037211 */ /* 0x000fe200078f28ff */
[----:B------:R-:W-:-:S03]  /*0120*/  IMAD R13, R2, -0x30, R28 ;  /* 0xffffffd0020d7824 */ /* 0x000fc600078e021c */
[C---:B------:R-:W-:Y:S02]  /*0130*/  ISETP.GE.U32.AND P0, PT, R18.reuse, c[0x0][0x1c8], PT ;  /* 0x0000720012007a0c */ /* 0x040fe40003f06070 */
[----:B------:R-:W-:Y:S02]  /*0140*/  SHF.R.S32.HI R15, RZ, 0x1f, R18 ;  /* 0x0000001fff0f7819 */ /* 0x000fe40000011412 */
[----:B------:R-:W-:Y:S02]  /*0150*/  SHF.R.S32.HI R12, RZ, 0x5, R3 ;  /* 0x00000005ff0c7819 */ /* 0x000fe40000011403 */
[----:B------:R-:W-:Y:S02]  /*0160*/  ISETP.GE.AND.EX P0, PT, R15, c[0x0][0x1cc], PT, P0 ;  /* 0x000073000f007a0c */ /* 0x000fe40003f06300 */
[----:B------:R-:W-:Y:S02]  /*0170*/  SHF.L.U32 R13, R13, 0x1, RZ ;  /* 0x000000010d0d7819 */ /* 0x000fe400000006ff */
[----:B------:R-:W-:-:S02]  /*0180*/  IADD3 R11, R18, 0x10, RZ ;  /* 0x00000010120b7810 */ /* 0x000fc40007ffe0ff */
[----:B------:R-:W-:Y:S02]  /*0190*/  ISETP.LT.U32.AND P0, PT, R28, 0x300, !P0 ;  /* 0x000003001c00780c */ /* 0x000fe40004701070 */
[C---:B------:R-:W-:Y:S02]  /*01a0*/  IADD3 R10, R18.reuse, 0x20, RZ ;  /* 0x00000020120a7810 */ /* 0x040fe40007ffe0ff */
[C---:B------:R-:W-:Y:S02]  /*01b0*/  IADD3 R9, R18.reuse, 0x30, RZ ;  /* 0x0000003012097810 */ /* 0x040fe40007ffe0ff */
[C---:B------:R-:W-:Y:S02]  /*01c0*/  IADD3 R8, R18.reuse, 0x40, RZ ;  /* 0x0000004012087810 */ /* 0x040fe40007ffe0ff */
[C---:B------:R-:W-:Y:S02]  /*01d0*/  IADD3 R7, R18.reuse, 0x50, RZ ;  /* 0x0000005012077810 */ /* 0x040fe40007ffe0ff */
[----:B------:R-:W-:-:S02]  /*01e0*/  IADD3 R6, R18, 0x60, RZ ;  /* 0x0000006012067810 */ /* 0x000fc40007ffe0ff */
[----:B--2---:R-:W-:Y:S02]  /*01f0*/  IADD3 R5, R18, 0x70, RZ ;  /* 0x0000007012057810 */ /* 0x004fe40007ffe0ff */
.L_x_3155:
[----:B0-----:R-:W-:Y:S02]  /*0200*/  IABS R21, c[0x0][0x1d8] ;  /* 0x0000760000157a13 */ /* 0x001fe40000000000 */
[----:B------:R-:W-:Y:S02]  /*0210*/  ISETP.GE.U32.AND P4, PT, R11, c[0x0][0x1c8], PT ;  /* 0x000072000b007a0c */ /* 0x000fe40003f86070 */
[----:B------:R-:W0:Y:S01]  /*0220*/  I2F.RP R0, R21 ;  /* 0x0000001500007306 */ /* 0x000e220000209400 */
[----:B------:R-:W-:-:S07]  /*0230*/  MOV R29, RZ ;  /* 0x000000ff001d7202 */ /* 0x000fce0000000f00 */
        /* <DEDUP_REMOVED lines=8> */
[----:B------:R-:W-:-:S05]  /*02c0*/  SHF.R.S32.HI R23, RZ, 0x1f, R13 ;  /* 0x0000001fff177819 */ /* 0x000fca000001140d */
[----:B------:R-:W-:-:S05]  /*02d0*/  IMAD.HI.U32 R3, R3, R4, RZ ;  /* 0x0000000403037227 */ /* 0x000fca00078e00ff */
[----:B------:R-:W-:-:S05]  /*02e0*/  IADD3 R0, -R3, RZ, RZ ;  /* 0x000000ff03007210 */ /* 0x000fca0007ffe1ff */
[----:B------:R-:W-:Y:S01]  /*02f0*/  IMAD R0, R21, R0, R4 ;  /* 0x0000000015007224 */ /* 0x000fe200078e0204 */
[----:B------:R-:W-:-:S04]  /*0300*/  SHF.R.S32.HI R4, RZ, 0x1f, R11 ;  /* 0x0000001fff047819 */ /* 0x000fc8000001140b */
[----:B------:R-:W-:Y:S02]  /*0310*/  ISETP.GT.U32.AND P2, PT, R21, R0, PT ;  /* 0x000000001500720c */ /* 0x000fe40003f44070 */
[----:B------:R-:W-:-:S04]  /*0320*/  ISETP.GE.AND.EX P4, PT, R4, c[0x0][0x1cc], PT, P4 ;  /* 0x0000730004007a0c */ /* 0x000fc80003f86340 */
[----:B------:R-:W-:-:S07]  /*0330*/  ISETP.GT.U32.OR P4, PT, R28, 0x2ff, P4 ;  /* 0x000002ff1c00780c */ /* 0x000fce0002784470 */
[-C--:B------:R-:W-:Y:S02]  /*0340*/  @!P2 IADD3 R0, R0, -R21.reuse, RZ ;  /* 0x800000150000a210 */ /* 0x080fe40007ffe0ff */
[----:B------:R-:W-:Y:S02]  /*0350*/  @!P2 IADD3 R3, R3, 0x1, RZ ;  /* 0x000000010303a810 */ /* 0x000fe40007ffe0ff */
[----:B------:R-:W-:Y:S02]  /*0360*/  ISETP.GE.U32.AND P1, PT, R0, R21, PT ;  /* 0x000000150000720c */ /* 0x000fe40003f26070 */
[----:B------:R-:W-:Y:S02]  /*0370*/  LOP3.LUT R0, R17, c[0x0][0x1d8], RZ, 0x3c, !PT ;  /* 0x0000760011007a12 */ /* 0x000fe400078e3cff */
[----:B------:R-:W-:Y:S02]  /*0380*/  ISETP.NE.AND P2, PT, RZ, c[0x0][0x1d8], PT ;  /* 0x00007600ff007a0c */ /* 0x000fe40003f45270 */
[----:B------:R-:W-:-:S07]  /*0390*/  ISETP.GE.AND P3, PT, R0, RZ, PT ;  /* 0x000000ff0000720c */ /* 0x000fce0003f66270 */
[----:B------:R-:W-:-:S04]  /*03a0*/  @P1 IADD3 R3, R3, 0x1, RZ ;  /* 0x0000000103031810 */ /* 0x000fc80007ffe0ff */
[----:B------:R-:W-:Y:S02]  /*03b0*/  MOV R21, R3 ;  /* 0x0000000300157202 */ /* 0x000fe40000000f00 */
[----:B------:R-:W-:Y:S02]  /*03c0*/  SHF.R.S32.HI R3, RZ, 0x1f, R10 ;  /* 0x0000001fff037819 */ /* 0x000fe4000001140a */
[----:B------:R-:W-:Y:S02]  /*03d0*/  @!P3 IADD3 R21, -R21, RZ, RZ ;  /* 0x000000ff1515b210 */ /* 0x000fe40007ffe1ff */
[----:B------:R-:W-:Y:S02]  /*03e0*/  @!P2 LOP3.LUT R21, RZ, c[0x0][0x1d8], RZ, 0x33, !PT ;  /* 0x00007600ff15aa12 */ /* 0x000fe400078e33ff */
[----:B------:R-:W-:Y:S02]  /*03f0*/  ISETP.GE.U32.AND P3, PT, R10, c[0x0][0x1c8], PT ;  /* 0x000072000a007a0c */ /* 0x000fe40003f66070 */
[----:B------:R-:W-:-:S02]  /*0400*/  IADD3 R2, -R21, RZ, RZ ;  /* 0x000000ff15027210 */ /* 0x000fc40007ffe1ff */
[----:B------:R-:W-:Y:S02]  /*0410*/  SHF.R.S32.HI R0, RZ, 0x1f, R21 ;  /* 0x0000001fff007819 */ /* 0x000fe40000011415 */
[----:B------:R-:W-:Y:S01]  /*0420*/  ISETP.GE.AND.EX P3, PT, R3, c[0x0][0x1cc], PT, P3 ;  /* 0x0000730003007a0c */ /* 0x000fe20003f66330 */
[----:B------:R-:W-:Y:S02]  /*0430*/  IMAD R2, R2, c[0x0][0x1d8], R17 ;  /* 0x0000760002027a24 */ /* 0x000fe400078e0211 */
[----:B------:R-:W-:Y:S01]  /*0440*/  IMAD R20, R0, c[0x0][0x1d0], RZ ;  /* 0x0000740000147a24 */ /* 0x000fe200078e02ff */
[----:B------:R-:W-:Y:S01]  /*0450*/  ISETP.GT.U32.OR P3, PT, R28, 0x2ff, P3 ;  /* 0x000002ff1c00780c */ /* 0x000fe20001f64470 */
[----:B------:R-:W-:Y:S01]  /*0460*/  IMAD R2, R2, 0x60, RZ ;  /* 0x0000006002027824 */ /* 0x000fe200078e02ff */
[----:B------:R-:W-:Y:S01]  /*0470*/  SHF.R.S32.HI R0, RZ, 0x1f, R9 ;  /* 0x0000001fff007819 */ /* 0x000fe20000011409 */
[----:B------:R-:W-:Y:S02]  /*0480*/  IMAD R43, R21, c[0x0][0x1d4], R20 ;  /* 0x00007500152b7a24 */ /* 0x000fe400078e0214 */
[----:B------:R-:W-:Y:S01]  /*0490*/  @!P4 IMAD R20, R4, c[0x0][0x1c0], RZ ;  /* 0x000070000414ca24 */ /* 0x000fe200078e02ff */
[----:B------:R-:W-:-:S04]  /*04a0*/  IADD3 R44, P1, R13, R2, RZ ;  /* 0x000000020d2c7210 */ /* 0x000fc80007f3e0ff */
[----:B------:R-:W-:Y:S01]  /*04b0*/  LEA.HI.X.SX32 R45, R2, R23, 0x1, P1 ;  /* 0x00000017022d7211 */ /* 0x000fe200008f0eff */
[----:B------:R-:W-:Y:S01]  /*04c0*/  @!P4 IMAD R23, R11, c[0x0][0x1c4], R20 ;  /* 0x000071000b17ca24 */ /* 0x000fe200078e0214 */
[----:B------:R-:W-:Y:S01]  /*04d0*/  ISETP.GE.U32.AND P1, PT, R9, c[0x0][0x1c8], PT ;  /* 0x0000720009007a0c */ /* 0x000fe20003f26070 */
[----:B------:R-:W-:Y:S02]  /*04e0*/  @!P3 IMAD R27, R3, c[0x0][0x1c0], RZ ;  /* 0x00007000031bba24 */ /* 0x000fe400078e02ff */
[----:B------:R-:W-:Y:S01]  /*04f0*/  IMAD.WIDE.U32 R44, R21, c[0x0][0x1d0], R44 ;  /* 0x00007400152c7a25 */ /* 0x000fe200078e002c */
[----:B------:R-:W-:-:S03]  /*0500*/  ISETP.GE.AND.EX P1, PT, R0, c[0x0][0x1cc], PT, P1 ;  /* 0x0000730000007a0c */ /* 0x000fc60003f26310 */
[----:B------:R-:W-:Y:S01]  /*0510*/  @P0 IMAD R21, R15, c[0x0][0x1c0], RZ ;  /* 0x000070000f150a24 */ /* 0x000fe200078e02ff */
[----:B------:R-:W-:Y:S01]  /*0520*/  IADD3 R43, R45, R43, RZ ;  /* 0x0000002b2d2b7210 */ /* 0x000fe20007ffe0ff */
[----:B------:R-:W-:Y:S01]  /*0530*/  @!P3 IMAD R27, R10, c[0x0][0x1c4], R27 ;  /* 0x000071000a1bba24 */ /* 0x000fe200078e021b */
[-C--:B------:R-:W-:Y:S01]  /*0540*/  @!P4 MOV R42, R44.reuse ;  /* 0x0000002c002ac202 */ /* 0x080fe20000000f00 */
[----:B------:R-:W-:Y:S01]  /*0550*/  @P0 IMAD R21, R18, c[0x0][0x1c4], R21 ;  /* 0x0000710012150a24 */ /* 0x000fe200078e0215 */
[-C--:B------:R-:W-:Y:S02]  /*0560*/  @P0 MOV R24, R44.reuse ;  /* 0x0000002c00180202 */ /* 0x080fe40000000f00 */
[-C--:B------:R-:W-:Y:S01]  /*0570*/  @P0 MOV R25, R43.reuse ;  /* 0x0000002b00190202 */ /* 0x080fe20000000f00 */
[----:B------:R-:W-:Y:S01]  /*0580*/  @!P4 IMAD.WIDE.U32 R30, R11, c[0x0][0x1c0], R42 ;  /* 0x000070000b1eca25 */ /* 0x000fe200078e002a */
[----:B------:R-:W-:Y:S02]  /*0590*/  ISETP.GT.U32.OR P1, PT, R28, 0x2ff, P1 ;  /* 0x000002ff1c00780c */ /* 0x000fe40000f24470 */
[----:B------:R-:W-:Y:S01]  /*05a0*/  @!P3 MOV R32, R44 ;  /* 0x0000002c0020b202 */ /* 0x000fe20000000f00 */
[----:B------:R-:W-:Y:S01]  /*05b0*/  @P0 IMAD.WIDE.U32 R24, R18, c[0x0][0x1c0], R24 ;  /* 0x0000700012180a25 */ /* 0x000fe200078e0018 */
[----:B------:R-:W-:-:S02]  /*05c0*/  @!P3 MOV R33, R43 ;  /* 0x0000002b0021b202 */ /* 0x000fc40000000f00 */
[----:B------:R-:W-:Y:S02]  /*05d0*/  @!P4 IADD3 R23, R31, R23, RZ ;  /* 0x000000171f17c210 */ /* 0x000fe40007ffe0ff */
[----:B------:R-:W-:Y:S01]  /*05e0*/  @P0 IADD3 R25, R25, R21, RZ ;  /* 0x0000001519190210 */ /* 0x000fe20007ffe0ff */
[----:B------:R-:W-:Y:S01]  /*05f0*/  @!P3 IMAD.WIDE.U32 R32, R10, c[0x0][0x1c0], R32 ;  /* 0x000070000a20ba25 */ /* 0x000fe200078e0020 */
[----:B------:R-:W-:Y:S02]  /*0600*/  @!P4 LEA R22, P5, R30, c[0x0][0x170], 0x1 ;  /* 0x00005c001e16ca11 */ /* 0x000fe400078a08ff */
[----:B------:R-:W-:Y:S02]  /*0610*/  @P0 LEA R26, P2, R24, c[0x0][0x170], 0x1 ;  /* 0x00005c00181a0a11 */ /* 0x000fe400078408ff */
[----:B------:R-:W-:Y:S02]  /*0620*/  @!P3 IADD3 R21, R33, R27, RZ ;  /* 0x0000001b2115b210 */ /* 0x000fe40007ffe0ff */
[----:B------:R-:W-:-:S02]  /*0630*/  @!P4 LEA.HI.X R23, R30, c[0x0][0x174], R23, 0x1, P5 ;  /* 0x00005d001e17ca11 */ /* 0x000fc400028f0c17 */
[----:B------:R-:W-:Y:S01]  /*0640*/  @P0 LEA.HI.X R27, R24, c[0x0][0x174], R25, 0x1, P2 ;  /* 0x00005d00181b0a11 */ /* 0x000fe200010f0c19 */
[----:B------:R-:W-:Y:S01]  /*0650*/  @!P1 IMAD R24, R0, c[0x0][0x1c0], RZ ;  /* 0x0000700000189a24 */ /* 0x000fe200078e02ff */
[----:B------:R-:W-:Y:S02]  /*0660*/  ISETP.GE.U32.AND P2, PT, R8, c[0x0][0x1c8], PT ;  /* 0x0000720008007a0c */ /* 0x000fe40003f46070 */
[----:B------:R-:W-:Y:S02]  /*0670*/  SHF.R.S32.HI R30, RZ, 0x1f, R8 ;  /* 0x0000001fff1e7819 */ /* 0x000fe40000011408 */
[----:B------:R-:W-:Y:S02]  /*0680*/  ISETP.GE.U32.AND P5, PT, R7, c[0x0][0x1c8], PT ;  /* 0x0000720007007a0c */ /* 0x000fe40003fa6070 */
[----:B------:R-:W-:Y:S01]  /*0690*/  SHF.R.S32.HI R31, RZ, 0x1f, R7 ;  /* 0x0000001fff1f7819 */ /* 0x000fe20000011407 */
[----:B------:R-:W-:Y:S01]  /*06a0*/  @!P1 IMAD R33, R9, c[0x0][0x1c4], R24 ;  /* 0x0000710009219a24 */ /* 0x000fe200078e0218 */
[----:B------:R-:W-:Y:S01]  /*06b0*/  @!P3 LEA R20, P6, R32, c[0x0][0x170], 0x1 ;  /* 0x00005c002014ba11 */ /* 0x000fe200078c08ff */
[----:B------:R0:W2:Y:S01]  /*06c0*/  @P0 LDG.E R29, [R26.64] ;  /* 0x000000061a1d0981 */ /* 0x0000a2000c1e1900 */
[----:B------:R-:W-:-:S02]  /*06d0*/  ISETP.GE.AND.EX P2, PT, R30, c[0x0][0x1cc], PT, P2 ;  /* 0x000073001e007a0c */ /* 0x000fc40003f46320 */
[----:B------:R-:W-:Y:S02]  /*06e0*/  ISETP.GE.AND.EX P5, PT, R31, c[0x0][0x1cc], PT, P5 ;  /* 0x000073001f007a0c */ /* 0x000fe40003fa6350 */
[----:B------:R-:W-:Y:S02]  /*06f0*/  @!P1 MOV R24, R44 ;  /* 0x0000002c00189202 */ /* 0x000fe40000000f00 */
[----:B------:R-:W-:Y:S02]  /*0700*/  @!P1 MOV R25, R43 ;  /* 0x0000002b00199202 */ /* 0x000fe40000000f00 */
[----:B------:R-:W-:Y:S02]  /*0710*/  @!P3 LEA.HI.X R21, R32, c[0x0][0x174], R21, 0x1, P6 ;  /* 0x00005d002015ba11 */ /* 0x000fe400030f0c15 */
[C---:B------:R-:W-:Y:S02]  /*0720*/  ISETP.GT.U32.OR P2, PT, R28.reuse, 0x2ff, P2 ;  /* 0x000002ff1c00780c */ /* 0x040fe40001744470 */
[----:B------:R-:W-:Y:S01]  /*0730*/  ISETP.GT.U32.OR P5, PT, R28, 0x2ff, P5 ;  /* 0x000002ff1c00780c */ /* 0x000fe20002fa4470 */
[----:B------:R-:W-:Y:S01]  /*0740*/  @!P1 IMAD.WIDE.U32 R24, R9, c[0x0][0x1c0], R24 ;  /* 0x0000700009189a25 */ /* 0x000fe200078e0018 */
[----:B------:R-:W-:Y:S01]  /*0750*/  MOV R32, RZ ;  /* 0x000000ff00207202 */ /* 0x000fe20000000f00 */
[----:B------:R-:W-:-:S03]  /*0760*/  CS2R R34, SRZ ;  /* 0x0000000000227805 */ /* 0x000fc6000001ff00 */
[----:B------:R-:W-:Y:S02]  /*0770*/  @!P1 IADD3 R25, R25, R33, RZ ;  /* 0x0000002119199210 */ /* 0x000fe40007ffe0ff */
[----:B------:R1:W3:Y:S01]  /*0780*/  @!P4 LDG.E R32, [R22.64] ;  /* 0x000000061620c981 */ /* 0x0002e2000c1e1900 */
[----:B------:R-:W-:Y:S02]  /*0790*/  ISETP.GE.U32.AND P4, PT, R6, c[0x0][0x1c8], PT ;  /* 0x0000720006007a0c */ /* 0x000fe40003f86070 */
[C---:B0-----:R-:W-:Y:S01]  /*07a0*/  @!P1 LEA R26, P6, R24.reuse, c[0x0][0x170], 0x1 ;  /* 0x00005c00181a9a11 */ /* 0x041fe200078c08ff */
[----:B------:R0:W4:Y:S01]  /*07b0*/  @!P3 LDG.E R34, [R20.64] ;  /* 0x000000061422b981 */ /* 0x000122000c1e1900 */
[----:B------:R-:W-:Y:S02]  /*07c0*/  SHF.R.S32.HI R33, RZ, 0x1f, R6 ;  /* 0x0000001fff217819 */ /* 0x000fe40000011406 */
[----:B------:R-:W-:Y:S01]  /*07d0*/  @!P1 LEA.HI.X R27, R24, c[0x0][0x174], R25, 0x1, P6 ;  /* 0x00005d00181b9a11 */ /* 0x000fe200030f0c19 */
[----:B------:R-:W-:Y:S01]  /*07e0*/  @!P2 IMAD R25, R30, c[0x0][0x1c0], RZ ;  /* 0x000070001e19aa24 */ /* 0x000fe200078e02ff */
[----:B------:R-:W-:Y:S01]  /*07f0*/  ISETP.GE.AND.EX P4, PT, R33, c[0x0][0x1cc], PT, P4 ;  /* 0x0000730021007a0c */ /* 0x000fe20003f86340 */
[----:B------:R-:W-:Y:S01]  /*0800*/  @!P5 IMAD R24, R31, c[0x0][0x1c0], RZ ;  /* 0x000070001f18da24 */ /* 0x000fe200078e02ff */
[----:B-1----:R-:W-:-:S02]  /*0810*/  @!P2 MOV R22, R44 ;  /* 0x0000002c0016a202 */ /* 0x002fc40000000f00 */
[-C--:B------:R-:W-:Y:S01]  /*0820*/  @!P2 MOV R23, R43.reuse ;  /* 0x0000002b0017a202 */ /* 0x080fe20000000f00 */
[----:B------:R-:W-:Y:S01]  /*0830*/  @!P2 IMAD R37, R8, c[0x0][0x1c4], R25 ;  /* 0x000071000825aa24 */ /* 0x000fe200078e0219 */
[----:B------:R-:W-:Y:S01]  /*0840*/  ISETP.GT.U32.OR P3, PT, R28, 0x2ff, P4 ;  /* 0x000002ff1c00780c */ /* 0x000fe20002764470 */
[----:B------:R-:W-:Y:S01]  /*0850*/  @!P5 IMAD R39, R7, c[0x0][0x1c4], R24 ;  /* 0x000071000727da24 */ /* 0x000fe200078e0218 */
[----:B------:R-:W-:Y:S01]  /*0860*/  @!P5 MOV R24, R44 ;  /* 0x0000002c0018d202 */ /* 0x000fe20000000f00 */
[----:B------:R-:W-:Y:S01]  /*0870*/  @!P2 IMAD.WIDE.U32 R22, R8, c[0x0][0x1c0], R22 ;  /* 0x000070000816aa25 */ /* 0x000fe200078e0016 */
[----:B------:R-:W-:Y:S01]  /*0880*/  @!P5 MOV R25, R43 ;  /* 0x0000002b0019d202 */ /* 0x000fe20000000f00 */
[----:B------:R1:W5:Y:S03]  /*0890*/  @!P1 LDG.E R35, [R26.64] ;  /* 0x000000061a239981 */ /* 0x000366000c1e1900 */
[----:B0-----:R-:W-:Y:S01]  /*08a0*/  @!P2 IADD3 R21, R23, R37, RZ ;  /* 0x000000251715a210 */ /* 0x001fe20007ffe0ff */
[----:B------:R-:W-:Y:S01]  /*08b0*/  @!P5 IMAD.WIDE.U32 R24, R7, c[0x0][0x1c0], R24 ;  /* 0x000070000718da25 */ /* 0x000fe200078e0018 */
[----:B------:R-:W-:Y:S01]  /*08c0*/  @!P2 LEA R20, P1, R22, c[0x0][0x170], 0x1 ;  /* 0x00005c001614aa11 */ /* 0x000fe200078208ff */
[----:B------:R-:W-:-:S03]  /*08d0*/  CS2R R36, SRZ ;  /* 0x0000000000247805 */ /* 0x000fc6000001ff00 */
[----:B------:R-:W-:Y:S02]  /*08e0*/  @!P2 LEA.HI.X R21, R22, c[0x0][0x174], R21, 0x1, P1 ;  /* 0x00005d001615aa11 */ /* 0x000fe400008f0c15 */
[----:B------:R-:W-:Y:S01]  /*08f0*/  @!P5 IADD3 R23, R25, R39, RZ ;  /* 0x000000271917d210 */ /* 0x000fe20007ffe0ff */
[----:B------:R-:W-:Y:S01]  /*0900*/  @!P3 IMAD R25, R33, c[0x0][0x1c0], RZ ;  /* 0x000070002119ba24 */ /* 0x000fe200078e02ff */
[----:B------:R-:W-:Y:S01]  /*0910*/  @!P5 LEA R22, P1, R24, c[0x0][0x170], 0x1 ;  /* 0x00005c001816da11 */ /* 0x000fe200078208ff */
[----:B------:R2:W5:Y:S02]  /*0920*/  @!P2 LDG.E R36, [R20.64] ;  /* 0x000000061424a981 */ /* 0x000564000c1e1900 */
[----:B-1----:R-:W-:Y:S01]  /*0930*/  @!P3 IMAD R27, R6, c[0x0][0x1c4], R25 ;  /* 0x00007100061bba24 */ /* 0x002fe200078e0219 */
[----:B------:R-:W-:Y:S02]  /*0940*/  @!P5 LEA.HI.X R23, R24, c[0x0][0x174], R23, 0x1, P1 ;  /* 0x00005d001817da11 */ /* 0x000fe400008f0c17 */
[----:B------:R-:W-:-:S02]  /*0950*/  @!P3 MOV R24, R44 ;  /* 0x0000002c0018b202 */ /* 0x000fc40000000f00 */
[----:B------:R-:W-:Y:S01]  /*0960*/  @!P3 MOV R25, R43 ;  /* 0x0000002b0019b202 */ /* 0x000fe20000000f00 */
[----:B------:R0:W5:Y:S04]  /*0970*/  @!P5 LDG.E R37, [R22.64] ;  /* 0x000000061625d981 */ /* 0x000168000c1e1900 */
[----:B------:R-:W-:Y:S01]  /*0980*/  @!P3 IMAD.WIDE.U32 R24, R6, c[0x0][0x1c0], R24 ;  /* 0x000070000618ba25 */ /* 0x000fe200078e0018 */
[----:B------:R-:W-:-:S04]  /*0990*/  MOV R38, RZ ;  /* 0x000000ff00267202 */ /* 0x000fc80000000f00 */
[----:B------:R-:W-:Y:S02]  /*09a0*/  @!P3 IADD3 R25, R25, R27, RZ ;  /* 0x0000001b1919b210 */ /* 0x000fe40007ffe0ff */
[----:B------:R-:W-:-:S04]  /*09b0*/  @!P3 LEA R26, P1, R24, c[0x0][0x170], 0x1 ;  /* 0x00005c00181aba11 */ /* 0x000fc800078208ff */
[----:B------:R-:W-:-:S05]  /*09c0*/  @!P3 LEA.HI.X R27, R24, c[0x0][0x174], R25, 0x1, P1 ;  /* 0x00005d00181bba11 */ /* 0x000fca00008f0c19 */
[----:B------:R1:W5:Y:S01]  /*09d0*/  @!P3 LDG.E R38, [R26.64] ;  /* 0x000000061a26b981 */ /* 0x000362000c1e1900 */
[----:B------:R-:W-:Y:S02]  /*09e0*/  ISETP.GE.U32.AND P1, PT, R5, c[0x0][0x1c8], PT ;  /* 0x0000720005007a0c */ /* 0x000fe40003f26070 */
[----:B------:R-:W-:Y:S02]  /*09f0*/  MOV R40, RZ ;  /* 0x000000ff00287202 */ /* 0x000fe40000000f00 */
[--C-:B--2---:R-:W-:Y:S02]  /*0a00*/  PRMT R21, RZ, 0x7610, R29.reuse ;  /* 0x00007610ff157816 */ /* 0x104fe4000000001d */
[----:B------:R-:W-:-:S03]  /*0a10*/  PRMT R20, RZ, 0x5410, R29 ;  /* 0x00005410ff147816 */ /* 0x000fc6000000001d */
[----:B------:R-:W-:Y:S02]  /*0a20*/  FMUL.FTZ R25, R21, R21 ;  /* 0x0000001515197220 */ /* 0x000fe40000410000 */
[C---:B------:R-:W-:Y:S02]  /*0a30*/  FADD.FTZ R21, R20.reuse, R21 ;  /* 0x0000001514157221 */ /* 0x040fe40000010000 */
[----:B------:R-:W-:Y:S02]  /*0a40*/  FFMA.FTZ R25, R20, R20, R25 ;  /* 0x0000001414197223 */ /* 0x000fe40000010019 */
[----:B------:R-:W-:Y:S01]  /*0a50*/  FADD.FTZ R21, RZ, R21 ;  /* 0x00000015ff157221 */ /* 0x000fe20000010000 */
[--C-:B---3--:R-:W-:Y:S02]  /*0a60*/  PRMT R20, RZ, 0x5410, R32.reuse ;  /* 0x00005410ff147816 */ /* 0x108fe40000000020 */
[----:B0-----:R-:W-:-:S05]  /*0a70*/  PRMT R23, RZ, 0x7610, R32 ;  /* 0x00007610ff177816 */ /* 0x001fca0000000020 */
[C---:B------:R-:W-:Y:S02]  /*0a80*/  FADD.FTZ R22, R20.reuse, R23 ;  /* 0x0000001714167221 */ /* 0x040fe40000010000 */
[----:B------:R-:W-:Y:S01]  /*0a90*/  FMUL.FTZ R39, R23, R23 ;  /* 0x0000001717277220 */ /* 0x000fe20000410000 */
[----:B----4-:R-:W-:Y:S01]  /*0aa0*/  PRMT R23, RZ, 0x7610, R34 ;  /* 0x00007610ff177816 */ /* 0x010fe20000000022 */
[----:B------:R-:W-:Y:S01]  /*0ab0*/  FADD.FTZ R21, R21, R22 ;  /* 0x0000001615157221 */ /* 0x000fe20000010000 */
[----:B------:R-:W-:Y:S01]  /*0ac0*/  PRMT R22, RZ, 0x5410, R34 ;  /* 0x00005410ff167816 */ /* 0x000fe20000000022 */
[----:B------:R-:W-:Y:S02]  /*0ad0*/  FFMA.FTZ R20, R20, R20, R39 ;  /* 0x0000001414147223 */ /* 0x000fe40000010027 */
[----:B-1----:R-:W-:Y:S02]  /*0ae0*/  FMUL.FTZ R27, R23, R23 ;  /* 0x00000017171b7220 */ /* 0x002fe40000410000 */
[----:B------:R-:W-:-:S02]  /*0af0*/  FADD.FTZ R24, R22, R23 ;  /* 0x0000001716187221 */ /* 0x000fc40000010000 */
[----:B------:R-:W-:Y:S01]  /*0b00*/  FADD.FTZ R25, RZ, R25 ;  /* 0x00000019ff197221 */ /* 0x000fe20000010000 */
[----:B-----5:R-:W-:Y:S01]  /*0b10*/  PRMT R23, RZ, 0x7610, R35 ;  /* 0x00007610ff177816 */ /* 0x020fe20000000023 */
[----:B------:R-:W-:Y:S01]  /*0b20*/  FFMA.FTZ R27, R22, R22, R27 ;  /* 0x00000016161b7223 */ /* 0x000fe2000001001b */
[----:B------:R-:W-:Y:S01]  /*0b30*/  PRMT R22, RZ, 0x5410, R35 ;  /* 0x00005410ff167816 */ /* 0x000fe20000000023 */
[----:B------:R-:W-:Y:S02]  /*0b40*/  FADD.FTZ R20, R25, R20 ;  /* 0x0000001419147221 */ /* 0x000fe40000010000 */
[----:B------:R-:W-:Y:S01]  /*0b50*/  FMUL.FTZ R25, R23, R23 ;  /* 0x0000001717197220 */ /* 0x000fe20000410000 */
[----:B------:R-:W-:Y:S01]  /*0b60*/  SHF.R.S32.HI R39, RZ, 0x1f, R5 ;  /* 0x0000001fff277819 */ /* 0x000fe20000011405 */
[----:B------:R-:W-:Y:S02]  /*0b70*/  FADD.FTZ R21, R21, R24 ;  /* 0x0000001815157221 */ /* 0x000fe40000010000 */
[----:B------:R-:W-:-:S02]  /*0b80*/  FADD.FTZ R24, R22, R23 ;  /* 0x0000001716187221 */ /* 0x000fc40000010000 */
[----:B------:R-:W-:Y:S01]  /*0b90*/  FFMA.FTZ R25, R22, R22, R25 ;  /* 0x0000001616197223 */ /* 0x000fe20000010019 */
[----:B------:R-:W-:Y:S02]  /*0ba0*/  ISETP.GE.AND.EX P1, PT, R39, c[0x0][0x1cc], PT, P1 ;  /* 0x0000730027007a0c */ /* 0x000fe40003f26310 */
[--C-:B------:R-:W-:Y:S02]  /*0bb0*/  PRMT R22, RZ, 0x5410, R36.reuse ;  /* 0x00005410ff167816 */ /* 0x100fe40000000024 */
[----:B------:R-:W-:Y:S01]  /*0bc0*/  PRMT R23, RZ, 0x7610, R36 ;  /* 0x00007610ff177816 */ /* 0x000fe20000000024 */
[----:B------:R-:W-:Y:S02]  /*0bd0*/  FADD.FTZ R20, R20, R27 ;  /* 0x0000001b14147221 */ /* 0x000fe40000010000 */
[----:B------:R-:W-:Y:S01]  /*0be0*/  FADD.FTZ R21, R21, R24 ;  /* 0x0000001815157221 */ /* 0x000fe20000010000 */
[----:B------:R-:W-:Y:S01]  /*0bf0*/  ISETP.GT.U32.OR P1, PT, R28, 0x2ff, P1 ;  /* 0x000002ff1c00780c */ /* 0x000fe20000f24470 */
[----:B------:R-:W-:-:S02]  /*0c00*/  FMUL.FTZ R27, R23, R23 ;  /* 0x00000017171b7220 */ /* 0x000fc40000410000 */
[C---:B------:R-:W-:Y:S01]  /*0c10*/  FADD.FTZ R24, R22.reuse, R23 ;  /* 0x0000001716187221 */ /* 0x040fe20000010000 */
[----:B------:R-:W-:Y:S01]  /*0c20*/  PRMT R23, RZ, 0x7610, R37 ;  /* 0x00007610ff177816 */ /* 0x000fe20000000025 */
[----:B------:R-:W-:Y:S01]  /*0c30*/  FFMA.FTZ R27, R22, R22, R27 ;  /* 0x00000016161b7223 */ /* 0x000fe2000001001b */
[----:B------:R-:W-:Y:S01]  /*0c40*/  PRMT R22, RZ, 0x5410, R37 ;  /* 0x00005410ff167816 */ /* 0x000fe20000000025 */
[----:B------:R-:W-:Y:S02]  /*0c50*/  FADD.FTZ R20, R20, R25 ;  /* 0x0000001914147221 */ /* 0x000fe40000010000 */
[----:B------:R-:W-:Y:S02]  /*0c60*/  FMUL.FTZ R25, R23, R23 ;  /* 0x0000001717197220 */ /* 0x000fe40000410000 */
[----:B------:R-:W-:Y:S02]  /*0c70*/  FADD.FTZ R21, R21, R24 ;  /* 0x0000001815157221 */ /* 0x000fe40000010000 */
[----:B------:R-:W-:-:S02]  /*0c80*/  FADD.FTZ R20, R20, R27 ;  /* 0x0000001b14147221 */ /* 0x000fc40000010000 */
[C---:B------:R-:W-:Y:S02]  /*0c90*/  FADD.FTZ R24, R22.reuse, R23 ;  /* 0x0000001716187221 */ /* 0x040fe40000010000 */
[----:B------:R-:W-:Y:S02]  /*0ca0*/  FFMA.FTZ R25, R22, R22, R25 ;  /* 0x0000001616197223 */ /* 0x000fe40000010019 */
[----:B------:R-:W-:Y:S02]  /*0cb0*/  @!P1 IMAD R22, R39, c[0x0][0x1c0], RZ ;  /* 0x0000700027169a24 */ /* 0x000fe400078e02ff */
[----:B------:R-:W-:Y:S01]  /*0cc0*/  FADD.FTZ R24, R21, R24 ;  /* 0x0000001815187221 */ /* 0x000fe20000010000 */
[----:B------:R-:W-:Y:S01]  /*0cd0*/  @!P1 MOV R21, R43 ;  /* 0x0000002b00159202 */ /* 0x000fe20000000f00 */
[----:B------:R-:W-:Y:S01]  /*0ce0*/  FADD.FTZ R25, R20, R25 ;  /* 0x0000001914197221 */ /* 0x000fe20000010000 */
[----:B------:R-:W-:Y:S02]  /*0cf0*/  @!P1 MOV R20, R44 ;  /* 0x0000002c00149202 */ /* 0x000fe40000000f00 */
[----:B------:R-:W-:Y:S01]  /*0d00*/  PRMT R23, RZ, 0x7610, R38 ;  /* 0x00007610ff177816 */ /* 0x000fe20000000026 */
[C---:B------:R-:W-:Y:S01]  /*0d10*/  @!P1 IMAD R47, R5.reuse, c[0x0][0x1c4], R22 ;  /* 0x00007100052f9a24 */ /* 0x040fe200078e0216 */
[----:B------:R-:W-:Y:S01]  /*0d20*/  PRMT R22, RZ, 0x5410, R38 ;  /* 0x00005410ff167816 */ /* 0x000fe20000000026 */
[----:B------:R-:W-:-:S04]  /*0d30*/  @!P1 IMAD.WIDE.U32 R20, R5, c[0x0][0x1c0], R20 ;  /* 0x0000700005149a25 */ /* 0x000fc800078e0014 */
[----:B------:R-:W-:Y:S01]  /*0d40*/  FMUL.FTZ R41, R23, R23 ;  /* 0x0000001717297220 */ /* 0x000fe20000410000 */
[----:B------:R-:W-:Y:S01]  /*0d50*/  @!P1 IADD3 R21, R21, R47, RZ ;  /* 0x0000002f15159210 */ /* 0x000fe20007ffe0ff */
[C---:B------:R-:W-:Y:S02]  /*0d60*/  FADD.FTZ R27, R22.reuse, R23 ;  /* 0x00000017161b7221 */ /* 0x040fe40000010000 */
[----:B------:R-:W-:Y:S01]  /*0d70*/  FFMA.FTZ R26, R22, R22, R41 ;  /* 0x00000016161a7223 */ /* 0x000fe20000010029 */
[----:B------:R-:W-:-:S04]  /*0d80*/  @!P1 LEA R22, P2, R20, c[0x0][0x170], 0x1 ;  /* 0x00005c0014169a11 */ /* 0x000fc800078408ff */
[----:B------:R-:W-:-:S05]  /*0d90*/  @!P1 LEA.HI.X R23, R20, c[0x0][0x174], R21, 0x1, P2 ;  /* 0x00005d0014179a11 */ /* 0x000fca00010f0c15 */
[----:B------:R-:W2:Y:S01]  /*0da0*/  @!P1 LDG.E R40, [R22.64] ;  /* 0x0000000616289981 */ /* 0x000ea2000c1e1900 */
[----:B------:R-:W-:Y:S02]  /*0db0*/  FADD.FTZ R24, R24, R27 ;  /* 0x0000001b18187221 */ /* 0x000fe40000010000 */
[----:B------:R-:W-:Y:S01]  /*0dc0*/  FADD.FTZ R25, R25, R26 ;  /* 0x0000001a19197221 */ /* 0x000fe20000010000 */
[C---:B------:R-:W-:Y:S02]  /*0dd0*/  ISETP.GT.AND P1, PT, R16.reuse, 0x1e, PT ;  /* 0x0000001e1000780c */ /* 0x040fe40003f24270 */
[----:B------:R-:W-:Y:S02]  /*0de0*/  ISETP.NE.AND P2, PT, R16, RZ, PT ;  /* 0x000000ff1000720c */ /* 0x000fe40003f45270 */
[----:B------:R-:W-:Y:S01]  /*0df0*/  ISETP.NE.AND P3, PT, R28, RZ, PT ;  /* 0x000000ff1c00720c */ /* 0x000fe20003f65270 */
[----:B------:R-:W-:Y:S01]  /*0e00*/  BSSY B0, `(.L_x_3121) ;  /* 0x000005e000007945 */ /* 0x000fe20003800000 */
[----:B--2---:R-:W-:-:S02]  /*0e10*/  PRMT R21, RZ, 0x7610, R40 ;  /* 0x00007610ff157816 */ /* 0x004fc40000000028 */
[----:B------:R-:W-:-:S03]  /*0e20*/  PRMT R20, RZ, 0x5410, R40 ;  /* 0x00005410ff147816 */ /* 0x000fc60000000028 */
[----:B------:R-:W-:Y:S02]  /*0e30*/  FMUL.FTZ R27, R21, R21 ;  /* 0x00000015151b7220 */ /* 0x000fe40000410000 */
[C---:B------:R-:W-:Y:S02]  /*0e40*/  FADD.FTZ R21, R20.reuse, R21 ;  /* 0x0000001514157221 */ /* 0x040fe40000010000 */
[----:B------:R-:W-:Y:S02]  /*0e50*/  FFMA.FTZ R20, R20, R20, R27 ;  /* 0x0000001414147223 */ /* 0x000fe4000001001b */
        /* <DEDUP_REMOVED lines=26> */
[----:B------:R-:W-:-:S05]  /*1000*/  MOV R20, R24 ;  /* 0x0000001800147202 */ /* 0x000fca0000000f00 */
[----:B------:R0:W-:Y:S04]  /*1010*/  @!P2 STS.64 [R12.X8+0x18], R20 ;  /* 0x000018140c00a388 */ /* 0x0001e80000008a00 */
[----:B------:R-:W-:Y:S06]  /*1020*/  BAR.SYNC.DEFER_BLOCKING 0x0 ;  /* 0x0000000000007b1d */ /* 0x000fec0000010000 */
[----:B------:R-:W-:Y:S05]  /*1030*/  @P3 BRA `(.L_x_3122) ;  /* 0x000003a000003947 */ /* 0x000fea0003800000 */
[----:B------:R-:W1:Y:S02]  /*1040*/  LDS.128 R24, [0x20] ;  /* 0x00002000ff187984 */ /* 0x000e640000000c00 */
[----:B-1----:R-:W-:-:S02]  /*1050*/  FADD.FTZ R23, R20, R24 ;  /* 0x0000001814177221 */ /* 0x002fc40000010000 */
[----:B------:R-:W-:Y:S02]  /*1060*/  FADD.FTZ R24, R21, R25 ;  /* 0x0000001915187221 */ /* 0x000fe40000010000 */
[----:B------:R-:W-:Y:S02]  /*1070*/  FADD.FTZ R25, R23, R26 ;  /* 0x0000001a17197221 */ /* 0x000fe40000010000 */
[----:B0-----:R-:W0:Y:S01]  /*1080*/  LDS.128 R20, [0x30] ;  /* 0x00003000ff147984 */ /* 0x001e220000000c00 */
        /* <DEDUP_REMOVED lines=47> */
[----:B------:R-:W0:Y:S01]  /*1380*/  LDS.64 R20, [0xd0] ;  /* 0x0000d000ff147984 */ /* 0x000e220000000a00 */
[----:B------:R-:W-:-:S02]  /*1390*/  FADD.FTZ R22, R22, R25 ;  /* 0x0000001916167221 */ /* 0x000fc40000010000 */
[----:B------:R-:W-:Y:S02]  /*13a0*/  FADD.FTZ R23, R23, R26 ;  /* 0x0000001a17177221 */ /* 0x000fe40000010000 */
[----:B------:R-:W-:Y:S02]  /*13b0*/  FADD.FTZ R22, R22, R27 ;  /* 0x0000001b16167221 */ /* 0x000fe40000010000 */
[----:B0-----:R-:W-:Y:S02]  /*13c0*/  FADD.FTZ R20, R23, R20 ;  /* 0x0000001417147221 */ /* 0x001fe40000010000 */
[----:B------:R-:W-:Y:S02]  /*13d0*/  FADD.FTZ R21, R22, R21 ;  /* 0x0000001516157221 */ /* 0x000fe40000010000 */
.L_x_3122:
[----:B------:R-:W-:Y:S05]  /*13e0*/  BSYNC B0 ;  /* 0x0000000000007941 */ /* 0x000fea0003800000 */
.L_x_3121:
[----:B------:R-:W-:-:S04]  /*13f0*/  MOV R26, c[0x0][0xc] ;  /* 0x00000300001a7a02 */ /* 0x000fc80000000f00 */
[----:B------:R-:W-:-:S13]  /*1400*/  ISETP.GE.U32.AND P1, PT, R26, 0x2, PT ;  /* 0x000000021a00780c */ /* 0x000fda0003f26070 */
[----:B------:R-:W-:Y:S05]  /*1410*/  @!P1 BRA `(.L_x_3123) ;  /* 0x0000095000009947 */ /* 0x000fea0003800000 */
[----:B------:R-:W-:Y:S05]  /*1420*/  @P3 BRA `(.L_x_3124) ;  /* 0x000001c000003947 */ /* 0x000fea0003800000 */
[----:B------:R-:W1:Y:S01]  /*1430*/  S2R R46, SR_CTAID.Y ;  /* 0x00000000002e7919 */ /* 0x000e620000002600 */
[C---:B------:R-:W-:Y:S01]  /*1440*/  LOP3.LUT R41, R14.reuse, 0x1, RZ, 0xc0, !PT ;  /* 0x000000010e297812 */ /* 0x040fe200078ec0ff */
[----:B------:R-:W-:Y:S01]  /*1450*/  HFMA2.MMA R27, -RZ, RZ, 0, 2.384185791015625e-07 ;  /* 0x00000004ff1b7435 */ /* 0x000fe200000001ff */
[----:B------:R-:W-:-:S03]  /*1460*/  LOP3.LUT P1, RZ, R14, 0x2, RZ, 0xc0, !PT ;  /* 0x000000020eff7812 */ /* 0x000fc6000782c0ff */
[----:B------:R-:W-:-:S04]  /*1470*/  IMAD R24, R41, c[0x0][0x10], RZ ;  /* 0x0000040029187a24 */ /* 0x000fc800078e02ff */
[----:B------:R-:W-:-:S05]  /*1480*/  IMAD R22, R24, c[0x0][0xc], RZ ;  /* 0x0000030018167a24 */ /* 0x000fca00078e02ff */
[----:B------:R-:W-:-:S05]  /*1490*/  SHF.L.U32 R22, R22, 0x1, RZ ;  /* 0x0000000116167819 */ /* 0x000fca00000006ff */
[----:B------:R-:W-:-:S04]  /*14a0*/  IMAD.WIDE R22, R22, R27, c[0x0][0x198] ;  /* 0x0000660016167625 */ /* 0x000fc800078e021b */
[----:B-1----:R-:W-:Y:S01]  /*14b0*/  IMAD R25, R19, c[0x0][0x10], R46 ;  /* 0x0000040013197a24 */ /* 0x002fe200078e022e */
[----:B------:R-:W-:-:S03]  /*14c0*/  IADD3 R24, R24, R46, RZ ;  /* 0x0000002e18187210 */ /* 0x000fc60007ffe0ff */
[----:B------:R-:W-:Y:S01]  /*14d0*/  IMAD.WIDE.U32 R22, R25, 0x8, R22 ;  /* 0x0000000819167825 */ /* 0x000fe200078e0016 */
[----:B------:R-:W-:-:S04]  /*14e0*/  MOV R25, 0x1 ;  /* 0x0000000100197802 */ /* 0x000fc80000000f00 */
[----:B------:R1:W-:Y:S01]  /*14f0*/  STG.E.64 [R22.64], R20 ;  /* 0x0000001416007986 */ /* 0x0003e2000c101b06 */
[----:B------:R-:W-:Y:S01]  /*1500*/  SEL R47, R25, 0xffffffff, !P1 ;  /* 0xffffffff192f7807 */ /* 0x000fe20004800000 */
[----:B------:R-:W-:Y:S01]  /*1510*/  IMAD.WIDE.U32 R24, R24, R27, c[0x0][0x190] ;  /* 0x0000640018187625 */ /* 0x000fe200078e001b */
[----:B------:R-:W-:Y:S06]  /*1520*/  MEMBAR.ALL.GPU ;  /* 0x0000000000007992 */ /* 0x000fec000000a000 */
[----:B------:R-:W-:Y:S01]  /*1530*/  SEL R49, RZ, c[0x0][0xc], P1 ;  /* 0x00000300ff317a07 */ /* 0x000fe20000800000 */
[----:B------:R-:W-:-:S00]  /*1540*/  ERRBAR ;  /* 0x00000000000079ab */ /* 0x000fc00000000000 */
[----:B------:R2:W-:Y:S02]  /*1550*/  RED.E.ADD.S32.STRONG.GPU [R24.64], R47 ;  /* 0x0000002f1800798e */ /* 0x0005e4000c10e386 */
[----:B------:R-:W-:-:S13]  /*1560*/  ISETP.NE.AND P1, PT, R49, -0x1, PT ;  /* 0xffffffff3100780c */ /* 0x000fda0003f25270 */
[----:B------:R-:W-:Y:S05]  /*1570*/  @!P1 BRA `(.L_x_3124) ;  /* 0x0000007000009947 */ /* 0x000fea0003800000 */
[----:B-12---:R-:W-:-:S04]  /*1580*/  IMAD R22, R41, c[0x0][0x10], R46 ;  /* 0x0000040029167a24 */ /* 0x006fc800078e022e */
[----:B------:R-:W-:-:S05]  /*1590*/  IMAD.WIDE.U32 R22, R22, R27, c[0x0][0x190] ;  /* 0x0000640016167625 */ /* 0x000fca00078e001b */
.L_x_3125:
[----:B------:R-:W2:Y:S01]  /*15a0*/  LDG.E.STRONG.GPU R24, [R22.64] ;  /* 0x0000000616187981 */ /* 0x000ea2000c1ef900 */
[----:B------:R-:W-:Y:S01]  /*15b0*/  YIELD ;  /* 0x0000000000007946 */ /* 0x000fe20003800000 */
[----:B--2---:R-:W-:Y:S01]  /*15c0*/  ISETP.NE.AND P1, PT, R24, R49, PT ;  /* 0x000000311800720c */ /* 0x004fe20003f25270 */
[----:B------:R-:W-:-:S12]  /*15d0*/  CCTL.IVALL ;  /* 0x00000000ff00798f */ /* 0x000fd80002000000 */
[----:B------:R-:W-:Y:S05]  /*15e0*/  @P1 BRA `(.L_x_3125) ;  /* 0xffffffb000001947 */ /* 0x000fea000383ffff */
.L_x_3124:
[----:B--2---:R-:W-:Y:S01]  /*15f0*/  ISETP.NE.AND P1, PT, RZ, c[0x0][0xc], PT ;  /* 0x00000300ff007a0c */ /* 0x004fe20003f25270 */
        /* <DEDUP_REMOVED lines=9> */
[----:B------:R-:W-:Y:S02]  /*1690*/  IADD3 R25, -R25, c[0x0][0xc], RZ ;  /* 0x0000030019197a10 */ /* 0x000fe40007ffe1ff */
.L_x_3127:
        /* <DEDUP_REMOVED lines=11> */
[----:B------:R-:W-:-:S04]  /*1750*/  IADD3 R26, R24, 0x1, RZ ;  /* 0x00000001181a7810 */ /* 0x000fc80007ffe0ff */
[----:B------:R-:W-:-:S13]  /*1760*/  ISETP.EQ.OR P2, PT, R26, R19, P3 ;  /* 0x000000131a00720c */ /* 0x000fda0001f42670 */
[----:B------:R-:W1:Y:S01]  /*1770*/  @!P2 S2R R47, SR_CTAID.Y ;  /* 0x00000000002fa919 */ /* 0x000e620000002600 */
[----:B------:R-:W-:-:S05]  /*1780*/  @!P2 LOP3.LUT R27, R14, 0x1, RZ, 0xc0, !PT ;  /* 0x000000010e1ba812 */ /* 0x000fca00078ec0ff */
[----:B------:R-:W-:-:S04]  /*1790*/  @!P2 IMAD R27, R27, c[0x0][0x10], RZ ;  /* 0x000004001b1baa24 */ /* 0x000fc800078e02ff */
[----:B------:R-:W-:-:S05]  /*17a0*/  @!P2 IMAD R41, R27, c[0x0][0xc], RZ ;  /* 0x000003001b29aa24 */ /* 0x000fca00078e02ff */
[----:B------:R-:W-:Y:S01]  /*17b0*/  @!P2 SHF.L.U32 R41, R41, 0x1, RZ ;  /* 0x000000012929a819 */ /* 0x000fe200000006ff */
[----:B-1----:R-:W-:Y:S02]  /*17c0*/  @!P2 IMAD R27, R26, c[0x0][0x10], R47 ;  /* 0x000004001a1baa24 */ /* 0x002fe400078e022f */
[----:B0-2---:R-:W-:Y:S01]  /*17d0*/  @!P1 FADD.FTZ R20, R20, R22 ;  /* 0x0000001614149221 */ /* 0x005fe20000010000 */
[----:B------:R-:W-:Y:S01]  /*17e0*/  @!P2 MOV R22, 0x4 ;  /* 0x000000040016a802 */ /* 0x000fe20000000f00 */
[----:B------:R-:W-:-:S04]  /*17f0*/  @!P1 FADD.FTZ R21, R21, R23 ;  /* 0x0000001715159221 */ /* 0x000fc80000010000 */
[----:B------:R-:W-:-:S06]  /*1800*/  @!P2 IMAD.WIDE R22, R41, R22, c[0x0][0x198] ;  /* 0x000066002916a625 */ /* 0x000fcc00078e0216 */
[----:B------:R-:W-:-:S06]  /*1810*/  @!P2 IMAD.WIDE.U32 R22, R27, 0x8, R22 ;  /* 0x000000081b16a825 */ /* 0x000fcc00078e0016 */
[----:B------:R-:W2:Y:S01]  /*1820*/  @!P2 LDG.E.64 R22, [R22.64] ;  /* 0x000000061616a981 */ /* 0x000ea2000c1e1b00 */
[----:B------:R-:W-:-:S04]  /*1830*/  IADD3 R26, R24, 0x2, RZ ;  /* 0x00000002181a7810 */ /* 0x000fc80007ffe0ff */
[----:B------:R-:W-:-:S13]  /*1840*/  ISETP.EQ.OR P1, PT, R26, R19, P3 ;  /* 0x000000131a00720c */ /* 0x000fda0001f22670 */
[----:B------:R-:W0:Y:S01]  /*1850*/  @!P1 S2R R47, SR_CTAID.Y ;  /* 0x00000000002f9919 */ /* 0x000e220000002600 */
[----:B------:R-:W-:-:S05]  /*1860*/  @!P1 LOP3.LUT R27, R14, 0x1, RZ, 0xc0, !PT ;  /* 0x000000010e1b9812 */ /* 0x000fca00078ec0ff */
[----:B------:R-:W-:-:S04]  /*1870*/  @!P1 IMAD R27, R27, c[0x0][0x10], RZ ;  /* 0x000004001b1b9a24 */ /* 0x000fc800078e02ff */
[----:B------:R-:W-:-:S05]  /*1880*/  @!P1 IMAD R41, R27, c[0x0][0xc], RZ ;  /* 0x000003001b299a24 */ /* 0x000fca00078e02ff */
[----:B------:R-:W-:Y:S01]  /*1890*/  @!P1 SHF.L.U32 R41, R41, 0x1, RZ ;  /* 0x0000000129299819 */ /* 0x000fe200000006ff */
[----:B0-----:R-:W-:Y:S02]  /*18a0*/  @!P1 IMAD R27, R26, c[0x0][0x10], R47 ;  /* 0x000004001a1b9a24 */ /* 0x001fe400078e022f */
[----:B--2---:R-:W-:Y:S01]  /*18b0*/  @!P2 FADD.FTZ R20, R20, R22 ;  /* 0x000000161414a221 */ /* 0x004fe20000010000 */
        /* <DEDUP_REMOVED lines=19> */
[----:B------:R-:W-:Y:S02]  /*19f0*/  IADD3 R25, R25, -0x4, RZ ;  /* 0xfffffffc19197810 */ /* 0x000fe40007ffe0ff */
[----:B------:R-:W-:Y:S02]  /*1a00*/  IADD3 R24, R24, 0x4, RZ ;  /* 0x0000000418187810 */ /* 0x000fe40007ffe0ff */
[----:B------:R-:W-:Y:S01]  /*1a10*/  ISETP.NE.AND P1, PT, R25, RZ, PT ;  /* 0x000000ff1900720c */ /* 0x000fe20003f25270 */
[----:B--2---:R-:W-:Y:S02]  /*1a20*/  @!P2 FADD.FTZ R20, R20, R22 ;  /* 0x000000161414a221 */ /* 0x004fe40000010000 */
[----:B------:R-:W-:-:S10]  /*1a30*/  @!P2 FADD.FTZ R21, R21, R23 ;  /* 0x000000171515a221 */ /* 0x000fd40000010000 */
[----:B------:R-:W-:Y:S05]  /*1a40*/  @P1 BRA `(.L_x_3127) ;  /* 0xfffffc5000001947 */ /* 0x000fea000383ffff */
.L_x_3126:
        /* <DEDUP_REMOVED lines=19> */
.L_x_3129:
[----:B------:R-:W-:Y:S05]  /*1b80*/  BSYNC B0 ;  /* 0x0000000000007941 */ /* 0x000fea0003800000 */
.L_x_3128:
[----:B------:R-:W-:Y:S05]  /*1b90*/  @!P2 BRA `(.L_x_3123) ;  /* 0x000001d00000a947 */ /* 0x000fea0003800000 */
[C---:B------:R-:W-:Y:S02]  /*1ba0*/  IADD3 R22, R24.reuse, 0x1, RZ ;  /* 0x0000000118167810 */ /* 0x040fe40007ffe0ff */
[----:B------:R-:W-:Y:S02]  /*1bb0*/  IADD3 R24, R24, 0x2, RZ ;  /* 0x0000000218187810 */ /* 0x000fe40007ffe0ff */
[-C--:B------:R-:W-:Y:S02]  /*1bc0*/  ISETP.EQ.OR P2, PT, R22, R19.reuse, P3 ;  /* 0x000000131600720c */ /* 0x080fe40001f42670 */
[----:B------:R-:W-:-:S04]  /*1bd0*/  ISETP.EQ.OR P1, PT, R24, R19, P3 ;  /* 0x000000131800720c */ /* 0x000fc80001f22670 */
[----:B------:R-:W-:-:S07]  /*1be0*/  ISETP.EQ.OR P1, PT, R25, 0x2, P1 ;  /* 0x000000021900780c */ /* 0x000fce0000f22670 */
[----:B------:R-:W1:Y:S01]  /*1bf0*/  @!P2 S2R R27, SR_CTAID.Y ;  /* 0x00000000001ba919 */ /* 0x000e620000002600 */
[----:B------:R-:W-:-:S05]  /*1c00*/  @!P2 LOP3.LUT R23, R14, 0x1, RZ, 0xc0, !PT ;  /* 0x000000010e17a812 */ /* 0x000fca00078ec0ff */
[----:B------:R-:W-:-:S04]  /*1c10*/  @!P2 IMAD R23, R23, c[0x0][0x10], RZ ;  /* 0x000004001717aa24 */ /* 0x000fc800078e02ff */
[----:B------:R-:W-:-:S05]  /*1c20*/  @!P2 IMAD R23, R23, c[0x0][0xc], RZ ;  /* 0x000003001717aa24 */ /* 0x000fca00078e02ff */
[----:B------:R-:W-:Y:S01]  /*1c30*/  @!P2 SHF.L.U32 R23, R23, 0x1, RZ ;  /* 0x000000011717a819 */ /* 0x000fe200000006ff */
[----:B-1----:R-:W-:Y:S01]  /*1c40*/  @!P2 IMAD R25, R22, c[0x0][0x10], R27 ;  /* 0x000004001619aa24 */ /* 0x002fe200078e021b */
[----:B------:R-:W-:Y:S01]  /*1c50*/  @!P2 MOV R22, 0x4 ;  /* 0x000000040016a802 */ /* 0x000fe20000000f00 */
[----:B------:R-:W1:Y:S04]  /*1c60*/  @!P1 S2R R27, SR_CTAID.Y ;  /* 0x00000000001b9919 */ /* 0x000e680000002600 */
[----:B------:R-:W-:-:S06]  /*1c70*/  @!P2 IMAD.WIDE R22, R23, R22, c[0x0][0x198] ;  /* 0x000066001716a625 */ /* 0x000fcc00078e0216 */
[----:B------:R-:W-:Y:S01]  /*1c80*/  @!P2 IMAD.WIDE.U32 R22, R25, 0x8, R22 ;  /* 0x000000081916a825 */ /* 0x000fe200078e0016 */
[----:B------:R-:W-:-:S05]  /*1c90*/  @!P1 LOP3.LUT R25, R14, 0x1, RZ, 0xc0, !PT ;  /* 0x000000010e199812 */ /* 0x000fca00078ec0ff */
[----:B------:R-:W-:Y:S01]  /*1ca0*/  @!P1 IMAD R25, R25, c[0x0][0x10], RZ ;  /* 0x0000040019199a24 */ /* 0x000fe200078e02ff */
[----:B------:R-:W2:Y:S03]  /*1cb0*/  @!P2 LDG.E.64 R22, [R22.64] ;  /* 0x000000061616a981 */ /* 0x000ea6000c1e1b00 */
[----:B------:R-:W-:Y:S02]  /*1cc0*/  @!P1 IMAD R25, R25, c[0x0][0xc], RZ ;  /* 0x0000030019199a24 */ /* 0x000fe400078e02ff */
[----:B-1----:R-:W-:-:S03]  /*1cd0*/  @!P1 IMAD R27, R24, c[0x0][0x10], R27 ;  /* 0x00000400181b9a24 */ /* 0x002fc600078e021b */
[----:B------:R-:W-:Y:S02]  /*1ce0*/  @!P1 SHF.L.U32 R25, R25, 0x1, RZ ;  /* 0x0000000119199819 */ /* 0x000fe400000006ff */
[----:B------:R-:W-:-:S05]  /*1cf0*/  @!P1 MOV R24, 0x4 ;  /* 0x0000000400189802 */ /* 0x000fca0000000f00 */
[----:B------:R-:W-:-:S06]  /*1d00*/  @!P1 IMAD.WIDE R24, R25, R24, c[0x0][0x198] ;  /* 0x0000660019189625 */ /* 0x000fcc00078e0218 */
[----:B------:R-:W-:-:S06]  /*1d10*/  @!P1 IMAD.WIDE.U32 R24, R27, 0x8, R24 ;  /* 0x000000081b189825 */ /* 0x000fcc00078e0018 */
[----:B------:R-:W3:Y:S01]  /*1d20*/  @!P1 LDG.E.64 R24, [R24.64] ;  /* 0x0000000618189981 */ /* 0x000ee2000c1e1b00 */
[----:B0-2---:R-:W-:Y:S02]  /*1d30*/  @!P2 FADD.FTZ R20, R20, R22 ;  /* 0x000000161414a221 */ /* 0x005fe40000010000 */
[----:B------:R-:W-:Y:S02]  /*1d40*/  @!P2 FADD.FTZ R21, R21, R23 ;  /* 0x000000171515a221 */ /* 0x000fe40000010000 */
[----:B---3--:R-:W-:Y:S02]  /*1d50*/  @!P1 FADD.FTZ R20, R20, R24 ;  /* 0x0000001814149221 */ /* 0x008fe40000010000 */
[----:B------:R-:W-:-:S04]  /*1d60*/  @!P1 FADD.FTZ R21, R21, R25 ;  /* 0x0000001915159221 */ /* 0x000fc80000010000 */
.L_x_3123:
[----:B------:R-:W-:Y:S01]  /*1d70*/  LOP3.LUT P1, RZ, R19, R28, RZ, 0xfc, !PT ;  /* 0x0000001c13ff7212 */ /* 0x000fe2000782fcff */
[----:B------:R2:W-:Y:S01]  /*1d80*/  @!P3 STS.64 [0xe0], R20 ;  /* 0x0000e014ff00b388 */ /* 0x0005e20000000a00 */
[----:B------:R-:W-:Y:S01]  /*1d90*/  ISETP.EQ.U32.AND P2, PT, RZ, c[0x0][0x168], PT ;  /* 0x00005a00ff007a0c */ /* 0x000fe20003f42070 */
[----:B-1----:R-:W-:Y:S01]  /*1da0*/  HFMA2.MMA R23, -RZ, RZ, 0, 2.384185791015625e-07 ;  /* 0x00000004ff177435 */ /* 0x002fe200000001ff */
[----:B------:R-:W-:-:S02]  /*1db0*/  IADD3 R2, R13, R2, RZ ;  /* 0x000000020d027210 */ /* 0x000fc40007ffe0ff */
[----:B------:R-:W-:-:S07]  /*1dc0*/  ISETP.EQ.OR.EX P1, PT, RZ, c[0x0][0x16c], P1, P2 ;  /* 0x00005b00ff007a0c */ /* 0x000fce0000f22720 */
[----:B------:R-:W-:-:S04]  /*1dd0*/  IMAD.WIDE R24, R2, R23, c[0x0][0x178] ;  /* 0x00005e0002187625 */ /* 0x000fc800078e0217 */
[----:B------:R-:W-:Y:S02]  /*1de0*/  IMAD.WIDE R22, R2, R23, c[0x0][0x180] ;  /* 0x0000600002167625 */ /* 0x000fe400078e0217 */
[----:B------:R-:W-:Y:S02]  /*1df0*/  @!P1 MOV R26, 0x8 ;  /* 0x00000008001a9802 */ /* 0x000fe40000000f00 */
[----:B------:R-:W-:Y:S02]  /*1e00*/  @!P1 FMUL.FTZ R47, R21, c[0x0][0x1f4] ;  /* 0x00007d00152f9a20 */ /* 0x000fe40000410000 */
[----:B------:R-:W-:Y:S02]  /*1e10*/  @!P1 FMUL.FTZ R46, R20, c[0x0][0x1f4] ;  /* 0x00007d00142e9a20 */ /* 0x000fe40000410000 */
[----:B------:R-:W-:-:S05]  /*1e20*/  @!P1 IMAD.WIDE R26, R17, R26, c[0x0][0x168] ;  /* 0x00005a00111a9625 */ /* 0x000fca00078e021a */
[----:B------:R-:W-:Y:S04]  /*1e30*/  @!P1 STG.E.64 [R26.64], R46 ;  /* 0x0000002e1a009986 */ /* 0x000fe8000c101b06 */
[----:B------:R-:W-:Y:S06]  /*1e40*/  BAR.SYNC.DEFER_BLOCKING 0x0 ;  /* 0x0000000000007b1d */ /* 0x000fec0000010000 */
[----:B------:R-:W3:Y:S04]  /*1e50*/  LDG.E.64 R24, [R24.64] ;  /* 0x0000000618187981 */ /* 0x000ee8000c1e1b00 */
[----:B------:R-:W3:Y:S01]  /*1e60*/  LDG.E.64 R22, [R22.64] ;  /* 0x0000000616167981 */ /* 0x000ee2000c1e1b00 */
[----:B------:R-:W-:-:S02]  /*1e70*/  ISETP.NE.AND P6, PT, RZ, UR5, PT ;  /* 0x00000005ff007c0c */ /* 0x000fc4000bfc5270 */
[--C-:B0-2---:R-:W-:Y:S01]  /*1e80*/  PRMT R21, RZ, 0x5410, R29.reuse ;  /* 0x00005410ff157816 */ /* 0x105fe2000000001d */
[----:B------:R-:W0:Y:S01]  /*1e90*/  LDS.64 R48, [0xe0] ;  /* 0x0000e000ff307984 */ /* 0x000e220000000a00 */
[----:B------:R-:W-:Y:S01]  /*1ea0*/  PRMT R29, RZ, 0x7610, R29 ;  /* 0x00007610ff1d7816 */ /* 0x000fe2000000001d */
[----:B0-----:R-:W-:-:S04]  /*1eb0*/  FMUL.FTZ R2, R48, c[0x0][0x1f4] ;  /* 0x00007d0030027a20 */ /* 0x001fc80000410000 */
[----:B------:R-:W-:Y:S02]  /*1ec0*/  FMUL.FTZ R26, R2, R2 ;  /* 0x00000002021a7220 */ /* 0x000fe40000410000 */
[----:B------:R-:W-:Y:S02]  /*1ed0*/  FADD.FTZ R21, R21, -R2 ;  /* 0x8000000215157221 */ /* 0x000fe40000010000 */
[----:B------:R-:W-:Y:S02]  /*1ee0*/  FFMA.FTZ R26, R49, c[0x0][0x1f4], -R26 ;  /* 0x00007d00311a7a23 */ /* 0x000fe4000001081a */
[----:B------:R-:W-:-:S03]  /*1ef0*/  FADD.FTZ R29, R29, -R2 ;  /* 0x800000021d1d7221 */ /* 0x000fc60000010000 */
[----:B------:R-:W-:-:S13]  /*1f00*/  FSETP.GTU.FTZ.AND P1, PT, R26, RZ, PT ;  /* 0x000000ff1a00720b */ /* 0x000fda0003f3c000 */
[----:B------:R-:W-:Y:S01]  /*1f10*/  @P1 FADD.FTZ R27, R26, c[0x0][0x188] ;  /* 0x000062001a1b1621 */ /* 0x000fe20000010000 */
[----:B------:R-:W-:-:S06]  /*1f20*/  MOV R26, 0x3f800000 ;  /* 0x3f800000001a7802 */ /* 0x000fcc0000000f00 */
[----:B------:R-:W0:Y:S02]  /*1f30*/  @P1 MUFU.RSQ R26, R27 ;  /* 0x0000001b001a1308 */ /* 0x000e240000001400 */
[-C--:B0-----:R-:W-:Y:S02]  /*1f40*/  FMUL.FTZ R21, R21, R26.reuse ;  /* 0x0000001a15157220 */ /* 0x081fe40000410000 */
[----:B------:R-:W-:Y:S02]  /*1f50*/  FMUL.FTZ R20, R29, R26 ;  /* 0x0000001a1d147220 */ /* 0x000fe40000410000 */
[----:B---3--:R-:W-:Y:S02]  /*1f60*/  FFMA.FTZ R21, R24, R21, R22 ;  /* 0x0000001518157223 */ /* 0x008fe40000010016 */
[----:B------:R-:W-:Y:S01]  /*1f70*/  FFMA.FTZ R20, R25, R20, R23 ;  /* 0x0000001419147223 */ /* 0x000fe20000010017 */
[----:B------:R-:W-:Y:S05]  /*1f80*/  @!P6 BRA `(.L_x_3130) ;  /* 0x000000a00000e947 */ /* 0x000fea0003800000 */
[----:B------:R-:W-:Y:S02]  /*1f90*/  FMUL.FTZ R27, R21, -1.4426950216293334961 ;  /* 0xbfb8aa3b151b7820 */ /* 0x000fe40000410000 */
[----:B------:R-:W-:-:S04]  /*1fa0*/  FMUL.FTZ R41, R20, -1.4426950216293334961 ;  /* 0xbfb8aa3b14297820 */ /* 0x000fc80000410000 */
[----:B------:R-:W0:Y:S08]  /*1fb0*/  MUFU.EX2 R27, R27 ;  /* 0x0000001b001b7308 */ /* 0x000e300000000800 */
[----:B------:R-:W-:Y:S01]  /*1fc0*/  MUFU.EX2 R41, R41 ;  /* 0x0000002900297308 */ /* 0x000fe20000000800 */
[----:B0-----:R-:W-:-:S07]  /*1fd0*/  FADD.FTZ R29, R27, 1 ;  /* 0x3f8000001b1d7421 */ /* 0x001fce0000010000 */
[----:B------:R-:W0:Y:S02]  /*1fe0*/  MUFU.RCP R46, R29 ;  /* 0x0000001d002e7308 */ /* 0x000e240000001000 */
[----:B0-----:R-:W-:Y:S02]  /*1ff0*/  FMUL.FTZ R21, R21, R46 ;  /* 0x0000002e15157220 */ /* 0x001fe40000410000 */
[----:B------:R-:W-:-:S04]  /*2000*/  FADD.FTZ R46, R41, 1 ;  /* 0x3f800000292e7421 */ /* 0x000fc80000010000 */
[----:B------:R-:W0:Y:S02]  /*2010*/  MUFU.RCP R47, R46 ;  /* 0x0000002e002f7308 */ /* 0x000e240000001000 */
[----:B0-----:R-:W-:-:S06]  /*2020*/  FMUL.FTZ R20, R20, R47 ;  /* 0x0000002f14147220 */ /* 0x001fcc0000410000 */
.L_x_3130:
[----:B------:R-:W-:Y:S01]  /*2030*/  BSSY B0, `(.L_x_3131) ;  /* 0x000000c000007945 */ /* 0x000fe20003800000 */
[----:B------:R-:W-:Y:S05]  /*2040*/  @!P0 BRA `(.L_x_3132) ;  /* 0x000000a000008947 */ /* 0x000fea0003800000 */
[----:B------:R-:W-:Y:S01]  /*2050*/  F2FP.BF16.PACK_AB R27, R20, R21 ;  /* 0x00000015141b723e */ /* 0x000fe200000010ff */
[----:B------:R-:W-:Y:S01]  /*2060*/  IMAD R29, R15, c[0x0][0x1c0], RZ ;  /* 0x000070000f1d7a24 */ /* 0x000fe200078e02ff */
[----:B------:R-:W-:Y:S02]  /*2070*/  MOV R20, R44 ;  /* 0x0000002c00147202 */ /* 0x000fe40000000f00 */
[----:B------:R-:W-:Y:S01]  /*2080*/  MOV R21, R43 ;  /* 0x0000002b00157202 */ /* 0x000fe20000000f00 */
[----:B------:R-:W-:-:S04]  /*2090*/  IMAD R29, R18, c[0x0][0x1c4], R29 ;  /* 0x00007100121d7a24 */ /* 0x000fc800078e021d */
[----:B------:R-:W-:-:S05]  /*20a0*/  IMAD.WIDE.U32 R20, R18, c[0x0][0x1c0], R20 ;  /* 0x0000700012147a25 */ /* 0x000fca00078e0014 */
[----:B------:R-:W-:Y:S02]  /*20b0*/  IADD3 R29, R21, R29, RZ ;  /* 0x0000001d151d7210 */ /* 0x000fe40007ffe0ff */
[----:B------:R-:W-:-:S04]  /*20c0*/  LEA R46, P1, R20, c[0x0][0x160], 0x1 ;  /* 0x00005800142e7a11 */ /* 0x000fc800078208ff */
[----:B------:R-:W-:-:S05]  /*20d0*/  LEA.HI.X R47, R20, c[0x0][0x164], R29, 0x1, P1 ;  /* 0x00005900142f7a11 */ /* 0x000fca00008f0c1d */
[----:B------:R0:W-:Y:S04]  /*20e0*/  STG.E [R46.64], R27 ;  /* 0x0000001b2e007986 */ /* 0x0001e8000c101906 */
.L_x_3132:
[----:B------:R-:W-:Y:S05]  /*20f0*/  BSYNC B0 ;  /* 0x0000000000007941 */ /* 0x000fea0003800000 */
.L_x_3131:
[--C-:B------:R-:W-:Y:S02]  /*2100*/  PRMT R21, RZ, 0x5410, R32.reuse ;  /* 0x00005410ff157816 */ /* 0x100fe40000000020 */
[----:B0-----:R-:W-:Y:S02]  /*2110*/  PRMT R27, RZ, 0x7610, R32 ;  /* 0x00007610ff1b7816 */ /* 0x001fe40000000020 */
[----:B------:R-:W-:Y:S01]  /*2120*/  ISETP.GE.U32.AND P1, PT, R11, c[0x0][0x1c8], PT ;  /* 0x000072000b007a0c */ /* 0x000fe20003f26070 */
[--C-:B------:R-:W-:Y:S01]  /*2130*/  FADD.FTZ R21, R21, -R2.reuse ;  /* 0x8000000215157221 */ /* 0x100fe20000010000 */
[----:B------:R-:W-:Y:S01]  /*2140*/  ISETP.GE.U32.AND P2, PT, R10, c[0x0][0x1c8], PT ;  /* 0x000072000a007a0c */ /* 0x000fe20003f46070 */
[----:B------:R-:W-:Y:S01]  /*2150*/  FADD.FTZ R27, R27, -R2 ;  /* 0x800000021b1b7221 */ /* 0x000fe20000010000 */
[----:B------:R-:W-:Y:S01]  /*2160*/  ISETP.GE.AND.EX P1, PT, R4, c[0x0][0x1cc], PT, P1 ;  /* 0x0000730004007a0c */ /* 0x000fe20003f26310 */
[-C--:B------:R-:W-:Y:S02]  /*2170*/  FMUL.FTZ R21, R21, R26.reuse ;  /* 0x0000001a15157220 */ /* 0x080fe40000410000 */
[----:B------:R-:W-:Y:S01]  /*2180*/  FMUL.FTZ R20, R27, R26 ;  /* 0x0000001a1b147220 */ /* 0x000fe20000410000 */
[----:B------:R-:W-:Y:S01]  /*2190*/  ISETP.GT.U32.OR P1, PT, R28, 0x2ff, P1 ;  /* 0x000002ff1c00780c */ /* 0x000fe20000f24470 */
[----:B------:R-:W-:-:S02]  /*21a0*/  FFMA.FTZ R27, R24, R21, R22 ;  /* 0x00000015181b7223 */ /* 0x000fc40000010016 */
[----:B------:R-:W-:Y:S01]  /*21b0*/  FFMA.FTZ R32, R25, R20, R23 ;  /* 0x0000001419207223 */ /* 0x000fe20000010017 */
[----:B------:R-:W-:Y:S08]  /*21c0*/  @!P6 BRA `(.L_x_3133) ;  /* 0x000000a00000e947 */ /* 0x000ff00003800000 */
        /* <DEDUP_REMOVED lines=10> */
.L_x_3133:
        /* <DEDUP_REMOVED lines=12> */
.L_x_3135:
[----:B------:R-:W-:Y:S05]  /*2330*/  BSYNC B0 ;  /* 0x0000000000007941 */ /* 0x000fea0003800000 */
.L_x_3134:
[--C-:B0-----:R-:W-:Y:S02]  /*2340*/  PRMT R21, RZ, 0x5410, R34.reuse ;  /* 0x00005410ff157816 */ /* 0x101fe40000000022 */
[----:B------:R-:W-:Y:S02]  /*2350*/  PRMT R27, RZ, 0x7610, R34 ;  /* 0x00007610ff1b7816 */ /* 0x000fe40000000022 */
[----:B------:R-:W-:Y:S01]  /*2360*/  ISETP.GE.AND.EX P2, PT, R3, c[0x0][0x1cc], PT, P2 ;  /* 0x0000730003007a0c */ /* 0x000fe20003f46320 */
[--C-:B------:R-:W-:Y:S01]  /*2370*/  FADD.FTZ R21, R21, -R2.reuse ;  /* 0x8000000215157221 */ /* 0x100fe20000010000 */
[--C-:B------:R-:W-:Y:S01]  /*2380*/  PRMT R41, RZ, 0x5410, R35.reuse ;  /* 0x00005410ff297816 */ /* 0x100fe20000000023 */
[----:B------:R-:W-:Y:S01]  /*2390*/  FADD.FTZ R27, R27, -R2 ;  /* 0x800000021b1b7221 */ /* 0x000fe20000010000 */
[----:B------:R-:W-:Y:S01]  /*23a0*/  ISETP.GT.U32.OR P2, PT, R28, 0x2ff, P2 ;  /* 0x000002ff1c00780c */ /* 0x000fe20001744470 */
[-C--:B------:R-:W-:Y:S01]  /*23b0*/  FMUL.FTZ R21, R21, R26.reuse ;  /* 0x0000001a15157220 */ /* 0x080fe20000410000 */
[----:B------:R-:W-:Y:S01]  /*23c0*/  PRMT R47, RZ, 0x7610, R35 ;  /* 0x00007610ff2f7816 */ /* 0x000fe20000000023 */
[----:B------:R-:W-:-:S02]  /*23d0*/  FMUL.FTZ R4, R27, R26 ;  /* 0x0000001a1b047220 */ /* 0x000fc40000410000 */
        /* <DEDUP_REMOVED lines=13> */
.L_x_3136:
        /* <DEDUP_REMOVED lines=12> */
.L_x_3138:
[----:B------:R-:W-:Y:S05]  /*2570*/  BSYNC B0 ;  /* 0x0000000000007941 */ /* 0x000fea0003800000 */
.L_x_3137:
[----:B0-----:R-:W-:Y:S01]  /*2580*/  PRMT R27, RZ, 0x5410, R36 ;  /* 0x00005410ff1b7816 */ /* 0x001fe20000000024 */
[--C-:B------:R-:W-:Y:S01]  /*2590*/  FADD.FTZ R21, R47, -R2.reuse ;  /* 0x800000022f157221 */ /* 0x100fe20000010000 */
[--C-:B------:R-:W-:Y:S01]  /*25a0*/  PRMT R35, RZ, 0x5410, R37.reuse ;  /* 0x00005410ff237816 */ /* 0x100fe20000000025 */
[----:B------:R-:W-:Y:S01]  /*25b0*/  FADD.FTZ R3, R41, -R2 ;  /* 0x8000000229037221 */ /* 0x000fe20000010000 */
[----:B------:R-:W-:Y:S01]  /*25c0*/  PRMT R51, RZ, 0x7610, R38 ;  /* 0x00007610ff337816 */ /* 0x000fe20000000026 */
[----:B------:R-:W-:Y:S01]  /*25d0*/  FADD.FTZ R27, R27, -R2 ;  /* 0x800000021b1b7221 */ /* 0x000fe20000010000 */
[----:B------:R-:W-:Y:S01]  /*25e0*/  PRMT R29, RZ, 0x7610, R36 ;  /* 0x00007610ff1d7816 */ /* 0x000fe20000000024 */
[--C-:B------:R-:W-:Y:S01]  /*25f0*/  FADD.FTZ R35, R35, -R2.reuse ;  /* 0x8000000223237221 */ /* 0x100fe20000010000 */
[----:B------:R-:W-:Y:S01]  /*2600*/  PRMT R37, RZ, 0x7610, R37 ;  /* 0x00007610ff257816 */ /* 0x000fe20000000025 */
[----:B------:R-:W-:Y:S01]  /*2610*/  FADD.FTZ R47, R51, -R2 ;  /* 0x80000002332f7221 */ /* 0x000fe20000010000 */
[----:B------:R-:W-:Y:S01]  /*2620*/  PRMT R49, RZ, 0x5410, R38 ;  /* 0x00005410ff317816 */ /* 0x000fe20000000026 */
[----:B------:R-:W-:Y:S01]  /*2630*/  FADD.FTZ R29, R29, -R2 ;  /* 0x800000021d1d7221 */ /* 0x000fe20000010000 */
[----:B------:R-:W-:Y:S01]  /*2640*/  PRMT R55, RZ, 0x7610, R40 ;  /* 0x00007610ff377816 */ /* 0x000fe20000000028 */
[----:B------:R-:W-:Y:S01]  /*2650*/  FADD.FTZ R37, R37, -R2 ;  /* 0x8000000225257221 */ /* 0x000fe20000010000 */
[----:B------:R-:W-:Y:S01]  /*2660*/  PRMT R53, RZ, 0x5410, R40 ;  /* 0x00005410ff357816 */ /* 0x000fe20000000028 */
[--C-:B------:R-:W-:Y:S01]  /*2670*/  FADD.FTZ R41, R49, -R2.reuse ;  /* 0x8000000231297221 */ /* 0x100fe20000010000 */
[----:B------:R-:W-:Y:S01]  /*2680*/  ISETP.GE.U32.AND P5, PT, R9, c[0x0][0x1c8], PT ;  /* 0x0000720009007a0c */ /* 0x000fe20003fa6070 */
[--C-:B------:R-:W-:Y:S01]  /*2690*/  FADD.FTZ R51, R55, -R2.reuse ;  /* 0x8000000237337221 */ /* 0x100fe20000010000 */
[----:B------:R-:W-:Y:S01]  /*26a0*/  ISETP.GE.U32.AND P1, PT, R8, c[0x0][0x1c8], PT ;  /* 0x0000720008007a0c */ /* 0x000fe20003f26070 */
[----:B------:R-:W-:Y:S01]  /*26b0*/  FADD.FTZ R49, R53, -R2 ;  /* 0x8000000235317221 */ /* 0x000fe20000010000 */
[----:B------:R-:W-:Y:S01]  /*26c0*/  ISETP.GE.U32.AND P2, PT, R7, c[0x0][0x1c8], PT ;  /* 0x0000720007007a0c */ /* 0x000fe20003f46070 */
[-C--:B------:R-:W-:Y:S01]  /*26d0*/  FMUL.FTZ R3, R3, R26.reuse ;  /* 0x0000001a03037220 */ /* 0x080fe20000410000 */
[----:B------:R-:W-:Y:S01]  /*26e0*/  ISETP.GE.U32.AND P3, PT, R6, c[0x0][0x1c8], PT ;  /* 0x0000720006007a0c */ /* 0x000fe20003f66070 */
[-C--:B------:R-:W-:Y:S01]  /*26f0*/  FMUL.FTZ R27, R27, R26.reuse ;  /* 0x0000001a1b1b7220 */ /* 0x080fe20000410000 */
[----:B------:R-:W-:Y:S01]  /*2700*/  ISETP.GE.U32.AND P4, PT, R5, c[0x0][0x1c8], PT ;  /* 0x0000720005007a0c */ /* 0x000fe20003f86070 */
[-C--:B------:R-:W-:Y:S01]  /*2710*/  FMUL.FTZ R34, R29, R26.reuse ;  /* 0x0000001a1d227220 */ /* 0x080fe20000410000 */
[----:B------:R-:W-:Y:S01]  /*2720*/  ISETP.GE.AND.EX P5, PT, R0, c[0x0][0x1cc], PT, P5 ;  /* 0x0000730000007a0c */ /* 0x000fe20003fa6350 */
        /* <DEDUP_REMOVED lines=9> */
[C---:B------:R-:W-:Y:S01]  /*27c0*/  ISETP.GT.U32.OR P5, PT, R28.reuse, 0x2ff, P5 ;  /* 0x000002ff1c00780c */ /* 0x040fe20002fa4470 */
[-C--:B------:R-:W-:Y:S01]  /*27d0*/  FMUL.FTZ R32, R21, R26.reuse ;  /* 0x0000001a15207220 */ /* 0x080fe20000410000 */
[C---:B------:R-:W-:Y:S01]  /*27e0*/  ISETP.GT.U32.OR P1, PT, R28.reuse, 0x2ff, P1 ;  /* 0x000002ff1c00780c */ /* 0x040fe20000f24470 */
[----:B------:R-:W-:Y:S01]  /*27f0*/  FMUL.FTZ R49, R49, R26 ;  /* 0x0000001a31317220 */ /* 0x000fe20000410000 */
[----:B------:R-:W-:Y:S01]  /*2800*/  ISETP.GT.U32.OR P2, PT, R28, 0x2ff, P2 ;  /* 0x000002ff1c00780c */ /* 0x000fe20001744470 */
[--C-:B------:R-:W-:Y:S01]  /*2810*/  FFMA.FTZ R26, R24, R3, R22.reuse ;  /* 0x00000003181a7223 */ /* 0x100fe20000010016 */
[----:B------:R-:W-:Y:S01]  /*2820*/  ISETP.GT.U32.OR P3, PT, R28, 0x2ff, P3 ;  /* 0x000002ff1c00780c */ /* 0x000fe20001f64470 */
[--C-:B------:R-:W-:Y:S01]  /*2830*/  FFMA.FTZ R20, R24, R27, R22.reuse ;  /* 0x0000001b18147223 */ /* 0x100fe20000010016 */
[----:B------:R-:W-:Y:S01]  /*2840*/  ISETP.GT.U32.OR P4, PT, R28, 0x2ff, P4 ;  /* 0x000002ff1c00780c */ /* 0x000fe20002784470 */
[----:B------:R-:W-:-:S02]  /*2850*/  FFMA.FTZ R4, R24, R35, R22 ;  /* 0x0000002318047223 */ /* 0x000fc40000010016 */
[C-C-:B------:R-:W-:Y:S02]  /*2860*/  FFMA.FTZ R2, R24.reuse, R41, R22.reuse ;  /* 0x0000002918027223 */ /* 0x140fe40000010016 */
[C-C-:B------:R-:W-:Y:S02]  /*2870*/  FFMA.FTZ R37, R25.reuse, R34, R23.reuse ;  /* 0x0000002219257223 */ /* 0x140fe40000010017 */
[C-C-:B------:R-:W-:Y:S02]  /*2880*/  FFMA.FTZ R27, R25.reuse, R36, R23.reuse ;  /* 0x00000024191b7223 */ /* 0x140fe40000010017 */
[C-C-:B------:R-:W-:Y:S02]  /*2890*/  FFMA.FTZ R21, R25.reuse, R38, R23.reuse ;  /* 0x0000002619157223 */ /* 0x140fe40000010017 */
[----:B------:R-:W-:Y:S02]  /*28a0*/  FFMA.FTZ R3, R25, R40, R23 ;  /* 0x0000002819037223 */ /* 0x000fe40000010017 */
[----:B------:R-:W-:-:S02]  /*28b0*/  FFMA.FTZ R22, R24, R49, R22 ;  /* 0x0000003118167223 */ /* 0x000fc40000010016 */
        /* <DEDUP_REMOVED lines=12> */
.L_x_3139:
        /* <DEDUP_REMOVED lines=12> */
.L_x_3141:
[----:B------:R-:W-:Y:S05]  /*2a40*/  BSYNC B0 ;  /* 0x0000000000007941 */ /* 0x000fea0003800000 */
.L_x_3140:
        /* <DEDUP_REMOVED lines=11> */
.L_x_3142:
[----:B------:R-:W-:Y:S01]  /*2b00*/  BSSY B0, `(.L_x_3143) ;  /* 0x000000c000007945 */ /* 0x000fe20003800000 */
[----:B------:R-:W-:Y:S05]  /*2b10*/  @P1 BRA `(.L_x_3144) ;  /* 0x000000a000001947 */ /* 0x000fea0003800000 */
[----:B0-----:R-:W-:Y:S01]  /*2b20*/  MOV R24, R44 ;  /* 0x0000002c00187202 */ /* 0x001fe20000000f00 */
        /* <DEDUP_REMOVED lines=9> */
.L_x_3144:
[----:B------:R-:W-:Y:S05]  /*2bc0*/  BSYNC B0 ;  /* 0x0000000000007941 */ /* 0x000fea0003800000 */
.L_x_3143:
        /* <DEDUP_REMOVED lines=11> */
.L_x_3145:
        /* <DEDUP_REMOVED lines=12> */
.L_x_3147:
[----:B------:R-:W-:Y:S05]  /*2d40*/  BSYNC B0 ;  /* 0x0000000000007941 */ /* 0x000fea0003800000 */
.L_x_3146:
        /* <DEDUP_REMOVED lines=11> */
.L_x_3148:
        /* <DEDUP_REMOVED lines=12> */
.L_x_3150:
[----:B------:R-:W-:Y:S05]  /*2ec0*/  BSYNC B0 ;  /* 0x0000000000007941 */ /* 0x000fea0003800000 */
.L_x_3149:
[----:B------:R-:W-:Y:S05]  /*2ed0*/  @!P6 BRA `(.L_x_3151) ;  /* 0x000000a00000e947 */ /* 0x000fea0003800000 */
[----:B------:R-:W-:Y:S02]  /*2ee0*/  FMUL.FTZ R4, R3, -1.4426950216293334961 ;  /* 0xbfb8aa3b03047820 */ /* 0x000fe40000410000 */
[----:B------:R-:W-:-:S04]  /*2ef0*/  FMUL.FTZ R0, R22, -1.4426950216293334961 ;  /* 0xbfb8aa3b16007820 */ /* 0x000fc80000410000 */
[----:B------:R-:W1:Y:S08]  /*2f00*/  MUFU.EX2 R4, R4 ;  /* 0x0000000400047308 */ /* 0x000e700000000800 */
[----:B------:R-:W2:Y:S01]  /*2f10*/  MUFU.EX2 R0, R0 ;  /* 0x0000000000007308 */ /* 0x000ea20000000800 */
[----:B-1----:R-:W-:-:S07]  /*2f20*/  FADD.FTZ R20, R4, 1 ;  /* 0x3f80000004147421 */ /* 0x002fce0000010000 */
[----:B------:R-:W1:Y:S01]  /*2f30*/  MUFU.RCP R20, R20 ;  /* 0x0000001400147308 */ /* 0x000e620000001000 */
[----:B--2---:R-:W-:-:S07]  /*2f40*/  FADD.FTZ R2, R0, 1 ;  /* 0x3f80000000027421 */ /* 0x004fce0000010000 */
[----:B0-----:R-:W0:Y:S01]  /*2f50*/  MUFU.RCP R21, R2 ;  /* 0x0000000200157308 */ /* 0x001e220000001000 */
[----:B-1----:R-:W-:Y:S02]  /*2f60*/  FMUL.FTZ R3, R3, R20 ;  /* 0x0000001403037220 */ /* 0x002fe40000410000 */
[----:B0-----:R-:W-:-:S05]  /*2f70*/  FMUL.FTZ R22, R22, R21 ;  /* 0x0000001516167220 */ /* 0x001fca0000410000 */
.L_x_3151:
[----:B------:R-:W-:Y:S01]  /*2f80*/  BSSY B0, `(.L_x_3152) ;  /* 0x000000b000007945 */ /* 0x000fe20003800000 */
[----:B------:R-:W-:Y:S05]  /*2f90*/  @P4 BRA `(.L_x_3153) ;  /* 0x0000009000004947 */ /* 0x000fea0003800000 */
[----:B------:R-:W-:Y:S01]  /*2fa0*/  MOV R42, R44 ;  /* 0x0000002c002a7202 */ /* 0x000fe20000000f00 */
[----:B------:R-:W-:Y:S01]  /*2fb0*/  IMAD R0, R39, c[0x0][0x1c0], RZ ;  /* 0x0000700027007a24 */ /* 0x000fe200078e02ff */
[----:B------:R-:W-:-:S03]  /*2fc0*/  F2FP.BF16.PACK_AB R3, R3, R22 ;  /* 0x000000160303723e */ /* 0x000fc600000010ff */
[----:B------:R-:W-:-:S04]  /*2fd0*/  IMAD.WIDE.U32 R42, R5, c[0x0][0x1c0], R42 ;  /* 0x00007000052a7a25 */ /* 0x000fc800078e002a */
[----:B0-----:R-:W-:Y:S01]  /*2fe0*/  IMAD R21, R5, c[0x0][0x1c4], R0 ;  /* 0x0000710005157a24 */ /* 0x001fe200078e0200 */
[----:B------:R-:W-:-:S04]  /*2ff0*/  LEA R20, P1, R42, c[0x0][0x160], 0x1 ;  /* 0x000058002a147a11 */ /* 0x000fc800078208ff */
[----:B------:R-:W-:-:S04]  /*3000*/  IADD3 R21, R43, R21, RZ ;  /* 0x000000152b157210 */ /* 0x000fc80007ffe0ff */
[----:B------:R-:W-:-:S05]  /*3010*/  LEA.HI.X R21, R42, c[0x0][0x164], R21, 0x1, P1 ;  /* 0x000059002a157a11 */ /* 0x000fca00008f0c15 */
[----:B------:R0:W-:Y:S02]  /*3020*/  STG.E [R20.64], R3 ;  /* 0x0000000314007986 */ /* 0x0001e4000c101906 */
.L_x_3153:
[----:B------:R-:W-:Y:S05]  /*3030*/  BSYNC B0 ;  /* 0x0000000000007941 */ /* 0x000fea0003800000 */
.L_x_3152:
[----:B------:R-:W-:Y:S02]  /*3040*/  IADD3 R17, R17, c[0x0][0x10], RZ ;  /* 0x0000040011117a10 */ /* 0x000fe40007ffe0ff */
[----:B------:R-:W-:Y:S02]  /*3050*/  IADD3 R14, R14, 0x1, RZ ;  /* 0x000000010e0e7810 */ /* 0x000fe40007ffe0ff */
[----:B------:R-:W-:-:S13]  /*3060*/  ISETP.GE.AND P1, PT, R17, UR4, PT ;  /* 0x0000000411007c0c */ /* 0x000fda000bf26270 */
[----:B------:R-:W-:Y:S01]  /*3070*/  @P1 CALL.REL.NOINC `(.L_x_3154) ;  /* 0x0000001000001944 */ /* 0x000fe20003c00000 */
[----:B------:R-:W-:Y:S05]  /*3080*/  BRA `(.L_x_3155) ;  /* 0xffffd17000007947 */ /* 0x000fea000383ffff */
.L_x_3154:
[----:B------:R-:W-:Y:S05]  /*3090*/  EXIT ;  /* 0x000000000000794d */ /* 0x000fea0003800000 */
.L_x_3156:
        /* <DEDUP_REMOVED lines=14> */
.L_x_5187:


//--------------------- .text._Z35group_norm_nhwc_fwd_one_pass_kernelI11Bf16IOFp32WLi256ELi96ELi768EEv26Group_norm_nhwc_fwd_params --------------------------
	.section	.text._Z35group_norm_nhwc_fwd_one_pass_kernelI11Bf16IOFp32WLi256ELi96ELi768EEv26Group_norm_nhwc_fwd_params,"ax",@progbits
	.sectioninfo	@"SHI_REGISTERS=80"
	.align	128
        .global         _Z35group_norm_nhwc_fwd_one_pass_kernelI11Bf16IOFp32WLi256ELi96ELi768EEv26Group_norm_nhwc_fwd_params
        .type           _Z35group_norm_nhwc_fwd_one_pass_kernelI11Bf16IOFp32WLi256ELi96ELi768EEv26Group_norm_nhwc_fwd_params,@function
        .size           _Z35group_norm_nhwc_fwd_one_pass_kernelI11Bf16IOFp32WLi256ELi96ELi768EEv26Group_norm_nhwc_fwd_params,(.L_x_5188 - _Z35group_norm_nhwc_fwd_one_pass_kernelI11Bf16IOFp32WLi256ELi96ELi768EEv26Group_norm_nhwc_fwd_params)
        .other          _Z35group_norm_nhwc_fwd_one_pass_kernelI11Bf16IOFp32WLi256ELi96ELi768EEv26Group_norm_nhwc_fwd_params,@"STO_CUDA_ENTRY STV_DEFAULT"
_Z35group_norm_nhwc_fwd_one_pass_kernelI11Bf16IOFp32WLi256ELi96ELi768EEv26Group_norm_nhwc_fwd_params:
.text._Z35group_norm_nhwc_fwd_one_pass_kernelI11Bf16IOFp32WLi256ELi96ELi768EEv26Group_norm_nhwc_fwd_params:
        /* <DEDUP_REMOVED lines=32> */
[----:B------:R-:W-:Y:S02]  /*0200*/  IADD3 R58, R67, 0x90, RZ ;  /* 0x00000090433a7810 */ /* 0x000fe40007ffe0ff */
[----:B------:R-:W-:Y:S02]  /*0210*/  ISETP.LT.U32.AND P0, PT, R13, 0x300, !P0 ;  /* 0x000003000d00780c */ /* 0x000fe40004701070 */
[C---:B------:R-:W-:Y:S02]  /*0220*/  IADD3 R57, R67.reuse, 0xa0, RZ ;  /* 0x000000a043397810 */ /* 0x040fe40007ffe0ff */
[C---:B------:R-:W-:Y:S02]  /*0230*/  IADD3 R56, R67.reuse, 0xb0, RZ ;  /* 0x000000b043387810 */ /* 0x040fe40007ffe0ff */
[C---:B------:R-:W-:Y:S02]  /*0240*/  IADD3 R55, R67.reuse, 0xc0, RZ ;  /* 0x000000c043377810 */ /* 0x040fe40007ffe0ff */
[----:B------:R-:W-:-:S02]  /*0250*/  IADD3 R54, R67, 0xd0, RZ ;  /* 0x000000d043367810 */ /* 0x000fc40007ffe0ff */
[C---:B------:R-:W-:Y:S02]  /*0260*/  IADD3 R53, R67.reuse, 0xe0, RZ ;  /* 0x000000e043357810 */ /* 0x040fe40007ffe0ff */
[----:B--2---:R-:W-:Y:S02]  /*0270*/  IADD3 R52, R67, 0xf0, RZ ;  /* 0x000000f043347810 */ /* 0x004fe40007ffe0ff */
.L_x_3215:
[----:B01----:R-:W-:Y:S01]  /*0280*/  IABS R5, c[0x0][0x1d8] ;  /* 0x0000760000057a13 */ /* 0x003fe20000000000 */
[----:B------:R-:W-:Y:S01]  /*0290*/  CS2R R46, SRZ ;  /* 0x00000000002e7805 */ /* 0x000fe2000001ff00 */
[----:B------:R-:W-:Y:S02]  /*02a0*/  SHF.R.S32.HI R9, RZ, 0x1f, R66 ;  /* 0x0000001fff097819 */ /* 0x000fe40000011442 */
[----:B------:R-:W0:Y:S01]  /*02b0*/  I2F.RP R0, R5 ;  /* 0x0000000500007306 */ /* 0x000e220000209400 */
[----:B------:R-:W-:Y:S02]  /*02c0*/  SHF.R.S32.HI R8, RZ, 0x1f, R65 ;  /* 0x0000001fff087819 */ /* 0x000fe40000011441 */
[----:B------:R-:W-:Y:S02]  /*02d0*/  ISETP.GE.U32.AND P4, PT, R64, c[0x0][0x1c8], PT ;  /* 0x0000720040007a0c */ /* 0x000fe40003f86070 */
[----:B------:R-:W-:-:S02]  /*02e0*/  ISETP.GE.U32.AND P5, PT, R63, c[0x0][0x1c8], PT ;  /* 0x000072003f007a0c */ /* 0x000fc40003fa6070 */
[----:B------:R-:W-:-:S04]  /*02f0*/  SHF.R.S32.HI R6, RZ, 0x1f, R63 ;  /* 0x0000001fff067819 */ /* 0x000fc8000001143f */
[----:B------:R-:W-:-:S04]  /*0300*/  ISETP.GE.AND.EX P5, PT, R6, c[0x0][0x1cc], PT, P5 ;  /* 0x0000730006007a0c */ /* 0x000fc80003fa6350 */
[----:B------:R-:W-:Y:S01]  /*0310*/  ISETP.GT.U32.OR P5, PT, R13, 0x2ff, P5 ;  /* 0x000002ff0d00780c */ /* 0x000fe20002fa4470 */
[----:B0-----:R-:W0:Y:S02]  /*0320*/  MUFU.RCP R0, R0 ;  /* 0x0000000000007308 */ /* 0x001e240000001000 */
[----:B0-----:R-:W-:-:S06]  /*0330*/  IADD3 R2, R0, 0xffffffe, RZ ;  /* 0x0ffffffe00027810 */ /* 0x001fcc0007ffe0ff */
[----:B------:R0:W1:Y:S02]  /*0340*/  F2I.FTZ.U32.TRUNC.NTZ R3, R2 ;  /* 0x0000000200037305 */ /* 0x000064000021f000 */
[----:B0-----:R-:W-:Y:S02]  /*0350*/  MOV R2, RZ ;  /* 0x000000ff00027202 */ /* 0x001fe40000000f00 */
[----:B-1----:R-:W-:-:S05]  /*0360*/  IADD3 R4, RZ, -R3, RZ ;  /* 0x80000003ff047210 */ /* 0x002fca0007ffe0ff */
[----:B------:R-:W-:Y:S01]  /*0370*/  IMAD R7, R4, R5, RZ ;  /* 0x0000000504077224 */ /* 0x000fe200078e02ff */
[----:B------:R-:W-:-:S03]  /*0380*/  IABS R4, R68 ;  /* 0x0000004400047213 */ /* 0x000fc60000000000 */
[----:B------:R-:W-:-:S06]  /*0390*/  IMAD.HI.U32 R3, R3, R7, R2 ;  /* 0x0000000703037227 */ /* 0x000fcc00078e0002 */
[----:B------:R-:W-:-:S05]  /*03a0*/  IMAD.HI.U32 R3, R3, R4, RZ ;  /* 0x0000000403037227 */ /* 0x000fca00078e00ff */
[----:B------:R-:W-:-:S05]  /*03b0*/  IADD3 R0, -R3, RZ, RZ ;  /* 0x000000ff03007210 */ /* 0x000fca0007ffe1ff */
[----:B------:R-:W-:-:S05]  /*03c0*/  IMAD R0, R5, R0, R4 ;  /* 0x0000000005007224 */ /* 0x000fca00078e0204 */
[----:B------:R-:W-:-:S13]  /*03d0*/  ISETP.GT.U32.AND P2, PT, R5, R0, PT ;  /* 0x000000000500720c */ /* 0x000fda0003f44070 */
[-C--:B------:R-:W-:Y:S02]  /*03e0*/  @!P2 IADD3 R0, R0, -R5.reuse, RZ ;  /* 0x800000050000a210 */ /* 0x080fe40007ffe0ff */
[----:B------:R-:W-:Y:S02]  /*03f0*/  @!P2 IADD3 R3, R3, 0x1, RZ ;  /* 0x000000010303a810 */ /* 0x000fe40007ffe0ff */
[----:B------:R-:W-:Y:S02]  /*0400*/  ISETP.GE.U32.AND P1, PT, R0, R5, PT ;  /* 0x000000050000720c */ /* 0x000fe40003f26070 */
[----:B------:R-:W-:Y:S02]  /*0410*/  LOP3.LUT R0, R68, c[0x0][0x1d8], RZ, 0x3c, !PT ;  /* 0x0000760044007a12 */ /* 0x000fe400078e3cff */
[----:B------:R-:W-:Y:S02]  /*0420*/  ISETP.NE.AND P2, PT, RZ, c[0x0][0x1d8], PT ;  /* 0x00007600ff007a0c */ /* 0x000fe40003f45270 */
[----:B------:R-:W-:-:S07]  /*0430*/  ISETP.GE.AND P3, PT, R0, RZ, PT ;  /* 0x000000ff0000720c */ /* 0x000fce0003f66270 */
[----:B------:R-:W-:-:S06]  /*0440*/  @P1 IADD3 R3, R3, 0x1, RZ ;  /* 0x0000000103031810 */ /* 0x000fcc0007ffe0ff */
[----:B------:R-:W-:Y:S02]  /*0450*/  @!P3 IADD3 R3, -R3, RZ, RZ ;  /* 0x000000ff0303b210 */ /* 0x000fe40007ffe1ff */
[----:B------:R-:W-:Y:S02]  /*0460*/  @!P2 LOP3.LUT R3, RZ, c[0x0][0x1d8], RZ, 0x33, !PT ;  /* 0x00007600ff03aa12 */ /* 0x000fe400078e33ff */
[----:B------:R-:W-:Y:S02]  /*0470*/  ISETP.GE.U32.AND P2, PT, R66, c[0x0][0x1c8], PT ;  /* 0x0000720042007a0c */ /* 0x000fe40003f46070 */
[----:B------:R-:W-:Y:S02]  /*0480*/  IADD3 R5, -R3, RZ, RZ ;  /* 0x000000ff03057210 */ /* 0x000fe40007ffe1ff */
[----:B------:R-:W-:Y:S02]  /*0490*/  ISETP.GE.AND.EX P2, PT, R9, c[0x0][0x1cc], PT, P2 ;  /* 0x0000730009007a0c */ /* 0x000fe40003f46320 */
[----:B------:R-:W-:Y:S01]  /*04a0*/  SHF.R.S32.HI R0, RZ, 0x1f, R3 ;  /* 0x0000001fff007819 */ /* 0x000fe20000011403 */
[----:B------:R-:W-:Y:S01]  /*04b0*/  IMAD R70, R5, c[0x0][0x1d8], R68 ;  /* 0x0000760005467a24 */ /* 0x000fe200078e0244 */
[----:B------:R-:W-:-:S02]  /*04c0*/  SHF.R.S32.HI R5, RZ, 0x1f, R69 ;  /* 0x0000001fff057819 */ /* 0x000fc40000011445 */
[----:B------:R-:W-:Y:S01]  /*04d0*/  ISETP.GT.U32.OR P2, PT, R13, 0x2ff, P2 ;  /* 0x000002ff0d00780c */ /* 0x000fe20001744470 */
[----:B------:R-:W-:Y:S01]  /*04e0*/  IMAD R70, R70, 0x60, RZ ;  /* 0x0000006046467824 */ /* 0x000fe200078e02ff */
[----:B------:R-:W-:Y:S01]  /*04f0*/  ISETP.GE.U32.AND P3, PT, R65, c[0x0][0x1c8], PT ;  /* 0x0000720041007a0c */ /* 0x000fe20003f66070 */
[----:B------:R-:W-:-:S03]  /*0500*/  IMAD R0, R0, c[0x0][0x1d0], RZ ;  /* 0x0000740000007a24 */ /* 0x000fc600078e02ff */
[----:B------:R-:W-:Y:S01]  /*0510*/  IADD3 R74, P1, R69, R70, RZ ;  /* 0x00000046454a7210 */ /* 0x000fe20007f3e0ff */
[----:B------:R-:W-:Y:S01]  /*0520*/  IMAD R73, R3, c[0x0][0x1d4], R0 ;  /* 0x0000750003497a24 */ /* 0x000fe200078e0200 */
[----:B------:R-:W-:Y:S01]  /*0530*/  ISETP.GE.AND.EX P3, PT, R8, c[0x0][0x1cc], PT, P3 ;  /* 0x0000730008007a0c */ /* 0x000fe20003f66330 */
[----:B------:R-:W-:Y:S01]  /*0540*/  @P0 IMAD R0, R10, c[0x0][0x1c0], RZ ;  /* 0x000070000a000a24 */ /* 0x000fe200078e02ff */
[----:B------:R-:W-:Y:S02]  /*0550*/  LEA.HI.X.SX32 R75, R70, R5, 0x1, P1 ;  /* 0x00000005464b7211 */ /* 0x000fe400008f0eff */
[----:B------:R-:W-:Y:S01]  /*0560*/  ISETP.GT.U32.OR P3, PT, R13, 0x2ff, P3 ;  /* 0x000002ff0d00780c */ /* 0x000fe20001f64470 */
[----:B------:R-:W-:Y:S02]  /*0570*/  @P0 IMAD R7, R67, c[0x0][0x1c4], R0 ;  /* 0x0000710043070a24 */ /* 0x000fe400078e0200 */
[----:B------:R-:W-:-:S04]  /*0580*/  IMAD.WIDE.U32 R74, R3, c[0x0][0x1d0], R74 ;  /* 0x00007400034a7a25 */ /* 0x000fc800078e004a */
[----:B------:R-:W-:Y:S01]  /*0590*/  @!P2 IMAD R3, R9, c[0x0][0x1c0], RZ ;  /* 0x000070000903aa24 */ /* 0x000fe200078e02ff */
[----:B------:R-:W-:Y:S02]  /*05a0*/  IADD3 R73, R75, R73, RZ ;  /* 0x000000494b497210 */ /* 0x000fe40007ffe0ff */
[-C--:B------:R-:W-:Y:S01]  /*05b0*/  @!P2 MOV R72, R74.reuse ;  /* 0x0000004a0048a202 */ /* 0x080fe20000000f00 */
[----:B------:R-:W-:Y:S01]  /*05c0*/  @!P2 IMAD R15, R66, c[0x0][0x1c4], R3 ;  /* 0x00007100420faa24 */ /* 0x000fe200078e0203 */
[----:B------:R-:W-:Y:S01]  /*05d0*/  @P0 MOV R2, R74 ;  /* 0x0000004a00020202 */ /* 0x000fe20000000f00 */
[----:B------:R-:W-:Y:S01]  /*05e0*/  @!P3 IMAD R0, R8, c[0x0][0x1c0], RZ ;  /* 0x000070000800ba24 */ /* 0x000fe200078e02ff */
[----:B------:R-:W-:Y:S01]  /*05f0*/  @P0 MOV R3, R73 ;  /* 0x0000004900030202 */ /* 0x000fe20000000f00 */
[----:B------:R-:W-:-:S04]  /*0600*/  @!P2 IMAD.WIDE.U32 R4, R66, c[0x0][0x1c0], R72 ;  /* 0x000070004204aa25 */ /* 0x000fc800078e0048 */
[----:B------:R-:W-:Y:S01]  /*0610*/  @P0 IMAD.WIDE.U32 R2, R67, c[0x0][0x1c0], R2 ;  /* 0x0000700043020a25 */ /* 0x000fe200078e0002 */
[----:B------:R-:W-:Y:S02]  /*0620*/  @!P2 IADD3 R5, R5, R15, RZ ;  /* 0x0000000f0505a210 */ /* 0x000fe40007ffe0ff */
[C---:B------:R-:W-:Y:S02]  /*0630*/  @!P2 LEA R14, P1, R4.reuse, c[0x0][0x170], 0x1 ;  /* 0x00005c00040eaa11 */ /* 0x040fe400078208ff */
[----:B------:R-:W-:Y:S01]  /*0640*/  @P0 IADD3 R3, R3, R7, RZ ;  /* 0x0000000703030210 */ /* 0x000fe20007ffe0ff */
[C---:B------:R-:W-:Y:S01]  /*0650*/  @!P3 IMAD R7, R65.reuse, c[0x0][0x1c4], R0 ;  /* 0x000071004107ba24 */ /* 0x040fe200078e0200 */
[----:B------:R-:W-:Y:S02]  /*0660*/  @!P2 LEA.HI.X R15, R4, c[0x0][0x174], R5, 0x1, P1 ;  /* 0x00005d00040faa11 */ /* 0x000fe400008f0c05 */
[----:B------:R-:W-:Y:S02]  /*0670*/  @!P3 MOV R4, R74 ;  /* 0x0000004a0004b202 */ /* 0x000fe40000000f00 */
[----:B------:R-:W-:Y:S01]  /*0680*/  @!P3 MOV R5, R73 ;  /* 0x000000490005b202 */ /* 0x000fe20000000f00 */
[----:B------:R-:W-:Y:S01]  /*0690*/  CS2R R48, SRZ ;  /* 0x0000000000307805 */ /* 0x000fe2000001ff00 */
[C---:B------:R-:W-:Y:S01]  /*06a0*/  @P0 LEA R26, P1, R2.reuse, c[0x0][0x170], 0x1 ;  /* 0x00005c00021a0a11 */ /* 0x040fe200078208ff */
[----:B------:R0:W2:Y:S02]  /*06b0*/  @!P2 LDG.E R47, [R14.64] ;  /* 0x000000060e2fa981 */ /* 0x0000a4000c1e1900 */
[----:B------:R-:W-:Y:S01]  /*06c0*/  @!P3 IMAD.WIDE.U32 R4, R65, c[0x0][0x1c0], R4 ;  /* 0x000070004104ba25 */ /* 0x000fe200078e0004 */
[----:B------:R-:W-:-:S02]  /*06d0*/  @P0 LEA.HI.X R27, R2, c[0x0][0x174], R3, 0x1, P1 ;  /* 0x00005d00021b0a11 */ /* 0x000fc400008f0c03 */
[----:B------:R-:W-:Y:S02]  /*06e0*/  ISETP.GE.U32.AND P1, PT, R62, c[0x0][0x1c8], PT ;  /* 0x000072003e007a0c */ /* 0x000fe40003f26070 */
[----:B------:R-:W-:Y:S01]  /*06f0*/  @!P3 IADD3 R3, R5, R7, RZ ;  /* 0x000000070503b210 */ /* 0x000fe20007ffe0ff */
[----:B------:R-:W-:Y:S01]  /*0700*/  @!P5 IMAD R0, R6, c[0x0][0x1c0], RZ ;  /* 0x000070000600da24 */ /* 0x000fe200078e02ff */
[----:B------:R-:W-:Y:S01]  /*0710*/  SHF.R.S32.HI R7, RZ, 0x1f, R64 ;  /* 0x0000001fff077819 */ /* 0x000fe20000011440 */
[----:B------:R1:W3:Y:S01]  /*0720*/  @P0 LDG.E R49, [R26.64] ;  /* 0x000000061a310981 */ /* 0x0002e2000c1e1900 */
[----:B------:R-:W-:Y:S02]  /*0730*/  SHF.R.S32.HI R5, RZ, 0x1f, R62 ;  /* 0x0000001fff057819 */ /* 0x000fe4000001143e */
[----:B------:R-:W-:Y:S02]  /*0740*/  ISETP.GE.AND.EX P4, PT, R7, c[0x0][0x1cc], PT, P4 ;  /* 0x0000730007007a0c */ /* 0x000fe40003f86340 */
[----:B------:R-:W-:-:S02]  /*0750*/  ISETP.GE.AND.EX P1, PT, R5, c[0x0][0x1cc], PT, P1 ;  /* 0x0000730005007a0c */ /* 0x000fc40003f26310 */
[C---:B------:R-:W-:Y:S02]  /*0760*/  ISETP.GT.U32.OR P4, PT, R13.reuse, 0x2ff, P4 ;  /* 0x000002ff0d00780c */ /* 0x040fe40002784470 */
[C---:B------:R-:W-:Y:S02]  /*0770*/  @!P3 LEA R2, P6, R4.reuse, c[0x0][0x170], 0x1 ;  /* 0x00005c000402ba11 */ /* 0x040fe400078c08ff */
[----:B------:R-:W-:Y:S02]  /*0780*/  ISETP.GT.U32.OR P1, PT, R13, 0x2ff, P1 ;  /* 0x000002ff0d00780c */ /* 0x000fe40000f24470 */
[----:B------:R-:W-:Y:S02]  /*0790*/  @!P3 LEA.HI.X R3, R4, c[0x0][0x174], R3, 0x1, P6 ;  /* 0x00005d000403ba11 */ /* 0x000fe400030f0c03 */
[----:B------:R-:W-:Y:S02]  /*07a0*/  ISETP.GE.U32.AND P2, PT, R61, c[0x0][0x1c8], PT ;  /* 0x000072003d007a0c */ /* 0x000fe40003f46070 */
[----:B------:R-:W-:Y:S01]  /*07b0*/  SHF.R.S32.HI R4, RZ, 0x1f, R61 ;  /* 0x0000001fff047819 */ /* 0x000fe2000001143d */
[----:B------:R4:W5:Y:S02]  /*07c0*/  @!P3 LDG.E R48, [R2.64] ;  /* 0x000000060230b981 */ /* 0x000964000c1e1900 */
[----:B------:R-:W-:Y:S01]  /*07d0*/  @!P4 MOV R18, R74 ;  /* 0x0000004a0012c202 */ /* 0x000fe20000000f00 */
[----:B------:R-:W-:Y:S01]  /*07e0*/  @!P4 IMAD R17, R7, c[0x0][0x1c0], RZ ;  /* 0x000070000711ca24 */ /* 0x000fe200078e02ff */
[----:B------:R-:W-:-:S03]  /*07f0*/  @!P4 MOV R19, R73 ;  /* 0x000000490013c202 */ /* 0x000fc60000000f00 */
[C---:B------:R-:W-:Y:S02]  /*0800*/  @!P4 IMAD R17, R64.reuse, c[0x0][0x1c4], R17 ;  /* 0x000071004011ca24 */ /* 0x040fe400078e0211 */
[----:B------:R-:W-:Y:S01]  /*0810*/  @!P4 IMAD.WIDE.U32 R18, R64, c[0x0][0x1c0], R18 ;  /* 0x000070004012ca25 */ /* 0x000fe200078e0012 */
[-C--:B----4-:R-:W-:Y:S02]  /*0820*/  @!P5 MOV R2, R74.reuse ;  /* 0x0000004a0002d202 */ /* 0x090fe40000000f00 */
[-C--:B------:R-:W-:Y:S02]  /*0830*/  @!P5 MOV R3, R73.reuse ;  /* 0x000000490003d202 */ /* 0x080fe40000000f00 */
[----:B------:R-:W-:Y:S01]  /*0840*/  ISETP.GE.AND.EX P2, PT, R4, c[0x0][0x1cc], PT, P2 ;  /* 0x0000730004007a0c */ /* 0x000fe20003f46320 */
[C---:B------:R-:W-:Y:S01]  /*0850*/  @!P5 IMAD R21, R63.reuse, c[0x0][0x1c4], R0 ;  /* 0x000071003f15da24 */ /* 0x040fe200078e0200 */
[----:B0-----:R-:W-:Y:S01]  /*0860*/  @!P1 MOV R14, R74 ;  /* 0x0000004a000e9202 */ /* 0x001fe20000000f00 */
[----:B------:R-:W-:Y:S01]  /*0870*/  @!P5 IMAD.WIDE.U32 R2, R63, c[0x0][0x1c0], R2 ;  /* 0x000070003f02da25 */ /* 0x000fe200078e0002 */
[----:B------:R-:W-:-:S02]  /*0880*/  @!P1 MOV R15, R73 ;  /* 0x00000049000f9202 */ /* 0x000fc40000000f00 */
[----:B------:R-:W-:Y:S01]  /*0890*/  @!P4 IADD3 R17, R19, R17, RZ ;  /* 0x000000111311c210 */ /* 0x000fe20007ffe0ff */
[----:B------:R-:W-:Y:S01]  /*08a0*/  @!P1 IMAD R23, R5, c[0x0][0x1c0], RZ ;  /* 0x0000700005179a24 */ /* 0x000fe200078e02ff */
[----:B------:R-:W-:Y:S02]  /*08b0*/  @!P4 LEA R16, P3, R18, c[0x0][0x170], 0x1 ;  /* 0x00005c001210ca11 */ /* 0x000fe400078608ff */
[----:B------:R-:W-:Y:S01]  /*08c0*/  ISETP.GT.U32.OR P2, PT, R13, 0x2ff, P2 ;  /* 0x000002ff0d00780c */ /* 0x000fe20001744470 */
[C---:B------:R-:W-:Y:S01]  /*08d0*/  @!P1 IMAD R23, R62.reuse, c[0x0][0x1c4], R23 ;  /* 0x000071003e179a24 */ /* 0x040fe200078e0217 */
[----:B------:R-:W-:Y:S01]  /*08e0*/  @!P5 IADD3 R19, R3, R21, RZ ;  /* 0x000000150313d210 */ /* 0x000fe20007ffe0ff */
[----:B------:R-:W-:Y:S01]  /*08f0*/  @!P1 IMAD.WIDE.U32 R14, R62, c[0x0][0x1c0], R14 ;  /* 0x000070003e0e9a25 */ /* 0x000fe200078e000e */
[----:B------:R-:W-:Y:S02]  /*0900*/  @!P4 LEA.HI.X R17, R18, c[0x0][0x174], R17, 0x1, P3 ;  /* 0x00005d001211ca11 */ /* 0x000fe400018f0c11 */
[----:B------:R-:W-:-:S02]  /*0910*/  @!P5 LEA R20, P6, R2, c[0x0][0x170], 0x1 ;  /* 0x00005c000214da11 */ /* 0x000fc400078c08ff */
[----:B------:R-:W-:Y:S02]  /*0920*/  ISETP.GE.U32.AND P3, PT, R60, c[0x0][0x1c8], PT ;  /* 0x000072003c007a0c */ /* 0x000fe40003f66070 */
[----:B------:R-:W-:Y:S02]  /*0930*/  SHF.R.S32.HI R3, RZ, 0x1f, R60 ;  /* 0x0000001fff037819 */ /* 0x000fe4000001143c */
[----:B------:R-:W-:Y:S02]  /*0940*/  @!P5 LEA.HI.X R21, R2, c[0x0][0x174], R19, 0x1, P6 ;  /* 0x00005d000215da11 */ /* 0x000fe400030f0c13 */
[----:B------:R-:W-:Y:S02]  /*0950*/  ISETP.GE.AND.EX P3, PT, R3, c[0x0][0x1cc], PT, P3 ;  /* 0x0000730003007a0c */ /* 0x000fe40003f66330 */
[----:B------:R-:W-:Y:S01]  /*0960*/  @!P1 IADD3 R15, R15, R23, RZ ;  /* 0x000000170f0f9210 */ /* 0x000fe20007ffe0ff */
[----:B------:R-:W-:Y:S01]  /*0970*/  @!P2 IMAD R0, R4, c[0x0][0x1c0], RZ ;  /* 0x000070000400aa24 */ /* 0x000fe200078e02ff */
[----:B------:R-:W-:Y:S01]  /*0980*/  @!P1 LEA R24, P6, R14, c[0x0][0x170], 0x1 ;  /* 0x00005c000e189a11 */ /* 0x000fe200078c08ff */
[----:B------:R0:W4:Y:S01]  /*0990*/  @!P5 LDG.E R46, [R20.64] ;  /* 0x00000006142ed981 */ /* 0x000122000c1e1900 */
[----:B------:R-:W-:-:S02]  /*09a0*/  MOV R2, RZ ;  /* 0x000000ff00027202 */ /* 0x000fc40000000f00 */
[----:B------:R-:W-:Y:S02]  /*09b0*/  ISETP.GT.U32.OR P3, PT, R13, 0x2ff, P3 ;  /* 0x000002ff0d00780c */ /* 0x000fe40001f64470 */
[----:B------:R-:W-:Y:S02]  /*09c0*/  @!P1 LEA.HI.X R25, R14, c[0x0][0x174], R15, 0x1, P6 ;  /* 0x00005d000e199a11 */ /* 0x000fe400030f0c0f */
[----:B------:R-:W-:Y:S01]  /*09d0*/  @!P2 MOV R14, R74 ;  /* 0x0000004a000ea202 */ /* 0x000fe20000000f00 */
[----:B------:R-:W-:Y:S01]  /*09e0*/  @!P2 IMAD R19, R61, c[0x0][0x1c4], R0 ;  /* 0x000071003d13aa24 */ /* 0x000fe200078e0200 */
[----:B------:R-:W-:Y:S01]  /*09f0*/  @!P2 MOV R15, R73 ;  /* 0x00000049000fa202 */ /* 0x000fe20000000f00 */
[----:B------:R0:W4:Y:S01]  /*0a00*/  @!P4 LDG.E R2, [R16.64] ;  /* 0x000000061002c981 */ /* 0x000122000c1e1900 */
[----:B------:R-:W-:Y:S02]  /*0a10*/  ISETP.GE.U32.AND P4, PT, R59, c[0x0][0x1c8], PT ;  /* 0x000072003b007a0c */ /* 0x000fe40003f86070 */
[----:B------:R-:W-:Y:S01]  /*0a20*/  SHF.R.S32.HI R0, RZ, 0x1f, R59 ;  /* 0x0000001fff007819 */ /* 0x000fe2000001143b */
[----:B------:R-:W-:-:S03]  /*0a30*/  @!P2 IMAD.WIDE.U32 R14, R61, c[0x0][0x1c0], R14 ;  /* 0x000070003d0eaa25 */ /* 0x000fc600078e000e */
[----:B------:R-:W-:Y:S02]  /*0a40*/  ISETP.GE.AND.EX P4, PT, R0, c[0x0][0x1cc], PT, P4 ;  /* 0x0000730000007a0c */ /* 0x000fe40003f86340 */
[----:B------:R-:W-:Y:S02]  /*0a50*/  @!P2 IADD3 R15, R15, R19, RZ ;  /* 0x000000130f0fa210 */ /* 0x000fe40007ffe0ff */
[----:B------:R-:W-:Y:S01]  /*0a60*/  @!P2 LEA R22, P6, R14, c[0x0][0x170], 0x1 ;  /* 0x00005c000e16aa11 */ /* 0x000fe200078c08ff */
[----:B------:R-:W-:Y:S01]  /*0a70*/  @!P3 IMAD R19, R3, c[0x0][0x1c0], RZ ;  /* 0x000070000313ba24 */ /* 0x000fe200078e02ff */
[----:B0-----:R-:W-:Y:S02]  /*0a80*/  @!P3 MOV R16, R74 ;  /* 0x0000004a0010b202 */ /* 0x001fe40000000f00 */
[----:B------:R-:W-:Y:S02]  /*0a90*/  @!P3 MOV R17, R73 ;  /* 0x000000490011b202 */ /* 0x000fe40000000f00 */
[----:B------:R-:W-:-:S02]  /*0aa0*/  ISETP.GT.U32.OR P4, PT, R13, 0x2ff, P4 ;  /* 0x000002ff0d00780c */ /* 0x000fc40002784470 */
[----:B------:R-:W-:Y:S01]  /*0ab0*/  @!P2 LEA.HI.X R23, R14, c[0x0][0x174], R15, 0x1, P6 ;  /* 0x00005d000e17aa11 */ /* 0x000fe200030f0c0f */
[----:B------:R-:W-:Y:S01]  /*0ac0*/  @!P3 IMAD R15, R60, c[0x0][0x1c4], R19 ;  /* 0x000071003c0fba24 */ /* 0x000fe200078e0213 */
[----:B------:R-:W-:Y:S01]  /*0ad0*/  ISETP.GE.U32.AND P5, PT, R58, c[0x0][0x1c8], PT ;  /* 0x000072003a007a0c */ /* 0x000fe20003fa6070 */
[----:B------:R-:W-:Y:S01]  /*0ae0*/  @!P3 IMAD.WIDE.U32 R16, R60, c[0x0][0x1c0], R16 ;  /* 0x000070003c10ba25 */ /* 0x000fe200078e0010 */
[----:B------:R-:W-:-:S04]  /*0af0*/  SHF.R.S32.HI R14, RZ, 0x1f, R58 ;  /* 0x0000001fff0e7819 */ /* 0x000fc8000001143a */
[----:B------:R-:W-:Y:S02]  /*0b00*/  ISETP.GE.AND.EX P5, PT, R14, c[0x0][0x1cc], PT, P5 ;  /* 0x000073000e007a0c */ /* 0x000fe40003fa6350 */
[----:B------:R-:W-:Y:S02]  /*0b10*/  @!P3 IADD3 R15, R17, R15, RZ ;  /* 0x0000000f110fb210 */ /* 0x000fe40007ffe0ff */
[C---:B------:R-:W-:Y:S02]  /*0b20*/  @!P3 LEA R18, P6, R16.reuse, c[0x0][0x170], 0x1 ;  /* 0x00005c001012ba11 */ /* 0x040fe400078c08ff */
[----:B------:R-:W-:Y:S02]  /*0b30*/  ISETP.GT.U32.OR P5, PT, R13, 0x2ff, P5 ;  /* 0x000002ff0d00780c */ /* 0x000fe40002fa4470 */
[----:B------:R-:W-:Y:S01]  /*0b40*/  @!P3 LEA.HI.X R19, R16, c[0x0][0x174], R15, 0x1, P6 ;  /* 0x00005d001013ba11 */ /* 0x000fe200030f0c0f */
[----:B------:R-:W-:Y:S01]  /*0b50*/  @!P4 IMAD R16, R0, c[0x0][0x1c0], RZ ;  /* 0x000070000010ca24 */ /* 0x000fe200078e02ff */
[----:B------:R-:W-:-:S02]  /*0b60*/  @!P4 MOV R20, R74 ;  /* 0x0000004a0014c202 */ /* 0x000fc40000000f00 */
[----:B------:R-:W-:Y:S02]  /*0b70*/  @!P4 MOV R21, R73 ;  /* 0x000000490015c202 */ /* 0x000fe40000000f00 */
[----:B------:R-:W-:Y:S01]  /*0b80*/  MOV R15, RZ ;  /* 0x000000ff000f7202 */ /* 0x000fe20000000f00 */
[C---:B------:R-:W-:Y:S02]  /*0b90*/  @!P4 IMAD R17, R59.reuse, c[0x0][0x1c4], R16 ;  /* 0x000071003b11ca24 */ /* 0x040fe400078e0210 */
[----:B------:R-:W-:Y:S01]  /*0ba0*/  @!P4 IMAD.WIDE.U32 R20, R59, c[0x0][0x1c0], R20 ;  /* 0x000070003b14ca25 */ /* 0x000fe200078e0014 */
[----:B------:R-:W-:Y:S02]  /*0bb0*/  SHF.R.S32.HI R28, RZ, 0x1f, R57 ;  /* 0x0000001fff1c7819 */ /* 0x000fe40000011439 */
[----:B------:R0:W4:Y:S01]  /*0bc0*/  @!P1 LDG.E R15, [R24.64] ;  /* 0x00000006180f9981 */ /* 0x000122000c1e1900 */
[----:B------:R-:W-:Y:S02]  /*0bd0*/  ISETP.GE.U32.AND P1, PT, R57, c[0x0][0x1c8], PT ;  /* 0x0000720039007a0c */ /* 0x000fe40003f26070 */
[----:B------:R-:W-:Y:S01]  /*0be0*/  @!P4 IADD3 R17, R21, R17, RZ ;  /* 0x000000111511c210 */ /* 0x000fe20007ffe0ff */
[----:B------:R-:W-:Y:S01]  /*0bf0*/  @!P5 IMAD R21, R14, c[0x0][0x1c0], RZ ;  /* 0x000070000e15da24 */ /* 0x000fe200078e02ff */
[----:B------:R-:W-:-:S02]  /*0c00*/  @!P4 LEA R16, P6, R20, c[0x0][0x170], 0x1 ;  /* 0x00005c001410ca11 */ /* 0x000fc400078c08ff */
[----:B------:R-:W-:Y:S01]  /*0c10*/  MOV R29, RZ ;  /* 0x000000ff001d7202 */ /* 0x000fe20000000f00 */
[----:B------:R-:W-:Y:S01]  /*0c20*/  @!P5 IMAD R31, R58, c[0x0][0x1c4], R21 ;  /* 0x000071003a1fda24 */ /* 0x000fe200078e0215 */
[----:B------:R-:W-:Y:S02]  /*0c30*/  ISETP.GE.AND.EX P1, PT, R28, c[0x0][0x1cc], PT, P1 ;  /* 0x000073001c007a0c */ /* 0x000fe40003f26310 */
[----:B------:R-:W-:Y:S02]  /*0c40*/  @!P4 LEA.HI.X R17, R20, c[0x0][0x174], R17, 0x1, P6 ;  /* 0x00005d001411ca11 */ /* 0x000fe400030f0c11 */
[----:B------:R-:W-:Y:S01]  /*0c50*/  @!P5 MOV R20, R74 ;  /* 0x0000004a0014d202 */ /* 0x000fe20000000f00 */
[----:B------:R0:W4:Y:S01]  /*0c60*/  @!P2 LDG.E R29, [R22.64] ;  /* 0x00000006161da981 */ /* 0x000122000c1e1900 */
[----:B------:R-:W-:Y:S02]  /*0c70*/  @!P5 MOV R21, R73 ;  /* 0x000000490015d202 */ /* 0x000fe40000000f00 */
[----:B------:R-:W-:-:S02]  /*0c80*/  ISETP.GT.U32.OR P2, PT, R13, 0x2ff, P1 ;  /* 0x000002ff0d00780c */ /* 0x000fc40000f44470 */
[----:B------:R-:W-:Y:S01]  /*0c90*/  ISETP.GE.U32.AND P1, PT, R56, c[0x0][0x1c8], PT ;  /* 0x0000720038007a0c */ /* 0x000fe20003f26070 */
[----:B------:R-:W-:Y:S01]  /*0ca0*/  @!P5 IMAD.WIDE.U32 R20, R58, c[0x0][0x1c0], R20 ;  /* 0x000070003a14da25 */ /* 0x000fe200078e0014 */
[----:B------:R-:W-:-:S04]  /*0cb0*/  SHF.R.S32.HI R30, RZ, 0x1f, R56 ;  /* 0x0000001fff1e7819 */ /* 0x000fc80000011438 */
[----:B------:R-:W-:Y:S02]  /*0cc0*/  ISETP.GE.AND.EX P1, PT, R30, c[0x0][0x1cc], PT, P1 ;  /* 0x000073001e007a0c */ /* 0x000fe40003f26310 */
[----:B------:R-:W-:Y:S02]  /*0cd0*/  @!P5 IADD3 R21, R21, R31, RZ ;  /* 0x0000001f1515d210 */ /* 0x000fe40007ffe0ff */
[----:B0-----:R-:W-:Y:S02]  /*0ce0*/  @!P5 LEA R24, P6, R20, c[0x0][0x170], 0x1 ;  /* 0x00005c001418da11 */ /* 0x001fe400078c08ff */
[----:B------:R-:W-:Y:S02]  /*0cf0*/  MOV R31, RZ ;  /* 0x000000ff001f7202 */ /* 0x000fe40000000f00 */
[----:B------:R-:W-:Y:S02]  /*0d00*/  MOV R32, RZ ;  /* 0x000000ff00207202 */ /* 0x000fe40000000f00 */
[----:B------:R-:W-:-:S02]  /*0d10*/  ISETP.GT.U32.OR P1, PT, R13, 0x2ff, P1 ;  /* 0x000002ff0d00780c */ /* 0x000fc40000f24470 */
[----:B------:R-:W-:Y:S01]  /*0d20*/  @!P5 LEA.HI.X R25, R20, c[0x0][0x174], R21, 0x1, P6 ;  /* 0x00005d001419da11 */ /* 0x000fe200030f0c15 */
[----:B------:R-:W-:Y:S01]  /*0d30*/  @!P2 IMAD R20, R28, c[0x0][0x1c0], RZ ;  /* 0x000070001c14aa24 */ /* 0x000fe200078e02ff */
[----:B------:R0:W4:Y:S01]  /*0d40*/  @!P3 LDG.E R31, [R18.64] ;  /* 0x00000006121fb981 */ /* 0x000122000c1e1900 */
[----:B------:R-:W-:Y:S02]  /*0d50*/  ISETP.GE.U32.AND P3, PT, R55, c[0x0][0x1c8], PT ;  /* 0x0000720037007a0c */ /* 0x000fe40003f66070 */
[----:B------:R-:W-:Y:S01]  /*0d60*/  SHF.R.S32.HI R33, RZ, 0x1f, R55 ;  /* 0x0000001fff217819 */ /* 0x000fe20000011437 */
[----:B------:R0:W4:Y:S01]  /*0d70*/  @!P4 LDG.E R32, [R16.64] ;  /* 0x000000061020c981 */ /* 0x000122000c1e1900 */
[----:B------:R-:W-:Y:S01]  /*0d80*/  @!P2 IMAD R23, R57, c[0x0][0x1c4], R20 ;  /* 0x000071003917aa24 */ /* 0x000fe200078e0214 */
[----:B------:R-:W-:Y:S02]  /*0d90*/  ISETP.GE.U32.AND P4, PT, R54, c[0x0][0x1c8], PT ;  /* 0x0000720036007a0c */ /* 0x000fe40003f86070 */
[----:B------:R-:W-:-:S02]  /*0da0*/  SHF.R.S32.HI R34, RZ, 0x1f, R54 ;  /* 0x0000001fff227819 */ /* 0x000fc40000011436 */
[-C--:B------:R-:W-:Y:S02]  /*0db0*/  @!P2 MOV R20, R74.reuse ;  /* 0x0000004a0014a202 */ /* 0x080fe40000000f00 */
[-C--:B------:R-:W-:Y:S02]  /*0dc0*/  @!P2 MOV R21, R73.reuse ;  /* 0x000000490015a202 */ /* 0x080fe40000000f00 */
[----:B------:R-:W-:Y:S02]  /*0dd0*/  ISETP.GE.AND.EX P3, PT, R33, c[0x0][0x1cc], PT, P3 ;  /* 0x0000730021007a0c */ /* 0x000fe40003f66330 */
[----:B------:R-:W-:Y:S01]  /*0de0*/  ISETP.GE.AND.EX P4, PT, R34, c[0x0][0x1cc], PT, P4 ;  /* 0x0000730022007a0c */ /* 0x000fe20003f86340 */
[----:B------:R-:W-:Y:S01]  /*0df0*/  @!P2 IMAD.WIDE.U32 R20, R57, c[0x0][0x1c0], R20 ;  /* 0x000070003914aa25 */ /* 0x000fe200078e0014 */
[----:B0-----:R-:W-:Y:S02]  /*0e00*/  @!P1 MOV R16, R74 ;  /* 0x0000004a00109202 */ /* 0x001fe40000000f00 */
[----:B------:R-:W-:Y:S01]  /*0e10*/  @!P1 MOV R17, R73 ;  /* 0x0000004900119202 */ /* 0x000fe20000000f00 */
[----:B-1----:R-:W-:Y:S01]  /*0e20*/  @!P1 IMAD R27, R30, c[0x0][0x1c0], RZ ;  /* 0x000070001e1b9a24 */ /* 0x002fe200078e02ff */
[----:B------:R-:W-:-:S02]  /*0e30*/  ISETP.GT.U32.OR P3, PT, R13, 0x2ff, P3 ;  /* 0x000002ff0d00780c */ /* 0x000fc40001f64470 */
[----:B------:R-:W-:Y:S01]  /*0e40*/  ISETP.GT.U32.OR P4, PT, R13, 0x2ff, P4 ;  /* 0x000002ff0d00780c */ /* 0x000fe20002784470 */
[C---:B------:R-:W-:Y:S01]  /*0e50*/  @!P1 IMAD R27, R56.reuse, c[0x0][0x1c4], R27 ;  /* 0x00007100381b9a24 */ /* 0x040fe200078e021b */
[----:B------:R-:W-:Y:S01]  /*0e60*/  @!P2 IADD3 R19, R21, R23, RZ ;  /* 0x000000171513a210 */ /* 0x000fe20007ffe0ff */
[----:B------:R-:W-:Y:S01]  /*0e70*/  @!P1 IMAD.WIDE.U32 R16, R56, c[0x0][0x1c0], R16 ;  /* 0x0000700038109a25 */ /* 0x000fe200078e0010 */
[C---:B------:R-:W-:Y:S02]  /*0e80*/  @!P2 LEA R18, P6, R20.reuse, c[0x0][0x170], 0x1 ;  /* 0x00005c001412aa11 */ /* 0x040fe400078c08ff */
[----:B------:R-:W-:Y:S02]  /*0e90*/  MOV R35, RZ ;  /* 0x000000ff00237202 */ /* 0x000fe40000000f00 */
[----:B------:R-:W-:Y:S02]  /*0ea0*/  @!P2 LEA.HI.X R19, R20, c[0x0][0x174], R19, 0x1, P6 ;  /* 0x00005d001413aa11 */ /* 0x000fe400030f0c13 */
[----:B------:R-:W-:-:S02]  /*0eb0*/  @!P1 IADD3 R17, R17, R27, RZ ;  /* 0x0000001b11119210 */ /* 0x000fc40007ffe0ff */
[C---:B------:R-:W-:Y:S01]  /*0ec0*/  @!P1 LEA R20, P6, R16.reuse, c[0x0][0x170], 0x1 ;  /* 0x00005c0010149a11 */ /* 0x040fe200078c08ff */
[----:B------:R0:W4:Y:S01]  /*0ed0*/  @!P5 LDG.E R35, [R24.64] ;  /* 0x000000061823d981 */ /* 0x000122000c1e1900 */
[----:B------:R-:W-:Y:S02]  /*0ee0*/  ISETP.GE.U32.AND P5, PT, R53, c[0x0][0x1c8], PT ;  /* 0x0000720035007a0c */ /* 0x000fe40003fa6070 */
[----:B------:R-:W-:Y:S01]  /*0ef0*/  @!P1 LEA.HI.X R21, R16, c[0x0][0x174], R17, 0x1, P6 ;  /* 0x00005d0010159a11 */ /* 0x000fe200030f0c11 */
[----:B------:R-:W-:Y:S01]  /*0f00*/  @!P3 IMAD R16, R33, c[0x0][0x1c0], RZ ;  /* 0x000070002110ba24 */ /* 0x000fe200078e02ff */
[----:B------:R-:W-:Y:S01]  /*0f10*/  SHF.R.S32.HI R37, RZ, 0x1f, R53 ;  /* 0x0000001fff257819 */ /* 0x000fe20000011435 */
[----:B------:R-:W-:Y:S01]  /*0f20*/  @!P4 IMAD R17, R34, c[0x0][0x1c0], RZ ;  /* 0x000070002211ca24 */ /* 0x000fe200078e02ff */
[-C--:B------:R-:W-:Y:S02]  /*0f30*/  @!P3 MOV R22, R74.reuse ;  /* 0x0000004a0016b202 */ /* 0x080fe40000000f00 */
[----:B------:R-:W-:Y:S01]  /*0f40*/  @!P3 MOV R23, R73 ;  /* 0x000000490017b202 */ /* 0x000fe20000000f00 */
[----:B------:R-:W-:Y:S01]  /*0f50*/  @!P3 IMAD R27, R55, c[0x0][0x1c4], R16 ;  /* 0x00007100371bba24 */ /* 0x000fe200078e0210 */
[----:B------:R-:W-:Y:S01]  /*0f60*/  MOV R36, RZ ;  /* 0x000000ff00247202 */ /* 0x000fe20000000f00 */
[----:B0-----:R-:W-:Y:S01]  /*0f70*/  @!P4 IMAD R25, R54, c[0x0][0x1c4], R17 ;  /* 0x000071003619ca24 */ /* 0x001fe200078e0211 */
[----:B------:R-:W-:Y:S01]  /*0f80*/  ISETP.GE.AND.EX P5, PT, R37, c[0x0][0x1cc], PT, P5 ;  /* 0x0000730025007a0c */ /* 0x000fe20003fa6350 */
[----:B------:R-:W-:Y:S01]  /*0f90*/  @!P3 IMAD.WIDE.U32 R22, R55, c[0x0][0x1c0], R22 ;  /* 0x000070003716ba25 */ /* 0x000fe200078e0016 */
[----:B------:R-:W-:-:S02]  /*0fa0*/  @!P4 MOV R16, R74 ;  /* 0x0000004a0010c202 */ /* 0x000fc40000000f00 */
[----:B------:R-:W-:Y:S01]  /*0fb0*/  @!P4 MOV R17, R73 ;  /* 0x000000490011c202 */ /* 0x000fe20000000f00 */
[----:B------:R0:W4:Y:S01]  /*0fc0*/  @!P2 LDG.E R36, [R18.64] ;  /* 0x000000061224a981 */ /* 0x000122000c1e1900 */
[----:B------:R-:W-:Y:S02]  /*0fd0*/  ISETP.GT.U32.OR P5, PT, R13, 0x2ff, P5 ;  /* 0x000002ff0d00780c */ /* 0x000fe40002fa4470 */
[----:B------:R-:W-:Y:S01]  /*0fe0*/  ISETP.GE.U32.AND P2, PT, R52, c[0x0][0x1c8], PT ;  /* 0x0000720034007a0c */ /* 0x000fe20003f46070 */
[----:B------:R-:W-:Y:S01]  /*0ff0*/  @!P4 IMAD.WIDE.U32 R16, R54, c[0x0][0x1c0], R16 ;  /* 0x000070003610ca25 */ /* 0x000fe200078e0010 */
[----:B------:R-:W-:Y:S02]  /*1000*/  SHF.R.S32.HI R38, RZ, 0x1f, R52 ;  /* 0x0000001fff267819 */ /* 0x000fe40000011434 */
[----:B------:R-:W-:Y:S02]  /*1010*/  MOV R39, RZ ;  /* 0x000000ff00277202 */ /* 0x000fe40000000f00 */
[----:B0-----:R-:W-:-:S02]  /*1020*/  @!P3 IADD3 R19, R23, R27, RZ ;  /* 0x0000001b1713b210 */ /* 0x001fc40007ffe0ff */
[----:B------:R-:W-:Y:S02]  /*1030*/  @!P3 LEA R18, P6, R22, c[0x0][0x170], 0x1 ;  /* 0x00005c001612ba11 */ /* 0x000fe400078c08ff */
[----:B------:R0:W4:Y:S01]  /*1040*/  @!P1 LDG.E R39, [R20.64] ;  /* 0x0000000614279981 */ /* 0x000122000c1e1900 */
[----:B------:R-:W-:Y:S02]  /*1050*/  ISETP.GE.AND.EX P2, PT, R38, c[0x0][0x1cc], PT, P2 ;  /* 0x0000730026007a0c */ /* 0x000fe40003f46320 */
[----:B------:R-:W-:Y:S02]  /*1060*/  @!P3 LEA.HI.X R19, R22, c[0x0][0x174], R19, 0x1, P6 ;  /* 0x00005d001613ba11 */ /* 0x000fe400030f0c13 */
[----:B------:R-:W-:Y:S02]  /*1070*/  @!P4 IADD3 R17, R17, R25, RZ ;  /* 0x000000191111c210 */ /* 0x000fe40007ffe0ff */
[----:B------:R-:W-:Y:S02]  /*1080*/  @!P4 LEA R22, P6, R16, c[0x0][0x170], 0x1 ;  /* 0x00005c001016ca11 */ /* 0x000fe400078c08ff */
[----:B------:R-:W-:-:S02]  /*1090*/  ISETP.GT.U32.OR P2, PT, R13, 0x2ff, P2 ;  /* 0x000002ff0d00780c */ /* 0x000fc40001744470 */
[----:B------:R-:W-:Y:S01]  /*10a0*/  @!P4 LEA.HI.X R23, R16, c[0x0][0x174], R17, 0x1, P6 ;  /* 0x00005d001017ca11 */ /* 0x000fe200030f0c11 */
[----:B------:R-:W-:Y:S01]  /*10b0*/  @!P5 IMAD R16, R37, c[0x0][0x1c0], RZ ;  /* 0x000070002510da24 */ /* 0x000fe200078e02ff */
[----:B------:R-:W-:Y:S01]  /*10c0*/  CS2R R40, SRZ ;  /* 0x0000000000287805 */ /* 0x000fe2000001ff00 */
[----:B------:R-:W-:Y:S02]  /*10d0*/  @!P5 MOV R17, R73 ;  /* 0x000000490011d202 */ /* 0x000fe40000000f00 */
[C---:B------:R-:W-:Y:S01]  /*10e0*/  @!P5 IMAD R25, R53.reuse, c[0x0][0x1c4], R16 ;  /* 0x000071003519da24 */ /* 0x040fe200078e0210 */
[-C--:B------:R-:W-:Y:S02]  /*10f0*/  @!P5 MOV R16, R74.reuse ;  /* 0x0000004a0010d202 */ /* 0x080fe40000000f00 */
[----:B------:R1:W4:Y:S03]  /*1100*/  @!P3 LDG.E R40, [R18.64] ;  /* 0x000000061228b981 */ /* 0x000326000c1e1900 */
[----:B------:R-:W-:Y:S01]  /*1110*/  @!P5 IMAD.WIDE.U32 R16, R53, c[0x0][0x1c0], R16 ;  /* 0x000070003510da25 */ /* 0x000fe200078e0010 */
[----:B------:R0:W4:Y:S03]  /*1120*/  @!P4 LDG.E R41, [R22.64] ;  /* 0x000000061629c981 */ /* 0x000126000c1e1900 */
[----:B------:R-:W-:Y:S01]  /*1130*/  @!P2 IMAD R27, R38, c[0x0][0x1c0], RZ ;  /* 0x00007000261baa24 */ /* 0x000fe200078e02ff */
[----:B-1----:R-:W-:-:S02]  /*1140*/  @!P2 MOV R18, R74 ;  /* 0x0000004a0012a202 */ /* 0x002fc40000000f00 */
[----:B------:R-:W-:Y:S01]  /*1150*/  @!P2 MOV R19, R73 ;  /* 0x000000490013a202 */ /* 0x000fe20000000f00 */
[----:B------:R-:W-:Y:S01]  /*1160*/  @!P2 IMAD R27, R52, c[0x0][0x1c4], R27 ;  /* 0x00007100341baa24 */ /* 0x000fe200078e021b */
[----:B------:R-:W-:Y:S02]  /*1170*/  @!P5 IADD3 R17, R17, R25, RZ ;  /* 0x000000191111d210 */ /* 0x000fe40007ffe0ff */
[----:B0-----:R-:W-:Y:S01]  /*1180*/  @!P5 LEA R20, P1, R16, c[0x0][0x170], 0x1 ;  /* 0x00005c001014da11 */ /* 0x001fe200078208ff */
[----:B------:R-:W-:Y:S01]  /*1190*/  @!P2 IMAD.WIDE.U32 R18, R52, c[0x0][0x1c0], R18 ;  /* 0x000070003412aa25 */ /* 0x000fe200078e0012 */
[----:B------:R-:W-:Y:S02]  /*11a0*/  CS2R R42, SRZ ;  /* 0x00000000002a7805 */ /* 0x000fe4000001ff00 */
[----:B------:R-:W-:Y:S02]  /*11b0*/  @!P5 LEA.HI.X R21, R16, c[0x0][0x174], R17, 0x1, P1 ;  /* 0x00005d001015da11 */ /* 0x000fe400008f0c11 */
[----:B------:R-:W-:-:S02]  /*11c0*/  @!P2 IADD3 R17, R19, R27, RZ ;  /* 0x0000001b1311a210 */ /* 0x000fc40007ffe0ff */
[C---:B------:R-:W-:Y:S01]  /*11d0*/  @!P2 LEA R16, P1, R18.reuse, c[0x0][0x170], 0x1 ;  /* 0x00005c001210aa11 */ /* 0x040fe200078208ff */
[----:B------:R2:W4:Y:S03]  /*11e0*/  @!P5 LDG.E R42, [R20.64] ;  /* 0x00000006142ad981 */ /* 0x000526000c1e1900 */
[----:B------:R-:W-:-:S05]  /*11f0*/  @!P2 LEA.HI.X R17, R18, c[0x0][0x174], R17, 0x1, P1 ;  /* 0x00005d001211aa11 */ /* 0x000fca00008f0c11 */
[----:B------:R3:W4:Y:S01]  /*1200*/  @!P2 LDG.E R43, [R16.64] ;  /* 0x00000006102ba981 */ /* 0x000722000c1e1900 */
[--C-:B--2---:R-:W-:Y:S02]  /*1210*/  PRMT R20, RZ, 0x5410, R47.reuse ;  /* 0x00005410ff147816 */ /* 0x104fe4000000002f */
[----:B------:R-:W-:Y:S02]  /*1220*/  PRMT R19, RZ, 0x7610, R47 ;  /* 0x00007610ff137816 */ /* 0x000fe4000000002f */
[--C-:B---3--:R-:W-:Y:S02]  /*1230*/  PRMT R17, RZ, 0x7610, R49.reuse ;  /* 0x00007610ff117816 */ /* 0x108fe40000000031 */
[----:B------:R-:W-:Y:S01]  /*1240*/  PRMT R16, RZ, 0x5410, R49 ;  /* 0x00005410ff107816 */ /* 0x000fe20000000031 */
[----:B------:R-:W-:Y:S02]  /*1250*/  FADD.FTZ R23, R20, R19 ;  /* 0x0000001314177221 */ /* 0x000fe40000010000 */
[----:B------:R-:W-:-:S02]  /*1260*/  FMUL.FTZ R25, R19, R19 ;  /* 0x0000001313197220 */ /* 0x000fc40000410000 */
[----:B------:R-:W-:Y:S02]  /*1270*/  FMUL.FTZ R19, R17, R17 ;  /* 0x0000001111137220 */ /* 0x000fe40000410000 */
[C---:B------:R-:W-:Y:S02]  /*1280*/  FADD.FTZ R18, R16.reuse, R17 ;  /* 0x0000001110127221 */ /* 0x040fe40000010000 */
[----:B------:R-:W-:Y:S02]  /*1290*/  FFMA.FTZ R19, R16, R16, R19 ;  /* 0x0000001010137223 */ /* 0x000fe40000010013 */
[----:B------:R-:W-:Y:S01]  /*12a0*/  FADD.FTZ R18, RZ, R18 ;  /* 0x00000012ff127221 */ /* 0x000fe20000010000 */
[--C-:B-----5:R-:W-:Y:S02]  /*12b0*/  PRMT R17, RZ, 0x7610, R48.reuse ;  /* 0x00007610ff117816 */ /* 0x120fe40000000030 */
[----:B------:R-:W-:-:S03]  /*12c0*/  PRMT R16, RZ, 0x5410, R48 ;  /* 0x00005410ff107816 */ /* 0x000fc60000000030 */
[----:B------:R-:W-:Y:S02]  /*12d0*/  FMUL.FTZ R21, R17, R17 ;  /* 0x0000001111157220 */ /* 0x000fe40000410000 */
[----:B------:R-:W-:Y:S02]  /*12e0*/  FADD.FTZ R17, R16, R17 ;  /* 0x0000001110117221 */ /* 0x000fe40000010000 */
[----:B------:R-:W-:Y:S02]  /*12f0*/  FADD.FTZ R18, R18, R23 ;  /* 0x0000001712127221 */ /* 0x000fe40000010000 */
[----:B------:R-:W-:Y:S02]  /*1300*/  FFMA.FTZ R16, R16, R16, R21 ;  /* 0x0000001010107223 */ /* 0x000fe40000010015 */
[----:B------:R-:W-:Y:S02]  /*1310*/  FFMA.FTZ R20, R20, R20, R25 ;  /* 0x0000001414147223 */ /* 0x000fe40000010019 */
[----:B------:R-:W-:-:S02]  /*1320*/  FADD.FTZ R19, RZ, R19 ;  /* 0x00000013ff137221 */ /* 0x000fc40000010000 */
[----:B------:R-:W-:Y:S02]  /*1330*/  FADD.FTZ R17, R18, R17 ;  /* 0x0000001112117221 */ /* 0x000fe40000010000 */
[----:B------:R-:W-:-:S04]  /*1340*/  FADD.FTZ R19, R19, R20 ;  /* 0x0000001413137221 */ /* 0x000fc80000010000 */
[----:B------:R-:W-:Y:S01]  /*1350*/  FADD.FTZ R16, R19, R16 ;  /* 0x0000001013107221 */ /* 0x000fe20000010000 */
[----:B----4-:R-:W-:Y:S02]  /*1360*/  PRMT R19, RZ, 0x7610, R46 ;  /* 0x00007610ff137816 */ /* 0x010fe4000000002e */
[--C-:B------:R-:W-:Y:S02]  /*1370*/  PRMT R21, RZ, 0x7610, R2.reuse ;  /* 0x00007610ff157816 */ /* 0x100fe40000000002 */
[----:B------:R-:W-:-:S03]  /*1380*/  PRMT R18, RZ, 0x5410, R2 ;  /* 0x00005410ff127816 */ /* 0x000fc60000000002 */
[----:B------:R-:W-:Y:S02]  /*1390*/  FMUL.FTZ R23, R21, R21 ;  /* 0x0000001515177220 */ /* 0x000fe40000410000 */
[C---:B------:R-:W-:Y:S02]  /*13a0*/  FADD.FTZ R20, R18.reuse, R21 ;  /* 0x0000001512147221 */ /* 0x040fe40000010000 */
[----:B------:R-:W-:Y:S01]  /*13b0*/  FFMA.FTZ R23, R18, R18, R23 ;  /* 0x0000001212177223 */ /* 0x000fe20000010017 */
[----:B------:R-:W-:Y:S01]  /*13c0*/  PRMT R18, RZ, 0x5410, R46 ;  /* 0x00005410ff127816 */ /* 0x000fe2000000002e */
[----:B------:R-:W-:Y:S02]  /*13d0*/  FADD.FTZ R17, R17, R20 ;  /* 0x0000001411117221 */ /* 0x000fe40000010000 */
[----:B------:R-:W-:Y:S02]  /*13e0*/  FMUL.FTZ R21, R19, R19 ;  /* 0x0000001313157220 */ /* 0x000fe40000410000 */
[----:B------:R-:W-:-:S02]  /*13f0*/  FADD.FTZ R20, R18, R19 ;  /* 0x0000001312147221 */ /* 0x000fc40000010000 */
[----:B------:R-:W-:Y:S02]  /*1400*/  FFMA.FTZ R21, R18, R18, R21 ;  /* 0x0000001212157223 */ /* 0x000fe40000010015 */
[----:B------:R-:W-:Y:S02]  /*1410*/  FADD.FTZ R16, R16, R23 ;  /* 0x0000001710107221 */ /* 0x000fe40000010000 */
[----:B------:R-:W-:Y:S02]  /*1420*/  FADD.FTZ R17, R17, R20 ;  /* 0x0000001411117221 */ /* 0x000fe40000010000 */
[----:B------:R-:W-:Y:S01]  /*1430*/  FADD.FTZ R16, R16, R21 ;  /* 0x0000001510107221 */ /* 0x000fe20000010000 */
[--C-:B------:R-:W-:Y:S02]  /*1440*/  PRMT R19, RZ, 0x7610, R15.reuse ;  /* 0x00007610ff137816 */ /* 0x100fe4000000000f */
[----:B------:R-:W-:-:S03]  /*1450*/  PRMT R18, RZ, 0x5410, R15 ;  /* 0x00005410ff127816 */ /* 0x000fc6000000000f */
[----:B------:R-:W-:Y:S02]  /*1460*/  FMUL.FTZ R23, R19, R19 ;  /* 0x0000001313177220 */ /* 0x000fe40000410000 */
[C---:B------:R-:W-:Y:S02]  /*1470*/  FADD.FTZ R20, R18.reuse, R19 ;  /* 0x0000001312147221 */ /* 0x040fe40000010000 */
[----:B------:R-:W-:Y:S01]  /*1480*/  FFMA.FTZ R23, R18, R18, R23 ;  /* 0x0000001212177223 */ /* 0x000fe20000010017 */
[--C-:B------:R-:W-:Y:S02]  /*1490*/  PRMT R18, RZ, 0x5410, R29.reuse ;  /* 0x00005410ff127816 */ /* 0x100fe4000000001d */
[----:B------:R-:W-:Y:S01]  /*14a0*/  PRMT R19, RZ, 0x7610, R29 ;  /* 0x00007610ff137816 */ /* 0x000fe2000000001d */
[----:B------:R-:W-:-:S04]  /*14b0*/  FADD.FTZ R17, R17, R20 ;  /* 0x0000001411117221 */ /* 0x000fc80000010000 */
[----:B------:R-:W-:Y:S02]  /*14c0*/  FMUL.FTZ R21, R19, R19 ;  /* 0x0000001313157220 */ /* 0x000fe40000410000 */
[C---:B------:R-:W-:Y:S02]  /*14d0*/  FADD.FTZ R20, R18.reuse, R19 ;  /* 0x0000001312147221 */ /* 0x040fe40000010000 */
[----:B------:R-:W-:Y:S02]  /*14e0*/  FFMA.FTZ R21, R18, R18, R21 ;  /* 0x0000001212157223 */ /* 0x000fe40000010015 */
[----:B------:R-:W-:Y:S02]  /*14f0*/  FADD.FTZ R16, R16, R23 ;  /* 0x0000001710107221 */ /* 0x000fe40000010000 */
[----:B------:R-:W-:Y:S01]  /*1500*/  FADD.FTZ R17, R17, R20 ;  /* 0x0000001411117221 */ /* 0x000fe20000010000 */
[--C-:B------:R-:W-:Y:S02]  /*1510*/  PRMT R19, RZ, 0x7610, R31.reuse ;  /* 0x00007610ff137816 */ /* 0x100fe4000000001f */
[----:B------:R-:W-:-:S03]  /*1520*/  PRMT R18, RZ, 0x5410, R31 ;  /* 0x00005410ff127816 */ /* 0x000fc6000000001f */
[----:B------:R-:W-:Y:S02]  /*1530*/  FMUL.FTZ R23, R19, R19 ;  /* 0x0000001313177220 */ /* 0x000fe40000410000 */
[C---:B------:R-:W-:Y:S01]  /*1540*/  FADD.FTZ R20, R18.reuse, R19 ;  /* 0x0000001312147221 */ /* 0x040fe20000010000 */
[--C-:B------:R-:W-:Y:S01]  /*1550*/  PRMT R19, RZ, 0x7610, R32.reuse ;  /* 0x00007610ff137816 */ /* 0x100fe20000000020 */
[----:B------:R-:W-:Y:S01]  /*1560*/  FFMA.FTZ R23, R18, R18, R23 ;  /* 0x0000001212177223 */ /* 0x000fe20000010017 */
[----:B------:R-:W-:Y:S01]  /*1570*/  PRMT R18, RZ, 0x5410, R32 ;  /* 0x00005410ff127816 */ /* 0x000fe20000000020 */
[----:B------:R-:W-:Y:S02]  /*1580*/  FADD.FTZ R16, R16, R21 ;  /* 0x0000001510107221 */ /* 0x000fe40000010000 */
[----:B------:R-:W-:Y:S02]  /*1590*/  FADD.FTZ R17, R17, R20 ;  /* 0x0000001411117221 */ /* 0x000fe40000010000 */
[----:B------:R-:W-:-:S02]  /*15a0*/  FMUL.FTZ R21, R19, R19 ;  /* 0x0000001313157220 */ /* 0x000fc40000410000 */
[C---:B------:R-:W-:Y:S02]  /*15b0*/  FADD.FTZ R20, R18.reuse, R19 ;  /* 0x0000001312147221 */ /* 0x040fe40000010000 */
[----:B------:R-:W-:Y:S02]  /*15c0*/  FFMA.FTZ R21, R18, R18, R21 ;  /* 0x0000001212157223 */ /* 0x000fe40000010015 */
[----:B------:R-:W-:Y:S02]  /*15d0*/  FADD.FTZ R16, R16, R23 ;  /* 0x0000001710107221 */ /* 0x000fe40000010000 */
[----:B------:R-:W-:Y:S01]  /*15e0*/  FADD.FTZ R17, R17, R20 ;  /* 0x0000001411117221 */ /* 0x000fe20000010000 */
[--C-:B------:R-:W-:Y:S02]  /*15f0*/  PRMT R19, RZ, 0x7610, R35.reuse ;  /* 0x00007610ff137816 */ /* 0x100fe40000000023 */
[----:B------:R-:W-:-:S03]  /*1600*/  PRMT R18, RZ, 0x5410, R35 ;  /* 0x00005410ff127816 */ /* 0x000fc60000000023 */
[----:B------:R-:W-:Y:S02]  /*1610*/  FMUL.FTZ R23, R19, R19 ;  /* 0x0000001313177220 */ /* 0x000fe40000410000 */
[C---:B------:R-:W-:Y:S02]  /*1620*/  FADD.FTZ R20, R18.reuse, R19 ;  /* 0x0000001312147221 */ /* 0x040fe40000010000 */
[----:B------:R-:W-:Y:S02]  /*1630*/  FFMA.FTZ R23, R18, R18, R23 ;  /* 0x0000001212177223 */ /* 0x000fe40000010017 */
[----:B------:R-:W-:Y:S02]  /*1640*/  FADD.FTZ R16, R16, R21 ;  /* 0x0000001510107221 */ /* 0x000fe40000010000 */
[----:B------:R-:W-:Y:S01]  /*1650*/  FADD.FTZ R17, R17, R20 ;  /* 0x0000001411117221 */ /* 0x000fe20000010000 */
[--C-:B------:R-:W-:Y:S02]  /*1660*/  PRMT R18, RZ, 0x5410, R36.reuse ;  /* 0x00005410ff127816 */ /* 0x100fe40000000024 */
[----:B------:R-:W-:-:S05]  /*1670*/  PRMT R19, RZ, 0x7610, R36 ;  /* 0x00007610ff137816 */ /* 0x000fca0000000024 */
[----:B------:R-:W-:Y:S02]  /*1680*/  FMUL.FTZ R21, R19, R19 ;  /* 0x0000001313157220 */ /* 0x000fe40000410000 */
[C---:B------:R-:W-:Y:S01]  /*1690*/  FADD.FTZ R20, R18.reuse, R19 ;  /* 0x0000001312147221 */ /* 0x040fe20000010000 */
[----:B------:R-:W-:Y:S01]  /*16a0*/  PRMT R19, RZ, 0x7610, R39 ;  /* 0x00007610ff137816 */ /* 0x000fe20000000027 */
[----:B------:R-:W-:Y:S01]  /*16b0*/  FFMA.FTZ R21, R18, R18, R21 ;  /* 0x0000001212157223 */ /* 0x000fe20000010015 */
[----:B------:R-:W-:Y:S01]  /*16c0*/  PRMT R18, RZ, 0x5410, R39 ;  /* 0x00005410ff127816 */ /* 0x000fe20000000027 */
[----:B------:R-:W-:Y:S02]  /*16d0*/  FADD.FTZ R16, R16, R23 ;  /* 0x0000001710107221 */ /* 0x000fe40000010000 */
[----:B------:R-:W-:Y:S02]  /*16e0*/  FMUL.FTZ R23, R19, R19 ;  /* 0x0000001313177220 */ /* 0x000fe40000410000 */
[----:B------:R-:W-:-:S02]  /*16f0*/  FADD.FTZ R17, R17, R20 ;  /* 0x0000001411117221 */ /* 0x000fc40000010000 */
        /* <DEDUP_REMOVED lines=15> */
[----:B------:R-:W-:Y:S01]  /*17f0*/  FFMA.FTZ R23, R18, R18, R23 ;  /* 0x0000001212177223 */ /* 0x000fe20000010017 */
[--C-:B------:R-:W-:Y:S02]  /*1800*/  PRMT R18, RZ, 0x5410, R42.reuse ;  /* 0x00005410ff127816 */ /* 0x100fe4000000002a */
[----:B------:R-:W-:Y:S01]  /*1810*/  PRMT R19, RZ, 0x7610, R42 ;  /* 0x00007610ff137816 */ /* 0x000fe2000000002a */
[----:B------:R-:W-:Y:S02]  /*1820*/  FADD.FTZ R16, R16, R21 ;  /* 0x0000001510107221 */ /* 0x000fe40000010000 */
[----:B------:R-:W-:Y:S02]  /*1830*/  FADD.FTZ R17, R17, R20 ;  /* 0x0000001411117221 */ /* 0x000fe40000010000 */
        /* <DEDUP_REMOVED lines=11> */
[----:B------:R-:W-:Y:S02]  /*18f0*/  FADD.FTZ R17, R17, R20 ;  /* 0x0000001411117221 */ /* 0x000fe40000010000 */
[----:B------:R-:W-:-:S03]  /*1900*/  FADD.FTZ R16, R16, R23 ;  /* 0x0000001710107221 */ /* 0x000fc60000010000 */
        /* <DEDUP_REMOVED lines=22> */
[C---:B------:R-:W-:Y:S02]  /*1a70*/  ISETP.GT.AND P1, PT, R11.reuse, 0xf, PT ;  /* 0x0000000f0b00780c */ /* 0x040fe40003f24270 */
[----:B------:R-:W-:Y:S02]  /*1a80*/  ISETP.NE.AND P2, PT, R11, RZ, PT ;  /* 0x000000ff0b00720c */ /* 0x000fe40003f45270 */
[----:B------:R-:W-:Y:S01]  /*1a90*/  ISETP.NE.AND P3, PT, R13, RZ, PT ;  /* 0x000000ff0d00720c */ /* 0x000fe20003f65270 */
[----:B------:R-:W-:Y:S08]  /*1aa0*/  BSSY B0, `(.L_x_3157) ;  /* 0x0000042000007945 */ /* 0x000ff00003800000 */
[----:B0-----:R-:W-:-:S02]  /*1ab0*/  @!P1 FADD.FTZ R17, R17, R18 ;  /* 0x0000001211119221 */ /* 0x001fc40000010000 */
[----:B-1----:R-:W-:-:S03]  /*1ac0*/  @!P1 FADD.FTZ R16, R16, R19 ;  /* 0x0000001310109221 */ /* 0x002fc60000010000 */
        /* <DEDUP_REMOVED lines=10> */
[----:B------:R-:W-:Y:S02]  /*1b70*/  FADD.FTZ R71, R71, R22 ;  /* 0x0000001647477221 */ /* 0x000fe40000010000 */
[----:B------:R-:W-:Y:S02]  /*1b80*/  FADD.FTZ R20, R20, R23 ;  /* 0x0000001714147221 */ /* 0x000fe40000010000 */
[----:B--2---:R-:W-:Y:S02]  /*1b90*/  FADD.FTZ R71, R71, R24 ;  /* 0x0000001847477221 */ /* 0x004fe40000010000 */
[----:B------:R-:W-:Y:S02]  /*1ba0*/  FADD.FTZ R20, R20, R25 ;  /* 0x0000001914147221 */ /* 0x000fe40000010000 */
[----:B------:R-:W-:-:S02]  /*1bb0*/  FADD.FTZ R71, R71, R26 ;  /* 0x0000001a47477221 */ /* 0x000fc40000010000 */
[----:B------:R-:W-:Y:S02]  /*1bc0*/  FADD.FTZ R20, R20, R27 ;  /* 0x0000001b14147221 */ /* 0x000fe40000010000 */
[----:B------:R-:W1:Y:S01]  /*1bd0*/  LDS.128 R24, [0x50] ;  /* 0x00005000ff187984 */ /* 0x000e620000000c00 */
[----:B---3--:R-:W-:Y:S02]  /*1be0*/  FADD.FTZ R71, R71, R16 ;  /* 0x0000001047477221 */ /* 0x008fe40000010000 */
[----:B------:R-:W-:Y:S02]  /*1bf0*/  FADD.FTZ R16, R20, R17 ;  /* 0x0000001114107221 */ /* 0x000fe40000010000 */
[----:B------:R-:W2:Y:S01]  /*1c00*/  LDS.128 R20, [0x60] ;  /* 0x00006000ff147984 */ /* 0x000ea20000000c00 */
[----:B------:R-:W-:Y:S02]  /*1c10*/  FADD.FTZ R71, R71, R18 ;  /* 0x0000001247477221 */ /* 0x000fe40000010000 */
[----:B0-----:R-:W-:-:S02]  /*1c20*/  FADD.FTZ R44, R16, R19 ;  /* 0x00000013102c7221 */ /* 0x001fc40000010000 */
[----:B------:R-:W0:Y:S01]  /*1c30*/  LDS.128 R16, [0x70] ;  /* 0x00007000ff107984 */ /* 0x000e220000000c00 */
[----:B-1----:R-:W-:Y:S02]  /*1c40*/  FADD.FTZ R71, R71, R24 ;  /* 0x0000001847477221 */ /* 0x002fe40000010000 */
[----:B------:R-:W-:Y:S02]  /*1c50*/  FADD.FTZ R44, R44, R25 ;  /* 0x000000192c2c7221 */ /* 0x000fe40000010000 */
[----:B------:R-:W-:Y:S02]  /*1c60*/  FADD.FTZ R71, R71, R26 ;  /* 0x0000001a47477221 */ /* 0x000fe40000010000 */
[----:B------:R-:W-:Y:S02]  /*1c70*/  FADD.FTZ R44, R44, R27 ;  /* 0x0000001b2c2c7221 */ /* 0x000fe40000010000 */
[----:B------:R-:W1:Y:S01]  /*1c80*/  LDS.128 R24, [0x80] ;  /* 0x00008000ff187984 */ /* 0x000e620000000c00 */
[----:B--2---:R-:W-:-:S02]  /*1c90*/  FADD.FTZ R71, R71, R20 ;  /* 0x0000001447477221 */ /* 0x004fc40000010000 */
[----:B------:R-:W-:Y:S02]  /*1ca0*/  FADD.FTZ R44, R44, R21 ;  /* 0x000000152c2c7221 */ /* 0x000fe40000010000 */
[----:B------:R-:W-:Y:S02]  /*1cb0*/  FADD.FTZ R71, R71, R22 ;  /* 0x0000001647477221 */ /* 0x000fe40000010000 */
[----:B------:R-:W-:Y:S02]  /*1cc0*/  FADD.FTZ R44, R44, R23 ;  /* 0x000000172c2c7221 */ /* 0x000fe40000010000 */
[----:B------:R-:W2:Y:S01]  /*1cd0*/  LDS.128 R20, [0x90] ;  /* 0x00009000ff147984 */ /* 0x000ea20000000c00 */
        /* <DEDUP_REMOVED lines=9> */
[----:B------:R-:W-:Y:S01]  /*1d70*/  LDS.128 R24, [0xc0] ;  /* 0x0000c000ff187984 */ /* 0x000fe20000000c00 */
[----:B--2---:R-:W-:-:S02]  /*1d80*/  FADD.FTZ R71, R71, R20 ;  /* 0x0000001447477221 */ /* 0x004fc40000010000 */
[----:B------:R-:W-:Y:S02]  /*1d90*/  FADD.FTZ R44, R44, R21 ;  /* 0x000000152c2c7221 */ /* 0x000fe40000010000 */
[----:B------:R-:W-:Y:S02]  /*1da0*/  FADD.FTZ R71, R71, R22 ;  /* 0x0000001647477221 */ /* 0x000fe40000010000 */
[----:B------:R-:W-:Y:S02]  /*1db0*/  FADD.FTZ R44, R44, R23 ;  /* 0x000000172c2c7221 */ /* 0x000fe40000010000 */
[----:B------:R-:W1:Y:S01]  /*1dc0*/  LDS.128 R20, [0xb0] ;  /* 0x0000b000ff147984 */ /* 0x000e620000000c00 */
[----:B0-----:R-:W-:Y:S02]  /*1dd0*/  FADD.FTZ R71, R71, R16 ;  /* 0x0000001047477221 */ /* 0x001fe40000010000 */
[----:B------:R-:W-:Y:S02]  /*1de0*/  FADD.FTZ R16, R44, R17 ;  /* 0x000000112c107221 */ /* 0x000fe40000010000 */
[----:B------:R-:W0:Y:S01]  /*1df0*/  LDS.64 R44, [0xd0] ;  /* 0x0000d000ff2c7984 */ /* 0x000e220000000a00 */
[----:B------:R-:W-:-:S02]  /*1e00*/  FADD.FTZ R71, R71, R18 ;  /* 0x0000001247477221 */ /* 0x000fc40000010000 */
[----:B------:R-:W-:Y:S02]  /*1e10*/  FADD.FTZ R16, R16, R19 ;  /* 0x0000001310107221 */ /* 0x000fe40000010000 */
[----:B-1----:R-:W-:Y:S02]  /*1e20*/  FADD.FTZ R71, R71, R20 ;  /* 0x0000001447477221 */ /* 0x002fe40000010000 */
[----:B------:R-:W-:Y:S02]  /*1e30*/  FADD.FTZ R16, R16, R21 ;  /* 0x0000001510107221 */ /* 0x000fe40000010000 */
[----:B------:R-:W-:Y:S02]  /*1e40*/  FADD.FTZ R71, R71, R22 ;  /* 0x0000001647477221 */ /* 0x000fe40000010000 */
[----:B------:R-:W-:Y:S02]  /*1e50*/  FADD.FTZ R16, R16, R23 ;  /* 0x0000001710107221 */ /* 0x000fe40000010000 */
[----:B------:R-:W-:-:S02]  /*1e60*/  FADD.FTZ R71, R71, R24 ;  /* 0x0000001847477221 */ /* 0x000fc40000010000 */
[----:B------:R-:W-:Y:S02]  /*1e70*/  FADD.FTZ R16, R16, R25 ;  /* 0x0000001910107221 */ /* 0x000fe40000010000 */
[----:B------:R-:W-:Y:S02]  /*1e80*/  FADD.FTZ R71, R71, R26 ;  /* 0x0000001a47477221 */ /* 0x000fe40000010000 */
[----:B------:R-:W-:Y:S02]  /*1e90*/  FADD.FTZ R16, R16, R27 ;  /* 0x0000001b10107221 */ /* 0x000fe40000010000 */
[----:B0-----:R-:W-:Y:S02]  /*1ea0*/  FADD.FTZ R44, R71, R44 ;  /* 0x0000002c472c7221 */ /* 0x001fe40000010000 */
[----:B------:R-:W-:Y:S02]  /*1eb0*/  FADD.FTZ R45, R16, R45 ;  /* 0x0000002d102d7221 */ /* 0x000fe40000010000 */
.L_x_3158:
[----:B------:R-:W-:Y:S05]  /*1ec0*/  BSYNC B0 ;  /* 0x0000000000007941 */ /* 0x000fea0003800000 */
.L_x_3157:
[----:B------:R-:W-:-:S04]  /*1ed0*/  MOV R20, c[0x0][0xc] ;  /* 0x0000030000147a02 */ /* 0x000fc80000000f00 */
[----:B------:R-:W-:-:S13]  /*1ee0*/  ISETP.GE.U32.AND P1, PT, R20, 0x2, PT ;  /* 0x000000021400780c */ /* 0x000fda0003f26070 */
[----:B------:R-:W-:Y:S05]  /*1ef0*/  @!P1 BRA `(.L_x_3159) ;  /* 0x0000093000009947 */ /* 0x000fea0003800000 */
[----:B------:R-:W-:Y:S05]  /*1f00*/  @P3 BRA `(.L_x_3160) ;  /* 0x000001a000003947 */ /* 0x000fea0003800000 */
[----:B------:R-:W1:Y:S01]  /*1f10*/  S2R R23, SR_CTAID.Y ;  /* 0x0000000000177919 */ /* 0x000e620000002600 */
[C---:B------:R-:W-:Y:S01]  /*1f20*/  LOP3.LUT R16, R50.reuse, 0x1, RZ, 0xc0, !PT ;  /* 0x0000000132107812 */ /* 0x040fe200078ec0ff */
[----:B------:R-:W-:Y:S01]  /*1f30*/  HFMA2.MMA R21, -RZ, RZ, 0, 2.384185791015625e-07 ;  /* 0x00000004ff157435 */ /* 0x000fe200000001ff */
[----:B------:R-:W-:Y:S02]  /*1f40*/  LOP3.LUT P1, RZ, R50, 0x2, RZ, 0xc0, !PT ;  /* 0x0000000232ff7812 */ /* 0x000fe4000782c0ff */
[----:B------:R-:W-:Y:S01]  /*1f50*/  MOV R22, 0x1 ;  /* 0x0000000100167802 */ /* 0x000fe20000000f00 */
[----:B------:R-:W-:-:S04]  /*1f60*/  IMAD R16, R16, c[0x0][0x10], RZ ;  /* 0x0000040010107a24 */ /* 0x000fc800078e02ff */
[----:B------:R-:W-:-:S05]  /*1f70*/  IMAD R17, R16, c[0x0][0xc], RZ ;  /* 0x0000030010117a24 */ /* 0x000fca00078e02ff */
[----:B------:R-:W-:-:S05]  /*1f80*/  SHF.L.U32 R17, R17, 0x1, RZ ;  /* 0x0000000111117819 */ /* 0x000fca00000006ff */
[----:B------:R-:W-:-:S04]  /*1f90*/  IMAD.WIDE R18, R17, R21, c[0x0][0x198] ;  /* 0x0000660011127625 */ /* 0x000fc800078e0215 */
[----:B-1----:R-:W-:Y:S01]  /*1fa0*/  IMAD R17, R12, c[0x0][0x10], R23 ;  /* 0x000004000c117a24 */ /* 0x002fe200078e0217 */
[----:B------:R-:W-:Y:S02]  /*1fb0*/  IADD3 R16, R16, R23, RZ ;  /* 0x0000001710107210 */ /* 0x000fe40007ffe0ff */
[----:B------:R-:W-:Y:S01]  /*1fc0*/  SEL R23, R22, 0xffffffff, !P1 ;  /* 0xffffffff16177807 */ /* 0x000fe20004800000 */
[----:B------:R-:W-:-:S04]  /*1fd0*/  IMAD.WIDE.U32 R18, R17, 0x8, R18 ;  /* 0x0000000811127825 */ /* 0x000fc800078e0012 */
[----:B------:R-:W-:Y:S01]  /*1fe0*/  IMAD.WIDE.U32 R16, R16, R21, c[0x0][0x190] ;  /* 0x0000640010107625 */ /* 0x000fe200078e0015 */
[----:B------:R1:W-:Y:S01]  /*1ff0*/  STG.E.64 [R18.64], R44 ;  /* 0x0000002c12007986 */ /* 0x0003e2000c101b06 */
[----:B------:R-:W-:Y:S06]  /*2000*/  MEMBAR.ALL.GPU ;  /* 0x0000000000007992 */ /* 0x000fec000000a000 */
[----:B-1----:R-:W-:Y:S01]  /*2010*/  SEL R19, RZ, c[0x0][0xc], P1 ;  /* 0x00000300ff137a07 */ /* 0x002fe20000800000 */
[----:B------:R-:W-:-:S00]  /*2020*/  ERRBAR ;  /* 0x00000000000079ab */ /* 0x000fc00000000000 */
[----:B------:R1:W-:Y:S02]  /*2030*/  RED.E.ADD.S32.STRONG.GPU [R16.64], R23 ;  /* 0x000000171000798e */ /* 0x0003e4000c10e386 */
[----:B------:R-:W-:-:S13]  /*2040*/  ISETP.NE.AND P1, PT, R19, -0x1, PT ;  /* 0xffffffff1300780c */ /* 0x000fda0003f25270 */
[----:B-1----:R-:W-:Y:S05]  /*2050*/  @!P1 BRA `(.L_x_3160) ;  /* 0x0000005000009947 */ /* 0x002fea0003800000 */
.L_x_3161:
[----:B------:R-:W2:Y:S01]  /*2060*/  LDG.E.STRONG.GPU R18, [R16.64] ;  /* 0x0000000610127981 */ /* 0x000ea2000c1ef900 */
[----:B------:R-:W-:Y:S01]  /*2070*/  YIELD ;  /* 0x0000000000007946 */ /* 0x000fe20003800000 */
[----:B--2---:R-:W-:Y:S01]  /*2080*/  ISETP.NE.AND P1, PT, R18, R19, PT ;  /* 0x000000131200720c */ /* 0x004fe20003f25270 */
[----:B------:R-:W-:-:S12]  /*2090*/  CCTL.IVALL ;  /* 0x00000000ff00798f */ /* 0x000fd80002000000 */
[----:B------:R-:W-:Y:S05]  /*20a0*/  @P1 BRA `(.L_x_3161) ;  /* 0xffffffb000001947 */ /* 0x000fea000383ffff */
.L_x_3160:
        /* <DEDUP_REMOVED lines=11> */
.L_x_3163:
[CC--:B------:R-:W-:Y:S02]  /*2160*/  ISETP.EQ.OR P1, PT, R27.reuse, R12.reuse, P3 ;  /* 0x0000000c1b00720c */ /* 0x0c0fe40001f22670 */
[C---:B------:R-:W-:Y:S02]  /*2170*/  IADD3 R25, R27.reuse, 0x1, RZ ;  /* 0x000000011b197810 */ /* 0x040fe40007ffe0ff */
[----:B------:R-:W-:Y:S02]  /*2180*/  IADD3 R21, R27, 0x2, RZ ;  /* 0x000000021b157810 */ /* 0x000fe40007ffe0ff */
[----:B------:R-:W-:-:S02]  /*2190*/  ISETP.EQ.OR P2, PT, R25, R12, P3 ;  /* 0x0000000c1900720c */ /* 0x000fc40001f42670 */
[----:B------:R-:W-:Y:S02]  /*21a0*/  ISETP.EQ.OR P4, PT, R21, R12, P3 ;  /* 0x0000000c1500720c */ /* 0x000fe40001f82670 */
[----:B------:R-:W-:-:S03]  /*21b0*/  IADD3 R23, R27, 0x3, RZ ;  /* 0x000000031b177810 */ /* 0x000fc60007ffe0ff */
[----:B------:R-:W1:Y:S01]  /*21c0*/  @!P1 S2R R18, SR_CTAID.Y ;  /* 0x0000000000129919 */ /* 0x000e620000002600 */
[----:B------:R-:W-:Y:S02]  /*21d0*/  @!P1 LOP3.LUT R16, R50, 0x1, RZ, 0xc0, !PT ;  /* 0x0000000132109812 */ /* 0x000fe400078ec0ff */
[----:B------:R-:W-:Y:S02]  /*21e0*/  @!P1 MOV R17, 0x4 ;  /* 0x0000000400119802 */ /* 0x000fe40000000f00 */
[----:B------:R-:W-:Y:S01]  /*21f0*/  ISETP.EQ.OR P5, PT, R23, R12, P3 ;  /* 0x0000000c1700720c */ /* 0x000fe20001fa2670 */
[----:B------:R-:W-:Y:S01]  /*2200*/  @!P1 IMAD R16, R16, c[0x0][0x10], RZ ;  /* 0x0000040010109a24 */ /* 0x000fe200078e02ff */
[----:B------:R-:W2:Y:S01]  /*2210*/  @!P2 S2R R22, SR_CTAID.Y ;  /* 0x000000000016a919 */ /* 0x000ea20000002600 */
[----:B------:R-:W-:Y:S02]  /*2220*/  @!P4 LOP3.LUT R24, R50, 0x1, RZ, 0xc0, !PT ;  /* 0x000000013218c812 */ /* 0x000fe400078ec0ff */
[----:B------:R-:W-:Y:S01]  /*2230*/  @!P1 IMAD R16, R16, c[0x0][0xc], RZ ;  /* 0x0000030010109a24 */ /* 0x000fe200078e02ff */
[----:B------:R-:W3:Y:S02]  /*2240*/  @!P4 S2R R20, SR_CTAID.Y ;  /* 0x000000000014c919 */ /* 0x000ee40000002600 */
[----:B------:R-:W-:-:S02]  /*2250*/  @!P4 IMAD R24, R24, c[0x0][0x10], RZ ;  /* 0x000004001818ca24 */ /* 0x000fc400078e02ff */
[----:B------:R-:W-:Y:S02]  /*2260*/  @!P1 SHF.L.U32 R16, R16, 0x1, RZ ;  /* 0x0000000110109819 */ /* 0x000fe400000006ff */
[----:B------:R-:W-:-:S03]  /*2270*/  @!P4 IMAD R24, R24, c[0x0][0xc], RZ ;  /* 0x000003001818ca24 */ /* 0x000fc600078e02ff */
[----:B------:R-:W-:Y:S02]  /*2280*/  @!P1 IMAD.WIDE R16, R16, R17, c[0x0][0x198] ;  /* 0x0000660010109625 */ /* 0x000fe400078e0211 */
[----:B------:R-:W-:Y:S02]  /*2290*/  @!P4 SHF.L.U32 R24, R24, 0x1, RZ ;  /* 0x000000011818c819 */ /* 0x000fe400000006ff */
[----:B-1----:R-:W-:Y:S01]  /*22a0*/  @!P1 IMAD R19, R27, c[0x0][0x10], R18 ;  /* 0x000004001b139a24 */ /* 0x002fe200078e0212 */
[----:B------:R-:W-:-:S03]  /*22b0*/  @!P2 LOP3.LUT R18, R50, 0x1, RZ, 0xc0, !PT ;  /* 0x000000013212a812 */ /* 0x000fc600078ec0ff */
[----:B------:R-:W-:Y:S01]  /*22c0*/  @!P1 IMAD.WIDE.U32 R16, R19, 0x8, R16 ;  /* 0x0000000813109825 */ /* 0x000fe200078e0010 */
[----:B------:R-:W-:-:S03]  /*22d0*/  @!P2 MOV R19, 0x4 ;  /* 0x000000040013a802 */ /* 0x000fc60000000f00 */
[----:B------:R-:W-:Y:S02]  /*22e0*/  @!P2 IMAD R18, R18, c[0x0][0x10], RZ ;  /* 0x000004001212aa24 */ /* 0x000fe400078e02ff */
[----:B--2---:R-:W-:Y:S01]  /*22f0*/  @!P2 IMAD R25, R25, c[0x0][0x10], R22 ;  /* 0x000004001919aa24 */ /* 0x004fe200078e0216 */
[----:B------:R-:W2:Y:S01]  /*2300*/  @!P1 LDG.E.64 R16, [R16.64] ;  /* 0x0000000610109981 */ /* 0x000ea2000c1e1b00 */
[----:B------:R-:W-:Y:S02]  /*2310*/  @!P2 IMAD R18, R18, c[0x0][0xc], RZ ;  /* 0x000003001212aa24 */ /* 0x000fe400078e02ff */
[----:B---3--:R-:W-:Y:S01]  /*2320*/  @!P4 IMAD R21, R21, c[0x0][0x10], R20 ;  /* 0x000004001515ca24 */ /* 0x008fe200078e0214 */
[----:B------:R-:W1:Y:S01]  /*2330*/  @!P5 S2R R22, SR_CTAID.Y ;  /* 0x000000000016d919 */ /* 0x000e620000002600 */
[----:B------:R-:W-:Y:S02]  /*2340*/  @!P5 LOP3.LUT R20, R50, 0x1, RZ, 0xc0, !PT ;  /* 0x000000013214d812 */ /* 0x000fe400078ec0ff */
[----:B------:R-:W-:-:S03]  /*2350*/  @!P2 SHF.L.U32 R18, R18, 0x1, RZ ;  /* 0x000000011212a819 */ /* 0x000fc600000006ff */
[----:B------:R-:W-:Y:S02]  /*2360*/  @!P5 IMAD R20, R20, c[0x0][0x10], RZ ;  /* 0x000004001414da24 */ /* 0x000fe400078e02ff */
[----:B------:R-:W-:-:S04]  /*2370*/  @!P2 IMAD.WIDE R18, R18, R19, c[0x0][0x198] ;  /* 0x000066001212a625 */ /* 0x000fc800078e0213 */
[----:B------:R-:W-:Y:S02]  /*2380*/  @!P5 IMAD R20, R20, c[0x0][0xc], RZ ;  /* 0x000003001414da24 */ /* 0x000fe400078e02ff */
[----:B------:R-:W-:Y:S01]  /*2390*/  @!P2 IMAD.WIDE.U32 R18, R25, 0x8, R18 ;  /* 0x000000081912a825 */ /* 0x000fe200078e0012 */
[----:B------:R-:W-:Y:S02]  /*23a0*/  @!P4 MOV R25, 0x4 ;  /* 0x000000040019c802 */ /* 0x000fe40000000f00 */
[----:B------:R-:W-:-:S03]  /*23b0*/  @!P5 SHF.L.U32 R20, R20, 0x1, RZ ;  /* 0x000000011414d819 */ /* 0x000fc600000006ff */
[----:B------:R-:W-:Y:S01]  /*23c0*/  @!P4 IMAD.WIDE R24, R24, R25, c[0x0][0x198] ;  /* 0x000066001818c625 */ /* 0x000fe200078e0219 */
[----:B------:R-:W3:Y:S05]  /*23d0*/  @!P2 LDG.E.64 R18, [R18.64] ;  /* 0x000000061212a981 */ /* 0x000eea000c1e1b00 */
[----:B------:R-:W-:Y:S01]  /*23e0*/  @!P4 IMAD.WIDE.U32 R24, R21, 0x8, R24 ;  /* 0x000000081518c825 */ /* 0x000fe200078e0018 */
[----:B------:R-:W-:-:S03]  /*23f0*/  @!P5 MOV R21, 0x4 ;  /* 0x000000040015d802 */ /* 0x000fc60000000f00 */
[----:B-1----:R-:W-:Y:S02]  /*2400*/  @!P5 IMAD R23, R23, c[0x0][0x10], R22 ;  /* 0x000004001717da24 */ /* 0x002fe400078e0216 */
[----:B------:R-:W-:-:S06]  /*2410*/  @!P5 IMAD.WIDE R20, R20, R21, c[0x0][0x198] ;  /* 0x000066001414d625 */ /* 0x000fcc00078e0215 */
[----:B------:R-:W-:Y:S02]  /*2420*/  @!P5 IMAD.WIDE.U32 R22, R23, 0x8, R20 ;  /* 0x000000081716d825 */ /* 0x000fe400078e0014 */
[----:B------:R-:W4:Y:S04]  /*2430*/  @!P4 LDG.E.64 R20, [R24.64] ;  /* 0x000000061814c981 */ /* 0x000f28000c1e1b00 */
[----:B------:R-:W5:Y:S01]  /*2440*/  @!P5 LDG.E.64 R22, [R22.64] ;  /* 0x000000061616d981 */ /* 0x000f62000c1e1b00 */
[----:B------:R-:W-:Y:S02]  /*2450*/  IADD3 R26, R26, -0x4, RZ ;  /* 0xfffffffc1a1a7810 */ /* 0x000fe40007ffe0ff */
[----:B------:R-:W-:Y:S01]  /*2460*/  IADD3 R27, R27, 0x4, RZ ;  /* 0x000000041b1b7810 */ /* 0x000fe20007ffe0ff */
[----:B0-2---:R-:W-:-:S02]  /*2470*/  @!P1 FADD.FTZ R44, R44, R16 ;  /* 0x000000102c2c9221 */ /* 0x005fc40000010000 */
[----:B------:R-:W-:Y:S01]  /*2480*/  @!P1 FADD.FTZ R45, R45, R17 ;  /* 0x000000112d2d9221 */ /* 0x000fe20000010000 */
[----:B------:R-:W-:Y:S01]  /*2490*/  ISETP.NE.AND P1, PT, R26, RZ, PT ;  /* 0x000000ff1a00720c */ /* 0x000fe20003f25270 */
[----:B---3--:R-:W-:Y:S02]  /*24a0*/  @!P2 FADD.FTZ R44, R44, R18 ;  /* 0x000000122c2ca221 */ /* 0x008fe40000010000 */
[----:B------:R-:W-:Y:S02]  /*24b0*/  @!P2 FADD.FTZ R45, R45, R19 ;  /* 0x000000132d2da221 */ /* 0x000fe40000010000 */
[----:B----4-:R-:W-:Y:S02]  /*24c0*/  @!P4 FADD.FTZ R44, R44, R20 ;  /* 0x000000142c2cc221 */ /* 0x010fe40000010000 */
[----:B------:R-:W-:Y:S02]  /*24d0*/  @!P4 FADD.FTZ R45, R45, R21 ;  /* 0x000000152d2dc221 */ /* 0x000fe40000010000 */
[----:B-----5:R-:W-:-:S02]  /*24e0*/  @!P5 FADD.FTZ R44, R44, R22 ;  /* 0x000000162c2cd221 */ /* 0x020fc40000010000 */
[----:B------:R-:W-:Y:S02]  /*24f0*/  @!P5 FADD.FTZ R45, R45, R23 ;  /* 0x000000172d2dd221 */ /* 0x000fe40000010000 */
[----:B------:R-:W-:Y:S05]  /*2500*/  @P1 BRA `(.L_x_3163) ;  /* 0xfffffc5000001947 */ /* 0x000fea000383ffff */
.L_x_3162:
        /* <DEDUP_REMOVED lines=19> */
.L_x_3165:
[----:B------:R-:W-:Y:S05]  /*2640*/  BSYNC B0 ;  /* 0x0000000000007941 */ /* 0x000fea0003800000 */
.L_x_3164:
        /* <DEDUP_REMOVED lines=12> */
[----:B------:R-:W-:Y:S02]  /*2710*/  @!P1 IMAD R17, R17, c[0x0][0x10], RZ ;  /* 0x0000040011119a24 */ /* 0x000fe400078e02ff */
[----:B------:R-:W-:-:S02]  /*2720*/  @!P2 IMAD R16, R16, c[0x0][0xc], RZ ;  /* 0x000003001010aa24 */ /* 0x000fc400078e02ff */
[----:B------:R-:W-:Y:S01]  /*2730*/  @!P1 IMAD R19, R17, c[0x0][0xc], RZ ;  /* 0x0000030011139a24 */ /* 0x000fe200078e02ff */
[----:B------:R-:W-:Y:S02]  /*2740*/  @!P2 MOV R17, 0x4 ;  /* 0x000000040011a802 */ /* 0x000fe40000000f00 */
        /* <DEDUP_REMOVED lines=14> */
.L_x_3159:
[----:B------:R-:W-:Y:S01]  /*2830*/  LOP3.LUT P1, RZ, R12, R13, RZ, 0xfc, !PT ;  /* 0x0000000d0cff7212 */ /* 0x000fe2000782fcff */
[----:B------:R-:W-:Y:S01]  /*2840*/  @!P3 STS.64 [0xe0], R44 ;  /* 0x0000e02cff00b388 */ /* 0x000fe20000000a00 */
        /* <DEDUP_REMOVED lines=12> */
[----:B------:R-:W2:Y:S04]  /*2910*/  LDG.E.64 R16, [R16.64] ;  /* 0x0000000610107981 */ /* 0x000ea8000c1e1b00 */
[----:B------:R-:W2:Y:S01]  /*2920*/  LDG.E.64 R18, [R18.64] ;  /* 0x0000000612127981 */ /* 0x000ea2000c1e1b00 */
[----:B------:R-:W-:-:S02]  /*2930*/  ISETP.NE.AND P5, PT, RZ, UR5, PT ;  /* 0x00000005ff007c0c */ /* 0x000fc4000bfa5270 */
[----:B-1----:R-:W-:Y:S01]  /*2940*/  PRMT R23, RZ, 0x7610, R49 ;  /* 0x00007610ff177816 */ /* 0x002fe20000000031 */
[----:B------:R-:W1:Y:S01]  /*2950*/  LDS.64 R20, [0xe0] ;  /* 0x0000e000ff147984 */ /* 0x000e620000000a00 */
[--C-:B------:R-:W-:Y:S02]  /*2960*/  PRMT R25, RZ, 0x5410, R47.reuse ;  /* 0x00005410ff197816 */ /* 0x100fe4000000002f */
[----:B0-----:R-:W-:Y:S02]  /*2970*/  PRMT R45, RZ, 0x7610, R47 ;  /* 0x00007610ff2d7816 */ /* 0x001fe4000000002f */
[----:B------:R-:W-:Y:S01]  /*2980*/  ISETP.GE.U32.AND P2, PT, R65, c[0x0][0x1c8], PT ;  /* 0x0000720041007a0c */ /* 0x000fe20003f46070 */
[----:B-1----:R-:W-:-:S04]  /*2990*/  FMUL.FTZ R26, R20, c[0x0][0x1f4] ;  /* 0x00007d00141a7a20 */ /* 0x002fc80000410000 */
[----:B------:R-:W-:Y:S02]  /*29a0*/  FMUL.FTZ R20, R26, R26 ;  /* 0x0000001a1a147220 */ /* 0x000fe40000410000 */
[----:B------:R-:W-:Y:S02]  /*29b0*/  FADD.FTZ R23, R23, -R26 ;  /* 0x8000001a17177221 */ /* 0x000fe40000010000 */
[----:B------:R-:W-:Y:S01]  /*29c0*/  FFMA.FTZ R21, R21, c[0x0][0x1f4], -R20 ;  /* 0x00007d0015157a23 */ /* 0x000fe20000010814 */
[----:B------:R-:W-:Y:S01]  /*29d0*/  MOV R20, 0x3f800000 ;  /* 0x3f80000000147802 */ /* 0x000fe20000000f00 */
[--C-:B------:R-:W-:Y:S02]  /*29e0*/  FADD.FTZ R25, R25, -R26.reuse ;  /* 0x8000001a19197221 */ /* 0x100fe40000010000 */
[----:B------:R-:W-:Y:S01]  /*29f0*/  FADD.FTZ R45, R45, -R26 ;  /* 0x8000001a2d2d7221 */ /* 0x000fe20000010000 */
[----:B------:R-:W-:-:S13]  /*2a00*/  FSETP.GTU.FTZ.AND P1, PT, R21, RZ, PT ;  /* 0x000000ff1500720b */ /* 0x000fda0003f3c000 */
[----:B------:R-:W-:-:S04]  /*2a10*/  @P1 FADD.FTZ R21, R21, c[0x0][0x188] ;  /* 0x0000620015151621 */ /* 0x000fc80000010000 */
[----:B------:R0:W1:Y:S01]  /*2a20*/  @P1 MUFU.RSQ R20, R21 ;  /* 0x0000001500141308 */ /* 0x0000620000001400 */
[----:B------:R-:W-:-:S04]  /*2a30*/  ISETP.GE.U32.AND P1, PT, R66, c[0x0][0x1c8], PT ;  /* 0x0000720042007a0c */ /* 0x000fc80003f26070 */
[----:B------:R-:W-:Y:S02]  /*2a40*/  ISETP.GE.AND.EX P3, PT, R9, c[0x0][0x1cc], PT, P1 ;  /* 0x0000730009007a0c */ /* 0x000fe40003f66310 */
[----:B------:R-:W-:Y:S02]  /*2a50*/  ISETP.GE.U32.AND P1, PT, R64, c[0x0][0x1c8], PT ;  /* 0x0000720040007a0c */ /* 0x000fe40003f26070 */
[----:B0-----:R-:W-:Y:S02]  /*2a60*/  PRMT R21, RZ, 0x5410, R49 ;  /* 0x00005410ff157816 */ /* 0x001fe40000000031 */
[----:B------:R-:W-:-:S03]  /*2a70*/  ISETP.GT.U32.OR P3, PT, R13, 0x2ff, P3 ;  /* 0x000002ff0d00780c */ /* 0x000fc60001f64470 */
[----:B------:R-:W-:Y:S02]  /*2a80*/  FADD.FTZ R21, R21, -R26 ;  /* 0x8000001a15157221 */ /* 0x000fe40000010000 */
[-C--:B-1----:R-:W-:Y:S02]  /*2a90*/  FMUL.FTZ R70, R23, R20.reuse ;  /* 0x0000001417467220 */ /* 0x082fe40000410000 */
[-C--:B------:R-:W-:Y:S02]  /*2aa0*/  FMUL.FTZ R27, R21, R20.reuse ;  /* 0x00000014151b7220 */ /* 0x080fe40000410000 */
[-C--:B------:R-:W-:Y:S02]  /*2ab0*/  FMUL.FTZ R21, R25, R20.reuse ;  /* 0x0000001419157220 */ /* 0x080fe40000410000 */
[----:B------:R-:W-:Y:S02]  /*2ac0*/  FMUL.FTZ R44, R45, R20 ;  /* 0x000000142d2c7220 */ /* 0x000fe40000410000 */
[----:B--2---:R-:W-:-:S02]  /*2ad0*/  FFMA.FTZ R27, R16, R27, R18 ;  /* 0x0000001b101b7223 */ /* 0x004fc40000010012 */
        /* <DEDUP_REMOVED lines=12> */
.L_x_3166:
        /* <DEDUP_REMOVED lines=12> */
.L_x_3168:
[----:B------:R-:W-:Y:S05]  /*2c60*/  BSYNC B0 ;  /* 0x0000000000007941 */ /* 0x000fea0003800000 */
.L_x_3167:
[----:B------:R-:W-:Y:S02]  /*2c70*/  FFMA.FTZ R21, R16, R21, R18 ;  /* 0x0000001510157223 */ /* 0x000fe40000010012 */
[----:B------:R-:W-:Y:S01]  /*2c80*/  FFMA.FTZ R44, R17, R44, R19 ;  /* 0x0000002c112c7223 */ /* 0x000fe20000010013 */
        /* <DEDUP_REMOVED lines=11> */
.L_x_3169:
        /* <DEDUP_REMOVED lines=12> */
.L_x_3171:
[----:B------:R-:W-:Y:S05]  /*2e00*/  BSYNC B0 ;  /* 0x0000000000007941 */ /* 0x000fea0003800000 */
.L_x_3170:
[--C-:B------:R-:W-:Y:S02]  /*2e10*/  PRMT R9, RZ, 0x5410, R48.reuse ;  /* 0x00005410ff097816 */ /* 0x100fe40000000030 */
[----:B0-----:R-:W-:Y:S02]  /*2e20*/  PRMT R21, RZ, 0x7610, R48 ;  /* 0x00007610ff157816 */ /* 0x001fe40000000030 */
[----:B------:R-:W-:Y:S01]  /*2e30*/  PRMT R23, RZ, 0x5410, R2 ;  /* 0x00005410ff177816 */ /* 0x000fe20000000002 */
[----:B------:R-:W-:Y:S01]  /*2e40*/  FADD.FTZ R9, R9, -R26 ;  /* 0x8000001a09097221 */ /* 0x000fe20000010000 */
[----:B------:R-:W-:Y:S01]  /*2e50*/  PRMT R25, RZ, 0x7610, R2 ;  /* 0x00007610ff197816 */ /* 0x000fe20000000002 */
[--C-:B------:R-:W-:Y:S01]  /*2e60*/  FADD.FTZ R21, R21, -R26.reuse ;  /* 0x8000001a15157221 */ /* 0x100fe20000010000 */
[----:B------:R-:W-:Y:S01]  /*2e70*/  ISETP.GE.AND.EX P2, PT, R8, c[0x0][0x1cc], PT, P2 ;  /* 0x0000730008007a0c */ /* 0x000fe20003f46320 */
[-C--:B------:R-:W-:Y:S01]  /*2e80*/  FMUL.FTZ R9, R9, R20.reuse ;  /* 0x0000001409097220 */ /* 0x080fe20000410000 */
[----:B------:R-:W-:Y:S01]  /*2e90*/  ISETP.GE.AND.EX P1, PT, R7, c[0x0][0x1cc], PT, P1 ;  /* 0x0000730007007a0c */ /* 0x000fe20003f26310 */
[----:B------:R-:W-:Y:S01]  /*2ea0*/  FMUL.FTZ R22, R21, R20 ;  /* 0x0000001415167220 */ /* 0x000fe20000410000 */
[----:B------:R-:W-:Y:S01]  /*2eb0*/  ISETP.GT.U32.OR P2, PT, R13, 0x2ff, P2 ;  /* 0x000002ff0d00780c */ /* 0x000fe20001744470 */
[--C-:B------:R-:W-:Y:S01]  /*2ec0*/  FADD.FTZ R21, R23, -R26.reuse ;  /* 0x8000001a17157221 */ /* 0x100fe20000010000 */
[----:B------:R-:W-:Y:S01]  /*2ed0*/  ISETP.GT.U32.OR P1, PT, R13, 0x2ff, P1 ;  /* 0x000002ff0d00780c */ /* 0x000fe20000f24470 */
[----:B------:R-:W-:-:S02]  /*2ee0*/  FADD.FTZ R25, R25, -R26 ;  /* 0x8000001a19197221 */ /* 0x000fc40000010000 */
        /* <DEDUP_REMOVED lines=13> */
.L_x_3172:
        /* <DEDUP_REMOVED lines=12> */
.L_x_3174:
[----:B------:R-:W-:Y:S05]  /*3080*/  BSYNC B0 ;  /* 0x0000000000007941 */ /* 0x000fea0003800000 */
.L_x_3173:
[-C--:B0-----:R-:W-:Y:S01]  /*3090*/  FMUL.FTZ R23, R21, R20.reuse ;  /* 0x0000001415177220 */ /* 0x081fe20000410000 */
[--C-:B------:R-:W-:Y:S01]  /*30a0*/  PRMT R9, RZ, 0x5410, R46.reuse ;  /* 0x00005410ff097816 */ /* 0x100fe2000000002e */
[----:B------:R-:W-:Y:S01]  /*30b0*/  FMUL.FTZ R8, R25, R20 ;  /* 0x0000001419087220 */ /* 0x000fe20000410000 */
[----:B------:R-:W-:Y:S01]  /*30c0*/  PRMT R21, RZ, 0x7610, R46 ;  /* 0x00007610ff157816 */ /* 0x000fe2000000002e */
        /* <DEDUP_REMOVED lines=13> */
.L_x_3175:
        /* <DEDUP_REMOVED lines=12> */
.L_x_3177:
[----:B------:R-:W-:Y:S05]  /*3260*/  BSYNC B0 ;  /* 0x0000000000007941 */ /* 0x000fea0003800000 */
.L_x_3176:
[--C-:B------:R-:W-:Y:S01]  /*3270*/  PRMT R23, RZ, 0x7610, R15.reuse ;  /* 0x00007610ff177816 */ /* 0x100fe2000000000f */
[--C-:B------:R-:W-:Y:S01]  /*3280*/  FADD.FTZ R9, R9, -R26.reuse ;  /* 0x8000001a09097221 */ /* 0x100fe20000010000 */
[----:B------:R-:W-:Y:S01]  /*3290*/  PRMT R7, RZ, 0x5410, R15 ;  /* 0x00005410ff077816 */ /* 0x000fe2000000000f */
[--C-:B------:R-:W-:Y:S01]  /*32a0*/  FADD.FTZ R21, R21, -R26.reuse ;  /* 0x8000001a15157221 */ /* 0x100fe20000010000 */
[----:B------:R-:W-:Y:S01]  /*32b0*/  ISETP.GE.U32.AND P1, PT, R63, c[0x0][0x1c8], PT ;  /* 0x000072003f007a0c */ /* 0x000fe20003f26070 */
[--C-:B------:R-:W-:Y:S01]  /*32c0*/  FADD.FTZ R23, R23, -R26.reuse ;  /* 0x8000001a17177221 */ /* 0x100fe20000010000 */
[----:B------:R-:W-:Y:S01]  /*32d0*/  ISETP.GE.U32.AND P2, PT, R62, c[0x0][0x1c8], PT ;  /* 0x000072003e007a0c */ /* 0x000fe20003f46070 */
[----:B------:R-:W-:Y:S01]  /*32e0*/  FADD.FTZ R7, R7, -R26 ;  /* 0x8000001a07077221 */ /* 0x000fe20000010000 */
[----:B------:R-:W-:Y:S01]  /*32f0*/  PRMT R15, RZ, 0x5410, R29 ;  /* 0x00005410ff0f7816 */ /* 0x000fe2000000001d */
[----:B------:R-:W-:Y:S01]  /*3300*/  FMUL.FTZ R9, R9, R20 ;  /* 0x0000001409097220 */ /* 0x000fe20000410000 */
[----:B0-----:R-:W-:-:S02]  /*3310*/  PRMT R25, RZ, 0x5410, R31 ;  /* 0x00005410ff197816 */ /* 0x001fc4000000001f */
[----:B------:R-:W-:Y:S01]  /*3320*/  PRMT R47, RZ, 0x5410, R35 ;  /* 0x00005410ff2f7816 */ /* 0x000fe20000000023 */
[--C-:B------:R-:W-:Y:S01]  /*3330*/  FADD.FTZ R15, R15, -R26.reuse ;  /* 0x8000001a0f0f7221 */ /* 0x100fe20000010000 */
        /* <DEDUP_REMOVED lines=8> */
[----:B------:R-:W-:-:S02]  /*33c0*/  PRMT R24, RZ, 0x5410, R43 ;  /* 0x00005410ff187816 */ /* 0x000fc4000000002b */
[----:B------:R-:W-:Y:S01]  /*33d0*/  PRMT R29, RZ, 0x7610, R29 ;  /* 0x00007610ff1d7816 */ /* 0x000fe2000000001d */
[--C-:B------:R-:W-:Y:S01]  /*33e0*/  FADD.FTZ R22, R22, -R26.reuse ;  /* 0x8000001a16167221 */ /* 0x100fe20000010000 */
[----:B------:R-:W-:Y:S01]  /*33f0*/  PRMT R31, RZ, 0x7610, R31 ;  /* 0x00007610ff1f7816 */ /* 0x000fe2000000001f */
        /* <DEDUP_REMOVED lines=10> */
[----:B------:R-:W-:Y:S01]  /*34a0*/  FMUL.FTZ R36, R21, R20 ;  /* 0x0000001415247220 */ /* 0x000fe20000410000 */
[----:B------:R-:W-:Y:S01]  /*34b0*/  PRMT R39, RZ, 0x7610, R39 ;  /* 0x00007610ff277816 */ /* 0x000fe20000000027 */
[----:B------:R-:W-:Y:S01]  /*34c0*/  FADD.FTZ R35, R35, -R26 ;  /* 0x8000001a23237221 */ /* 0x000fe20000010000 */
[----:B------:R-:W-:Y:S01]  /*34d0*/  PRMT R40, RZ, 0x7610, R40 ;  /* 0x00007610ff287816 */ /* 0x000fe20000000028 */
[--C-:B------:R-:W-:Y:S01]  /*34e0*/  FADD.FTZ R49, R49, -R26.reuse ;  /* 0x8000001a31317221 */ /* 0x100fe20000010000 */
[----:B------:R-:W-:Y:S01]  /*34f0*/  PRMT R41, RZ, 0x7610, R41 ;  /* 0x00007610ff297816 */ /* 0x000fe20000000029 */
[----:B------:R-:W-:Y:S01]  /*3500*/  FADD.FTZ R71, R71, -R26 ;  /* 0x8000001a47477221 */ /* 0x000fe20000010000 */
[----:B------:R-:W-:Y:S01]  /*3510*/  PRMT R42, RZ, 0x7610, R42 ;  /* 0x00007610ff2a7816 */ /* 0x000fe2000000002a */
[--C-:B------:R-:W-:Y:S01]  /*3520*/  FADD.FTZ R39, R39, -R26.reuse ;  /* 0x8000001a27277221 */ /* 0x100fe20000010000 */
[----:B------:R-:W-:Y:S01]  /*3530*/  PRMT R43, RZ, 0x7610, R43 ;  /* 0x00007610ff2b7816 */ /* 0x000fe2000000002b */
[--C-:B------:R-:W-:Y:S01]  /*3540*/  FADD.FTZ R40, R40, -R26.reuse ;  /* 0x8000001a28287221 */ /* 0x100fe20000010000 */
[----:B------:R-:W-:Y:S01]  /*3550*/  ISETP.GE.AND.EX P1, PT, R6, c[0x0][0x1cc], PT, P1 ;  /* 0x0000730006007a0c */ /* 0x000fe20003f26310 */
[--C-:B------:R-:W-:Y:S01]  /*3560*/  FADD.FTZ R32, R8, -R26.reuse ;  /* 0x8000001a08207221 */ /* 0x100fe20000010000 */
[----:B------:R-:W-:Y:S01]  /*3570*/  ISETP.GE.AND.EX P2, PT, R5, c[0x0][0x1cc], PT, P2 ;  /* 0x0000730005007a0c */ /* 0x000fe20003f46320 */
[--C-:B------:R-:W-:Y:S01]  /*3580*/  FADD.FTZ R41, R41, -R26.reuse ;  /* 0x8000001a29297221 */ /* 0x100fe20000010000 */
[C---:B------:R-:W-:Y:S01]  /*3590*/  ISETP.GT.U32.OR P1, PT, R13.reuse, 0x2ff, P1 ;  /* 0x000002ff0d00780c */ /* 0x040fe20000f24470 */
[--C-:B------:R-:W-:Y:S01]  /*35a0*/  FADD.FTZ R42, R42, -R26.reuse ;  /* 0x8000001a2a2a7221 */ /* 0x100fe20000010000 */
[----:B------:R-:W-:Y:S01]  /*35b0*/  ISETP.GT.U32.OR P2, PT, R13, 0x2ff, P2 ;  /* 0x000002ff0d00780c */ /* 0x000fe20001744470 */
[----:B------:R-:W-:-:S02]  /*35c0*/  FADD.FTZ R43, R43, -R26 ;  /* 0x8000001a2b2b7221 */ /* 0x000fc40000010000 */
[-C--:B------:R-:W-:Y:S02]  /*35d0*/  FMUL.FTZ R26, R23, R20.reuse ;  /* 0x00000014171a7220 */ /* 0x080fe40000410000 */
[----:B------:R-:W-:Y:S02]  /*35e0*/  FMUL.FTZ R21, R7, R20 ;  /* 0x0000001407157220 */ /* 0x000fe40000410000 */
        /* <DEDUP_REMOVED lines=13> */
.L_x_3178:
[----:B------:R-:W-:Y:S01]  /*36c0*/  BSSY B0, `(.L_x_3179) ;  /* 0x000000c000007945 */ /* 0x000fe20003800000 */
[----:B------:R-:W-:Y:S05]  /*36d0*/  @P1 BRA `(.L_x_3180) ;  /* 0x000000a000001947 */ /* 0x000fea0003800000 */
[----:B------:R-:W-:Y:S01]  /*36e0*/  IMAD R6, R6, c[0x0][0x1c0], RZ ;  /* 0x0000700006067a24 */ /* 0x000fe200078e02ff */
[----:B------:R-:W-:Y:S02]  /*36f0*/  MOV R7, R73 ;  /* 0x0000004900077202 */ /* 0x000fe40000000f00 */
        /* <DEDUP_REMOVED lines=8> */
.L_x_3180:
[----:B------:R-:W-:Y:S05]  /*3780*/  BSYNC B0 ;  /* 0x0000000000007941 */ /* 0x000fea0003800000 */
.L_x_3179:
        /* <DEDUP_REMOVED lines=13> */
.L_x_3181:
        /* <DEDUP_REMOVED lines=12> */
.L_x_3183:
[----:B------:R-:W-:Y:S05]  /*3920*/  BSYNC B0 ;  /* 0x0000000000007941 */ /* 0x000fea0003800000 */
.L_x_3182:
[----:B------:R-:W-:Y:S01]  /*3930*/  ISETP.GE.U32.AND P6, PT, R61, c[0x0][0x1c8], PT ;  /* 0x000072003d007a0c */ /* 0x000fe20003fc6070 */
[-C--:B------:R-:W-:Y:S01]  /*3940*/  FMUL.FTZ R5, R15, R20.reuse ;  /* 0x000000140f057220 */ /* 0x080fe20000410000 */
        /* <DEDUP_REMOVED lines=11> */
[-C--:B0-----:R-:W-:Y:S01]  /*3a00*/  FMUL.FTZ R8, R45, R20.reuse ;  /* 0x000000142d087220 */ /* 0x081fe20000410000 */
[----:B------:R-:W-:Y:S01]  /*3a10*/  ISETP.GE.AND.EX P2, PT, R0, c[0x0][0x1cc], PT, P2 ;  /* 0x0000730000007a0c */ /* 0x000fe20003f46320 */
[-C--:B------:R-:W-:Y:S01]  /*3a20*/  FMUL.FTZ R47, R47, R20.reuse ;  /* 0x000000142f2f7220 */ /* 0x080fe20000410000 */
[----:B------:R-:W-:Y:S01]  /*3a30*/  ISETP.GE.AND.EX P3, PT, R14, c[0x0][0x1cc], PT, P3 ;  /* 0x000073000e007a0c */ /* 0x000fe20003f66330 */
[-C--:B------:R-:W-:Y:S01]  /*3a40*/  FMUL.FTZ R26, R35, R20.reuse ;  /* 0x00000014231a7220 */ /* 0x080fe20000410000 */
[----:B------:R-:W-:Y:S01]  /*3a50*/  ISETP.GE.AND.EX P4, PT, R28, c[0x0][0x1cc], PT, P4 ;  /* 0x000073001c007a0c */ /* 0x000fe20003f86340 */
[-C--:B------:R-:W-:Y:S01]  /*3a60*/  FMUL.FTZ R49, R49, R20.reuse ;  /* 0x0000001431317220 */ /* 0x080fe20000410000 */
[----:B------:R-:W-:Y:S01]  /*3a70*/  ISETP.GT.U32.OR P6, PT, R13, 0x2ff, P6 ;  /* 0x000002ff0d00780c */ /* 0x000fe200037c4470 */
[-C--:B------:R-:W-:Y:S01]  /*3a80*/  FMUL.FTZ R36, R71, R20.reuse ;  /* 0x0000001447247220 */ /* 0x080fe20000410000 */
[----:B------:R-:W-:Y:S01]  /*3a90*/  ISETP.GT.U32.OR P1, PT, R13, 0x2ff, P1 ;  /* 0x000002ff0d00780c */ /* 0x000fe20000f24470 */
[-C--:B------:R-:W-:Y:S01]  /*3aa0*/  FMUL.FTZ R77, R77, R20.reuse ;  /* 0x000000144d4d7220 */ /* 0x080fe20000410000 */
[----:B------:R-:W-:Y:S01]  /*3ab0*/  ISETP.GT.U32.OR P2, PT, R13, 0x2ff, P2 ;  /* 0x000002ff0d00780c */ /* 0x000fe20001744470 */
[-C--:B------:R-:W-:Y:S01]  /*3ac0*/  FMUL.FTZ R44, R39, R20.reuse ;  /* 0x00000014272c7220 */ /* 0x080fe20000410000 */
[C---:B------:R-:W-:Y:S01]  /*3ad0*/  ISETP.GT.U32.OR P3, PT, R13.reuse, 0x2ff, P3 ;  /* 0x000002ff0d00780c */ /* 0x040fe20001f64470 */
[-C--:B------:R-:W-:Y:S01]  /*3ae0*/  FMUL.FTZ R9, R2, R20.reuse ;  /* 0x0000001402097220 */ /* 0x080fe20000410000 */
[----:B------:R-:W-:Y:S01]  /*3af0*/  ISETP.GT.U32.OR P4, PT, R13, 0x2ff, P4 ;  /* 0x000002ff0d00780c */ /* 0x000fe20002784470 */
[----:B------:R-:W-:-:S02]  /*3b00*/  FMUL.FTZ R40, R40, R20 ;  /* 0x0000001428287220 */ /* 0x000fc40000410000 */
[-C--:B------:R-:W-:Y:S02]  /*3b10*/  FMUL.FTZ R32, R41, R20.reuse ;  /* 0x0000001429207220 */ /* 0x080fe40000410000 */
[-C--:B------:R-:W-:Y:S02]  /*3b20*/  FMUL.FTZ R21, R22, R20.reuse ;  /* 0x0000001416157220 */ /* 0x080fe40000410000 */
[-C--:B------:R-:W-:Y:S02]  /*3b30*/  FMUL.FTZ R42, R42, R20.reuse ;  /* 0x000000142a2a7220 */ /* 0x080fe40000410000 */
[-C--:B------:R-:W-:Y:S02]  /*3b40*/  FMUL.FTZ R23, R24, R20.reuse ;  /* 0x0000001418177220 */ /* 0x080fe40000410000 */
[----:B------:R-:W-:Y:S02]  /*3b50*/  FMUL.FTZ R20, R43, R20 ;  /* 0x000000142b147220 */ /* 0x000fe40000410000 */
        /* <DEDUP_REMOVED lines=13> */
.L_x_3184:
        /* <DEDUP_REMOVED lines=12> */
.L_x_3186:
[----:B------:R-:W-:Y:S05]  /*3cf0*/  BSYNC B0 ;  /* 0x0000000000007941 */ /* 0x000fea0003800000 */
.L_x_3185:
[----:B------:R-:W-:Y:S02]  /*3d00*/  FFMA.FTZ R25, R16, R25, R18 ;  /* 0x0000001910197223 */ /* 0x000fe40000010012 */
[----:B------:R-:W-:Y:S01]  /*3d10*/  FFMA.FTZ R46, R17, R46, R19 ;  /* 0x0000002e112e7223 */ /* 0x000fe20000010013 */
[----:B------:R-:W-:Y:S05]  /*3d20*/  @!P5 BRA `(.L_x_3187) ;  /* 0x000000a00000d947 */ /* 0x000fea0003800000 */
[----:B------:R-:W-:Y:S02]  /*3d30*/  FMUL.FTZ R2, R25, -1.4426950216293334961 ;  /* 0xbfb8aa3b19027820 */ /* 0x000fe40000410000 */
[----:B------:R-:W-:-:S04]  /*3d40*/  FMUL.FTZ R5, R46, -1.4426950216293334961 ;  /* 0xbfb8aa3b2e057820 */ /* 0x000fc80000410000 */
[----:B------:R-:W1:Y:S08]  /*3d50*/  MUFU.EX2 R2, R2 ;  /* 0x0000000200027308 */ /* 0x000e700000000800 */
[----:B------:R-:W2:Y:S01]  /*3d60*/  MUFU.EX2 R5, R5 ;  /* 0x0000000500057308 */ /* 0x000ea20000000800 */
[----:B-1----:R-:W-:-:S07]  /*3d70*/  FADD.FTZ R4, R2, 1 ;  /* 0x3f80000002047421 */ /* 0x002fce0000010000 */
[----:B------:R-:W1:Y:S01]  /*3d80*/  MUFU.RCP R4, R4 ;  /* 0x0000000400047308 */ /* 0x000e620000001000 */
[----:B0-2---:R-:W-:-:S07]  /*3d90*/  FADD.FTZ R6, R5, 1 ;  /* 0x3f80000005067421 */ /* 0x005fce0000010000 */
[----:B------:R-:W0:Y:S01]  /*3da0*/  MUFU.RCP R7, R6 ;  /* 0x0000000600077308 */ /* 0x000e220000001000 */
[----:B-1----:R-:W-:Y:S02]  /*3db0*/  FMUL.FTZ R25, R25, R4 ;  /* 0x0000000419197220 */ /* 0x002fe40000410000 */
[----:B0-----:R-:W-:-:S05]  /*3dc0*/  FMUL.FTZ R46, R46, R7 ;  /* 0x000000072e2e7220 */ /* 0x001fca0000410000 */
.L_x_3187:
        /* <DEDUP_REMOVED lines=12> */
.L_x_3189:
[----:B------:R-:W-:Y:S05]  /*3e90*/  BSYNC B0 ;  /* 0x0000000000007941 */ /* 0x000fea0003800000 */
.L_x_3188:
[----:B------:R-:W-:Y:S02]  /*3ea0*/  FFMA.FTZ R27, R16, R27, R18 ;  /* 0x0000001b101b7223 */ /* 0x000fe40000010012 */
[----:B------:R-:W-:Y:S01]  /*3eb0*/  FFMA.FTZ R8, R17, R8, R19 ;  /* 0x0000000811087223 */ /* 0x000fe20000010013 */
[----:B------:R-:W-:Y:S05]  /*3ec0*/  @!P5 BRA `(.L_x_3190) ;  /* 0x000000a00000d947 */ /* 0x000fea0003800000 */
[----:B------:R-:W-:Y:S02]  /*3ed0*/  FMUL.FTZ R2, R27, -1.4426950216293334961 ;  /* 0xbfb8aa3b1b027820 */ /* 0x000fe40000410000 */
[----:B-1----:R-:W-:-:S04]  /*3ee0*/  FMUL.FTZ R5, R8, -1.4426950216293334961 ;  /* 0xbfb8aa3b08057820 */ /* 0x002fc80000410000 */
        /* <DEDUP_REMOVED lines=8> */
.L_x_3190:
[----:B------:R-:W-:Y:S01]  /*3f70*/  BSSY B0, `(.L_x_3191) ;  /* 0x000000c000007945 */ /* 0x000fe20003800000 */
[----:B------:R-:W-:Y:S05]  /*3f80*/  @P2 BRA `(.L_x_3192) ;  /* 0x000000a000002947 */ /* 0x000fea0003800000 */
[----:B------:R-:W-:Y:S01]  /*3f90*/  MOV R2, R74 ;  /* 0x0000004a00027202 */ /* 0x000fe20000000f00 */
[----:B------:R-:W-:Y:S01]  /*3fa0*/  IMAD R0, R0, c[0x0][0x1c0], RZ ;  /* 0x0000700000007a24 */ /* 0x000fe200078e02ff */
[----:B------:R-:W-:Y:S02]  /*3fb0*/  MOV R3, R73 ;  /* 0x0000004900037202 */ /* 0x000fe40000000f00 */
[----:B------:R-:W-:Y:S01]  /*3fc0*/  F2FP.BF16.PACK_AB R27, R8, R27 ;  /* 0x0000001b081b723e */ /* 0x000fe200000010ff */
[C---:B-1----:R-:W-:Y:S02]  /*3fd0*/  IMAD R5, R59.reuse, c[0x0][0x1c4], R0 ;  /* 0x000071003b057a24 */ /* 0x042fe400078e0200 */
[----:B------:R-:W-:-:S05]  /*3fe0*/  IMAD.WIDE.U32 R2, R59, c[0x0][0x1c0], R2 ;  /* 0x000070003b027a25 */ /* 0x000fca00078e0002 */
[----:B------:R-:W-:Y:S02]  /*3ff0*/  IADD3 R5, R3, R5, RZ ;  /* 0x0000000503057210 */ /* 0x000fe40007ffe0ff */
[----:B------:R-:W-:-:S04]  /*4000*/  LEA R4, P1, R2, c[0x0][0x160], 0x1 ;  /* 0x0000580002047a11 */ /* 0x000fc800078208ff */
[----:B------:R-:W-:-:S05]  /*4010*/  LEA.HI.X R5, R2, c[0x0][0x164], R5, 0x1, P1 ;  /* 0x0000590002057a11 */ /* 0x000fca00008f0c05 */
[----:B------:R1:W-:Y:S04]  /*4020*/  STG.E [R4.64], R27 ;  /* 0x0000001b04007986 */ /* 0x0003e8000c101906 */
.L_x_3192:
[----:B------:R-:W-:Y:S05]  /*4030*/  BSYNC B0 ;  /* 0x0000000000007941 */ /* 0x000fea0003800000 */
.L_x_3191:
[----:B------:R-:W-:Y:S02]  /*4040*/  FFMA.FTZ R47, R16, R47, R18 ;  /* 0x0000002f102f7223 */ /* 0x000fe40000010012 */
[----:B------:R-:W-:Y:S01]  /*4050*/  FFMA.FTZ R26, R17, R26, R19 ;  /* 0x0000001a111a7223 */ /* 0x000fe20000010013 */
[----:B------:R-:W-:Y:S05]  /*4060*/  @!P5 BRA `(.L_x_3193) ;  /* 0x000000a00000d947 */ /* 0x000fea0003800000 */
[----:B------:R-:W-:Y:S02]  /*4070*/  FMUL.FTZ R0, R47, -1.4426950216293334961 ;  /* 0xbfb8aa3b2f007820 */ /* 0x000fe40000410000 */
[----:B------:R-:W-:-:S04]  /*4080*/  FMUL.FTZ R3, R26, -1.4426950216293334961 ;  /* 0xbfb8aa3b1a037820 */ /* 0x000fc80000410000 */
[----:B------:R-:W2:Y:S08]  /*4090*/  MUFU.EX2 R0, R0 ;  /* 0x0000000000007308 */ /* 0x000eb00000000800 */
[----:B------:R-:W3:Y:S01]  /*40a0*/  MUFU.EX2 R3, R3 ;  /* 0x0000000300037308 */ /* 0x000ee20000000800 */
[----:B--2---:R-:W-:-:S07]  /*40b0*/  FADD.FTZ R2, R0, 1 ;  /* 0x3f80000000027421 */ /* 0x004fce0000010000 */
[----:B------:R-:W2:Y:S01]  /*40c0*/  MUFU.RCP R2, R2 ;  /* 0x0000000200027308 */ /* 0x000ea20000001000 */
[----:B-1-3--:R-:W-:-:S07]  /*40d0*/  FADD.FTZ R4, R3, 1 ;  /* 0x3f80000003047421 */ /* 0x00afce0000010000 */
[----:B------:R-:W1:Y:S01]  /*40e0*/  MUFU.RCP R5, R4 ;  /* 0x0000000400057308 */ /* 0x000e620000001000 */
[----:B--2---:R-:W-:Y:S02]  /*40f0*/  FMUL.FTZ R47, R47, R2 ;  /* 0x000000022f2f7220 */ /* 0x004fe40000410000 */
[----:B-1----:R-:W-:-:S05]  /*4100*/  FMUL.FTZ R26, R26, R5 ;  /* 0x000000051a1a7220 */ /* 0x002fca0000410000 */
.L_x_3193:
[----:B------:R-:W-:Y:S01]  /*4110*/  BSSY B0, `(.L_x_3194) ;  /* 0x000000c000007945 */ /* 0x000fe20003800000 */
[----:B------:R-:W-:Y:S05]  /*4120*/  @P3 BRA `(.L_x_3195) ;  /* 0x000000a000003947 */ /* 0x000fea0003800000 */
[----:B------:R-:W-:Y:S01]  /*4130*/  MOV R2, R74 ;  /* 0x0000004a00027202 */ /* 0x000fe20000000f00 */
[----:B-1----:R-:W-:Y:S01]  /*4140*/  IMAD R5, R14, c[0x0][0x1c0], RZ ;  /* 0x000070000e057a24 */ /* 0x002fe200078e02ff */
        /* <DEDUP_REMOVED lines=8> */
.L_x_3195:
[----:B------:R-:W-:Y:S05]  /*41d0*/  BSYNC B0 ;  /* 0x0000000000007941 */ /* 0x000fea0003800000 */
.L_x_3194:
        /* <DEDUP_REMOVED lines=13> */
.L_x_3196:
        /* <DEDUP_REMOVED lines=12> */
.L_x_3198:
[----:B------:R-:W-:Y:S05]  /*4370*/  BSYNC B0 ;  /* 0x0000000000007941 */ /* 0x000fea0003800000 */
.L_x_3197:
[----:B------:R-:W-:Y:S01]  /*4380*/  ISETP.GE.U32.AND P6, PT, R56, c[0x0][0x1c8], PT ;  /* 0x0000720038007a0c */ /* 0x000fe20003fc6070 */
[C-C-:B------:R-:W-:Y:S01]  /*4390*/  FFMA.FTZ R77, R16.reuse, R77, R18.reuse ;  /* 0x0000004d104d7223 */ /* 0x140fe20000010012 */
[----:B------:R-:W-:Y:S01]  /*43a0*/  ISETP.GE.U32.AND P1, PT, R55, c[0x0][0x1c8], PT ;  /* 0x0000720037007a0c */ /* 0x000fe20003f26070 */
[--C-:B------:R-:W-:Y:S01]  /*43b0*/  FFMA.FTZ R9, R16, R9, R18.reuse ;  /* 0x0000000910097223 */ /* 0x100fe20000010012 */
[----:B------:R-:W-:Y:S01]  /*43c0*/  ISETP.GE.U32.AND P2, PT, R54, c[0x0][0x1c8], PT ;  /* 0x0000720036007a0c */ /* 0x000fe20003f46070 */
[C-C-:B------:R-:W-:Y:S01]  /*43d0*/  FFMA.FTZ R15, R16.reuse, R15, R18.reuse ;  /* 0x0000000f100f7223 */ /* 0x140fe20000010012 */
[----:B------:R-:W-:Y:S01]  /*43e0*/  ISETP.GE.U32.AND P3, PT, R53, c[0x0][0x1c8], PT ;  /* 0x0000720035007a0c */ /* 0x000fe20003f66070 */
[--C-:B------:R-:W-:Y:S01]  /*43f0*/  FFMA.FTZ R21, R16, R21, R18.reuse ;  /* 0x0000001510157223 */ /* 0x100fe20000010012 */
[----:B------:R-:W-:Y:S01]  /*4400*/  ISETP.GE.U32.AND P4, PT, R52, c[0x0][0x1c8], PT ;  /* 0x0000720034007a0c */ /* 0x000fe20003f86070 */
[----:B------:R-:W-:Y:S01]  /*4410*/  FFMA.FTZ R16, R16, R23, R18 ;  /* 0x0000001710107223 */ /* 0x000fe20000010012 */
[----:B------:R-:W-:Y:S01]  /*4420*/  ISETP.GE.AND.EX P6, PT, R30, c[0x0][0x1cc], PT, P6 ;  /* 0x000073001e007a0c */ /* 0x000fe20003fc6360 */
[--C-:B------:R-:W-:Y:S01]  /*4430*/  FFMA.FTZ R40, R17, R40, R19.reuse ;  /* 0x0000002811287223 */ /* 0x100fe20000010013 */
[----:B------:R-:W-:Y:S01]  /*4440*/  ISETP.GE.AND.EX P1, PT, R33, c[0x0][0x1cc], PT, P1 ;  /* 0x0000730021007a0c */ /* 0x000fe20003f26310 */
[C-C-:B------:R-:W-:Y:S01]  /*4450*/  FFMA.FTZ R32, R17.reuse, R32, R19.reuse ;  /* 0x0000002011207223 */ /* 0x140fe20000010013 */
[----:B------:R-:W-:Y:S01]  /*4460*/  ISETP.GE.AND.EX P2, PT, R34, c[0x0][0x1cc], PT, P2 ;  /* 0x0000730022007a0c */ /* 0x000fe20003f46320 */
[--C-:B------:R-:W-:Y:S01]  /*4470*/  FFMA.FTZ R42, R17, R42, R19.reuse ;  /* 0x0000002a112a7223 */ /* 0x100fe20000010013 */
[----:B------:R-:W-:Y:S01]  /*4480*/  ISETP.GE.AND.EX P3, PT, R37, c[0x0][0x1cc], PT, P3 ;  /* 0x0000730025007a0c */ /* 0x000fe20003f66330 */
[C-C-:B0-----:R-:W-:Y:S01]  /*4490*/  FFMA.FTZ R7, R17.reuse, R20, R19.reuse ;  /* 0x0000001411077223 */ /* 0x141fe20000010013 */
[----:B------:R-:W-:Y:S01]  /*44a0*/  ISETP.GE.AND.EX P4, PT, R38, c[0x0][0x1cc], PT, P4 ;  /* 0x0000730026007a0c */ /* 0x000fe20003f86340 */
[----:B------:R-:W-:Y:S01]  /*44b0*/  FFMA.FTZ R44, R17, R44, R19 ;  /* 0x0000002c112c7223 */ /* 0x000fe20000010013 */
[----:B------:R-:W-:-:S02]  /*44c0*/  ISETP.GT.U32.OR P6, PT, R13, 0x2ff, P6 ;  /* 0x000002ff0d00780c */ /* 0x000fc400037c4470 */
[C---:B------:R-:W-:Y:S02]  /*44d0*/  ISETP.GT.U32.OR P1, PT, R13.reuse, 0x2ff, P1 ;  /* 0x000002ff0d00780c */ /* 0x040fe40000f24470 */
[C---:B------:R-:W-:Y:S02]  /*44e0*/  ISETP.GT.U32.OR P2, PT, R13.reuse, 0x2ff, P2 ;  /* 0x000002ff0d00780c */ /* 0x040fe40001744470 */
[C---:B------:R-:W-:Y:S02]  /*44f0*/  ISETP.GT.U32.OR P3, PT, R13.reuse, 0x2ff, P3 ;  /* 0x000002ff0d00780c */ /* 0x040fe40001f64470 */
[----:B------:R-:W-:Y:S01]  /*4500*/  ISETP.GT.U32.OR P4, PT, R13, 0x2ff, P4 ;  /* 0x000002ff0d00780c */ /* 0x000fe20002784470 */
[----:B------:R-:W-:Y:S06]  /*4510*/  @!P5 BRA `(.L_x_3199) ;  /* 0x000000a00000d947 */ /* 0x000fec0003800000 */
[----:B------:R-:W-:Y:S02]  /*4520*/  FMUL.FTZ R0, R77, -1.4426950216293334961 ;  /* 0xbfb8aa3b4d007820 */ /* 0x000fe40000410000 */
[----:B------:R-:W-:-:S04]  /*4530*/  FMUL.FTZ R3, R44, -1.4426950216293334961 ;  /* 0xbfb8aa3b2c037820 */ /* 0x000fc80000410000 */
[----:B------:R-:W0:Y:S08]  /*4540*/  MUFU.EX2 R0, R0 ;  /* 0x0000000000007308 */ /* 0x000e300000000800 */
[----:B------:R-:W2:Y:S01]  /*4550*/  MUFU.EX2 R3, R3 ;  /* 0x0000000300037308 */ /* 0x000ea20000000800 */
[----:B0-----:R-:W-:-:S07]  /*4560*/  FADD.FTZ R2, R0, 1 ;  /* 0x3f80000000027421 */ /* 0x001fce0000010000 */
[----:B------:R-:W0:Y:S01]  /*4570*/  MUFU.RCP R2, R2 ;  /* 0x0000000200027308 */ /* 0x000e220000001000 */
[----:B-12---:R-:W-:-:S07]  /*4580*/  FADD.FTZ R4, R3, 1 ;  /* 0x3f80000003047421 */ /* 0x006fce0000010000 */
[----:B------:R-:W1:Y:S01]  /*4590*/  MUFU.RCP R5, R4 ;  /* 0x0000000400057308 */ /* 0x000e620000001000 */
[----:B0-----:R-:W-:Y:S02]  /*45a0*/  FMUL.FTZ R77, R77, R2 ;  /* 0x000000024d4d7220 */ /* 0x001fe40000410000 */
[----:B-1----:R-:W-:-:S05]  /*45b0*/  FMUL.FTZ R44, R44, R5 ;  /* 0x000000052c2c7220 */ /* 0x002fca0000410000 */
.L_x_3199:
        /* <DEDUP_REMOVED lines=12> */
.L_x_3201:
[----:B------:R-:W-:Y:S05]  /*4680*/  BSYNC B0 ;  /* 0x0000000000007941 */ /* 0x000fea0003800000 */
.L_x_3200:
[----:B------:R-:W-:Y:S05]  /*4690*/  @!P5 BRA `(.L_x_3202) ;  /* 0x000000a00000d947 */ /* 0x000fea0003800000 */
[----:B------:R-:W-:Y:S02]  /*46a0*/  FMUL.FTZ R0, R9, -1.4426950216293334961 ;  /* 0xbfb8aa3b09007820 */ /* 0x000fe40000410000 */
[----:B------:R-:W-:-:S04]  /*46b0*/  FMUL.FTZ R3, R40, -1.4426950216293334961 ;  /* 0xbfb8aa3b28037820 */ /* 0x000fc80000410000 */
[----:B------:R-:W2:Y:S08]  /*46c0*/  MUFU.EX2 R0, R0 ;  /* 0x0000000000007308 */ /* 0x000eb00000000800 */
[----:B------:R-:W3:Y:S01]  /*46d0*/  MUFU.EX2 R3, R3 ;  /* 0x0000000300037308 */ /* 0x000ee20000000800 */
[----:B--2---:R-:W-:-:S07]  /*46e0*/  FADD.FTZ R2, R0, 1 ;  /* 0x3f80000000027421 */ /* 0x004fce0000010000 */
[----:B------:R-:W2:Y:S01]  /*46f0*/  MUFU.RCP R2, R2 ;  /* 0x0000000200027308 */ /* 0x000ea20000001000 */
[----:B01-3--:R-:W-:-:S07]  /*4700*/  FADD.FTZ R4, R3, 1 ;  /* 0x3f80000003047421 */ /* 0x00bfce0000010000 */
[----:B------:R-:W0:Y:S01]  /*4710*/  MUFU.RCP R5, R4 ;  /* 0x0000000400057308 */ /* 0x000e220000001000 */
[----:B--2---:R-:W-:Y:S02]  /*4720*/  FMUL.FTZ R9, R9, R2 ;  /* 0x0000000209097220 */ /* 0x004fe40000410000 */
[----:B0-----:R-:W-:-:S05]  /*4730*/  FMUL.FTZ R40, R40, R5 ;  /* 0x0000000528287220 */ /* 0x001fca0000410000 */
.L_x_3202:
[----:B------:R-:W-:Y:S01]  /*4740*/  BSSY B0, `(.L_x_3203) ;  /* 0x000000c000007945 */ /* 0x000fe20003800000 */
[----:B------:R-:W-:Y:S05]  /*4750*/  @P1 BRA `(.L_x_3204) ;  /* 0x000000a000001947 */ /* 0x000fea0003800000 */
[----:B------:R-:W-:Y:S01]  /*4760*/  MOV R2, R74 ;  /* 0x0000004a00027202 */ /* 0x000fe20000000f00 */
[----:B------:R-:W-:Y:S01]  /*4770*/  IMAD R0, R33, c[0x0][0x1c0], RZ ;  /* 0x0000700021007a24 */ /* 0x000fe200078e02ff */
[----:B------:R-:W-:Y:S02]  /*4780*/  MOV R3, R73 ;  /* 0x0000004900037202 */ /* 0x000fe40000000f00 */
[----:B------:R-:W-:Y:S01]  /*4790*/  F2FP.BF16.PACK_AB R9, R40, R9 ;  /* 0x000000092809723e */ /* 0x000fe200000010ff */
[C---:B01----:R-:W-:Y:S02]  /*47a0*/  IMAD R5, R55.reuse, c[0x0][0x1c4], R0 ;  /* 0x0000710037057a24 */ /* 0x043fe400078e0200 */
[----:B------:R-:W-:-:S05]  /*47b0*/  IMAD.WIDE.U32 R2, R55, c[0x0][0x1c0], R2 ;  /* 0x0000700037027a25 */ /* 0x000fca00078e0002 */
[----:B------:R-:W-:Y:S02]  /*47c0*/  IADD3 R5, R3, R5, RZ ;  /* 0x0000000503057210 */ /* 0x000fe40007ffe0ff */
[----:B------:R-:W-:-:S04]  /*47d0*/  LEA R4, P1, R2, c[0x0][0x160], 0x1 ;  /* 0x0000580002047a11 */ /* 0x000fc800078208ff */
[----:B------:R-:W-:-:S05]  /*47e0*/  LEA.HI.X R5, R2, c[0x0][0x164], R5, 0x1, P1 ;  /* 0x0000590002057a11 */ /* 0x000fca00008f0c05 */
[----:B------:R0:W-:Y:S04]  /*47f0*/  STG.E [R4.64], R9 ;  /* 0x0000000904007986 */ /* 0x0001e8000c101906 */
.L_x_3204:
[----:B------:R-:W-:Y:S05]  /*4800*/  BSYNC B0 ;  /* 0x0000000000007941 */ /* 0x000fea0003800000 */
.L_x_3203:
        /* <DEDUP_REMOVED lines=11> */
.L_x_3205:
[----:B------:R-:W-:Y:S01]  /*48c0*/  BSSY B0, `(.L_x_3206) ;  /* 0x000000c000007945 */ /* 0x000fe20003800000 */
[----:B------:R-:W-:Y:S05]  /*48d0*/  @P2 BRA `(.L_x_3207) ;  /* 0x000000a000002947 */ /* 0x000fea0003800000 */
[----:B01----:R-:W-:Y:S01]  /*48e0*/  IMAD R5, R34, c[0x0][0x1c0], RZ ;  /* 0x0000700022057a24 */ /* 0x003fe200078e02ff */
        /* <DEDUP_REMOVED lines=9> */
.L_x_3207:
[----:B------:R-:W-:Y:S05]  /*4980*/  BSYNC B0 ;  /* 0x0000000000007941 */ /* 0x000fea0003800000 */
.L_x_3206:
[----:B------:R-:W-:Y:S05]  /*4990*/  @!P5 BRA `(.L_x_3208) ;  /* 0x000000a00000d947 */ /* 0x000fea0003800000 */
[----:B------:R-:W-:Y:S02]  /*49a0*/  FMUL.FTZ R0, R21, -1.4426950216293334961 ;  /* 0xbfb8aa3b15007820 */ /* 0x000fe40000410000 */
[----:B0-----:R-:W-:-:S04]  /*49b0*/  FMUL.FTZ R3, R42, -1.4426950216293334961 ;  /* 0xbfb8aa3b2a037820 */ /* 0x001fc80000410000 */
        /* <DEDUP_REMOVED lines=8> */
.L_x_3208:
[----:B------:R-:W-:Y:S01]  /*4a40*/  BSSY B0, `(.L_x_3209) ;  /* 0x000000c000007945 */ /* 0x000fe20003800000 */
[----:B------:R-:W-:Y:S05]  /*4a50*/  @P3 BRA `(.L_x_3210) ;  /* 0x000000a000003947 */ /* 0x000fea0003800000 */
[----:B0-----:R-:W-:Y:S01]  /*4a60*/  MOV R2, R74 ;  /* 0x0000004a00027202 */ /* 0x001fe20000000f00 */
[----:B------:R-:W-:Y:S01]  /*4a70*/  IMAD R0, R37, c[0x0][0x1c0], RZ ;  /* 0x0000700025007a24 */ /* 0x000fe200078e02ff */
[----:B------:R-:W-:Y:S02]  /*4a80*/  MOV R3, R73 ;  /* 0x0000004900037202 */ /* 0x000fe40000000f00 */
[----:B------:R-:W-:Y:S01]  /*4a90*/  F2FP.BF16.PACK_AB R21, R42, R21 ;  /* 0x000000152a15723e */ /* 0x000fe200000010ff */
[C---:B------:R-:W-:Y:S02]  /*4aa0*/  IMAD R9, R53.reuse, c[0x0][0x1c4], R0 ;  /* 0x0000710035097a24 */ /* 0x040fe400078e0200 */
[----:B-1----:R-:W-:-:S05]  /*4ab0*/  IMAD.WIDE.U32 R4, R53, c[0x0][0x1c0], R2 ;  /* 0x0000700035047a25 */ /* 0x002fca00078e0002 */
[----:B------:R-:W-:Y:S02]  /*4ac0*/  IADD3 R9, R5, R9, RZ ;  /* 0x0000000905097210 */ /* 0x000fe40007ffe0ff */
[----:B------:R-:W-:-:S04]  /*4ad0*/  LEA R2, P1, R4, c[0x0][0x160], 0x1 ;  /* 0x0000580004027a11 */ /* 0x000fc800078208ff */
[----:B------:R-:W-:-:S05]  /*4ae0*/  LEA.HI.X R3, R4, c[0x0][0x164], R9, 0x1, P1 ;  /* 0x0000590004037a11 */ /* 0x000fca00008f0c09 */
[----:B------:R0:W-:Y:S04]  /*4af0*/  STG.E [R2.64], R21 ;  /* 0x0000001502007986 */ /* 0x0001e8000c101906 */
.L_x_3210:
[----:B------:R-:W-:Y:S05]  /*4b00*/  BSYNC B0 ;  /* 0x0000000000007941 */ /* 0x000fea0003800000 */
.L_x_3209:
[----:B------:R-:W-:Y:S05]  /*4b10*/  @!P5 BRA `(.L_x_3211) ;  /* 0x000000a00000d947 */ /* 0x000fea0003800000 */
[----:B------:R-:W-:Y:S02]  /*4b20*/  FMUL.FTZ R0, R16, -1.4426950216293334961 ;  /* 0xbfb8aa3b10007820 */ /* 0x000fe40000410000 */
[----:B01----:R-:W-:-:S04]  /*4b30*/  FMUL.FTZ R4, R7, -1.4426950216293334961 ;  /* 0xbfb8aa3b07047820 */ /* 0x003fc80000410000 */
        /* <DEDUP_REMOVED lines=8> */
.L_x_3211:
[----:B------:R-:W-:Y:S01]  /*4bc0*/  BSSY B0, `(.L_x_3212) ;  /* 0x000000b000007945 */ /* 0x000fe20003800000 */
[----:B------:R-:W-:Y:S05]  /*4bd0*/  @P4 BRA `(.L_x_3213) ;  /* 0x0000009000004947 */ /* 0x000fea0003800000 */
[----:B------:R-:W-:Y:S01]  /*4be0*/  MOV R72, R74 ;  /* 0x0000004a00487202 */ /* 0x000fe20000000f00 */
[----:B0-----:R-:W-:Y:S01]  /*4bf0*/  IMAD R3, R38, c[0x0][0x1c0], RZ ;  /* 0x0000700026037a24 */ /* 0x001fe200078e02ff */
[----:B------:R-:W-:-:S03]  /*4c00*/  F2FP.BF16.PACK_AB R7, R7, R16 ;  /* 0x000000100707723e */ /* 0x000fc600000010ff */
[----:B------:R-:W-:-:S04]  /*4c10*/  IMAD.WIDE.U32 R72, R52, c[0x0][0x1c0], R72 ;  /* 0x0000700034487a25 */ /* 0x000fc800078e0048 */
[----:B------:R-:W-:Y:S01]  /*4c20*/  IMAD R3, R52, c[0x0][0x1c4], R3 ;  /* 0x0000710034037a24 */ /* 0x000fe200078e0203 */
[----:B------:R-:W-:-:S04]  /*4c30*/  LEA R2, P1, R72, c[0x0][0x160], 0x1 ;  /* 0x0000580048027a11 */ /* 0x000fc800078208ff */
[----:B------:R-:W-:-:S04]  /*4c40*/  IADD3 R3, R73, R3, RZ ;  /* 0x0000000349037210 */ /* 0x000fc80007ffe0ff */
[----:B------:R-:W-:-:S05]  /*4c50*/  LEA.HI.X R3, R72, c[0x0][0x164], R3, 0x1, P1 ;  /* 0x0000590048037a11 */ /* 0x000fca00008f0c03 */
[----:B------:R0:W-:Y:S02]  /*4c60*/  STG.E [R2.64], R7 ;  /* 0x0000000702007986 */ /* 0x0001e4000c101906 */
.L_x_3213:
[----:B------:R-:W-:Y:S05]  /*4c70*/  BSYNC B0 ;  /* 0x0000000000007941 */ /* 0x000fea0003800000 */
.L_x_3212:
[----:B------:R-:W-:Y:S02]  /*4c80*/  IADD3 R68, R68, c[0x0][0x10], RZ ;  /* 0x0000040044447a10 */ /* 0x000fe40007ffe0ff */
[----:B------:R-:W-:Y:S02]  /*4c90*/  IADD3 R50, R50, 0x1, RZ ;  /* 0x0000000132327810 */ /* 0x000fe40007ffe0ff */
[----:B------:R-:W-:-:S13]  /*4ca0*/  ISETP.GE.AND P1, PT, R68, UR4, PT ;  /* 0x0000000444007c0c */ /* 0x000fda000bf26270 */
[----:B------:R-:W-:Y:S01]  /*4cb0*/  @P1 CALL.REL.NOINC `(.L_x_3214) ;  /* 0x0000001000001944 */ /* 0x000fe20003c00000 */
[----:B------:R-:W-:Y:S05]  /*4cc0*/  BRA `(.L_x_3215) ;  /* 0xffffb5b000007947 */ /* 0x000fea000383ffff */
.L_x_3214:
[----:B------:R-:W-:Y:S05]  /*4cd0*/  EXIT ;  /* 0x000000000000794d */ /* 0x000fea0003800000 */
.L_x_3216:
        /* <DEDUP_REMOVED lines=10> */
.L_x_5188:


//--------------------- .text._Z35group_norm_nhwc_fwd_one_pass_kernelI11Bf16IOFp32WLi512ELi96ELi768EEv26Group_norm_nhwc_fwd_params --------------------------
	.section	.text._Z35group_norm_nhwc_fwd_one_pass_kernelI11Bf16IOFp32WLi512ELi96ELi768EEv26Group_norm_nhwc_fwd_params,"ax",@progbits
	.sectioninfo	@"SHI_REGISTERS=80"
	.align	128
        .global         _Z35group_norm_nhwc_fwd_one_pass_kernelI11Bf16IOFp32WLi512ELi96ELi768EEv26Group_norm_nhwc_fwd_params
        .type           _Z35group_norm_nhwc_fwd_one_pass_kernelI11Bf16IOFp32WLi512ELi96ELi768EEv26Group_norm_nhwc_fwd_params,@function
        .size           _Z35group_norm_nhwc_fwd_one_pass_kernelI11Bf16IOFp32WLi512ELi96ELi768EEv26Group_norm_nhwc_fwd_params,(.L_x_5189 - _Z35group_norm_nhwc_fwd_one_pass_kernelI11Bf16IOFp32WLi512ELi96ELi768EEv26Group_norm_nhwc_fwd_params)
        .other          _Z35group_norm_nhwc_fwd_one_pass_kernelI11Bf16IOFp32WLi512ELi96ELi768EEv26Group_norm_nhwc_fwd_params,@"STO_CUDA_ENTRY STV_DEFAULT"
_Z35group_norm_nhwc_fwd_one_pass_kernelI11Bf16IOFp32WLi512ELi96ELi768EEv26Group_norm_nhwc_fwd_params:
.text._Z35group_norm_nhwc_fwd_one_pass_kernelI11Bf16IOFp32WLi512ELi96ELi768EEv26Group_norm_nhwc_fwd_params:
[----:B------:R-:W-:Y:S02]  /*0000*/  MOV R1, c[0x0][0x28] ;  /* 0x00000a0000017a02 */ /* 0x000fe40000000f00 */
[----:B------:R-:W0:Y:S01]  /*0010*/  S2UR UR9, SR_CTAID.Y ;  /* 0x00000000000979c3 */ /* 0x000e220000002600 */
[----:B------:R-:W-:Y:S02]  /*0020*/  ULDC UR8, c[0x0][0x1d8] ;  /* 0x0000760000087ab9 */ /* 0x000fe40000000800 */
[----:B------:R-:W-:Y:S02]  /*0030*/  ULDC UR4, c[0x0][0x1a8] ;  /* 0x00006a0000047ab9 */ /* 0x000fe40000000800 */
[----:B------:R-:W-:-:S04]  /*0040*/  UIMAD UR8, UR8, UR4, URZ ;  /* 0x00000004080872a4 */ /* 0x000fc8000f8e023f */
[----:B0-----:R-:W-:-:S06]  /*0050*/  UISETP.GE.AND UP0, UPT, UR9, UR8, UPT ;  /* 0x000000080900728c */ /* 0x001fcc000bf06270 */
[----:B------:R-:W-:-:S13]  /*0060*/  PLOP3.LUT P0, PT, PT, PT, UP0, 0x80, 0x0 ;  /* 0x000000000000781c */ /* 0x000fda0003f0f008 */
[----:B------:R-:W-:Y:S05]  /*0070*/  @P0 EXIT ;  /* 0x000000000000094d */ /* 0x000fea0003800000 */
[----:B------:R-:W0:Y:S01]  /*0080*/  S2R R47, SR_TID.X ;  /* 0x00000000002f7919 */ /* 0x000e220000002100 */
[----:B------:R-:W1:Y:S01]  /*0090*/  S2UR UR16, SR_CTAID.X ;  /* 0x00000000001079c3 */ /* 0x000e620000002500 */
[----:B------:R-:W-:Y:S02]  /*00a0*/  ULDC.U8 UR17, c[0x0][0x1dc] ;  /* 0x0000770000117ab9 */ /* 0x000fe40000000000 */
[----:B------:R-:W-:Y:S02]  /*00b0*/  UMOV UR4, URZ ;  /* 0x0000003f00047c82 */ /* 0x000fe40008000000 */
[----:B------:R-:W-:Y:S01]  /*00c0*/  ULDC.64 UR12, c[0x0][0x118] ;  /* 0x00004600000c7ab9 */ /* 0x000fe20000000a00 */
[----:B0-----:R-:W-:Y:S01]  /*00d0*/  IMAD.WIDE.U32 R2, R47, -0x55555555, RZ ;  /* 0xaaaaaaab2f027825 */ /* 0x001fe200078e00ff */
[----:B------:R-:W-:-:S04]  /*00e0*/  SHF.R.S32.HI R0, RZ, 0x1f, R47 ;  /* 0x0000001fff007819 */ /* 0x000fc8000001142f */
[----:B------:R-:W-:Y:S02]  /*00f0*/  SHF.R.U32.HI R2, RZ, 0x5, R3 ;  /* 0x00000005ff027819 */ /* 0x000fe40000011603 */
[----:B-1----:R-:W-:Y:S02]  /*0100*/  MOV R3, UR16 ;  /* 0x0000001000037c02 */ /* 0x002fe40008000f00 */
[----:B------:R-:W-:Y:S01]  /*0110*/  LEA.HI R0, R0, R47, RZ, 0x5 ;  /* 0x0000002f00007211 */ /* 0x000fe200078f28ff */
[----:B------:R-:W-:Y:S02]  /*0120*/  IMAD R46, R2, -0x30, R47 ;  /* 0xffffffd0022e7824 */ /* 0x000fe400078e022f */
[----:B------:R-:W-:Y:S01]  /*0130*/  IMAD R2, R3, c[0x0][0x1e4], R2 ;  /* 0x0000790003027a24 */ /* 0x000fe200078e0202 */
[----:B------:R-:W-:Y:S02]  /*0140*/  SHF.R.S32.HI R0, RZ, 0x5, R0 ;  /* 0x00000005ff007819 */ /* 0x000fe40000011400 */
[----:B------:R-:W-:-:S02]  /*0150*/  SHF.L.U32 R46, R46, 0x1, RZ ;  /* 0x000000012e2e7819 */ /* 0x000fc400000006ff */
[C---:B------:R-:W-:Y:S02]  /*0160*/  ISETP.GE.U32.AND P0, PT, R2.reuse, c[0x0][0x1c8], PT ;  /* 0x0000720002007a0c */ /* 0x040fe40003f06070 */
[----:B------:R-:W-:Y:S02]  /*0170*/  SHF.R.S32.HI R3, RZ, 0x1f, R2 ;  /* 0x0000001fff037819 */ /* 0x000fe40000011402 */
[C---:B------:R-:W-:Y:S02]  /*0180*/  IADD3 R4, R2.reuse, 0x20, RZ ;  /* 0x0000002002047810 */ /* 0x040fe40007ffe0ff */
        /* <DEDUP_REMOVED lines=25> */
[----:B------:R-:W-:Y:S02]  /*0320*/  ISETP.LT.U32.AND P0, PT, R47, 0x300, !P0 ;  /* 0x000003002f00780c */ /* 0x000fe40004701070 */
[----:B------:R-:W-:-:S02]  /*0330*/  IADD3 R55, R2, 0x1a0, RZ ;  /* 0x000001a002377810 */ /* 0x000fc40007ffe0ff */
[C---:B------:R-:W-:Y:S02]  /*0340*/  IADD3 R52, R2.reuse, 0x1b0, RZ ;  /* 0x000001b002347810 */ /* 0x040fe40007ffe0ff */
[C---:B------:R-:W-:Y:S02]  /*0350*/  IADD3 R51, R2.reuse, 0x1c0, RZ ;  /* 0x000001c002337810 */ /* 0x040fe40007ffe0ff */
[C---:B------:R-:W-:Y:S02]  /*0360*/  IADD3 R50, R2.reuse, 0x1d0, RZ ;  /* 0x000001d002327810 */ /* 0x040fe40007ffe0ff */
[C---:B------:R-:W-:Y:S02]  /*0370*/  IADD3 R49, R2.reuse, 0x1e0, RZ ;  /* 0x000001e002317810 */ /* 0x040fe40007ffe0ff */
[----:B------:R-:W-:Y:S02]  /*0380*/  IADD3 R48, R2, 0x1f0, RZ ;  /* 0x000001f002307810 */ /* 0x000fe40007ffe0ff */
.L_x_3323:
[----:B------:R-:W-:Y:S01]  /*0390*/  IABS R4, c[0x0][0x1d8] ;  /* 0x0000760000047a13 */ /* 0x000fe20000000000 */
[----:B------:R-:W-:Y:S01]  /*03a0*/  UMOV UR6, URZ ;  /* 0x0000003f00067c82 */ /* 0x000fe20008000000 */
[----:B------:R-:W-:Y:S01]  /*03b0*/  IABS R5, UR9 ;  /* 0x0000000900057c13 */ /* 0x000fe20008000000 */
[----:B0-----:R-:W-:Y:S01]  /*03c0*/  CS2R R40, SRZ ;  /* 0x0000000000287805 */ /* 0x001fe2000001ff00 */
        /* <DEDUP_REMOVED lines=9> */
[----:B------:R-:W-:Y:S02]  /*0460*/  ISETP.GE.U32.AND P4, PT, R25, c[0x0][0x1c8], PT ;  /* 0x0000720019007a0c */ /* 0x000fe40003f86070 */
[----:B------:R-:W-:-:S02]  /*0470*/  ISETP.GT.U32.OR P2, PT, R47, 0x2ff, P2 ;  /* 0x000002ff2f00780c */ /* 0x000fc40001744470 */
[----:B------:R-:W-:Y:S02]  /*0480*/  SHF.R.S32.HI R6, RZ, 0x1f, R25 ;  /* 0x0000001fff067819 */ /* 0x000fe40000011419 */
[----:B------:R-:W-:Y:S02]  /*0490*/  ISETP.GE.U32.AND P3, PT, R14, c[0x0][0x1c8], PT ;  /* 0x000072000e007a0c */ /* 0x000fe40003f66070 */
[----:B------:R-:W-:Y:S02]  /*04a0*/  SHF.R.S32.HI R54, RZ, 0x1f, R14 ;  /* 0x0000001fff367819 */ /* 0x000fe4000001140e */
[----:B------:R-:W-:Y:S01]  /*04b0*/  ISETP.GE.AND.EX P4, PT, R6, c[0x0][0x1cc], PT, P4 ;  /* 0x0000730006007a0c */ /* 0x000fe20003f86340 */
[----:B0-----:R-:W0:Y:S01]  /*04c0*/  I2F.RP R0, UR11 ;  /* 0x0000000b00007d06 */ /* 0x001e220008209400 */
[----:B------:R-:W-:Y:S02]  /*04d0*/  ISETP.GE.AND.EX P3, PT, R54, c[0x0][0x1cc], PT, P3 ;  /* 0x0000730036007a0c */ /* 0x000fe40003f66330 */
[----:B------:R-:W-:-:S02]  /*04e0*/  ISETP.GT.U32.OR P4, PT, R47, 0x2ff, P4 ;  /* 0x000002ff2f00780c */ /* 0x000fc40002784470 */
[----:B------:R-:W-:Y:S02]  /*04f0*/  ISETP.GT.U32.OR P3, PT, R47, 0x2ff, P3 ;  /* 0x000002ff2f00780c */ /* 0x000fe40001f64470 */
[C---:B------:R-:W-:Y:S02]  /*0500*/  IADD3 R23, R2.reuse, 0x40, RZ ;  /* 0x0000004002177810 */ /* 0x040fe40007ffe0ff */
[----:B------:R-:W-:Y:S02]  /*0510*/  IADD3 R22, R2, 0x50, RZ ;  /* 0x0000005002167810 */ /* 0x000fe40007ffe0ff */
[----:B------:R-:W-:Y:S02]  /*0520*/  ISETP.GE.U32.AND P5, PT, R23, c[0x0][0x1c8], PT ;  /* 0x0000720017007a0c */ /* 0x000fe40003fa6070 */
[----:B------:R-:W-:Y:S02]  /*0530*/  SHF.R.S32.HI R24, RZ, 0x1f, R23 ;  /* 0x0000001fff187819 */ /* 0x000fe40000011417 */
[----:B------:R-:W-:Y:S01]  /*0540*/  SHF.R.S32.HI R20, RZ, 0x1f, R22 ;  /* 0x0000001fff147819 */ /* 0x000fe20000011416 */
[----:B0-----:R-:W0:Y:S01]  /*0550*/  MUFU.RCP R0, R0 ;  /* 0x0000000000007308 */ /* 0x001e220000001000 */
[----:B------:R-:W-:Y:S01]  /*0560*/  ISETP.GE.AND.EX P5, PT, R24, c[0x0][0x1cc], PT, P5 ;  /* 0x0000730018007a0c */ /* 0x000fe20003fa6350 */
[----:B------:R-:W-:-:S04]  /*0570*/  @!P4 IMAD R10, R6, c[0x0][0x1c0], RZ ;  /* 0x00007000060aca24 */ /* 0x000fc800078e02ff */
[----:B------:R-:W-:Y:S01]  /*0580*/  @!P4 IMAD R21, R25, c[0x0][0x1c4], R10 ;  /* 0x000071001915ca24 */ /* 0x000fe200078e020a */
[----:B0-----:R-:W-:Y:S02]  /*0590*/  IADD3 R3, R0, 0xffffffe, RZ ;  /* 0x0ffffffe00037810 */ /* 0x001fe40007ffe0ff */
[----:B------:R-:W-:-:S04]  /*05a0*/  SHF.R.S32.HI R0, RZ, 0x1f, R46 ;  /* 0x0000001fff007819 */ /* 0x000fc8000001142e */
[----:B------:R-:W0:Y:S02]  /*05b0*/  F2I.FTZ.U32.TRUNC.NTZ R3, R3 ;  /* 0x0000000300037305 */ /* 0x000e24000021f000 */
[----:B0-----:R-:W0:Y:S02]  /*05c0*/  R2UR UR7, R3 ;  /* 0x00000000030773c2 */ /* 0x001e2400000e0000 */
[----:B0-----:R-:W-:-:S04]  /*05d0*/  UIADD3 UR5, URZ, -UR7, URZ ;  /* 0x800000073f057290 */ /* 0x001fc8000fffe03f */
[----:B------:R-:W-:-:S04]  /*05e0*/  UIMAD UR5, UR5, UR11, URZ ;  /* 0x0000000b050572a4 */ /* 0x000fc8000f8e023f */
[----:B------:R-:W-:-:S04]  /*05f0*/  UIMAD.WIDE.U32 UR6, UR7, UR5, UR6 ;  /* 0x00000005070672a5 */ /* 0x000fc8000f8e0006 */
[----:B-1----:R-:W-:-:S04]  /*0600*/  UIMAD.WIDE.U32 UR6, UR7, UR10, URZ ;  /* 0x0000000a070672a5 */ /* 0x002fc8000f8e003f */
[----:B------:R-:W-:-:S03]  /*0610*/  UIADD3 UR5, -UR7, URZ, URZ ;  /* 0x0000003f07057290 */ /* 0x000fc6000fffe13f */
[----:B------:R-:W-:Y:S02]  /*0620*/  ULDC UR6, c[0x0][0x1d8] ;  /* 0x0000760000067ab9 */ /* 0x000fe40000000800 */
[----:B------:R-:W-:-:S04]  /*0630*/  UIMAD UR5, UR11, UR5, UR10 ;  /* 0x000000050b0572a4 */ /* 0x000fc8000f8e020a */
[----:B------:R-:W-:-:S11]  /*0640*/  UISETP.GT.U32.AND UP0, UPT, UR11, UR5, UPT ;  /* 0x000000050b00728c */ /* 0x000fd6000bf04070 */
[----:B------:R-:W-:Y:S02]  /*0650*/  @!UP0 UIADD3 UR5, UR5, -UR11, URZ ;  /* 0x8000000b05058290 */ /* 0x000fe4000fffe03f */
[----:B------:R-:W-:Y:S02]  /*0660*/  @!UP0 UIADD3 UR7, UR7, 0x1, URZ ;  /* 0x0000000107078890 */ /* 0x000fe4000fffe03f */
[----:B------:R-:W-:Y:S02]  /*0670*/  UISETP.GE.U32.AND UP1, UPT, UR5, UR11, UPT ;  /* 0x0000000b0500728c */ /* 0x000fe4000bf26070 */
[----:B------:R-:W-:Y:S02]  /*0680*/  ULOP3.LUT UR5, UR9, UR6, URZ, 0x3c, !UPT ;  /* 0x0000000609057292 */ /* 0x000fe4000f8e3c3f */
[----:B------:R-:W-:Y:S02]  /*0690*/  ULDC.64 UR10, c[0x0][0x1d0] ;  /* 0x00007400000a7ab9 */ /* 0x000fe40000000a00 */
[----:B------:R-:W-:-:S05]  /*06a0*/  UISETP.GE.AND UP0, UPT, UR5, URZ, UPT ;  /* 0x0000003f0500728c */ /* 0x000fca000bf06270 */
[----:B------:R-:W-:Y:S02]  /*06b0*/  @UP1 UIADD3 UR7, UR7, 0x1, URZ ;  /* 0x0000000107071890 */ /* 0x000fe4000fffe03f */
[----:B------:R-:W-:-:S04]  /*06c0*/  UISETP.NE.AND UP1, UPT, URZ, UR6, UPT ;  /* 0x000000063f00728c */ /* 0x000fc8000bf25270 */
[----:B------:R-:W-:-:S07]  /*06d0*/  @!UP0 UIADD3 UR7, -UR7, URZ, URZ ;  /* 0x0000003f07078290 */ /* 0x000fce000fffe13f */
[----:B------:R-:W-:-:S04]  /*06e0*/  @!UP1 ULOP3.LUT UR7, URZ, UR6, URZ, 0x33, !UPT ;  /* 0x000000063f079292 */ /* 0x000fc8000f8e333f */
[----:B------:R-:W-:-:S04]  /*06f0*/  UIADD3 UR5, -UR7, URZ, URZ ;  /* 0x0000003f07057290 */ /* 0x000fc8000fffe13f */
[----:B------:R-:W-:-:S04]  /*0700*/  UIMAD UR5, UR5, UR6, UR9 ;  /* 0x00000006050572a4 */ /* 0x000fc8000f8e0209 */
[----:B------:R-:W-:Y:S02]  /*0710*/  UIMAD UR14, UR5, 0x60, URZ ;  /* 0x00000060050e78a4 */ /* 0x000fe4000f8e023f */
[----:B------:R-:W-:-:S04]  /*0720*/  USHF.R.S32.HI UR5, URZ, 0x1f, UR7 ;  /* 0x0000001f3f057899 */ /* 0x000fc80008011407 */
[----:B------:R-:W-:Y:S01]  /*0730*/  MOV R3, UR14 ;  /* 0x0000000e00037c02 */ /* 0x000fe20008000f00 */
[----:B------:R-:W-:Y:S01]  /*0740*/  UIMAD UR5, UR5, UR10, URZ ;  /* 0x0000000a050572a4 */ /* 0x000fe2000f8e023f */
[----:B------:R-:W-:-:S03]  /*0750*/  IADD3 R16, P1, R46, UR14, RZ ;  /* 0x0000000e2e107c10 */ /* 0x000fc6000ff3e0ff */
[----:B------:R-:W-:Y:S01]  /*0760*/  UIMAD UR5, UR7, UR11, UR5 ;  /* 0x0000000b070572a4 */ /* 0x000fe2000f8e0205 */
[----:B------:R-:W-:Y:S01]  /*0770*/  LEA.HI.X.SX32 R17, R3, R0, 0x1, P1 ;  /* 0x0000000003117211 */ /* 0x000fe200008f0eff */
[----:B------:R-:W-:Y:S01]  /*0780*/  @!P2 IMAD R0, R53, c[0x0][0x1c0], RZ ;  /* 0x000070003500aa24 */ /* 0x000fe200078e02ff */
[----:B------:R-:W-:Y:S02]  /*0790*/  MOV R3, UR7 ;  /* 0x0000000700037c02 */ /* 0x000fe40008000f00 */
[----:B------:R-:W-:-:S03]  /*07a0*/  ISETP.GE.U32.AND P1, PT, R22, c[0x0][0x1c8], PT ;  /* 0x0000720016007a0c */ /* 0x000fc60003f26070 */
[----:B------:R-:W-:-:S04]  /*07b0*/  IMAD.WIDE.U32 R16, R3, c[0x0][0x1d0], R16 ;  /* 0x0000740003107a25 */ /* 0x000fc800078e0010 */
[----:B------:R-:W-:Y:S01]  /*07c0*/  @!P2 IMAD R3, R7, c[0x0][0x1c4], R0 ;  /* 0x000071000703aa24 */ /* 0x000fe200078e0200 */
[----:B------:R-:W-:Y:S01]  /*07d0*/  IADD3 R19, R17, UR5, RZ ;  /* 0x0000000511137c10 */ /* 0x000fe2000fffe0ff */
[----:B------:R-:W-:Y:S01]  /*07e0*/  @!P3 IMAD R0, R54, c[0x0][0x1c0], RZ ;  /* 0x000070003600ba24 */ /* 0x000fe200078e02ff */
[-C--:B------:R-:W-:Y:S02]  /*07f0*/  @!P2 MOV R18, R16.reuse ;  /* 0x000000100012a202 */ /* 0x080fe40000000f00 */
[----:B------:R-:W-:Y:S01]  /*0800*/  @!P3 MOV R6, R16 ;  /* 0x000000100006b202 */ /* 0x000fe20000000f00 */
[----:B------:R-:W-:Y:S02]  /*0810*/  @!P3 IMAD R11, R14, c[0x0][0x1c4], R0 ;  /* 0x000071000e0bba24 */ /* 0x000fe400078e0200 */
[----:B------:R-:W-:Y:S01]  /*0820*/  @!P2 IMAD.WIDE.U32 R4, R7, c[0x0][0x1c0], R18 ;  /* 0x000070000704aa25 */ /* 0x000fe200078e0012 */
[----:B------:R-:W-:-:S04]  /*0830*/  SHF.R.S32.HI R7, RZ, 0x1f, R2 ;  /* 0x0000001fff077819 */ /* 0x000fc80000011402 */
[----:B------:R-:W-:Y:S01]  /*0840*/  @!P2 IADD3 R3, R5, R3, RZ ;  /* 0x000000030503a210 */ /* 0x000fe20007ffe0ff */
[----:B------:R-:W-:Y:S01]  /*0850*/  @P0 IMAD R5, R7, c[0x0][0x1c0], RZ ;  /* 0x0000700007050a24 */ /* 0x000fe200078e02ff */
[C---:B------:R-:W-:Y:S02]  /*0860*/  @!P2 LEA R12, P6, R4.reuse, c[0x0][0x170], 0x1 ;  /* 0x00005c00040caa11 */ /* 0x040fe400078c08ff */
[-C--:B------:R-:W-:Y:S02]  /*0870*/  @!P3 MOV R7, R19.reuse ;  /* 0x000000130007b202 */ /* 0x080fe40000000f00 */
[----:B------:R-:W-:Y:S01]  /*0880*/  @!P2 LEA.HI.X R13, R4, c[0x0][0x174], R3, 0x1, P6 ;  /* 0x00005d00040daa11 */ /* 0x000fe200030f0c03 */
[----:B------:R-:W-:Y:S01]  /*0890*/  @P0 IMAD R3, R2, c[0x0][0x1c4], R5 ;  /* 0x0000710002030a24 */ /* 0x000fe200078e0205 */
[----:B------:R-:W-:Y:S01]  /*08a0*/  @P0 MOV R4, R16 ;  /* 0x0000001000040202 */ /* 0x000fe20000000f00 */
[----:B------:R-:W-:Y:S01]  /*08b0*/  @!P3 IMAD.WIDE.U32 R6, R14, c[0x0][0x1c0], R6 ;  /* 0x000070000e06ba25 */ /* 0x000fe200078e0006 */
[----:B------:R-:W-:Y:S01]  /*08c0*/  @P0 MOV R5, R19 ;  /* 0x0000001300050202 */ /* 0x000fe20000000f00 */
[----:B------:R0:W2:Y:S01]  /*08d0*/  @!P2 LDG.E R39, [R12.64] ;  /* 0x0000000c0c27a981 */ /* 0x0000a2000c1e1900 */
[----:B------:R-:W-:-:S02]  /*08e0*/  ISETP.GE.AND.EX P6, PT, R20, c[0x0][0x1cc], PT, P1 ;  /* 0x0000730014007a0c */ /* 0x000fc40003fc6310 */
[C---:B------:R-:W-:Y:S01]  /*08f0*/  ISETP.GT.U32.OR P1, PT, R47.reuse, 0x2ff, P5 ;  /* 0x000002ff2f00780c */ /* 0x040fe20002f24470 */
[----:B------:R-:W-:Y:S01]  /*0900*/  @P0 IMAD.WIDE.U32 R4, R2, c[0x0][0x1c0], R4 ;  /* 0x0000700002040a25 */ /* 0x000fe200078e0004 */
[----:B------:R-:W-:-:S03]  /*0910*/  ISETP.GT.U32.OR P5, PT, R47, 0x2ff, P6 ;  /* 0x000002ff2f00780c */ /* 0x000fc600037a4470 */
[----:B------:R-:W-:Y:S01]  /*0920*/  @P0 IMAD.IADD R3, R5, 0x1, R3 ;  /* 0x0000000105030824 */ /* 0x000fe200078e0203 */
[C---:B------:R-:W-:Y:S02]  /*0930*/  @P0 LEA R8, P6, R4.reuse, c[0x0][0x170], 0x1 ;  /* 0x00005c0004080a11 */ /* 0x040fe400078c08ff */
[----:B------:R-:W-:Y:S02]  /*0940*/  @!P4 MOV R5, R19 ;  /* 0x000000130005c202 */ /* 0x000fe40000000f00 */
[----:B------:R-:W-:Y:S02]  /*0950*/  @P0 LEA.HI.X R9, R4, c[0x0][0x174], R3, 0x1, P6 ;  /* 0x00005d0004090a11 */ /* 0x000fe400030f0c03 */
[----:B------:R-:W-:Y:S01]  /*0960*/  @!P4 MOV R4, R16 ;  /* 0x000000100004c202 */ /* 0x000fe20000000f00 */
[----:B------:R-:W-:Y:S01]  /*0970*/  @!P1 IMAD R0, R24, c[0x0][0x1c0], RZ ;  /* 0x0000700018009a24 */ /* 0x000fe200078e02ff */
[----:B------:R-:W-:Y:S01]  /*0980*/  @!P3 IADD3 R3, R7, R11, RZ ;  /* 0x0000000b0703b210 */ /* 0x000fe20007ffe0ff */
[----:B------:R-:W-:Y:S01]  /*0990*/  @!P5 IMAD R20, R20, c[0x0][0x1c0], RZ ;  /* 0x000070001414da24 */ /* 0x000fe200078e02ff */
[C---:B------:R-:W-:Y:S01]  /*09a0*/  @!P3 LEA R14, P6, R6.reuse, c[0x0][0x170], 0x1 ;  /* 0x00005c00060eba11 */ /* 0x040fe200078c08ff */
[----:B------:R-:W-:Y:S01]  /*09b0*/  @!P4 IMAD.WIDE.U32 R4, R25, c[0x0][0x1c0], R4 ;  /* 0x000070001904ca25 */ /* 0x000fe200078e0004 */
[----:B------:R-:W-:Y:S01]  /*09c0*/  @!P1 MOV R7, R19 ;  /* 0x0000001300079202 */ /* 0x000fe20000000f00 */
[----:B------:R1:W3:Y:S01]  /*09d0*/  @P0 LDG.E R41, [R8.64] ;  /* 0x0000000c08290981 */ /* 0x0002e2000c1e1900 */
[----:B------:R-:W-:-:S02]  /*09e0*/  @!P3 LEA.HI.X R15, R6, c[0x0][0x174], R3, 0x1, P6 ;  /* 0x00005d00060fba11 */ /* 0x000fc400030f0c03 */
[----:B------:R-:W-:Y:S02]  /*09f0*/  @!P1 MOV R6, R16 ;  /* 0x0000001000069202 */ /* 0x000fe40000000f00 */
[----:B------:R-:W-:Y:S01]  /*0a00*/  @!P4 IADD3 R3, R5, R21, RZ ;  /* 0x000000150503c210 */ /* 0x000fe20007ffe0ff */
[C---:B------:R-:W-:Y:S01]  /*0a10*/  @!P1 IMAD R5, R23.reuse, c[0x0][0x1c4], R0 ;  /* 0x0000710017059a24 */ /* 0x040fe200078e0200 */
[----:B------:R4:W5:Y:S01]  /*0a20*/  @!P3 LDG.E R40, [R14.64] ;  /* 0x0000000c0e28b981 */ /* 0x000962000c1e1900 */
[----:B------:R-:W-:Y:S01]  /*0a30*/  @!P1 IMAD.WIDE.U32 R6, R23, c[0x0][0x1c0], R6 ;  /* 0x0000700017069a25 */ /* 0x000fe200078e0006 */
[----:B------:R-:W-:Y:S02]  /*0a40*/  ISETP.GE.U32.AND P3, PT, R77, c[0x0][0x1c8], PT ;  /* 0x000072004d007a0c */ /* 0x000fe40003f66070 */
[----:B------:R-:W-:Y:S01]  /*0a50*/  SHF.R.S32.HI R59, RZ, 0x1f, R77 ;  /* 0x0000001fff3b7819 */ /* 0x000fe2000001144d */
[----:B------:R-:W-:Y:S01]  /*0a60*/  @!P5 IMAD R23, R22, c[0x0][0x1c4], R20 ;  /* 0x000071001617da24 */ /* 0x000fe200078e0214 */
[----:B------:R-:W-:-:S02]  /*0a70*/  @!P4 LEA R10, P6, R4, c[0x0][0x170], 0x1 ;  /* 0x00005c00040aca11 */ /* 0x000fc400078c08ff */
[----:B------:R-:W-:Y:S02]  /*0a80*/  @!P5 MOV R20, R16 ;  /* 0x000000100014d202 */ /* 0x000fe40000000f00 */
[----:B------:R-:W-:Y:S02]  /*0a90*/  @!P5 MOV R21, R19 ;  /* 0x000000130015d202 */ /* 0x000fe40000000f00 */
[----:B------:R-:W-:Y:S02]  /*0aa0*/  ISETP.GE.AND.EX P3, PT, R59, c[0x0][0x1cc], PT, P3 ;  /* 0x000073003b007a0c */ /* 0x000fe40003f66330 */
[----:B------:R-:W-:Y:S01]  /*0ab0*/  @!P4 LEA.HI.X R11, R4, c[0x0][0x174], R3, 0x1, P6 ;  /* 0x00005d00040bca11 */ /* 0x000fe200030f0c03 */
[----:B------:R-:W-:Y:S01]  /*0ac0*/  @!P5 IMAD.WIDE.U32 R20, R22, c[0x0][0x1c0], R20 ;  /* 0x000070001614da25 */ /* 0x000fe200078e0014 */
[----:B------:R-:W-:Y:S02]  /*0ad0*/  @!P1 IADD3 R3, R7, R5, RZ ;  /* 0x0000000507039210 */ /* 0x000fe40007ffe0ff */
[----:B------:R-:W-:-:S02]  /*0ae0*/  @!P1 LEA R4, P6, R6, c[0x0][0x170], 0x1 ;  /* 0x00005c0006049a11 */ /* 0x000fc400078c08ff */
[----:B------:R-:W-:Y:S01]  /*0af0*/  ISETP.GT.U32.OR P3, PT, R47, 0x2ff, P3 ;  /* 0x000002ff2f00780c */ /* 0x000fe20001f64470 */
[----:B------:R-:W-:Y:S01]  /*0b00*/  IMAD.MOV.U32 R0, RZ, RZ, RZ ;  /* 0x000000ffff007224 */ /* 0x000fe200078e00ff */
[----:B------:R-:W-:Y:S02]  /*0b10*/  @!P1 LEA.HI.X R5, R6, c[0x0][0x174], R3, 0x1, P6 ;  /* 0x00005d0006059a11 */ /* 0x000fe400030f0c03 */
[----:B------:R-:W-:Y:S02]  /*0b20*/  ISETP.GE.U32.AND P2, PT, R76, c[0x0][0x1c8], PT ;  /* 0x000072004c007a0c */ /* 0x000fe40003f46070 */
[----:B------:R-:W-:Y:S01]  /*0b30*/  SHF.R.S32.HI R26, RZ, 0x1f, R76 ;  /* 0x0000001fff1a7819 */ /* 0x000fe2000001144c */
[----:B------:R0:W2:Y:S01]  /*0b40*/  @!P4 LDG.E R0, [R10.64] ;  /* 0x0000000c0a00c981 */ /* 0x0000a2000c1e1900 */
[----:B------:R-:W-:Y:S02]  /*0b50*/  @!P5 IADD3 R3, R21, R23, RZ ;  /* 0x000000171503d210 */ /* 0x000fe40007ffe0ff */
[----:B------:R-:W-:Y:S01]  /*0b60*/  @!P5 LEA R6, P6, R20, c[0x0][0x170], 0x1 ;  /* 0x00005c001406da11 */ /* 0x000fe200078c08ff */
[----:B------:R0:W2:Y:S01]  /*0b70*/  @!P1 LDG.E R38, [R4.64] ;  /* 0x0000000c04269981 */ /* 0x0000a2000c1e1900 */
[----:B------:R-:W-:-:S02]  /*0b80*/  ISETP.GE.AND.EX P2, PT, R26, c[0x0][0x1cc], PT, P2 ;  /* 0x000073001a007a0c */ /* 0x000fc40003f46320 */
[----:B------:R-:W-:Y:S02]  /*0b90*/  @!P5 LEA.HI.X R7, R20, c[0x0][0x174], R3, 0x1, P6 ;  /* 0x00005d001407da11 */ /* 0x000fe400030f0c03 */
[----:B------:R-:W-:Y:S02]  /*0ba0*/  ISETP.GE.U32.AND P6, PT, R75, c[0x0][0x1c8], PT ;  /* 0x000072004b007a0c */ /* 0x000fe40003fc6070 */
[----:B------:R-:W-:Y:S02]  /*0bb0*/  SHF.R.S32.HI R25, RZ, 0x1f, R75 ;  /* 0x0000001fff197819 */ /* 0x000fe4000001144b */
[----:B------:R-:W-:Y:S01]  /*0bc0*/  ISETP.GT.U32.OR P4, PT, R47, 0x2ff, P2 ;  /* 0x000002ff2f00780c */ /* 0x000fe20001784470 */
[----:B------:R-:W-:Y:S01]  /*0bd0*/  HFMA2.MMA R3, -RZ, RZ, 0, 0 ;  /* 0x00000000ff037435 */ /* 0x000fe200000001ff */
[----:B------:R-:W-:Y:S01]  /*0be0*/  ISETP.GE.AND.EX P1, PT, R25, c[0x0][0x1cc], PT, P6 ;  /* 0x0000730019007a0c */ /* 0x000fe20003f26360 */
[----:B0-----:R-:W-:Y:S01]  /*0bf0*/  @!P3 IMAD R10, R59, c[0x0][0x1c0], RZ ;  /* 0x000070003b0aba24 */ /* 0x001fe200078e02ff */
[----:B------:R-:W-:-:S02]  /*0c00*/  @!P3 MOV R4, R16 ;  /* 0x000000100004b202 */ /* 0x000fc40000000f00 */
[----:B------:R-:W-:Y:S02]  /*0c10*/  @!P3 MOV R5, R19 ;  /* 0x000000130005b202 */ /* 0x000fe40000000f00 */
[----:B------:R-:W-:Y:S02]  /*0c20*/  ISETP.GE.U32.AND P2, PT, R74, c[0x0][0x1c8], PT ;  /* 0x000072004a007a0c */ /* 0x000fe40003f46070 */
[----:B------:R-:W-:Y:S01]  /*0c30*/  SHF.R.S32.HI R24, RZ, 0x1f, R74 ;  /* 0x0000001fff187819 */ /* 0x000fe2000001144a */
[----:B------:R0:W2:Y:S01]  /*0c40*/  @!P5 LDG.E R3, [R6.64] ;  /* 0x0000000c0603d981 */ /* 0x0000a2000c1e1900 */
[----:B------:R-:W-:Y:S02]  /*0c50*/  ISETP.GE.U32.AND P6, PT, R73, c[0x0][0x1c8], PT ;  /* 0x0000720049007a0c */ /* 0x000fe40003fc6070 */
[----:B------:R-:W-:Y:S02]  /*0c60*/  SHF.R.S32.HI R22, RZ, 0x1f, R73 ;  /* 0x0000001fff167819 */ /* 0x000fe40000011449 */
[----:B------:R-:W-:Y:S01]  /*0c70*/  ISETP.GT.U32.OR P1, PT, R47, 0x2ff, P1 ;  /* 0x000002ff2f00780c */ /* 0x000fe20000f24470 */
[C---:B------:R-:W-:Y:S01]  /*0c80*/  @!P3 IMAD R11, R77.reuse, c[0x0][0x1c4], R10 ;  /* 0x000071004d0bba24 */ /* 0x040fe200078e020a */
[----:B------:R-:W-:Y:S01]  /*0c90*/  ISETP.GE.AND.EX P2, PT, R24, c[0x0][0x1cc], PT, P2 ;  /* 0x0000730018007a0c */ /* 0x000fe20003f46320 */
[----:B------:R-:W-:Y:S01]  /*0ca0*/  @!P3 IMAD.WIDE.U32 R4, R77, c[0x0][0x1c0], R4 ;  /* 0x000070004d04ba25 */ /* 0x000fe200078e0004 */
[----:B------:R-:W-:-:S02]  /*0cb0*/  ISETP.GE.AND.EX P6, PT, R22, c[0x0][0x1cc], PT, P6 ;  /* 0x0000730016007a0c */ /* 0x000fc40003fc6360 */
[C---:B------:R-:W-:Y:S01]  /*0cc0*/  ISETP.GT.U32.OR P2, PT, R47.reuse, 0x2ff, P2 ;  /* 0x000002ff2f00780c */ /* 0x040fe20001744470 */
[----:B------:R-:W-:Y:S01]  /*0cd0*/  @!P4 IMAD R13, R26, c[0x0][0x1c0], RZ ;  /* 0x000070001a0dca24 */ /* 0x000fe200078e02ff */
[----:B------:R-:W-:Y:S02]  /*0ce0*/  ISETP.GT.U32.OR P5, PT, R47, 0x2ff, P6 ;  /* 0x000002ff2f00780c */ /* 0x000fe400037a4470 */
[----:B------:R-:W-:Y:S02]  /*0cf0*/  @!P3 IADD3 R5, R5, R11, RZ ;  /* 0x0000000b0505b210 */ /* 0x000fe40007ffe0ff */
[----:B------:R-:W-:Y:S02]  /*0d00*/  @!P3 LEA R12, P6, R4, c[0x0][0x170], 0x1 ;  /* 0x00005c00040cba11 */ /* 0x000fe400078c08ff */
[-C--:B------:R-:W-:Y:S02]  /*0d10*/  @!P4 MOV R10, R16.reuse ;  /* 0x00000010000ac202 */ /* 0x080fe40000000f00 */
[-C--:B------:R-:W-:Y:S01]  /*0d20*/  @!P4 MOV R11, R19.reuse ;  /* 0x00000013000bc202 */ /* 0x080fe20000000f00 */
[----:B----4-:R-:W-:Y:S01]  /*0d30*/  @!P4 IMAD R15, R76, c[0x0][0x1c4], R13 ;  /* 0x000071004c0fca24 */ /* 0x010fe200078e020d */
[----:B------:R-:W-:Y:S01]  /*0d40*/  @!P3 LEA.HI.X R13, R4, c[0x0][0x174], R5, 0x1, P6 ;  /* 0x00005d00040dba11 */ /* 0x000fe200030f0c05 */
[----:B------:R-:W-:Y:S01]  /*0d50*/  @!P1 IMAD R14, R25, c[0x0][0x1c0], RZ ;  /* 0x00007000190e9a24 */ /* 0x000fe200078e02ff */
[----:B------:R-:W-:Y:S01]  /*0d60*/  @!P1 MOV R4, R16 ;  /* 0x0000001000049202 */ /* 0x000fe20000000f00 */
[----:B------:R-:W-:Y:S01]  /*0d70*/  @!P4 IMAD.WIDE.U32 R10, R76, c[0x0][0x1c0], R10 ;  /* 0x000070004c0aca25 */ /* 0x000fe200078e000a */
[----:B------:R-:W-:-:S03]  /*0d80*/  @!P1 MOV R5, R19 ;  /* 0x0000001300059202 */ /* 0x000fc60000000f00 */
[----:B------:R-:W-:Y:S01]  /*0d90*/  @!P1 IMAD R21, R75, c[0x0][0x1c4], R14 ;  /* 0x000071004b159a24 */ /* 0x000fe200078e020e */
[----:B0-----:R-:W-:Y:S01]  /*0da0*/  @!P4 IADD3 R7, R11, R15, RZ ;  /* 0x0000000f0b07c210 */ /* 0x001fe20007ffe0ff */
[----:B------:R-:W-:Y:S01]  /*0db0*/  @!P1 IMAD.WIDE.U32 R4, R75, c[0x0][0x1c0], R4 ;  /* 0x000070004b049a25 */ /* 0x000fe200078e0004 */
[----:B------:R-:W-:-:S03]  /*0dc0*/  @!P4 LEA R6, P6, R10, c[0x0][0x170], 0x1 ;  /* 0x00005c000a06ca11 */ /* 0x000fc600078c08ff */
[----:B------:R-:W-:Y:S01]  /*0dd0*/  @!P2 IMAD R23, R24, c[0x0][0x1c0], RZ ;  /* 0x000070001817aa24 */ /* 0x000fe200078e02ff */
[----:B------:R-:W-:Y:S01]  /*0de0*/  @!P4 LEA.HI.X R7, R10, c[0x0][0x174], R7, 0x1, P6 ;  /* 0x00005d000a07ca11 */ /* 0x000fe200030f0c07 */
[----:B------:R-:W-:Y:S01]  /*0df0*/  @!P5 IMAD R14, R22, c[0x0][0x1c0], RZ ;  /* 0x00007000160eda24 */ /* 0x000fe200078e02ff */
[----:B------:R-:W-:Y:S01]  /*0e00*/  @!P1 IADD3 R5, R5, R21, RZ ;  /* 0x0000001505059210 */ /* 0x000fe20007ffe0ff */
[----:B------:R-:W-:Y:S01]  /*0e10*/  @!P2 IMAD R15, R74, c[0x0][0x1c4], R23 ;  /* 0x000071004a0faa24 */ /* 0x000fe200078e0217 */
[C---:B------:R-:W-:Y:S01]  /*0e20*/  @!P1 LEA R10, P6, R4.reuse, c[0x0][0x170], 0x1 ;  /* 0x00005c00040a9a11 */ /* 0x040fe200078c08ff */
[----:B------:R-:W-:Y:S01]  /*0e30*/  @!P2 IMAD.MOV.U32 R22, RZ, RZ, R16 ;  /* 0x000000ffff16a224 */ /* 0x000fe200078e0010 */
[----:B------:R-:W-:Y:S02]  /*0e40*/  @!P2 MOV R23, R19 ;  /* 0x000000130017a202 */ /* 0x000fe40000000f00 */
[----:B------:R-:W-:Y:S01]  /*0e50*/  @!P1 LEA.HI.X R11, R4, c[0x0][0x174], R5, 0x1, P6 ;  /* 0x00005d00040b9a11 */ /* 0x000fe200030f0c05 */
[----:B------:R-:W-:-:S02]  /*0e60*/  HFMA2.MMA R4, -RZ, RZ, 0, 0 ;  /* 0x00000000ff047435 */ /* 0x000fc400000001ff */
[----:B------:R-:W-:-:S04]  /*0e70*/  @!P2 IMAD.WIDE.U32 R22, R74, c[0x0][0x1c0], R22 ;  /* 0x000070004a16aa25 */ /* 0x000fc800078e0016 */
[----:B------:R-:W-:Y:S01]  /*0e80*/  @!P5 IMAD R25, R73, c[0x0][0x1c4], R14 ;  /* 0x000071004919da24 */ /* 0x000fe200078e020e */
[----:B------:R-:W-:Y:S02]  /*0e90*/  @!P2 IADD3 R5, R23, R15, RZ ;  /* 0x0000000f1705a210 */ /* 0x000fe40007ffe0ff */
[----:B------:R-:W-:Y:S01]  /*0ea0*/  @!P2 LEA R14, P6, R22, c[0x0][0x170], 0x1 ;  /* 0x00005c00160eaa11 */ /* 0x000fe200078c08ff */
[----:B------:R0:W4:Y:S01]  /*0eb0*/  @!P3 LDG.E R4, [R12.64] ;  /* 0x0000000c0c04b981 */ /* 0x000122000c1e1900 */
[----:B------:R-:W-:Y:S02]  /*0ec0*/  ISETP.GE.U32.AND P3, PT, R72, c[0x0][0x1c8], PT ;  /* 0x0000720048007a0c */ /* 0x000fe40003f66070 */
[----:B------:R-:W-:Y:S01]  /*0ed0*/  @!P2 LEA.HI.X R15, R22, c[0x0][0x174], R5, 0x1, P6 ;  /* 0x00005d00160faa11 */ /* 0x000fe200030f0c05 */
[----:B------:R-:W-:Y:S01]  /*0ee0*/  HFMA2.MMA R5, -RZ, RZ, 0, 0 ;  /* 0x00000000ff057435 */ /* 0x000fe200000001ff */
[----:B------:R-:W-:Y:S02]  /*0ef0*/  SHF.R.S32.HI R70, RZ, 0x1f, R72 ;  /* 0x0000001fff467819 */ /* 0x000fe40000011448 */
[----:B------:R-:W-:-:S02]  /*0f00*/  @!P5 MOV R20, R16 ;  /* 0x000000100014d202 */ /* 0x000fc40000000f00 */
[----:B------:R-:W-:Y:S02]  /*0f10*/  ISETP.GE.AND.EX P3, PT, R70, c[0x0][0x1cc], PT, P3 ;  /* 0x0000730046007a0c */ /* 0x000fe40003f66330 */
[----:B------:R-:W-:Y:S02]  /*0f20*/  @!P5 MOV R21, R19 ;  /* 0x000000130015d202 */ /* 0x000fe40000000f00 */
[----:B------:R-:W-:Y:S01]  /*0f30*/  ISETP.GT.U32.OR P3, PT, R47, 0x2ff, P3 ;  /* 0x000002ff2f00780c */ /* 0x000fe20001f64470 */
[----:B------:R0:W2:Y:S01]  /*0f40*/  @!P4 LDG.E R5, [R6.64] ;  /* 0x0000000c0605c981 */ /* 0x0000a2000c1e1900 */
[----:B------:R-:W-:Y:S01]  /*0f50*/  ISETP.GE.U32.AND P4, PT, R71, c[0x0][0x1c8], PT ;  /* 0x0000720047007a0c */ /* 0x000fe20003f86070 */
[----:B------:R-:W-:Y:S01]  /*0f60*/  @!P5 IMAD.WIDE.U32 R20, R73, c[0x0][0x1c0], R20 ;  /* 0x000070004914da25 */ /* 0x000fe200078e0014 */
[----:B------:R-:W-:-:S04]  /*0f70*/  SHF.R.S32.HI R27, RZ, 0x1f, R71 ;  /* 0x0000001fff1b7819 */ /* 0x000fc80000011447 */
[----:B------:R-:W-:Y:S02]  /*0f80*/  ISETP.GE.AND.EX P4, PT, R27, c[0x0][0x1cc], PT, P4 ;  /* 0x000073001b007a0c */ /* 0x000fe40003f86340 */
[----:B------:R-:W-:Y:S02]  /*0f90*/  @!P5 IADD3 R21, R21, R25, RZ ;  /* 0x000000191515d210 */ /* 0x000fe40007ffe0ff */
[C---:B0-----:R-:W-:Y:S01]  /*0fa0*/  @!P5 LEA R12, P6, R20.reuse, c[0x0][0x170], 0x1 ;  /* 0x00005c00140cda11 */ /* 0x041fe200078c08ff */
[----:B------:R-:W-:Y:S01]  /*0fb0*/  CS2R R6, SRZ ;  /* 0x0000000000067805 */ /* 0x000fe2000001ff00 */
[----:B------:R-:W-:Y:S02]  /*0fc0*/  ISETP.GT.U32.OR P4, PT, R47, 0x2ff, P4 ;  /* 0x000002ff2f00780c */ /* 0x000fe40002784470 */
[----:B------:R-:W-:Y:S01]  /*0fd0*/  @!P5 LEA.HI.X R13, R20, c[0x0][0x174], R21, 0x1, P6 ;  /* 0x00005d00140dda11 */ /* 0x000fe200030f0c15 */
[----:B------:R-:W-:Y:S02]  /*0fe0*/  @!P3 IMAD R21, R70, c[0x0][0x1c0], RZ ;  /* 0x000070004615ba24 */ /* 0x000fe400078e02ff */
[----:B------:R0:W2:Y:S01]  /*0ff0*/  @!P1 LDG.E R6, [R10.64] ;  /* 0x0000000c0a069981 */ /* 0x0000a2000c1e1900 */
[----:B------:R-:W-:-:S02]  /*1000*/  SHF.R.S32.HI R26, RZ, 0x1f, R69 ;  /* 0x0000001fff1a7819 */ /* 0x000fc40000011445 */
[-C--:B------:R-:W-:Y:S01]  /*1010*/  @!P3 MOV R20, R16.reuse ;  /* 0x000000100014b202 */ /* 0x080fe20000000f00 */
[----:B------:R1:W2:Y:S01]  /*1020*/  @!P2 LDG.E R7, [R14.64] ;  /* 0x0000000c0e07a981 */ /* 0x0002a2000c1e1900 */
[----:B------:R-:W-:Y:S01]  /*1030*/  ISETP.GE.U32.AND P2, PT, R69, c[0x0][0x1c8], PT ;  /* 0x0000720045007a0c */ /* 0x000fe20003f46070 */
[----:B0-----:R-:W-:Y:S01]  /*1040*/  @!P3 IMAD R11, R72, c[0x0][0x1c4], R21 ;  /* 0x00007100480bba24 */ /* 0x001fe200078e0215 */
[----:B------:R-:W-:Y:S02]  /*1050*/  @!P3 MOV R21, R19 ;  /* 0x000000130015b202 */ /* 0x000fe40000000f00 */
[----:B------:R-:W-:Y:S01]  /*1060*/  ISETP.GE.AND.EX P2, PT, R26, c[0x0][0x1cc], PT, P2 ;  /* 0x000073001a007a0c */ /* 0x000fe20003f46320 */
[----:B-1----:R-:W-:Y:S01]  /*1070*/  @!P4 IMAD R14, R27, c[0x0][0x1c0], RZ ;  /* 0x000070001b0eca24 */ /* 0x002fe200078e02ff */
[----:B------:R-:W-:Y:S01]  /*1080*/  ISETP.GE.U32.AND P1, PT, R68, c[0x0][0x1c8], PT ;  /* 0x0000720044007a0c */ /* 0x000fe20003f26070 */
[----:B------:R-:W-:Y:S01]  /*1090*/  @!P3 IMAD.WIDE.U32 R20, R72, c[0x0][0x1c0], R20 ;  /* 0x000070004814ba25 */ /* 0x000fe200078e0014 */
[----:B------:R-:W-:Y:S01]  /*10a0*/  SHF.R.S32.HI R24, RZ, 0x1f, R68 ;  /* 0x0000001fff187819 */ /* 0x000fe20000011444 */
[----:B------:R-:W-:Y:S01]  /*10b0*/  HFMA2.MMA R8, -RZ, RZ, 0, 0 ;  /* 0x00000000ff087435 */ /* 0x000fe200000001ff */
[----:B------:R-:W-:Y:S01]  /*10c0*/  ISETP.GT.U32.OR P2, PT, R47, 0x2ff, P2 ;  /* 0x000002ff2f00780c */ /* 0x000fe20001744470 */
[----:B------:R-:W-:Y:S01]  /*10d0*/  @!P3 IMAD.IADD R9, R21, 0x1, R11 ;  /* 0x000000011509b824 */ /* 0x000fe200078e020b */
[----:B------:R-:W-:Y:S01]  /*10e0*/  ISETP.GE.AND.EX P1, PT, R24, c[0x0][0x1cc], PT, P1 ;  /* 0x0000730018007a0c */ /* 0x000fe20003f26310 */
[----:B------:R-:W-:Y:S01]  /*10f0*/  @!P4 IMAD R21, R71, c[0x0][0x1c4], R14 ;  /* 0x000071004715ca24 */ /* 0x000fe200078e020e */
[----:B------:R-:W-:-:S02]  /*1100*/  @!P4 MOV R14, R16 ;  /* 0x00000010000ec202 */ /* 0x000fc40000000f00 */
[----:B------:R-:W-:Y:S02]  /*1110*/  @!P4 MOV R15, R19 ;  /* 0x00000013000fc202 */ /* 0x000fe40000000f00 */
[----:B------:R-:W-:Y:S01]  /*1120*/  ISETP.GT.U32.OR P1, PT, R47, 0x2ff, P1 ;  /* 0x000002ff2f00780c */ /* 0x000fe20000f24470 */
[----:B------:R0:W2:Y:S01]  /*1130*/  @!P5 LDG.E R8, [R12.64] ;  /* 0x0000000c0c08d981 */ /* 0x0000a2000c1e1900 */
[C---:B------:R-:W-:Y:S01]  /*1140*/  @!P3 LEA R10, P6, R20.reuse, c[0x0][0x170], 0x1 ;  /* 0x00005c00140aba11 */ /* 0x040fe200078c08ff */
[----:B------:R-:W-:Y:S01]  /*1150*/  @!P4 IMAD.WIDE.U32 R14, R71, c[0x0][0x1c0], R14 ;  /* 0x00007000470eca25 */ /* 0x000fe200078e000e */
[----:B------:R-:W-:Y:S02]  /*1160*/  ISETP.GE.U32.AND P5, PT, R67, c[0x0][0x1c8], PT ;  /* 0x0000720043007a0c */ /* 0x000fe40003fa6070 */
[----:B------:R-:W-:Y:S02]  /*1170*/  SHF.R.S32.HI R25, RZ, 0x1f, R67 ;  /* 0x0000001fff197819 */ /* 0x000fe40000011443 */
[----:B------:R-:W-:Y:S01]  /*1180*/  @!P3 LEA.HI.X R11, R20, c[0x0][0x174], R9, 0x1, P6 ;  /* 0x00005d00140bba11 */ /* 0x000fe200030f0c09 */
[----:B------:R-:W-:Y:S01]  /*1190*/  @!P2 IMAD R20, R26, c[0x0][0x1c0], RZ ;  /* 0x000070001a14aa24 */ /* 0x000fe200078e02ff */
[----:B------:R-:W-:-:S02]  /*11a0*/  @!P4 IADD3 R21, R15, R21, RZ ;  /* 0x000000150f15c210 */ /* 0x000fc40007ffe0ff */
[C---:B0-----:R-:W-:Y:S02]  /*11b0*/  @!P4 LEA R12, P6, R14.reuse, c[0x0][0x170], 0x1 ;  /* 0x00005c000e0cca11 */ /* 0x041fe400078c08ff */
[----:B------:R-:W-:Y:S02]  /*11c0*/  @!P2 MOV R22, R16 ;  /* 0x000000100016a202 */ /* 0x000fe40000000f00 */
[----:B------:R-:W-:Y:S02]  /*11d0*/  @!P2 MOV R23, R19 ;  /* 0x000000130017a202 */ /* 0x000fe40000000f00 */
[----:B------:R-:W-:Y:S01]  /*11e0*/  ISETP.GE.AND.EX P5, PT, R25, c[0x0][0x1cc], PT, P5 ;  /* 0x0000730019007a0c */ /* 0x000fe20003fa6350 */
[C---:B------:R-:W-:Y:S01]  /*11f0*/  @!P2 IMAD R9, R69.reuse, c[0x0][0x1c4], R20 ;  /* 0x000071004509aa24 */ /* 0x040fe200078e0214 */
[----:B------:R-:W-:Y:S01]  /*1200*/  @!P4 LEA.HI.X R13, R14, c[0x0][0x174], R21, 0x1, P6 ;  /* 0x00005d000e0dca11 */ /* 0x000fe200030f0c15 */
[----:B------:R-:W-:Y:S01]  /*1210*/  @!P2 IMAD.WIDE.U32 R22, R69, c[0x0][0x1c0], R22 ;  /* 0x000070004516aa25 */ /* 0x000fe200078e0016 */
[----:B------:R-:W-:-:S02]  /*1220*/  ISETP.GT.U32.OR P5, PT, R47, 0x2ff, P5 ;  /* 0x000002ff2f00780c */ /* 0x000fc40002fa4470 */
[----:B------:R-:W-:Y:S01]  /*1230*/  @!P1 MOV R20, R16 ;  /* 0x0000001000149202 */ /* 0x000fe20000000f00 */
[----:B------:R-:W-:Y:S01]  /*1240*/  @!P1 IMAD R15, R24, c[0x0][0x1c0], RZ ;  /* 0x00007000180f9a24 */ /* 0x000fe200078e02ff */
[----:B------:R-:W-:Y:S02]  /*1250*/  @!P1 MOV R21, R19 ;  /* 0x0000001300159202 */ /* 0x000fe40000000f00 */
[----:B------:R-:W-:Y:S01]  /*1260*/  @!P2 IADD3 R9, R23, R9, RZ ;  /* 0x000000091709a210 */ /* 0x000fe20007ffe0ff */
[----:B------:R-:W-:Y:S01]  /*1270*/  @!P1 IMAD R24, R68, c[0x0][0x1c4], R15 ;  /* 0x0000710044189a24 */ /* 0x000fe200078e020f */
[----:B------:R-:W-:Y:S01]  /*1280*/  @!P2 LEA R14, P6, R22, c[0x0][0x170], 0x1 ;  /* 0x00005c00160eaa11 */ /* 0x000fe200078c08ff */
[----:B------:R-:W-:-:S03]  /*1290*/  @!P1 IMAD.WIDE.U32 R20, R68, c[0x0][0x1c0], R20 ;  /* 0x0000700044149a25 */ /* 0x000fc600078e0014 */
[----:B------:R-:W-:Y:S02]  /*12a0*/  @!P2 LEA.HI.X R15, R22, c[0x0][0x174], R9, 0x1, P6 ;  /* 0x00005d00160faa11 */ /* 0x000fe400030f0c09 */
[----:B------:R-:W-:Y:S02]  /*12b0*/  @!P1 IADD3 R24, R21, R24, RZ ;  /* 0x0000001815189210 */ /* 0x000fe40007ffe0ff */
[C---:B------:R-:W-:Y:S01]  /*12c0*/  @!P1 LEA R22, P6, R20.reuse, c[0x0][0x170], 0x1 ;  /* 0x00005c0014169a11 */ /* 0x040fe200078c08ff */
[----:B------:R-:W-:Y:S01]  /*12d0*/  @!P5 IMAD R21, R25, c[0x0][0x1c0], RZ ;  /* 0x000070001915da24 */ /* 0x000fe200078e02ff */
[----:B------:R-:W-:Y:S01]  /*12e0*/  HFMA2.MMA R9, -RZ, RZ, 0, 0 ;  /* 0x00000000ff097435 */ /* 0x000fe200000001ff */
[----:B------:R-:W-:Y:S02]  /*12f0*/  @!P5 MOV R25, R19 ;  /* 0x000000130019d202 */ /* 0x000fe40000000f00 */
[----:B------:R-:W-:Y:S01]  /*1300*/  @!P1 LEA.HI.X R23, R20, c[0x0][0x174], R24, 0x1, P6 ;  /* 0x00005d0014179a11 */ /* 0x000fe200030f0c18 */
[----:B------:R-:W-:-:S02]  /*1310*/  @!P5 IMAD.MOV.U32 R24, RZ, RZ, R16 ;  /* 0x000000ffff18d224 */ /* 0x000fc400078e0010 */
[C---:B------:R-:W-:Y:S02]  /*1320*/  @!P5 IMAD R20, R67.reuse, c[0x0][0x1c4], R21 ;  /* 0x000071004314da24 */ /* 0x040fe400078e0215 */
[----:B------:R-:W-:Y:S02]  /*1330*/  @!P5 IMAD.WIDE.U32 R24, R67, c[0x0][0x1c0], R24 ;  /* 0x000070004318da25 */ /* 0x000fe400078e0018 */
[----:B------:R0:W2:Y:S01]  /*1340*/  @!P3 LDG.E R9, [R10.64] ;  /* 0x0000000c0a09b981 */ /* 0x0000a2000c1e1900 */
[----:B------:R-:W-:Y:S02]  /*1350*/  ISETP.GE.U32.AND P3, PT, R66, c[0x0][0x1c8], PT ;  /* 0x0000720042007a0c */ /* 0x000fe40003f66070 */
[----:B------:R-:W-:Y:S02]  /*1360*/  SHF.R.S32.HI R28, RZ, 0x1f, R66 ;  /* 0x0000001fff1c7819 */ /* 0x000fe40000011442 */
[----:B0-----:R-:W-:Y:S02]  /*1370*/  @!P5 IADD3 R11, R25, R20, RZ ;  /* 0x00000014190bd210 */ /* 0x001fe40007ffe0ff */
[----:B------:R-:W-:-:S02]  /*1380*/  @!P5 LEA R20, P6, R24, c[0x0][0x170], 0x1 ;  /* 0x00005c001814da11 */ /* 0x000fc400078c08ff */
[----:B------:R-:W-:Y:S02]  /*1390*/  ISETP.GE.AND.EX P3, PT, R28, c[0x0][0x1cc], PT, P3 ;  /* 0x000073001c007a0c */ /* 0x000fe40003f66330 */
[----:B------:R-:W-:Y:S02]  /*13a0*/  @!P5 LEA.HI.X R21, R24, c[0x0][0x174], R11, 0x1, P6 ;  /* 0x00005d001815da11 */ /* 0x000fe400030f0c0b */
[----:B------:R-:W-:Y:S01]  /*13b0*/  CS2R R10, SRZ ;  /* 0x00000000000a7805 */ /* 0x000fe2000001ff00 */
[----:B------:R-:W-:-:S05]  /*13c0*/  ISETP.GT.U32.OR P3, PT, R47, 0x2ff, P3 ;  /* 0x000002ff2f00780c */ /* 0x000fca0001f64470 */
[----:B------:R0:W2:Y:S01]  /*13d0*/  @!P4 LDG.E R10, [R12.64] ;  /* 0x0000000c0c0ac981 */ /* 0x0000a2000c1e1900 */
[----:B------:R-:W-:-:S03]  /*13e0*/  SHF.R.S32.HI R27, RZ, 0x1f, R65 ;  /* 0x0000001fff1b7819 */ /* 0x000fc60000011441 */
[----:B------:R1:W2:Y:S01]  /*13f0*/  @!P2 LDG.E R11, [R14.64] ;  /* 0x0000000c0e0ba981 */ /* 0x0002a2000c1e1900 */
[----:B------:R-:W-:Y:S01]  /*1400*/  ISETP.GE.U32.AND P2, PT, R65, c[0x0][0x1c8], PT ;  /* 0x0000720041007a0c */ /* 0x000fe20003f46070 */
[----:B0-----:R-:W-:-:S06]  /*1410*/  CS2R R12, SRZ ;  /* 0x00000000000c7805 */ /* 0x001fcc000001ff00 */
[----:B------:R0:W2:Y:S01]  /*1420*/  @!P1 LDG.E R12, [R22.64] ;  /* 0x0000000c160c9981 */ /* 0x0000a2000c1e1900 */
[----:B------:R-:W-:Y:S02]  /*1430*/  ISETP.GE.AND.EX P1, PT, R27, c[0x0][0x1cc], PT, P2 ;  /* 0x000073001b007a0c */ /* 0x000fe40003f26320 */
[----:B-1----:R-:W-:Y:S01]  /*1440*/  @!P3 MOV R14, R16 ;  /* 0x00000010000eb202 */ /* 0x002fe20000000f00 */
[----:B------:R1:W2:Y:S01]  /*1450*/  @!P5 LDG.E R13, [R20.64] ;  /* 0x0000000c140dd981 */ /* 0x0002a2000c1e1900 */
[----:B------:R-:W-:Y:S02]  /*1460*/  @!P3 MOV R15, R19 ;  /* 0x00000013000fb202 */ /* 0x000fe40000000f00 */
[----:B------:R-:W-:Y:S01]  /*1470*/  ISETP.GT.U32.OR P1, PT, R47, 0x2ff, P1 ;  /* 0x000002ff2f00780c */ /* 0x000fe20000f24470 */
[----:B0-----:R-:W-:Y:S02]  /*1480*/  @!P3 IMAD R22, R28, c[0x0][0x1c0], RZ ;  /* 0x000070001c16ba24 */ /* 0x001fe400078e02ff */
[----:B------:R-:W-:-:S04]  /*1490*/  @!P3 IMAD.WIDE.U32 R14, R66, c[0x0][0x1c0], R14 ;  /* 0x00007000420eba25 */ /* 0x000fc800078e000e */
[----:B------:R-:W-:Y:S01]  /*14a0*/  @!P3 IMAD R22, R66, c[0x0][0x1c4], R22 ;  /* 0x000071004216ba24 */ /* 0x000fe200078e0216 */
[----:B-1----:R-:W-:Y:S02]  /*14b0*/  @!P3 LEA R20, P6, R14, c[0x0][0x170], 0x1 ;  /* 0x00005c000e14ba11 */ /* 0x002fe400078c08ff */
[----:B------:R-:W-:Y:S02]  /*14c0*/  ISETP.GE.U32.AND P4, PT, R64, c[0x0][0x1c8], PT ;  /* 0x0000720040007a0c */ /* 0x000fe40003f86070 */
[----:B------:R-:W-:Y:S02]  /*14d0*/  @!P3 IADD3 R22, R15, R22, RZ ;  /* 0x000000160f16b210 */ /* 0x000fe40007ffe0ff */
[----:B------:R-:W-:Y:S02]  /*14e0*/  SHF.R.S32.HI R26, RZ, 0x1f, R64 ;  /* 0x0000001fff1a7819 */ /* 0x000fe40000011440 */
[----:B------:R-:W-:Y:S01]  /*14f0*/  @!P3 LEA.HI.X R21, R14, c[0x0][0x174], R22, 0x1, P6 ;  /* 0x00005d000e15ba11 */ /* 0x000fe200030f0c16 */
[----:B------:R-:W-:Y:S01]  /*1500*/  @!P1 IMAD R22, R27, c[0x0][0x1c0], RZ ;  /* 0x000070001b169a24 */ /* 0x000fe200078e02ff */
[----:B------:R-:W-:-:S02]  /*1510*/  @!P1 MOV R14, R16 ;  /* 0x00000010000e9202 */ /* 0x000fc40000000f00 */
[----:B------:R-:W-:Y:S02]  /*1520*/  @!P1 MOV R15, R19 ;  /* 0x00000013000f9202 */ /* 0x000fe40000000f00 */
[----:B------:R-:W-:Y:S01]  /*1530*/  ISETP.GE.AND.EX P2, PT, R26, c[0x0][0x1cc], PT, P4 ;  /* 0x000073001a007a0c */ /* 0x000fe20003f46340 */
[----:B------:R-:W-:Y:S01]  /*1540*/  @!P1 IMAD R22, R65, c[0x0][0x1c4], R22 ;  /* 0x0000710041169a24 */ /* 0x000fe200078e0216 */
[----:B------:R-:W-:Y:S01]  /*1550*/  ISETP.GE.U32.AND P4, PT, R63, c[0x0][0x1c8], PT ;  /* 0x000072003f007a0c */ /* 0x000fe20003f86070 */
[----:B------:R-:W-:Y:S01]  /*1560*/  @!P1 IMAD.WIDE.U32 R14, R65, c[0x0][0x1c0], R14 ;  /* 0x00007000410e9a25 */ /* 0x000fe200078e000e */
[----:B------:R-:W-:Y:S02]  /*1570*/  ISETP.GT.U32.OR P2, PT, R47, 0x2ff, P2 ;  /* 0x000002ff2f00780c */ /* 0x000fe40001744470 */
[----:B------:R-:W-:Y:S02]  /*1580*/  SHF.R.S32.HI R28, RZ, 0x1f, R63 ;  /* 0x0000001fff1c7819 */ /* 0x000fe4000001143f */
[----:B------:R-:W-:-:S02]  /*1590*/  @!P1 IADD3 R15, R15, R22, RZ ;  /* 0x000000160f0f9210 */ /* 0x000fc40007ffe0ff */
[----:B------:R-:W-:Y:S02]  /*15a0*/  ISETP.GE.AND.EX P4, PT, R28, c[0x0][0x1cc], PT, P4 ;  /* 0x000073001c007a0c */ /* 0x000fe40003f86340 */
[----:B------:R-:W-:Y:S02]  /*15b0*/  @!P1 LEA R22, P6, R14, c[0x0][0x170], 0x1 ;  /* 0x00005c000e169a11 */ /* 0x000fe400078c08ff */
[----:B------:R-:W-:Y:S02]  /*15c0*/  ISETP.GE.U32.AND P5, PT, R62, c[0x0][0x1c8], PT ;  /* 0x000072003e007a0c */ /* 0x000fe40003fa6070 */
[----:B------:R-:W-:Y:S02]  /*15d0*/  SHF.R.S32.HI R29, RZ, 0x1f, R62 ;  /* 0x0000001fff1d7819 */ /* 0x000fe4000001143e */
[----:B------:R-:W-:Y:S02]  /*15e0*/  ISETP.GT.U32.OR P4, PT, R47, 0x2ff, P4 ;  /* 0x000002ff2f00780c */ /* 0x000fe40002784470 */
[----:B------:R-:W-:Y:S01]  /*15f0*/  @!P1 LEA.HI.X R23, R14, c[0x0][0x174], R15, 0x1, P6 ;  /* 0x00005d000e179a11 */ /* 0x000fe200030f0c0f */
[----:B------:R-:W-:Y:S01]  /*1600*/  HFMA2.MMA R14, -RZ, RZ, 0, 0 ;  /* 0x00000000ff0e7435 */ /* 0x000fe200000001ff */
[----:B------:R-:W-:Y:S01]  /*1610*/  ISETP.GE.AND.EX P5, PT, R29, c[0x0][0x1cc], PT, P5 ;  /* 0x000073001d007a0c */ /* 0x000fe20003fa6350 */
[----:B------:R-:W-:Y:S01]  /*1620*/  @!P2 IMAD R26, R26, c[0x0][0x1c0], RZ ;  /* 0x000070001a1aaa24 */ /* 0x000fe200078e02ff */
[----:B------:R-:W-:-:S02]  /*1630*/  @!P2 MOV R24, R16 ;  /* 0x000000100018a202 */ /* 0x000fc40000000f00 */
[----:B------:R-:W-:Y:S02]  /*1640*/  @!P2 MOV R25, R19 ;  /* 0x000000130019a202 */ /* 0x000fe40000000f00 */
[----:B------:R-:W-:Y:S01]  /*1650*/  ISETP.GT.U32.OR P5, PT, R47, 0x2ff, P5 ;  /* 0x000002ff2f00780c */ /* 0x000fe20002fa4470 */
[C---:B------:R-:W-:Y:S02]  /*1660*/  @!P2 IMAD R26, R64.reuse, c[0x0][0x1c4], R26 ;  /* 0x00007100401aaa24 */ /* 0x040fe400078e021a */
[----:B------:R-:W-:Y:S01]  /*1670*/  @!P2 IMAD.WIDE.U32 R24, R64, c[0x0][0x1c0], R24 ;  /* 0x000070004018aa25 */ /* 0x000fe200078e0018 */
[----:B------:R0:W2:Y:S03]  /*1680*/  @!P3 LDG.E R14, [R20.64] ;  /* 0x0000000c140eb981 */ /* 0x0000a6000c1e1900 */
[----:B------:R-:W-:Y:S01]  /*1690*/  @!P2 IMAD.IADD R15, R25, 0x1, R26 ;  /* 0x00000001190fa824 */ /* 0x000fe200078e021a */
[----:B------:R-:W-:Y:S01]  /*16a0*/  @!P2 LEA R26, P6, R24, c[0x0][0x170], 0x1 ;  /* 0x00005c00181aaa11 */ /* 0x000fe200078c08ff */
[----:B------:R-:W-:Y:S01]  /*16b0*/  @!P4 IMAD R28, R28, c[0x0][0x1c0], RZ ;  /* 0x000070001c1cca24 */ /* 0x000fe200078e02ff */
[----:B0-----:R-:W-:-:S02]  /*16c0*/  @!P4 MOV R20, R16 ;  /* 0x000000100014c202 */ /* 0x001fc40000000f00 */
[-C--:B------:R-:W-:Y:S01]  /*16d0*/  @!P4 MOV R21, R19.reuse ;  /* 0x000000130015c202 */ /* 0x080fe20000000f00 */
[----:B------:R-:W-:Y:S01]  /*16e0*/  @!P4 IMAD R28, R63, c[0x0][0x1c4], R28 ;  /* 0x000071003f1cca24 */ /* 0x000fe200078e021c */
[----:B------:R-:W-:Y:S01]  /*16f0*/  @!P2 LEA.HI.X R27, R24, c[0x0][0x174], R15, 0x1, P6 ;  /* 0x00005d00181baa11 */ /* 0x000fe200030f0c0f */
[----:B------:R-:W-:Y:S01]  /*1700*/  @!P5 IMAD R15, R29, c[0x0][0x1c0], RZ ;  /* 0x000070001d0fda24 */ /* 0x000fe200078e02ff */
[----:B------:R-:W-:Y:S01]  /*1710*/  @!P5 MOV R24, R16 ;  /* 0x000000100018d202 */ /* 0x000fe20000000f00 */
[----:B------:R-:W-:Y:S01]  /*1720*/  @!P4 IMAD.WIDE.U32 R20, R63, c[0x0][0x1c0], R20 ;  /* 0x000070003f14ca25 */ /* 0x000fe200078e0014 */
[----:B------:R-:W-:Y:S02]  /*1730*/  @!P5 MOV R25, R19 ;  /* 0x000000130019d202 */ /* 0x000fe40000000f00 */
[----:B------:R-:W-:Y:S01]  /*1740*/  ISETP.GE.U32.AND P3, PT, R61, c[0x0][0x1c8], PT ;  /* 0x000072003d007a0c */ /* 0x000fe20003f66070 */
[C---:B------:R-:W-:Y:S01]  /*1750*/  @!P5 IMAD R15, R62.reuse, c[0x0][0x1c4], R15 ;  /* 0x000071003e0fda24 */ /* 0x040fe200078e020f */
[----:B------:R-:W-:Y:S01]  /*1760*/  SHF.R.S32.HI R30, RZ, 0x1f, R61 ;  /* 0x0000001fff1e7819 */ /* 0x000fe2000001143d */
[----:B------:R-:W-:Y:S01]  /*1770*/  @!P5 IMAD.WIDE.U32 R24, R62, c[0x0][0x1c0], R24 ;  /* 0x000070003e18da25 */ /* 0x000fe200078e0018 */
[----:B------:R-:W-:-:S02]  /*1780*/  @!P4 IADD3 R21, R21, R28, RZ ;  /* 0x0000001c1515c210 */ /* 0x000fc40007ffe0ff */
[----:B------:R-:W-:Y:S02]  /*1790*/  @!P4 LEA R28, P6, R20, c[0x0][0x170], 0x1 ;  /* 0x00005c00141cca11 */ /* 0x000fe400078c08ff */
[----:B------:R-:W-:Y:S02]  /*17a0*/  ISETP.GE.AND.EX P3, PT, R30, c[0x0][0x1cc], PT, P3 ;  /* 0x000073001e007a0c */ /* 0x000fe40003f66330 */
[----:B------:R-:W-:Y:S02]  /*17b0*/  @!P4 LEA.HI.X R29, R20, c[0x0][0x174], R21, 0x1, P6 ;  /* 0x00005d00141dca11 */ /* 0x000fe400030f0c15 */
[----:B------:R-:W-:Y:S02]  /*17c0*/  @!P5 IADD3 R21, R25, R15, RZ ;  /* 0x0000000f1915d210 */ /* 0x000fe40007ffe0ff */
[C---:B------:R-:W-:Y:S02]  /*17d0*/  @!P5 LEA R20, P6, R24.reuse, c[0x0][0x170], 0x1 ;  /* 0x00005c001814da11 */ /* 0x040fe400078c08ff */
[----:B------:R-:W-:Y:S01]  /*17e0*/  ISETP.GT.U32.OR P3, PT, R47, 0x2ff, P3 ;  /* 0x000002ff2f00780c */ /* 0x000fe20001f64470 */
[----:B------:R-:W-:Y:S01]  /*17f0*/  HFMA2.MMA R15, -RZ, RZ, 0, 0 ;  /* 0x00000000ff0f7435 */ /* 0x000fe200000001ff */
[----:B------:R-:W-:-:S02]  /*1800*/  @!P5 LEA.HI.X R21, R24, c[0x0][0x174], R21, 0x1, P6 ;  /* 0x00005d001815da11 */ /* 0x000fc400030f0c15 */
[----:B------:R-:W-:Y:S01]  /*1810*/  CS2R R24, SRZ ;  /* 0x0000000000187805 */ /* 0x000fe2000001ff00 */
[----:B------:R-:W-:-:S05]  /*1820*/  SHF.R.S32.HI R32, RZ, 0x1f, R60 ;  /* 0x0000001fff207819 */ /* 0x000fca000001143c */
[----:B------:R0:W2:Y:S04]  /*1830*/  @!P2 LDG.E R24, [R26.64] ;  /* 0x0000000c1a18a981 */ /* 0x0000a8000c1e1900 */
[----:B------:R1:W4:Y:S01]  /*1840*/  @!P4 LDG.E R25, [R28.64] ;  /* 0x0000000c1c19c981 */ /* 0x000322000c1e1900 */
[----:B------:R-:W-:-:S03]  /*1850*/  ISETP.GE.U32.AND P4, PT, R60, c[0x0][0x1c8], PT ;  /* 0x000072003c007a0c */ /* 0x000fc60003f86070 */
[----:B------:R1:W4:Y:S01]  /*1860*/  @!P1 LDG.E R15, [R22.64] ;  /* 0x0000000c160f9981 */ /* 0x000322000c1e1900 */
[----:B0-----:R-:W-:Y:S01]  /*1870*/  CS2R R26, SRZ ;  /* 0x00000000001a7805 */ /* 0x001fe2000001ff00 */
[----:B------:R-:W-:Y:S02]  /*1880*/  ISETP.GE.AND.EX P4, PT, R32, c[0x0][0x1cc], PT, P4 ;  /* 0x0000730020007a0c */ /* 0x000fe40003f86340 */
[----:B------:R-:W-:-:S03]  /*1890*/  SHF.R.S32.HI R31, RZ, 0x1f, R58 ;  /* 0x0000001fff1f7819 */ /* 0x000fc6000001143a */
[----:B------:R0:W4:Y:S01]  /*18a0*/  @!P5 LDG.E R26, [R20.64] ;  /* 0x0000000c141ad981 */ /* 0x000122000c1e1900 */
[----:B-1----:R-:W-:Y:S01]  /*18b0*/  @!P3 IMAD R22, R30, c[0x0][0x1c0], RZ ;  /* 0x000070001e16ba24 */ /* 0x002fe200078e02ff */
[----:B------:R-:W-:Y:S02]  /*18c0*/  @!P3 MOV R23, R19 ;  /* 0x000000130017b202 */ /* 0x000fe40000000f00 */
[----:B------:R-:W-:Y:S02]  /*18d0*/  ISETP.GE.U32.AND P5, PT, R58, c[0x0][0x1c8], PT ;  /* 0x000072003a007a0c */ /* 0x000fe40003fa6070 */
[----:B------:R-:W-:Y:S01]  /*18e0*/  ISETP.GT.U32.OR P4, PT, R47, 0x2ff, P4 ;  /* 0x000002ff2f00780c */ /* 0x000fe20002784470 */
[----:B0-----:R-:W-:Y:S01]  /*18f0*/  @!P3 IMAD R20, R61, c[0x0][0x1c4], R22 ;  /* 0x000071003d14ba24 */ /* 0x001fe200078e0216 */
[----:B------:R-:W-:Y:S02]  /*1900*/  @!P3 MOV R22, R16 ;  /* 0x000000100016b202 */ /* 0x000fe40000000f00 */
[----:B------:R-:W-:-:S03]  /*1910*/  ISETP.GE.AND.EX P5, PT, R31, c[0x0][0x1cc], PT, P5 ;  /* 0x000073001f007a0c */ /* 0x000fc60003fa6350 */
[----:B------:R-:W-:Y:S01]  /*1920*/  @!P3 IMAD.WIDE.U32 R22, R61, c[0x0][0x1c0], R22 ;  /* 0x000070003d16ba25 */ /* 0x000fe200078e0016 */
[----:B------:R-:W-:-:S03]  /*1930*/  ISETP.GT.U32.OR P5, PT, R47, 0x2ff, P5 ;  /* 0x000002ff2f00780c */ /* 0x000fc60002fa4470 */
[----:B------:R-:W-:Y:S01]  /*1940*/  @!P3 IMAD.IADD R21, R23, 0x1, R20 ;  /* 0x000000011715b824 */ /* 0x000fe200078e0214 */
[C---:B------:R-:W-:Y:S02]  /*1950*/  @!P3 LEA R20, P6, R22.reuse, c[0x0][0x170], 0x1 ;  /* 0x00005c001614ba11 */ /* 0x040fe400078c08ff */
[----:B------:R-:W-:Y:S02]  /*1960*/  ISETP.GE.U32.AND P2, PT, R57, c[0x0][0x1c8], PT ;  /* 0x0000720039007a0c */ /* 0x000fe40003f46070 */
[----:B------:R-:W-:Y:S02]  /*1970*/  SHF.R.S32.HI R30, RZ, 0x1f, R57 ;  /* 0x0000001fff1e7819 */ /* 0x000fe40000011439 */
[----:B------:R-:W-:Y:S01]  /*1980*/  @!P3 LEA.HI.X R21, R22, c[0x0][0x174], R21, 0x1, P6 ;  /* 0x00005d001615ba11 */ /* 0x000fe200030f0c15 */
[----:B------:R-:W-:Y:S01]  /*1990*/  @!P4 IMAD R28, R32, c[0x0][0x1c0], RZ ;  /* 0x00007000201cca24 */ /* 0x000fe200078e02ff */
[----:B------:R-:W-:Y:S02]  /*19a0*/  @!P4 MOV R22, R16 ;  /* 0x000000100016c202 */ /* 0x000fe40000000f00 */
[----:B------:R-:W-:-:S02]  /*19b0*/  @!P4 MOV R23, R19 ;  /* 0x000000130017c202 */ /* 0x000fc40000000f00 */
[----:B------:R-:W-:Y:S02]  /*19c0*/  ISETP.GE.U32.AND P1, PT, R56, c[0x0][0x1c8], PT ;  /* 0x0000720038007a0c */ /* 0x000fe40003f26070 */
[----:B------:R-:W-:Y:S02]  /*19d0*/  SHF.R.S32.HI R29, RZ, 0x1f, R56 ;  /* 0x0000001fff1d7819 */ /* 0x000fe40000011438 */
[----:B------:R-:W-:Y:S01]  /*19e0*/  ISETP.GE.AND.EX P2, PT, R30, c[0x0][0x1cc], PT, P2 ;  /* 0x000073001e007a0c */ /* 0x000fe20003f46320 */
[C---:B------:R-:W-:Y:S01]  /*19f0*/  @!P4 IMAD R28, R60.reuse, c[0x0][0x1c4], R28 ;  /* 0x000071003c1cca24 */ /* 0x040fe200078e021c */
[----:B------:R-:W-:Y:S01]  /*1a00*/  ISETP.GE.AND.EX P6, PT, R29, c[0x0][0x1cc], PT, P1 ;  /* 0x000073001d007a0c */ /* 0x000fe20003fc6310 */
[----:B------:R-:W-:Y:S01]  /*1a10*/  @!P4 IMAD.WIDE.U32 R22, R60, c[0x0][0x1c0], R22 ;  /* 0x000070003c16ca25 */ /* 0x000fe200078e0016 */
[C---:B------:R-:W-:Y:S01]  /*1a20*/  ISETP.GT.U32.OR P1, PT, R47.reuse, 0x2ff, P2 ;  /* 0x000002ff2f00780c */ /* 0x040fe20001724470 */
[----:B------:R0:W4:Y:S01]  /*1a30*/  @!P3 LDG.E R27, [R20.64] ;  /* 0x0000000c141bb981 */ /* 0x000122000c1e1900 */
[----:B------:R-:W-:-:S02]  /*1a40*/  ISETP.GT.U32.OR P2, PT, R47, 0x2ff, P6 ;  /* 0x000002ff2f00780c */ /* 0x000fc40003744470 */
[----:B------:R-:W-:Y:S01]  /*1a50*/  @!P4 IADD3 R28, R23, R28, RZ ;  /* 0x0000001c171cc210 */ /* 0x000fe20007ffe0ff */
[----:B0-----:R-:W-:Y:S01]  /*1a60*/  @!P5 IMAD R20, R31, c[0x0][0x1c0], RZ ;  /* 0x000070001f14da24 */ /* 0x001fe200078e02ff */
[----:B------:R-:W-:-:S03]  /*1a70*/  @!P5 MOV R21, R19 ;  /* 0x000000130015d202 */ /* 0x000fc60000000f00 */
[----:B------:R-:W-:Y:S01]  /*1a80*/  @!P5 IMAD R23, R58, c[0x0][0x1c4], R20 ;  /* 0x000071003a17da24 */ /* 0x000fe200078e0214 */
[----:B------:R-:W-:Y:S02]  /*1a90*/  @!P5 MOV R20, R16 ;  /* 0x000000100014d202 */ /* 0x000fe40000000f00 */
[----:B------:R-:W-:-:S03]  /*1aa0*/  @!P4 LEA R32, P6, R22, c[0x0][0x170], 0x1 ;  /* 0x00005c001620ca11 */ /* 0x000fc600078c08ff */
[----:B------:R-:W-:Y:S01]  /*1ab0*/  @!P5 IMAD.WIDE.U32 R20, R58, c[0x0][0x1c0], R20 ;  /* 0x000070003a14da25 */ /* 0x000fe200078e0014 */
[----:B------:R-:W-:Y:S02]  /*1ac0*/  @!P4 LEA.HI.X R33, R22, c[0x0][0x174], R28, 0x1, P6 ;  /* 0x00005d001621ca11 */ /* 0x000fe400030f0c1c */
[----:B------:R-:W-:Y:S01]  /*1ad0*/  @!P1 MOV R34, R16 ;  /* 0x0000001000229202 */ /* 0x000fe20000000f00 */
[----:B------:R-:W-:Y:S01]  /*1ae0*/  @!P1 IMAD R28, R30, c[0x0][0x1c0], RZ ;  /* 0x000070001e1c9a24 */ /* 0x000fe200078e02ff */
[----:B------:R-:W-:Y:S02]  /*1af0*/  @!P1 MOV R35, R19 ;  /* 0x0000001300239202 */ /* 0x000fe40000000f00 */
[----:B------:R-:W-:Y:S01]  /*1b00*/  @!P5 IADD3 R23, R21, R23, RZ ;  /* 0x000000171517d210 */ /* 0x000fe20007ffe0ff */
[C---:B------:R-:W-:Y:S01]  /*1b10*/  @!P1 IMAD R21, R57.reuse, c[0x0][0x1c4], R28 ;  /* 0x0000710039159a24 */ /* 0x040fe200078e021c */
[----:B------:R-:W-:Y:S01]  /*1b20*/  HFMA2.MMA R28, -RZ, RZ, 0, 0 ;  /* 0x00000000ff1c7435 */ /* 0x000fe200000001ff */
[----:B------:R-:W-:Y:S01]  /*1b30*/  @!P5 LEA R22, P6, R20, c[0x0][0x170], 0x1 ;  /* 0x00005c001416da11 */ /* 0x000fe200078c08ff */
[----:B------:R-:W-:Y:S01]  /*1b40*/  @!P1 IMAD.WIDE.U32 R34, R57, c[0x0][0x1c0], R34 ;  /* 0x0000700039229a25 */ /* 0x000fe200078e0022 */
[----:B------:R-:W-:-:S02]  /*1b50*/  @!P2 MOV R31, R19 ;  /* 0x00000013001fa202 */ /* 0x000fc40000000f00 */
[----:B------:R-:W-:Y:S01]  /*1b60*/  ISETP.GE.U32.AND P3, PT, R55, c[0x0][0x1c8], PT ;  /* 0x0000720037007a0c */ /* 0x000fe20003f66070 */
[----:B------:R-:W-:Y:S01]  /*1b70*/  @!P2 IMAD R29, R29, c[0x0][0x1c0], RZ ;  /* 0x000070001d1daa24 */ /* 0x000fe200078e02ff */
[----:B------:R-:W-:Y:S01]  /*1b80*/  SHF.R.S32.HI R36, RZ, 0x1f, R55 ;  /* 0x0000001fff247819 */ /* 0x000fe20000011437 */
[----:B------:R-:W-:Y:S01]  /*1b90*/  @!P2 IMAD.MOV.U32 R30, RZ, RZ, R16 ;  /* 0x000000ffff1ea224 */ /* 0x000fe200078e0010 */
[----:B------:R-:W-:Y:S01]  /*1ba0*/  @!P5 LEA.HI.X R23, R20, c[0x0][0x174], R23, 0x1, P6 ;  /* 0x00005d001417da11 */ /* 0x000fe200030f0c17 */
[C---:B------:R-:W-:Y:S01]  /*1bb0*/  @!P2 IMAD R29, R56.reuse, c[0x0][0x1c4], R29 ;  /* 0x00007100381daa24 */ /* 0x040fe200078e021d */
[----:B------:R-:W-:Y:S01]  /*1bc0*/  @!P1 IADD3 R21, R35, R21, RZ ;  /* 0x0000001523159210 */ /* 0x000fe20007ffe0ff */
[----:B------:R-:W-:Y:S01]  /*1bd0*/  @!P2 IMAD.WIDE.U32 R30, R56, c[0x0][0x1c0], R30 ;  /* 0x00007000381eaa25 */ /* 0x000fe200078e001e */
[----:B------:R-:W-:Y:S01]  /*1be0*/  @!P1 LEA R20, P6, R34, c[0x0][0x170], 0x1 ;  /* 0x00005c0022149a11 */ /* 0x000fe200078c08ff */
[----:B------:R0:W4:Y:S01]  /*1bf0*/  @!P4 LDG.E R28, [R32.64] ;  /* 0x0000000c201cc981 */ /* 0x000122000c1e1900 */
[----:B------:R-:W-:-:S02]  /*1c00*/  ISETP.GE.AND.EX P3, PT, R36, c[0x0][0x1cc], PT, P3 ;  /* 0x0000730024007a0c */ /* 0x000fc40003f66330 */
[----:B------:R-:W-:Y:S02]  /*1c10*/  @!P1 LEA.HI.X R21, R34, c[0x0][0x174], R21, 0x1, P6 ;  /* 0x00005d0022159a11 */ /* 0x000fe400030f0c15 */
[----:B------:R-:W-:Y:S02]  /*1c20*/  ISETP.GT.U32.OR P3, PT, R47, 0x2ff, P3 ;  /* 0x000002ff2f00780c */ /* 0x000fe40001f64470 */
[----:B------:R-:W-:Y:S02]  /*1c30*/  @!P2 IADD3 R29, R31, R29, RZ ;  /* 0x0000001d1f1da210 */ /* 0x000fe40007ffe0ff */
[----:B0-----:R-:W-:-:S04]  /*1c40*/  @!P2 LEA R32, P6, R30, c[0x0][0x170], 0x1 ;  /* 0x00005c001e20aa11 */ /* 0x001fc800078c08ff */
[----:B------:R-:W-:Y:S01]  /*1c50*/  @!P2 LEA.HI.X R33, R30, c[0x0][0x174], R29, 0x1, P6 ;  /* 0x00005d001e21aa11 */ /* 0x000fe200030f0c1d */
[----:B------:R-:W-:Y:S01]  /*1c60*/  HFMA2.MMA R29, -RZ, RZ, 0, 0 ;  /* 0x00000000ff1d7435 */ /* 0x000fe200000001ff */
[----:B------:R-:W-:Y:S02]  /*1c70*/  ISETP.GE.U32.AND P4, PT, R52, c[0x0][0x1c8], PT ;  /* 0x0000720034007a0c */ /* 0x000fe40003f86070 */
[----:B------:R-:W-:Y:S01]  /*1c80*/  SHF.R.S32.HI R37, RZ, 0x1f, R52 ;  /* 0x0000001fff257819 */ /* 0x000fe20000011434 */
[----:B------:R-:W-:Y:S01]  /*1c90*/  @!P3 IMAD R31, R36, c[0x0][0x1c0], RZ ;  /* 0x00007000241fba24 */ /* 0x000fe200078e02ff */
[----:B------:R-:W-:Y:S02]  /*1ca0*/  @!P3 MOV R34, R16 ;  /* 0x000000100022b202 */ /* 0x000fe40000000f00 */
[----:B------:R-:W-:Y:S02]  /*1cb0*/  ISETP.GE.AND.EX P4, PT, R37, c[0x0][0x1cc], PT, P4 ;  /* 0x0000730025007a0c */ /* 0x000fe40003f86340 */
[----:B------:R-:W-:Y:S01]  /*1cc0*/  @!P3 MOV R35, R19 ;  /* 0x000000130023b202 */ /* 0x000fe20000000f00 */
[----:B------:R0:W4:Y:S01]  /*1cd0*/  @!P5 LDG.E R29, [R22.64] ;  /* 0x0000000c161dd981 */ /* 0x000122000c1e1900 */
[----:B------:R-:W-:Y:S01]  /*1ce0*/  ISETP.GT.U32.OR P5, PT, R47, 0x2ff, P4 ;  /* 0x000002ff2f00780c */ /* 0x000fe200027a4470 */
[----:B------:R-:W-:Y:S01]  /*1cf0*/  @!P3 IMAD R30, R55, c[0x0][0x1c4], R31 ;  /* 0x00007100371eba24 */ /* 0x000fe200078e021f */
[----:B------:R-:W-:Y:S01]  /*1d00*/  ISETP.GE.U32.AND P4, PT, R51, c[0x0][0x1c8], PT ;  /* 0x0000720033007a0c */ /* 0x000fe20003f86070 */
[----:B------:R-:W-:Y:S01]  /*1d10*/  @!P3 IMAD.WIDE.U32 R34, R55, c[0x0][0x1c0], R34 ;  /* 0x000070003722ba25 */ /* 0x000fe200078e0022 */
[----:B------:R-:W-:-:S04]  /*1d20*/  SHF.R.S32.HI R36, RZ, 0x1f, R51 ;  /* 0x0000001fff247819 */ /* 0x000fc80000011433 */
[----:B------:R-:W-:Y:S02]  /*1d30*/  ISETP.GE.AND.EX P4, PT, R36, c[0x0][0x1cc], PT, P4 ;  /* 0x0000730024007a0c */ /* 0x000fe40003f86340 */
[----:B0-----:R-:W-:Y:S02]  /*1d40*/  @!P3 IADD3 R23, R35, R30, RZ ;  /* 0x0000001e2317b210 */ /* 0x001fe40007ffe0ff */
[----:B------:R-:W-:Y:S01]  /*1d50*/  CS2R R30, SRZ ;  /* 0x00000000001e7805 */ /* 0x000fe2000001ff00 */
[----:B------:R-:W-:Y:S02]  /*1d60*/  ISETP.GT.U32.OR P4, PT, R47, 0x2ff, P4 ;  /* 0x000002ff2f00780c */ /* 0x000fe40002784470 */
[----:B------:R-:W-:-:S03]  /*1d70*/  @!P3 LEA R22, P6, R34, c[0x0][0x170], 0x1 ;  /* 0x00005c002216ba11 */ /* 0x000fc600078c08ff */
[----:B------:R0:W4:Y:S04]  /*1d80*/  @!P2 LDG.E R31, [R32.64] ;  /* 0x0000000c201fa981 */ /* 0x000128000c1e1900 */
[----:B------:R1:W4:Y:S01]  /*1d90*/  @!P1 LDG.E R30, [R20.64] ;  /* 0x0000000c141e9981 */ /* 0x000322000c1e1900 */
[----:B0-----:R-:W-:Y:S02]  /*1da0*/  @!P5 MOV R32, R16 ;  /* 0x000000100020d202 */ /* 0x001fe40000000f00 */
[----:B------:R-:W-:Y:S01]  /*1db0*/  @!P5 MOV R33, R19 ;  /* 0x000000130021d202 */ /* 0x000fe20000000f00 */
[----:B-1----:R-:W-:Y:S01]  /*1dc0*/  @!P5 IMAD R21, R37, c[0x0][0x1c0], RZ ;  /* 0x000070002515da24 */ /* 0x002fe200078e02ff */
[----:B------:R-:W-:-:S03]  /*1dd0*/  @!P3 LEA.HI.X R23, R34, c[0x0][0x174], R23, 0x1, P6 ;  /* 0x00005d002217ba11 */ /* 0x000fc600030f0c17 */
[----:B------:R-:W-:-:S04]  /*1de0*/  @!P5 IMAD.WIDE.U32 R32, R52, c[0x0][0x1c0], R32 ;  /* 0x000070003420da25 */ /* 0x000fc800078e0020 */
[----:B------:R-:W-:Y:S02]  /*1df0*/  @!P5 IMAD R21, R52, c[0x0][0x1c4], R21 ;  /* 0x000071003415da24 */ /* 0x000fe400078e0215 */
[----:B------:R-:W-:-:S03]  /*1e00*/  @!P4 IMAD R34, R36, c[0x0][0x1c0], RZ ;  /* 0x000070002422ca24 */ /* 0x000fc600078e02ff */
[----:B------:R-:W-:Y:S01]  /*1e10*/  @!P5 IADD3 R21, R33, R21, RZ ;  /* 0x000000152115d210 */ /* 0x000fe20007ffe0ff */
[C---:B------:R-:W-:Y:S01]  /*1e20*/  @!P4 IMAD R33, R51.reuse, c[0x0][0x1c4], R34 ;  /* 0x000071003321ca24 */ /* 0x040fe200078e0222 */
[----:B------:R-:W-:Y:S01]  /*1e30*/  @!P4 MOV R34, R16 ;  /* 0x000000100022c202 */ /* 0x000fe20000000f00 */
[----:B------:R-:W-:Y:S01]  /*1e40*/  @!P4 IMAD.MOV.U32 R35, RZ, RZ, R19 ;  /* 0x000000ffff23c224 */ /* 0x000fe200078e0013 */
[----:B------:R-:W-:Y:S02]  /*1e50*/  ISETP.GE.U32.AND P1, PT, R50, c[0x0][0x1c8], PT ;  /* 0x0000720032007a0c */ /* 0x000fe40003f26070 */
[----:B------:R-:W-:Y:S01]  /*1e60*/  SHF.R.S32.HI R43, RZ, 0x1f, R50 ;  /* 0x0000001fff2b7819 */ /* 0x000fe20000011432 */
[----:B------:R-:W-:Y:S01]  /*1e70*/  @!P4 IMAD.WIDE.U32 R34, R51, c[0x0][0x1c0], R34 ;  /* 0x000070003322ca25 */ /* 0x000fe200078e0022 */
[----:B------:R-:W-:Y:S02]  /*1e80*/  @!P5 LEA R20, P6, R32, c[0x0][0x170], 0x1 ;  /* 0x00005c002014da11 */ /* 0x000fe400078c08ff */
[----:B------:R-:W-:-:S02]  /*1e90*/  ISETP.GE.AND.EX P1, PT, R43, c[0x0][0x1cc], PT, P1 ;  /* 0x000073002b007a0c */ /* 0x000fc40003f26310 */
[----:B------:R-:W-:Y:S02]  /*1ea0*/  ISETP.GE.U32.AND P2, PT, R49, c[0x0][0x1c8], PT ;  /* 0x0000720031007a0c */ /* 0x000fe40003f46070 */
[----:B------:R-:W-:Y:S02]  /*1eb0*/  SHF.R.S32.HI R42, RZ, 0x1f, R49 ;  /* 0x0000001fff2a7819 */ /* 0x000fe40000011431 */
[----:B------:R-:W-:Y:S02]  /*1ec0*/  @!P5 LEA.HI.X R21, R32, c[0x0][0x174], R21, 0x1, P6 ;  /* 0x00005d002015da11 */ /* 0x000fe400030f0c15 */
[----:B------:R-:W-:Y:S02]  /*1ed0*/  ISETP.GT.U32.OR P1, PT, R47, 0x2ff, P1 ;  /* 0x000002ff2f00780c */ /* 0x000fe40000f24470 */
[----:B------:R-:W-:Y:S02]  /*1ee0*/  ISETP.GE.AND.EX P2, PT, R42, c[0x0][0x1cc], PT, P2 ;  /* 0x000073002a007a0c */ /* 0x000fe40003f46320 */
[----:B------:R-:W-:-:S02]  /*1ef0*/  @!P4 IADD3 R33, R35, R33, RZ ;  /* 0x000000212321c210 */ /* 0x000fc40007ffe0ff */
[C---:B------:R-:W-:Y:S01]  /*1f00*/  @!P4 LEA R36, P6, R34.reuse, c[0x0][0x170], 0x1 ;  /* 0x00005c002224ca11 */ /* 0x040fe200078c08ff */
[----:B------:R-:W-:Y:S01]  /*1f10*/  HFMA2.MMA R32, -RZ, RZ, 0, 0 ;  /* 0x00000000ff207435 */ /* 0x000fe200000001ff */
[----:B------:R-:W-:Y:S02]  /*1f20*/  ISETP.GT.U32.OR P2, PT, R47, 0x2ff, P2 ;  /* 0x000002ff2f00780c */ /* 0x000fe40001744470 */
[----:B------:R-:W-:Y:S02]  /*1f30*/  @!P4 LEA.HI.X R37, R34, c[0x0][0x174], R33, 0x1, P6 ;  /* 0x00005d002225ca11 */ /* 0x000fe400030f0c21 */
[----:B------:R-:W-:Y:S02]  /*1f40*/  MOV R33, RZ ;  /* 0x000000ff00217202 */ /* 0x000fe40000000f00 */
[----:B------:R-:W-:-:S03]  /*1f50*/  SHF.R.S32.HI R44, RZ, 0x1f, R48 ;  /* 0x0000001fff2c7819 */ /* 0x000fc60000011430 */
[----:B------:R0:W4:Y:S04]  /*1f60*/  @!P3 LDG.E R32, [R22.64] ;  /* 0x0000000c1620b981 */ /* 0x000128000c1e1900 */
[----:B------:R1:W4:Y:S01]  /*1f70*/  @!P5 LDG.E R33, [R20.64] ;  /* 0x0000000c1421d981 */ /* 0x000322000c1e1900 */
[----:B------:R-:W-:Y:S01]  /*1f80*/  ISETP.GE.U32.AND P3, PT, R48, c[0x0][0x1c8], PT ;  /* 0x0000720030007a0c */ /* 0x000fe20003f66070 */
[----:B------:R-:W-:Y:S02]  /*1f90*/  @!P2 IMAD R34, R42, c[0x0][0x1c0], RZ ;  /* 0x000070002a22aa24 */ /* 0x000fe400078e02ff */
[----:B0-----:R-:W-:Y:S01]  /*1fa0*/  @!P1 IMAD R22, R43, c[0x0][0x1c0], RZ ;  /* 0x000070002b169a24 */ /* 0x001fe200078e02ff */
[-C--:B-1----:R-:W-:Y:S02]  /*1fb0*/  @!P1 MOV R20, R16.reuse ;  /* 0x0000001000149202 */ /* 0x082fe40000000f00 */
[----:B------:R-:W-:Y:S01]  /*1fc0*/  @!P1 MOV R21, R19 ;  /* 0x0000001300159202 */ /* 0x000fe20000000f00 */
[----:B------:R-:W-:Y:S01]  /*1fd0*/  @!P1 IMAD R22, R50, c[0x0][0x1c4], R22 ;  /* 0x0000710032169a24 */ /* 0x000fe200078e0216 */
[----:B------:R-:W-:-:S02]  /*1fe0*/  @!P2 MOV R42, R16 ;  /* 0x00000010002aa202 */ /* 0x000fc40000000f00 */
[----:B------:R-:W-:Y:S01]  /*1ff0*/  @!P2 MOV R43, R19 ;  /* 0x00000013002ba202 */ /* 0x000fe20000000f00 */
[----:B------:R-:W-:Y:S01]  /*2000*/  @!P1 IMAD.WIDE.U32 R20, R50, c[0x0][0x1c0], R20 ;  /* 0x0000700032149a25 */ /* 0x000fe200078e0014 */
[----:B------:R-:W-:-:S03]  /*2010*/  ISETP.GE.AND.EX P3, PT, R44, c[0x0][0x1cc], PT, P3 ;  /* 0x000073002c007a0c */ /* 0x000fc60003f66330 */
[----:B------:R-:W-:Y:S01]  /*2020*/  @!P2 IMAD R34, R49, c[0x0][0x1c4], R34 ;  /* 0x000071003122aa24 */ /* 0x000fe200078e0222 */
[----:B------:R-:W-:Y:S01]  /*2030*/  @!P1 IADD3 R21, R21, R22, RZ ;  /* 0x0000001615159210 */ /* 0x000fe20007ffe0ff */
[----:B------:R-:W-:Y:S01]  /*2040*/  @!P2 IMAD.WIDE.U32 R42, R49, c[0x0][0x1c0], R42 ;  /* 0x00007000312aaa25 */ /* 0x000fe200078e002a */
[----:B------:R-:W-:Y:S02]  /*2050*/  ISETP.GT.U32.OR P3, PT, R47, 0x2ff, P3 ;  /* 0x000002ff2f00780c */ /* 0x000fe40001f64470 */
[----:B------:R-:W-:-:S04]  /*2060*/  @!P1 LEA R22, P5, R20, c[0x0][0x170], 0x1 ;  /* 0x00005c0014169a11 */ /* 0x000fc800078a08ff */
[----:B------:R-:W-:Y:S02]  /*2070*/  @!P1 LEA.HI.X R23, R20, c[0x0][0x174], R21, 0x1, P5 ;  /* 0x00005d0014179a11 */ /* 0x000fe400028f0c15 */
[----:B------:R-:W-:Y:S02]  /*2080*/  @!P2 IADD3 R21, R43, R34, RZ ;  /* 0x000000222b15a210 */ /* 0x000fe40007ffe0ff */
[----:B------:R-:W-:Y:S01]  /*2090*/  CS2R R34, SRZ ;  /* 0x0000000000227805 */ /* 0x000fe2000001ff00 */
[----:B------:R-:W-:-:S04]  /*20a0*/  @!P2 LEA R20, P5, R42, c[0x0][0x170], 0x1 ;  /* 0x00005c002a14aa11 */ /* 0x000fc800078a08ff */
[----:B------:R-:W-:Y:S01]  /*20b0*/  @!P2 LEA.HI.X R21, R42, c[0x0][0x174], R21, 0x1, P5 ;  /* 0x00005d002a15aa11 */ /* 0x000fe200028f0c15 */
[----:B------:R0:W4:Y:S01]  /*20c0*/  @!P4 LDG.E R34, [R36.64] ;  /* 0x0000000c2422c981 */ /* 0x000122000c1e1900 */
[----:B------:R-:W-:-:S03]  /*20d0*/  @!P3 IMAD R42, R44, c[0x0][0x1c0], RZ ;  /* 0x000070002c2aba24 */ /* 0x000fc600078e02ff */
[----:B------:R1:W4:Y:S01]  /*20e0*/  @!P1 LDG.E R35, [R22.64] ;  /* 0x0000000c16239981 */ /* 0x000322000c1e1900 */
[----:B------:R-:W-:Y:S01]  /*20f0*/  @!P3 IMAD R42, R48, c[0x0][0x1c4], R42 ;  /* 0x00007100302aba24 */ /* 0x000fe200078e022a */
[----:B0-----:R-:W-:Y:S01]  /*2100*/  @!P3 MOV R36, R16 ;  /* 0x000000100024b202 */ /* 0x001fe20000000f00 */
[----:B------:R-:W-:-:S04]  /*2110*/  @!P3 IMAD.MOV.U32 R37, RZ, RZ, R19 ;  /* 0x000000ffff25b224 */ /* 0x000fc800078e0013 */
[----:B------:R-:W-:-:S05]  /*2120*/  @!P3 IMAD.WIDE.U32 R36, R48, c[0x0][0x1c0], R36 ;  /* 0x000070003024ba25 */ /* 0x000fca00078e0024 */
[----:B------:R-:W-:Y:S02]  /*2130*/  @!P3 IADD3 R42, R37, R42, RZ ;  /* 0x0000002a252ab210 */ /* 0x000fe40007ffe0ff */
[----:B-1----:R-:W-:-:S04]  /*2140*/  @!P3 LEA R22, P1, R36, c[0x0][0x170], 0x1 ;  /* 0x00005c002416ba11 */ /* 0x002fc800078208ff */
[----:B------:R-:W-:Y:S02]  /*2150*/  @!P3 LEA.HI.X R23, R36, c[0x0][0x174], R42, 0x1, P1 ;  /* 0x00005d002417ba11 */ /* 0x000fe400008f0c2a */
[----:B------:R-:W-:-:S06]  /*2160*/  CS2R R36, SRZ ;  /* 0x0000000000247805 */ /* 0x000fcc000001ff00 */
[----:B------:R3:W4:Y:S04]  /*2170*/  @!P2 LDG.E R36, [R20.64] ;  /* 0x0000000c1424a981 */ /* 0x000728000c1e1900 */
[----:B------:R0:W4:Y:S01]  /*2180*/  @!P3 LDG.E R37, [R22.64] ;  /* 0x0000000c1625b981 */ /* 0x000122000c1e1900 */
[--C-:B---3--:R-:W-:Y:S02]  /*2190*/  PRMT R20, RZ, 0x7610, R41.reuse ;  /* 0x00007610ff147816 */ /* 0x108fe40000000029 */
[----:B0-----:R-:W-:-:S03]  /*21a0*/  PRMT R23, RZ, 0x5410, R41 ;  /* 0x00005410ff177816 */ /* 0x001fc60000000029 */
[----:B------:R-:W-:Y:S01]  /*21b0*/  FMUL.FTZ R21, R20, R20 ;  /* 0x0000001414157220 */ /* 0x000fe20000410000 */
[--C-:B--2---:R-:W-:Y:S01]  /*21c0*/  PRMT R42, RZ, 0x5410, R39.reuse ;  /* 0x00005410ff2a7816 */ /* 0x104fe20000000027 */
[C---:B------:R-:W-:Y:S01]  /*21d0*/  FADD.FTZ R22, R23.reuse, R20 ;  /* 0x0000001417167221 */ /* 0x040fe20000010000 */
[----:B------:R-:W-:Y:S01]  /*21e0*/  PRMT R20, RZ, 0x7610, R39 ;  /* 0x00007610ff147816 */ /* 0x000fe20000000027 */
[----:B------:R-:W-:Y:S02]  /*21f0*/  FFMA.FTZ R21, R23, R23, R21 ;  /* 0x0000001717157223 */ /* 0x000fe40000010015 */
[----:B------:R-:W-:Y:S02]  /*2200*/  FADD.FTZ R22, RZ, R22 ;  /* 0x00000016ff167221 */ /* 0x000fe40000010000 */
[----:B------:R-:W-:Y:S02]  /*2210*/  FMUL.FTZ R23, R20, R20 ;  /* 0x0000001414177220 */ /* 0x000fe40000410000 */
[----:B------:R-:W-:-:S02]  /*2220*/  FADD.FTZ R20, R42, R20 ;  /* 0x000000142a147221 */ /* 0x000fc40000010000 */
[----:B------:R-:W-:Y:S01]  /*2230*/  FFMA.FTZ R23, R42, R42, R23 ;  /* 0x0000002a2a177223 */ /* 0x000fe20000010017 */
[----:B-----5:R-:W-:Y:S01]  /*2240*/  PRMT R42, RZ, 0x7610, R40 ;  /* 0x00007610ff2a7816 */ /* 0x020fe20000000028 */
[----:B------:R-:W-:Y:S02]  /*2250*/  FADD.FTZ R21, RZ, R21 ;  /* 0x00000015ff157221 */ /* 0x000fe40000010000 */
[----:B------:R-:W-:Y:S01]  /*2260*/  FADD.FTZ R20, R22, R20 ;  /* 0x0000001416147221 */ /* 0x000fe20000010000 */
[----:B------:R-:W-:Y:S01]  /*2270*/  PRMT R22, RZ, 0x5410, R40 ;  /* 0x00005410ff167816 */ /* 0x000fe20000000028 */
[----:B------:R-:W-:Y:S02]  /*2280*/  FADD.FTZ R23, R21, R23 ;  /* 0x0000001715177221 */ /* 0x000fe40000010000 */
[----:B------:R-:W-:Y:S02]  /*2290*/  FMUL.FTZ R21, R42, R42 ;  /* 0x0000002a2a157220 */ /* 0x000fe40000410000 */
[----:B------:R-:W-:-:S02]  /*22a0*/  FADD.FTZ R42, R22, R42 ;  /* 0x0000002a162a7221 */ /* 0x000fc40000010000 */
[----:B------:R-:W-:Y:S02]  /*22b0*/  FFMA.FTZ R21, R22, R22, R21 ;  /* 0x0000001616157223 */ /* 0x000fe40000010015 */
[----:B------:R-:W-:Y:S01]  /*22c0*/  FADD.FTZ R20, R20, R42 ;  /* 0x0000002a14147221 */ /* 0x000fe20000010000 */
[--C-:B------:R-:W-:Y:S02]  /*22d0*/  PRMT R42, RZ, 0x7610, R0.reuse ;  /* 0x00007610ff2a7816 */ /* 0x100fe40000000000 */
        /* <DEDUP_REMOVED lines=20> */
[--C-:B----4-:R-:W-:Y:S02]  /*2420*/  PRMT R42, RZ, 0x7610, R4.reuse ;  /* 0x00007610ff2a7816 */ /* 0x110fe40000000004 */
        /* <DEDUP_REMOVED lines=160> */
[----:B------:R-:W-:Y:S01]  /*2e30*/  PRMT R42, RZ, 0x7610, R35 ;  /* 0x00007610ff2a7816 */ /* 0x000fe20000000023 */
[----:B------:R-:W-:Y:S01]  /*2e40*/  FADD.FTZ R23, R23, R21 ;  /* 0x0000001517177221 */ /* 0x000fe20000010000 */
[----:B------:R-:W-:-:S03]  /*2e50*/  PRMT R22, RZ, 0x5410, R35 ;  /* 0x00005410ff167816 */ /* 0x000fc60000000023 */
        /* <DEDUP_REMOVED lines=10> */
[----:B------:R-:W-:Y:S01]  /*2f00*/  FADD.FTZ R20, R20, R21 ;  /* 0x0000001514147221 */ /* 0x000fe20000010000 */
[--C-:B------:R-:W-:Y:S01]  /*2f10*/  PRMT R21, RZ, 0x7610, R37.reuse ;  /* 0x00007610ff157816 */ /* 0x100fe20000000025 */
[----:B------:R-:W-:Y:S01]  /*2f20*/  FADD.FTZ R22, R23, R22 ;  /* 0x0000001617167221 */ /* 0x000fe20000010000 */
[----:B------:R-:W-:Y:S01]  /*2f30*/  PRMT R23, RZ, 0x5410, R37 ;  /* 0x00005410ff177816 */ /* 0x000fe20000000025 */
[----:B------:R-:W0:Y:S02]  /*2f40*/  S2R R43, SR_LANEID ;  /* 0x00000000002b7919 */ /* 0x000e240000000000 */
[----:B------:R-:W-:-:S02]  /*2f50*/  FMUL.FTZ R42, R21, R21 ;  /* 0x00000015152a7220 */ /* 0x000fc40000410000 */
[C---:B------:R-:W-:Y:S02]  /*2f60*/  FADD.FTZ R21, R23.reuse, R21 ;  /* 0x0000001517157221 */ /* 0x040fe40000010000 */
[----:B------:R-:W-:Y:S02]  /*2f70*/  FFMA.FTZ R42, R23, R23, R42 ;  /* 0x00000017172a7223 */ /* 0x000fe4000001002a */
[----:B------:R-:W-:Y:S02]  /*2f80*/  FADD.FTZ R20, R20, R21 ;  /* 0x0000001514147221 */ /* 0x000fe40000010000 */
[----:B------:R-:W-:-:S03]  /*2f90*/  FADD.FTZ R22, R22, R42 ;  /* 0x0000002a16167221 */ /* 0x000fc60000010000 */
[----:B------:R-:W1:Y:S04]  /*2fa0*/  SHFL.DOWN PT, R21, R20, 0x1, 0x1f ;  /* 0x08201f0014157f89 */ /* 0x000e6800000e0000 */
[----:B------:R-:W2:Y:S01]  /*2fb0*/  SHFL.DOWN PT, R23, R22, 0x1, 0x1f ;  /* 0x08201f0016177f89 */ /* 0x000ea200000e0000 */
[----:B0-----:R-:W-:-:S13]  /*2fc0*/  ISETP.GT.AND P1, PT, R43, 0x1e, PT ;  /* 0x0000001e2b00780c */ /* 0x001fda0003f24270 */
[----:B-1----:R-:W-:Y:S02]  /*2fd0*/  @!P1 FADD.FTZ R20, R20, R21 ;  /* 0x0000001514149221 */ /* 0x002fe40000010000 */
[----:B--2---:R-:W-:-:S03]  /*2fe0*/  @!P1 FADD.FTZ R22, R22, R23 ;  /* 0x0000001716169221 */ /* 0x004fc60000010000 */
        /* <DEDUP_REMOVED lines=19> */
[----:B------:R-:W-:Y:S02]  /*3120*/  SHF.R.S32.HI R44, RZ, 0x1f, R47 ;  /* 0x0000001fff2c7819 */ /* 0x000fe4000001142f */
[----:B------:R-:W-:-:S02]  /*3130*/  ISETP.NE.AND P3, PT, R47, RZ, PT ;  /* 0x000000ff2f00720c */ /* 0x000fc40003f65270 */
[----:B------:R-:W-:-:S04]  /*3140*/  LEA.HI R44, R44, R47, RZ, 0x5 ;  /* 0x0000002f2c2c7211 */ /* 0x000fc800078f28ff */
[----:B------:R-:W-:Y:S01]  /*3150*/  SHF.R.S32.HI R44, RZ, 0x5, R44 ;  /* 0x00000005ff2c7819 */ /* 0x000fe2000001142c */
[----:B0-----:R-:W-:Y:S02]  /*3160*/  @!P1 FADD.FTZ R20, R20, R21 ;  /* 0x0000001514149221 */ /* 0x001fe40000010000 */
[----:B-1----:R-:W-:-:S03]  /*3170*/  @!P1 FADD.FTZ R22, R22, R23 ;  /* 0x0000001716169221 */ /* 0x002fc60000010000 */
[----:B------:R-:W-:Y:S02]  /*3180*/  MOV R42, R20 ;  /* 0x00000014002a7202 */ /* 0x000fe40000000f00 */
[----:B------:R-:W-:Y:S01]  /*3190*/  MOV R43, R22 ;  /* 0x00000016002b7202 */ /* 0x000fe20000000f00 */
[----:B------:R-:W-:Y:S04]  /*31a0*/  BSSY B0, `(.L_x_3217) ;  /* 0x000003e000007945 */ /* 0x000fe80003800000 */
[----:B------:R0:W-:Y:S04]  /*31b0*/  @!P2 STS.64 [R44.X8+0x18], R42 ;  /* 0x0000182a2c00a388 */ /* 0x0001e80000008a00 */
        /* <DEDUP_REMOVED lines=60> */
.L_x_3218:
[----:B------:R-:W-:Y:S05]  /*3580*/  BSYNC B0 ;  /* 0x0000000000007941 */ /* 0x000fea0003800000 */
.L_x_3217:
[----:B0-----:R-:W-:-:S04]  /*3590*/  MOV R44, c[0x0][0xc] ;  /* 0x00000300002c7a02 */ /* 0x001fc80000000f00 */
[----:B------:R-:W-:-:S13]  /*35a0*/  ISETP.GE.U32.AND P1, PT, R44, 0x2, PT ;  /* 0x000000022c00780c */ /* 0x000fda0003f26070 */
[----:B------:R-:W-:Y:S05]  /*35b0*/  @!P1 BRA `(.L_x_3219) ;  /* 0x00000b3000009947 */ /* 0x000fea0003800000 */
[----:B------:R-:W-:Y:S05]  /*35c0*/  @P3 BRA `(.L_x_3220) ;  /* 0x0000023000003947 */ /* 0x000fea0003800000 */
[----:B------:R-:W0:Y:S01]  /*35d0*/  S2UR UR15, SR_CTAID.Y ;  /* 0x00000000000f79c3 */ /* 0x000e220000002600 */
[----:B------:R-:W-:Y:S02]  /*35e0*/  ULOP3.LUT UR5, UR4, 0x1, URZ, 0xc0, !UPT ;  /* 0x0000000104057892 */ /* 0x000fe4000f8ec03f */
[----:B------:R-:W-:Y:S02]  /*35f0*/  ULDC UR11, c[0x0][0x10] ;  /* 0x00000400000b7ab9 */ /* 0x000fe40000000800 */
[----:B------:R-:W-:Y:S02]  /*3600*/  UIMAD UR5, UR5, UR11, URZ ;  /* 0x0000000b050572a4 */ /* 0x000fe4000f8e023f */
[----:B------:R-:W-:Y:S02]  /*3610*/  ULDC UR6, c[0x0][0xc] ;  /* 0x0000030000067ab9 */ /* 0x000fe40000000800 */
[----:B------:R-:W-:Y:S02]  /*3620*/  UIMAD UR6, UR5, UR6, URZ ;  /* 0x00000006050672a4 */ /* 0x000fe4000f8e023f */
[----:B------:R-:W-:-:S02]  /*3630*/  UMOV UR18, 0x4 ;  /* 0x0000000400127882 */ /* 0x000fc40000000000 */
[----:B------:R-:W-:Y:S02]  /*3640*/  USHF.L.U32 UR10, UR6, 0x1, URZ ;  /* 0x00000001060a7899 */ /* 0x000fe4000800063f */
[----:B------:R-:W-:Y:S02]  /*3650*/  ULOP3.LUT UP0, URZ, UR4, 0x2, URZ, 0xc0, !UPT ;  /* 0x00000002043f7892 */ /* 0x000fe4000f80c03f */
[----:B------:R-:W-:Y:S02]  /*3660*/  ULDC.64 UR6, c[0x0][0x198] ;  /* 0x0000660000067ab9 */ /* 0x000fe40000000a00 */
[----:B------:R-:W-:Y:S02]  /*3670*/  UIMAD.WIDE UR6, UR10, UR18, UR6 ;  /* 0x000000120a0672a5 */ /* 0x000fe4000f8e0206 */
[----:B0-----:R-:W-:Y:S02]  /*3680*/  UIMAD UR11, UR16, UR11, UR15 ;  /* 0x0000000b100b72a4 */ /* 0x001fe4000f8e020f */
[----:B------:R-:W-:-:S02]  /*3690*/  UIADD3 UR5, UR5, UR15, URZ ;  /* 0x0000000f05057290 */ /* 0x000fc4000fffe03f */
[----:B------:R-:W-:-:S06]  /*36a0*/  UIMAD.WIDE.U32 UR6, UR11, 0x8, UR6 ;  /* 0x000000080b0678a5 */ /* 0x000fcc000f8e0006 */
[----:B------:R-:W-:Y:S01]  /*36b0*/  MOV R20, UR6 ;  /* 0x0000000600147c02 */ /* 0x000fe20008000f00 */
[----:B------:R-:W-:Y:S01]  /*36c0*/  UMOV UR6, 0x1 ;  /* 0x0000000100067882 */ /* 0x000fe20000000000 */
[----:B------:R-:W-:Y:S01]  /*36d0*/  MOV R21, UR7 ;  /* 0x0000000700157c02 */ /* 0x000fe20008000f00 */
[----:B------:R-:W-:-:S04]  /*36e0*/  USEL UR6, UR6, 0xffffffff, !UP0 ;  /* 0xffffffff06067887 */ /* 0x000fc8000c000000 */
[----:B------:R0:W-:Y:S02]  /*36f0*/  STG.E.64 [R20.64], R42 ;  /* 0x0000002a14007986 */ /* 0x0001e4000c101b0c */
[----:B------:R-:W-:Y:S02]  /*3700*/  MOV R22, UR6 ;  /* 0x0000000600167c02 */ /* 0x000fe40008000f00 */
[----:B0-----:R-:W-:Y:S02]  /*3710*/  MOV R20, UR18 ;  /* 0x0000001200147c02 */ /* 0x001fe40008000f00 */
[----:B------:R-:W-:-:S05]  /*3720*/  MOV R21, UR5 ;  /* 0x0000000500157c02 */ /* 0x000fca0008000f00 */
[----:B------:R-:W-:Y:S01]  /*3730*/  IMAD.WIDE.U32 R20, R21, R20, c[0x0][0x190] ;  /* 0x0000640015147625 */ /* 0x000fe200078e0014 */
[----:B------:R-:W-:Y:S06]  /*3740*/  MEMBAR.ALL.GPU ;  /* 0x0000000000007992 */ /* 0x000fec000000a000 */
[----:B------:R-:W-:Y:S01]  /*3750*/  PLOP3.LUT P1, PT, PT, PT, UP0, 0x80, 0x0 ;  /* 0x000000000000781c */ /* 0x000fe20003f2f008 */
[----:B------:R-:W-:-:S00]  /*3760*/  ERRBAR ;  /* 0x00000000000079ab */ /* 0x000fc00000000000 */
[----:B------:R0:W-:Y:S02]  /*3770*/  RED.E.ADD.S32.STRONG.GPU [R20.64], R22 ;  /* 0x000000161400798e */ /* 0x0001e4000c10e38c */
[----:B0-----:R-:W-:-:S04]  /*3780*/  SEL R22, RZ, c[0x0][0xc], P1 ;  /* 0x00000300ff167a07 */ /* 0x001fc80000800000 */
[----:B------:R-:W-:-:S13]  /*3790*/  ISETP.NE.AND P1, PT, R22, -0x1, PT ;  /* 0xffffffff1600780c */ /* 0x000fda0003f25270 */
[----:B------:R-:W-:Y:S05]  /*37a0*/  @!P1 BRA `(.L_x_3220) ;  /* 0x0000005000009947 */ /* 0x000fea0003800000 */
.L_x_3221:
[----:B------:R-:W2:Y:S01]  /*37b0*/  LDG.E.STRONG.GPU R23, [R20.64] ;  /* 0x0000000c14177981 */ /* 0x000ea2000c1ef900 */
[----:B------:R-:W-:Y:S01]  /*37c0*/  YIELD ;  /* 0x0000000000007946 */ /* 0x000fe20003800000 */
[----:B--2---:R-:W-:Y:S01]  /*37d0*/  ISETP.NE.AND P1, PT, R23, R22, PT ;  /* 0x000000161700720c */ /* 0x004fe20003f25270 */
[----:B------:R-:W-:-:S12]  /*37e0*/  CCTL.IVALL ;  /* 0x00000000ff00798f */ /* 0x000fd80002000000 */
[----:B------:R-:W-:Y:S05]  /*37f0*/  @P1 BRA `(.L_x_3221) ;  /* 0xffffffb000001947 */ /* 0x000fea000383ffff */
.L_x_3220:
[----:B------:R-:W-:Y:S01]  /*3800*/  ISETP.NE.AND P1, PT, RZ, c[0x0][0xc], PT ;  /* 0x00000300ff007a0c */ /* 0x000fe20003f25270 */
[----:B------:R-:W-:Y:S01]  /*3810*/  WARPSYNC 0xffffffff ;  /* 0xffffffff00007948 */ /* 0x000fe20003800000 */
[----:B------:R-:W-:Y:S11]  /*3820*/  BAR.SYNC.DEFER_BLOCKING 0x0 ;  /* 0x0000000000007b1d */ /* 0x000ff60000010000 */
[----:B------:R-:W-:Y:S05]  /*3830*/  @!P1 BRA `(.L_x_3219) ;  /* 0x000008b000009947 */ /* 0x000fea0003800000 */
[----:B------:R-:W-:Y:S01]  /*3840*/  IADD3 R20, R44, -0x1, RZ ;  /* 0xffffffff2c147810 */ /* 0x000fe20007ffe0ff */
[----:B------:R-:W-:-:S03]  /*3850*/  UMOV UR5, URZ ;  /* 0x0000003f00057c82 */ /* 0x000fc60008000000 */
[----:B------:R-:W-:-:S13]  /*3860*/  ISETP.GE.U32.AND P1, PT, R20, 0x3, PT ;  /* 0x000000031400780c */ /* 0x000fda0003f26070 */
[----:B------:R-:W-:Y:S05]  /*3870*/  @!P1 BRA `(.L_x_3222) ;  /* 0x000004a000009947 */ /* 0x000fea0003800000 */
[----:B------:R-:W-:Y:S01]  /*3880*/  LOP3.LUT R44, R44, 0x3, RZ, 0xc0, !PT ;  /* 0x000000032c2c7812 */ /* 0x000fe200078ec0ff */
[----:B------:R-:W-:-:S03]  /*3890*/  UMOV UR5, URZ ;  /* 0x0000003f00057c82 */ /* 0x000fc60008000000 */
[----:B------:R-:W-:Y:S02]  /*38a0*/  IADD3 R44, -R44, c[0x0][0xc], RZ ;  /* 0x000003002c2c7a10 */ /* 0x000fe40007ffe1ff */
.L_x_3223:
[----:B------:R-:W-:Y:S02]  /*38b0*/  MOV R20, UR5 ;  /* 0x0000000500147c02 */ /* 0x000fe40008000f00 */
[----:B------:R-:W-:Y:S02]  /*38c0*/  MOV R23, UR5 ;  /* 0x0000000500177c02 */ /* 0x000fe40008000f00 */
[----:B------:R-:W-:Y:S01]  /*38d0*/  ISETP.EQ.OR P1, PT, R20, UR16, P3 ;  /* 0x0000001014007c0c */ /* 0x000fe20009f22670 */
[----:B------:R-:W-:-:S12]  /*38e0*/  IMAD.U32 R20, RZ, RZ, UR4 ;  /* 0x00000004ff147e24 */ /* 0x000fd8000f8e00ff */
[----:B------:R-:W0:Y:S01]  /*38f0*/  @!P1 S2R R22, SR_CTAID.Y ;  /* 0x0000000000169919 */ /* 0x000e220000002600 */
[----:B------:R-:W-:Y:S02]  /*3900*/  @!P1 LOP3.LUT R20, R20, 0x1, RZ, 0xc0, !PT ;  /* 0x0000000114149812 */ /* 0x000fe400078ec0ff */
[----:B------:R-:W-:-:S03]  /*3910*/  @!P1 MOV R21, 0x4 ;  /* 0x0000000400159802 */ /* 0x000fc60000000f00 */
[----:B------:R-:W-:-:S04]  /*3920*/  @!P1 IMAD R20, R20, c[0x0][0x10], RZ ;  /* 0x0000040014149a24 */ /* 0x000fc800078e02ff */
[----:B------:R-:W-:-:S05]  /*3930*/  @!P1 IMAD R20, R20, c[0x0][0xc], RZ ;  /* 0x0000030014149a24 */ /* 0x000fca00078e02ff */
[----:B------:R-:W-:-:S05]  /*3940*/  @!P1 SHF.L.U32 R20, R20, 0x1, RZ ;  /* 0x0000000114149819 */ /* 0x000fca00000006ff */
[----:B------:R-:W-:-:S04]  /*3950*/  @!P1 IMAD.WIDE R20, R20, R21, c[0x0][0x198] ;  /* 0x0000660014149625 */ /* 0x000fc800078e0215 */
[----:B0-----:R-:W-:-:S04]  /*3960*/  @!P1 IMAD R22, R23, c[0x0][0x10], R22 ;  /* 0x0000040017169a24 */ /* 0x001fc800078e0216 */
[----:B------:R-:W-:-:S05]  /*3970*/  @!P1 IMAD.WIDE.U32 R20, R22, 0x8, R20 ;  /* 0x0000000816149825 */ /* 0x000fca00078e0014 */
[----:B------:R0:W2:Y:S01]  /*3980*/  @!P1 LDG.E.64 R22, [R20.64] ;  /* 0x0000000c14169981 */ /* 0x0000a2000c1e1b00 */
[----:B------:R-:W-:-:S06]  /*3990*/  UIADD3 UR6, UR5, 0x1, URZ ;  /* 0x0000000105067890 */ /* 0x000fcc000fffe03f */
[----:B0-----:R-:W-:Y:S02]  /*39a0*/  MOV R20, UR6 ;  /* 0x0000000600147c02 */ /* 0x001fe40008000f00 */
[----:B------:R-:W-:Y:S02]  /*39b0*/  MOV R21, UR4 ;  /* 0x0000000400157c02 */ /* 0x000fe40008000f00 */
[----:B------:R-:W-:-:S13]  /*39c0*/  ISETP.EQ.OR P2, PT, R20, UR16, P3 ;  /* 0x0000001014007c0c */ /* 0x000fda0009f42670 */
[----:B------:R-:W0:Y:S01]  /*39d0*/  @!P2 S2R R20, SR_CTAID.Y ;  /* 0x000000000014a919 */ /* 0x000e220000002600 */
[----:B------:R-:W-:-:S05]  /*39e0*/  @!P2 LOP3.LUT R21, R21, 0x1, RZ, 0xc0, !PT ;  /* 0x000000011515a812 */ /* 0x000fca00078ec0ff */
[----:B------:R-:W-:-:S04]  /*39f0*/  @!P2 IMAD R21, R21, c[0x0][0x10], RZ ;  /* 0x000004001515aa24 */ /* 0x000fc800078e02ff */
[----:B------:R-:W-:-:S05]  /*3a00*/  @!P2 IMAD R21, R21, c[0x0][0xc], RZ ;  /* 0x000003001515aa24 */ /* 0x000fca00078e02ff */
[----:B------:R-:W-:Y:S01]  /*3a10*/  @!P2 SHF.L.U32 R21, R21, 0x1, RZ ;  /* 0x000000011515a819 */ /* 0x000fe200000006ff */
[----:B--2---:R-:W-:Y:S01]  /*3a20*/  @!P1 FADD.FTZ R42, R42, R22 ;  /* 0x000000162a2a9221 */ /* 0x004fe20000010000 */
[----:B------:R-:W-:-:S05]  /*3a30*/  MOV R22, UR6 ;  /* 0x0000000600167c02 */ /* 0x000fca0008000f00 */
[----:B0-----:R-:W-:Y:S01]  /*3a40*/  @!P2 IMAD R22, R22, c[0x0][0x10], R20 ;  /* 0x000004001616aa24 */ /* 0x001fe200078e0214 */
[----:B------:R-:W-:-:S05]  /*3a50*/  @!P2 MOV R20, 0x4 ;  /* 0x000000040014a802 */ /* 0x000fca0000000f00 */
[----:B------:R-:W-:-:S06]  /*3a60*/  @!P2 IMAD.WIDE R20, R21, R20, c[0x0][0x198] ;  /* 0x000066001514a625 */ /* 0x000fcc00078e0214 */
[----:B------:R-:W-:-:S06]  /*3a70*/  @!P2 IMAD.WIDE.U32 R20, R22, 0x8, R20 ;  /* 0x000000081614a825 */ /* 0x000fcc00078e0014 */
[----:B------:R-:W2:Y:S01]  /*3a80*/  @!P2 LDG.E.64 R20, [R20.64] ;  /* 0x0000000c1414a981 */ /* 0x000ea2000c1e1b00 */
[----:B------:R-:W-:Y:S01]  /*3a90*/  UIADD3 UR6, UR5, 0x2, URZ ;  /* 0x0000000205067890 */ /* 0x000fe2000fffe03f */
[----:B------:R-:W-:Y:S01]  /*3aa0*/  @!P1 FADD.FTZ R43, R43, R23 ;  /* 0x000000172b2b9221 */ /* 0x000fe20000010000 */
[----:B------:R-:W-:-:S04]  /*3ab0*/  MOV R23, UR4 ;  /* 0x0000000400177c02 */ /* 0x000fc80008000f00 */
[----:B------:R-:W-:-:S04]  /*3ac0*/  MOV R22, UR6 ;  /* 0x0000000600167c02 */ /* 0x000fc80008000f00 */
[----:B------:R-:W-:-:S13]  /*3ad0*/  ISETP.EQ.OR P4, PT, R22, UR16, P3 ;  /* 0x0000001016007c0c */ /* 0x000fda0009f82670 */
[----:B------:R-:W0:Y:S01]  /*3ae0*/  @!P4 S2R R22, SR_CTAID.Y ;  /* 0x000000000016c919 */ /* 0x000e220000002600 */
[----:B------:R-:W-:-:S05]  /*3af0*/  @!P4 LOP3.LUT R23, R23, 0x1, RZ, 0xc0, !PT ;  /* 0x000000011717c812 */ /* 0x000fca00078ec0ff */
[----:B------:R-:W-:-:S04]  /*3b00*/  @!P4 IMAD R23, R23, c[0x0][0x10], RZ ;  /* 0x000004001717ca24 */ /* 0x000fc800078e02ff */
[----:B------:R-:W-:-:S04]  /*3b10*/  @!P4 IMAD R23, R23, c[0x0][0xc], RZ ;  /* 0x000003001717ca24 */ /* 0x000fc800078e02ff */
[----:B------:R-:W-:Y:S02]  /*3b20*/  @!P4 IMAD.SHL.U32 R23, R23, 0x2, RZ ;  /* 0x000000021717c824 */ /* 0x000fe400078e00ff */
        /* <DEDUP_REMOVED lines=24> */
[----:B------:R-:W-:Y:S01]  /*3cb0*/  IADD3 R44, R44, -0x4, RZ ;  /* 0xfffffffc2c2c7810 */ /* 0x000fe20007ffe0ff */
[----:B------:R-:W-:Y:S01]  /*3cc0*/  @!P4 FADD.FTZ R43, R43, R23 ;  /* 0x000000172b2bc221 */ /* 0x000fe20000010000 */
[----:B------:R-:W-:Y:S02]  /*3cd0*/  UIADD3 UR5, UR5, 0x4, URZ ;  /* 0x0000000405057890 */ /* 0x000fe4000fffe03f */
[----:B------:R-:W-:Y:S01]  /*3ce0*/  ISETP.NE.AND P2, PT, R44, RZ, PT ;  /* 0x000000ff2c00720c */ /* 0x000fe20003f45270 */
[----:B--2---:R-:W-:Y:S02]  /*3cf0*/  @!P1 FADD.FTZ R42, R42, R20 ;  /* 0x000000142a2a9221 */ /* 0x004fe40000010000 */
[----:B------:R-:W-:-:S10]  /*3d00*/  @!P1 FADD.FTZ R43, R43, R21 ;  /* 0x000000152b2b9221 */ /* 0x000fd40000010000 */
[----:B------:R-:W-:Y:S05]  /*3d10*/  @P2 BRA `(.L_x_3223) ;  /* 0xfffffb9000002947 */ /* 0x000fea000383ffff */
.L_x_3222:
        /* <DEDUP_REMOVED lines=15> */
[----:B------:R-:W-:-:S03]  /*3e10*/  USHF.L.U32 UR11, UR6, 0x1, URZ ;  /* 0x00000001060b7899 */ /* 0x000fc6000800063f */
[----:B------:R-:W-:Y:S02]  /*3e20*/  ULDC.64 UR6, c[0x0][0x198] ;  /* 0x0000660000067ab9 */ /* 0x000fe40000000a00 */
[----:B------:R-:W-:Y:S02]  /*3e30*/  UIMAD.WIDE UR6, UR11, UR15, UR6 ;  /* 0x0000000f0b0672a5 */ /* 0x000fe4000f8e0206 */
[----:B0-----:R-:W-:-:S04]  /*3e40*/  UIMAD UR10, UR5, UR18, UR10 ;  /* 0x00000012050a72a4 */ /* 0x001fc8000f8e020a */
[----:B------:R-:W-:-:S06]  /*3e50*/  UIMAD.WIDE.U32 UR6, UR10, 0x8, UR6 ;  /* 0x000000080a0678a5 */ /* 0x000fcc000f8e0006 */
[----:B------:R-:W-:Y:S02]  /*3e60*/  MOV R20, UR6 ;  /* 0x0000000600147c02 */ /* 0x000fe40008000f00 */
[----:B------:R-:W-:-:S06]  /*3e70*/  MOV R21, UR7 ;  /* 0x0000000700157c02 */ /* 0x000fcc0008000f00 */
[----:B------:R-:W2:Y:S02]  /*3e80*/  LDG.E.64 R20, [R20.64] ;  /* 0x0000000c14147981 */ /* 0x000ea4000c1e1b00 */
[----:B--2---:R-:W-:Y:S02]  /*3e90*/  FADD.FTZ R42, R42, R20 ;  /* 0x000000142a2a7221 */ /* 0x004fe40000010000 */
[----:B------:R-:W-:Y:S02]  /*3ea0*/  FADD.FTZ R43, R43, R21 ;  /* 0x000000152b2b7221 */ /* 0x000fe40000010000 */
.L_x_3225:
[----:B------:R-:W-:Y:S05]  /*3eb0*/  BSYNC B0 ;  /* 0x0000000000007941 */ /* 0x000fea0003800000 */
.L_x_3224:
[----:B------:R-:W-:Y:S05]  /*3ec0*/  @!P2 BRA `(.L_x_3219) ;  /* 0x000002200000a947 */ /* 0x000fea0003800000 */
[----:B------:R-:W-:-:S06]  /*3ed0*/  UIADD3 UR6, UR5, 0x1, URZ ;  /* 0x0000000105067890 */ /* 0x000fcc000fffe03f */
[----:B------:R-:W-:-:S04]  /*3ee0*/  MOV R20, UR6 ;  /* 0x0000000600147c02 */ /* 0x000fc80008000f00 */
[----:B------:R-:W-:-:S13]  /*3ef0*/  ISETP.EQ.OR P2, PT, R20, UR16, P3 ;  /* 0x0000001014007c0c */ /* 0x000fda0009f42670 */
[----:B------:R-:W0:Y:S01]  /*3f00*/  @!P2 S2R R23, SR_CTAID.Y ;  /* 0x000000000017a919 */ /* 0x000e220000002600 */
[----:B------:R-:W-:Y:S01]  /*3f10*/  @!P2 MOV R21, 0x4 ;  /* 0x000000040015a802 */ /* 0x000fe20000000f00 */
[----:B0-----:R-:W-:Y:S02]  /*3f20*/  @!P2 IMAD R23, R20, c[0x0][0x10], R23 ;  /* 0x000004001417aa24 */ /* 0x001fe400078e0217 */
[----:B------:R-:W-:-:S05]  /*3f30*/  IMAD.U32 R20, RZ, RZ, UR4 ;  /* 0x00000004ff147e24 */ /* 0x000fca000f8e00ff */
[----:B------:R-:W-:-:S05]  /*3f40*/  @!P2 LOP3.LUT R20, R20, 0x1, RZ, 0xc0, !PT ;  /* 0x000000011414a812 */ /* 0x000fca00078ec0ff */
[----:B------:R-:W-:-:S04]  /*3f50*/  @!P2 IMAD R20, R20, c[0x0][0x10], RZ ;  /* 0x000004001414aa24 */ /* 0x000fc800078e02ff */
[----:B------:R-:W-:-:S05]  /*3f60*/  @!P2 IMAD R20, R20, c[0x0][0xc], RZ ;  /* 0x000003001414aa24 */ /* 0x000fca00078e02ff */
[----:B------:R-:W-:-:S05]  /*3f70*/  @!P2 SHF.L.U32 R20, R20, 0x1, RZ ;  /* 0x000000011414a819 */ /* 0x000fca00000006ff */
[----:B------:R-:W-:-:S06]  /*3f80*/  @!P2 IMAD.WIDE R20, R20, R21, c[0x0][0x198] ;  /* 0x000066001414a625 */ /* 0x000fcc00078e0215 */
[----:B------:R-:W-:-:S06]  /*3f90*/  @!P2 IMAD.WIDE.U32 R20, R23, 0x8, R20 ;  /* 0x000000081714a825 */ /* 0x000fcc00078e0014 */
[----:B------:R-:W2:Y:S01]  /*3fa0*/  @!P2 LDG.E.64 R20, [R20.64] ;  /* 0x0000000c1414a981 */ /* 0x000ea2000c1e1b00 */
[----:B------:R-:W-:Y:S01]  /*3fb0*/  UIADD3 UR5, UR5, 0x2, URZ ;  /* 0x0000000205057890 */ /* 0x000fe2000fffe03f */
[----:B--2---:R-:W-:-:S05]  /*3fc0*/  @!P2 FADD.FTZ R42, R42, R20 ;  /* 0x000000142a2aa221 */ /* 0x004fca0000010000 */
[----:B------:R-:W-:Y:S01]  /*3fd0*/  MOV R20, UR5 ;  /* 0x0000000500147c02 */ /* 0x000fe20008000f00 */
[----:B------:R-:W-:Y:S01]  /*3fe0*/  @!P2 FADD.FTZ R43, R43, R21 ;  /* 0x000000152b2ba221 */ /* 0x000fe20000010000 */
[----:B------:R-:W-:Y:S02]  /*3ff0*/  MOV R21, UR5 ;  /* 0x0000000500157c02 */ /* 0x000fe40008000f00 */
[----:B------:R-:W-:Y:S02]  /*4000*/  ISETP.EQ.OR P1, PT, R20, UR16, P3 ;  /* 0x0000001014007c0c */ /* 0x000fe40009f22670 */
[----:B------:R-:W-:Y:S02]  /*4010*/  MOV R20, UR4 ;  /* 0x0000000400147c02 */ /* 0x000fe40008000f00 */
[----:B------:R-:W-:-:S13]  /*4020*/  ISETP.EQ.OR P1, PT, R22, 0x2, P1 ;  /* 0x000000021600780c */ /* 0x000fda0000f22670 */
[----:B------:R-:W0:Y:S01]  /*4030*/  @!P1 S2R R22, SR_CTAID.Y ;  /* 0x0000000000169919 */ /* 0x000e220000002600 */
[----:B------:R-:W-:-:S05]  /*4040*/  @!P1 LOP3.LUT R20, R20, 0x1, RZ, 0xc0, !PT ;  /* 0x0000000114149812 */ /* 0x000fca00078ec0ff */
[----:B------:R-:W-:-:S04]  /*4050*/  @!P1 IMAD R20, R20, c[0x0][0x10], RZ ;  /* 0x0000040014149a24 */ /* 0x000fc800078e02ff */
[----:B------:R-:W-:-:S05]  /*4060*/  @!P1 IMAD R20, R20, c[0x0][0xc], RZ ;  /* 0x0000030014149a24 */ /* 0x000fca00078e02ff */
[----:B------:R-:W-:Y:S01]  /*4070*/  @!P1 SHF.L.U32 R20, R20, 0x1, RZ ;  /* 0x0000000114149819 */ /* 0x000fe200000006ff */
[----:B0-----:R-:W-:Y:S01]  /*4080*/  @!P1 IMAD R22, R21, c[0x0][0x10], R22 ;  /* 0x0000040015169a24 */ /* 0x001fe200078e0216 */
[----:B------:R-:W-:-:S05]  /*4090*/  @!P1 MOV R21, 0x4 ;  /* 0x0000000400159802 */ /* 0x000fca0000000f00 */
[----:B------:R-:W-:-:S06]  /*40a0*/  @!P1 IMAD.WIDE R20, R20, R21, c[0x0][0x198] ;  /* 0x0000660014149625 */ /* 0x000fcc00078e0215 */
[----:B------:R-:W-:-:S06]  /*40b0*/  @!P1 IMAD.WIDE.U32 R20, R22, 0x8, R20 ;  /* 0x0000000816149825 */ /* 0x000fcc00078e0014 */
[----:B------:R-:W2:Y:S02]  /*40c0*/  @!P1 LDG.E.64 R20, [R20.64] ;  /* 0x0000000c14149981 */ /* 0x000ea4000c1e1b00 */
[----:B--2---:R-:W-:Y:S02]  /*40d0*/  @!P1 FADD.FTZ R42, R42, R20 ;  /* 0x000000142a2a9221 */ /* 0x004fe40000010000 */
[----:B------:R-:W-:-:S04]  /*40e0*/  @!P1 FADD.FTZ R43, R43, R21 ;  /* 0x000000152b2b9221 */ /* 0x000fc80000010000 */
.L_x_3219:
[----:B------:R-:W-:Y:S01]  /*40f0*/  LOP3.LUT P1, RZ, R47, UR16, RZ, 0xfc, !PT ;  /* 0x000000102fff7c12 */ /* 0x000fe2000f82fcff */
[----:B------:R0:W-:Y:S01]  /*4100*/  @!P3 STS.64 [0xe0], R42 ;  /* 0x0000e02aff00b388 */ /* 0x0001e20000000a00 */
[----:B------:R-:W-:Y:S01]  /*4110*/  ISETP.EQ.U32.AND P2, PT, RZ, c[0x0][0x168], PT ;  /* 0x00005a00ff007a0c */ /* 0x000fe20003f42070 */
[----:B------:R-:W-:Y:S01]  /*4120*/  HFMA2.MMA R23, -RZ, RZ, 0, 2.384185791015625e-07 ;  /* 0x00000004ff177435 */ /* 0x000fe200000001ff */
[----:B------:R-:W-:Y:S02]  /*4130*/  MOV R20, UR9 ;  /* 0x0000000900147c02 */ /* 0x000fe40008000f00 */
[----:B------:R-:W-:-:S02]  /*4140*/  ISETP.EQ.OR.EX P1, PT, RZ, c[0x0][0x16c], P1, P2 ;  /* 0x00005b00ff007a0c */ /* 0x000fc40000f22720 */
[----:B------:R-:W-:-:S11]  /*4150*/  IADD3 R22, R46, UR14, RZ ;  /* 0x0000000e2e167c10 */ /* 0x000fd6000fffe0ff */
[----:B------:R-:W-:Y:S01]  /*4160*/  @!P1 MOV R21, 0x8 ;  /* 0x0000000800159802 */ /* 0x000fe20000000f00 */
[----:B0-----:R-:W-:Y:S02]  /*4170*/  @!P1 FMUL.FTZ R43, R43, c[0x0][0x1f4] ;  /* 0x00007d002b2b9a20 */ /* 0x001fe40000410000 */
[----:B------:R-:W-:Y:S02]  /*4180*/  @!P1 FMUL.FTZ R42, R42, c[0x0][0x1f4] ;  /* 0x00007d002a2a9a20 */ /* 0x000fe40000410000 */
[----:B------:R-:W-:-:S05]  /*4190*/  @!P1 IMAD.WIDE R20, R21, R20, c[0x0][0x168] ;  /* 0x00005a0015149625 */ /* 0x000fca00078e0214 */
[----:B------:R-:W-:Y:S04]  /*41a0*/  @!P1 STG.E.64 [R20.64], R42 ;  /* 0x0000002a14009986 */ /* 0x000fe8000c101b0c */
[----:B------:R-:W-:Y:S06]  /*41b0*/  BAR.SYNC.DEFER_BLOCKING 0x0 ;  /* 0x0000000000007b1d */ /* 0x000fec0000010000 */
[----:B------:R-:W0:Y:S02]  /*41c0*/  LDS.64 R20, [0xe0] ;  /* 0x0000e000ff147984 */ /* 0x000e240000000a00 */
[----:B0-----:R-:W-:-:S04]  /*41d0*/  FMUL.FTZ R20, R20, c[0x0][0x1f4] ;  /* 0x00007d0014147a20 */ /* 0x001fc80000410000 */
[----:B------:R-:W0:Y:S02]  /*41e0*/  R2UR UR5, R20 ;  /* 0x00000000140573c2 */ /* 0x000e2400000e0000 */
[----:B0-----:R-:W-:-:S05]  /*41f0*/  MOV R20, UR5 ;  /* 0x0000000500147c02 */ /* 0x001fca0008000f00 */
[----:B------:R-:W-:-:S04]  /*4200*/  FMUL.FTZ R20, R20, UR5 ;  /* 0x0000000514147c20 */ /* 0x000fc80008410000 */
[----:B------:R-:W-:-:S05]  /*4210*/  FFMA.FTZ R20, R21, c[0x0][0x1f4], -R20 ;  /* 0x00007d0015147a23 */ /* 0x000fca0000010814 */
[----:B------:R-:W-:-:S13]  /*4220*/  FSETP.GTU.FTZ.AND P1, PT, R20, RZ, PT ;  /* 0x000000ff1400720b */ /* 0x000fda0003f3c000 */
[----:B------:R-:W-:Y:S01]  /*4230*/  VOTEU.ANY UP0, P1 ;  /* 0x00000000003f7886 */ /* 0x000fe20000800100 */
[----:B------:R-:W-:-:S13]  /*4240*/  PLOP3.LUT P1, PT, PT, PT, UP0, 0x80, 0x0 ;  /* 0x000000000000781c */ /* 0x000fda0003f2f008 */
[----:B------:R-:W-:-:S06]  /*4250*/  @P1 FADD.FTZ R20, R20, c[0x0][0x188] ;  /* 0x0000620014141621 */ /* 0x000fcc0000010000 */
[----:B------:R-:W0:Y:S02]  /*4260*/  @P1 MUFU.RSQ R20, R20 ;  /* 0x0000001400141308 */ /* 0x000e240000001400 */
[----:B0-----:R0:W1:Y:S02]  /*4270*/  @P1 R2UR UR7, R20 ;  /* 0x00000000140713c2 */ /* 0x00106400000e0000 */
[----:B0-----:R-:W-:-:S04]  /*4280*/  IMAD.WIDE R20, R22, R23, c[0x0][0x178] ;  /* 0x00005e0016147625 */ /* 0x001fc800078e0217 */
[----:B------:R-:W-:Y:S02]  /*4290*/  IMAD.WIDE R22, R22, R23, c[0x0][0x180] ;  /* 0x0000600016167625 */ /* 0x000fe400078e0217 */
[----:B------:R-:W2:Y:S04]  /*42a0*/  LDG.E.64 R20, [R20.64] ;  /* 0x0000000c14147981 */ /* 0x000ea8000c1e1b00 */
[----:B------:R-:W2:Y:S01]  /*42b0*/  LDG.E.64 R22, [R22.64] ;  /* 0x0000000c16167981 */ /* 0x000ea2000c1e1b00 */
[----:B------:R-:W-:Y:S01]  /*42c0*/  ISETP.NE.AND P6, PT, RZ, UR17, PT ;  /* 0x00000011ff007c0c */ /* 0x000fe2000bfc5270 */
[----:B------:R-:W-:Y:S01]  /*42d0*/  UMOV UR6, 0x3f800000 ;  /* 0x3f80000000067882 */ /* 0x000fe20000000000 */
[--C-:B------:R-:W-:Y:S02]  /*42e0*/  PRMT R42, RZ, 0x5410, R41.reuse ;  /* 0x00005410ff2a7816 */ /* 0x100fe40000000029 */
[----:B------:R-:W-:Y:S01]  /*42f0*/  PRMT R41, RZ, 0x7610, R41 ;  /* 0x00007610ff297816 */ /* 0x000fe20000000029 */
[----:B-1----:R-:W-:-:S02]  /*4300*/  @UP0 UMOV UR6, UR7 ;  /* 0x0000000700060c82 */ /* 0x002fc40008000000 */
[----:B------:R-:W-:Y:S02]  /*4310*/  FADD.FTZ R42, R42, -UR5 ;  /* 0x800000052a2a7e21 */ /* 0x000fe40008010000 */
[----:B------:R-:W-:Y:S02]  /*4320*/  FADD.FTZ R41, R41, -UR5 ;  /* 0x8000000529297e21 */ /* 0x000fe40008010000 */
[----:B------:R-:W-:Y:S02]  /*4330*/  FMUL.FTZ R42, R42, UR6 ;  /* 0x000000062a2a7c20 */ /* 0x000fe40008410000 */
[----:B------:R-:W-:Y:S02]  /*4340*/  FMUL.FTZ R41, R41, UR6 ;  /* 0x0000000629297c20 */ /* 0x000fe40008410000 */
[----:B--2---:R-:W-:Y:S02]  /*4350*/  FFMA.FTZ R42, R20, R42, R22 ;  /* 0x0000002a142a7223 */ /* 0x004fe40000010016 */
[----:B------:R-:W-:Y:S01]  /*4360*/  FFMA.FTZ R41, R21, R41, R23 ;  /* 0x0000002915297223 */ /* 0x000fe20000010017 */
[----:B------:R-:W-:Y:S05]  /*4370*/  @!P6 BRA `(.L_x_3226) ;  /* 0x000000a00000e947 */ /* 0x000fea0003800000 */
[----:B------:R-:W-:-:S06]  /*4380*/  FMUL.FTZ R43, R42, -1.4426950216293334961 ;  /* 0xbfb8aa3b2a2b7820 */ /* 0x000fcc0000410000 */
[----:B------:R-:W0:Y:S02]  /*4390*/  MUFU.EX2 R43, R43 ;  /* 0x0000002b002b7308 */ /* 0x000e240000000800 */
[----:B0-----:R-:W-:-:S06]  /*43a0*/  FADD.FTZ R43, R43, 1 ;  /* 0x3f8000002b2b7421 */ /* 0x001fcc0000010000 */
[----:B------:R-:W0:Y:S02]  /*43b0*/  MUFU.RCP R43, R43 ;  /* 0x0000002b002b7308 */ /* 0x000e240000001000 */
[----:B0-----:R-:W-:Y:S02]  /*43c0*/  FMUL.FTZ R42, R42, R43 ;  /* 0x0000002b2a2a7220 */ /* 0x001fe40000410000 */
[----:B------:R-:W-:-:S06]  /*43d0*/  FMUL.FTZ R43, R41, -1.4426950216293334961 ;  /* 0xbfb8aa3b292b7820 */ /* 0x000fcc0000410000 */
[----:B------:R-:W0:Y:S02]  /*43e0*/  MUFU.EX2 R43, R43 ;  /* 0x0000002b002b7308 */ /* 0x000e240000000800 */
[----:B0-----:R-:W-:-:S06]  /*43f0*/  FADD.FTZ R43, R43, 1 ;  /* 0x3f8000002b2b7421 */ /* 0x001fcc0000010000 */
[----:B------:R-:W0:Y:S02]  /*4400*/  MUFU.RCP R43, R43 ;  /* 0x0000002b002b7308 */ /* 0x000e240000001000 */
[----:B0-----:R-:W-:-:S06]  /*4410*/  FMUL.FTZ R41, R41, R43 ;  /* 0x0000002b29297220 */ /* 0x001fcc0000410000 */
.L_x_3226:
[----:B------:R-:W-:Y:S01]  /*4420*/  BSSY B0, `(.L_x_3227) ;  /* 0x000000d000007945 */ /* 0x000fe20003800000 */
[----:B------:R-:W-:Y:S05]  /*4430*/  @!P0 BRA `(.L_x_3228) ;  /* 0x000000b000008947 */ /* 0x000fea0003800000 */
[----:B------:R-:W-:Y:S02]  /*4440*/  SHF.R.S32.HI R43, RZ, 0x1f, R2 ;  /* 0x0000001fff2b7819 */ /* 0x000fe40000011402 */
[----:B------:R-:W-:Y:S01]  /*4450*/  F2FP.BF16.PACK_AB R41, R41, R42 ;  /* 0x0000002a2929723e */ /* 0x000fe200000010ff */
[----:B------:R-:W-:Y:S02]  /*4460*/  IMAD.MOV.U32 R42, RZ, RZ, R16 ;  /* 0x000000ffff2a7224 */ /* 0x000fe400078e0010 */
[----:B------:R-:W-:Y:S01]  /*4470*/  IMAD R44, R43, c[0x0][0x1c0], RZ ;  /* 0x000070002b2c7a24 */ /* 0x000fe200078e02ff */
[----:B------:R-:W-:-:S03]  /*4480*/  MOV R43, R19 ;  /* 0x00000013002b7202 */ /* 0x000fc60000000f00 */
[C---:B------:R-:W-:Y:S02]  /*4490*/  IMAD R44, R2.reuse, c[0x0][0x1c4], R44 ;  /* 0x00007100022c7a24 */ /* 0x040fe400078e022c */
[----:B------:R-:W-:-:S05]  /*44a0*/  IMAD.WIDE.U32 R42, R2, c[0x0][0x1c0], R42 ;  /* 0x00007000022a7a25 */ /* 0x000fca00078e002a */
[----:B------:R-:W-:Y:S02]  /*44b0*/  IADD3 R43, R43, R44, RZ ;  /* 0x0000002c2b2b7210 */ /* 0x000fe40007ffe0ff */
[----:B------:R-:W-:-:S04]  /*44c0*/  LEA R44, P1, R42, c[0x0][0x160], 0x1 ;  /* 0x000058002a2c7a11 */ /* 0x000fc800078208ff */
[----:B------:R-:W-:-:S05]  /*44d0*/  LEA.HI.X R45, R42, c[0x0][0x164], R43, 0x1, P1 ;  /* 0x000059002a2d7a11 */ /* 0x000fca00008f0c2b */
[----:B------:R0:W-:Y:S04]  /*44e0*/  STG.E [R44.64], R41 ;  /* 0x000000292c007986 */ /* 0x0001e8000c10190c */
.L_x_3228:
[----:B------:R-:W-:Y:S05]  /*44f0*/  BSYNC B0 ;  /* 0x0000000000007941 */ /* 0x000fea0003800000 */
.L_x_3227:
[--C-:B0-----:R-:W-:Y:S02]  /*4500*/  PRMT R41, RZ, 0x5410, R39.reuse ;  /* 0x00005410ff297816 */ /* 0x101fe40000000027 */
[----:B------:R-:W-:Y:S02]  /*4510*/  PRMT R39, RZ, 0x7610, R39 ;  /* 0x00007610ff277816 */ /* 0x000fe40000000027 */
[----:B------:R-:W-:Y:S01]  /*4520*/  IADD3 R44, R2, 0x10, RZ ;  /* 0x00000010022c7810 */ /* 0x000fe20007ffe0ff */
[----:B------:R-:W-:Y:S02]  /*4530*/  FADD.FTZ R41, R41, -UR5 ;  /* 0x8000000529297e21 */ /* 0x000fe40008010000 */
[----:B------:R-:W-:Y:S01]  /*4540*/  FADD.FTZ R39, R39, -UR5 ;  /* 0x8000000527277e21 */ /* 0x000fe20008010000 */
[----:B------:R-:W-:Y:S01]  /*4550*/  ISETP.GE.U32.AND P1, PT, R44, c[0x0][0x1c8], PT ;  /* 0x000072002c007a0c */ /* 0x000fe20003f26070 */
[----:B------:R-:W-:Y:S02]  /*4560*/  FMUL.FTZ R41, R41, UR6 ;  /* 0x0000000629297c20 */ /* 0x000fe40008410000 */
[----:B------:R-:W-:Y:S01]  /*4570*/  FMUL.FTZ R39, R39, UR6 ;  /* 0x0000000627277c20 */ /* 0x000fe20008410000 */
[----:B------:R-:W-:Y:S01]  /*4580*/  ISETP.GE.AND.EX P1, PT, R53, c[0x0][0x1cc], PT, P1 ;  /* 0x0000730035007a0c */ /* 0x000fe20003f26310 */
[----:B------:R-:W-:-:S02]  /*4590*/  FFMA.FTZ R41, R20, R41, R22 ;  /* 0x0000002914297223 */ /* 0x000fc40000010016 */
[----:B------:R-:W-:Y:S01]  /*45a0*/  FFMA.FTZ R39, R21, R39, R23 ;  /* 0x0000002715277223 */ /* 0x000fe20000010017 */
[----:B------:R-:W-:Y:S01]  /*45b0*/  ISETP.GT.U32.OR P1, PT, R47, 0x2ff, P1 ;  /* 0x000002ff2f00780c */ /* 0x000fe20000f24470 */
[----:B------:R-:W-:Y:S11]  /*45c0*/  @!P6 BRA `(.L_x_3229) ;  /* 0x000000a00000e947 */ /* 0x000ff60003800000 */
        /* <DEDUP_REMOVED lines=10> */
.L_x_3229:
        /* <DEDUP_REMOVED lines=12> */
.L_x_3231:
[----:B------:R-:W-:Y:S05]  /*4730*/  BSYNC B0 ;  /* 0x0000000000007941 */ /* 0x000fea0003800000 */
.L_x_3230:
        /* <DEDUP_REMOVED lines=23> */
.L_x_3232:
[----:B------:R-:W-:Y:S01]  /*48b0*/  BSSY B0, `(.L_x_3233) ;  /* 0x000000c000007945 */ /* 0x000fe20003800000 */
[----:B------:R-:W-:Y:S05]  /*48c0*/  @P1 BRA `(.L_x_3234) ;  /* 0x000000a000001947 */ /* 0x000fea0003800000 */
        /* <DEDUP_REMOVED lines=10> */
.L_x_3234:
[----:B------:R-:W-:Y:S05]  /*4970*/  BSYNC B0 ;  /* 0x0000000000007941 */ /* 0x000fea0003800000 */
.L_x_3233:
        /* <DEDUP_REMOVED lines=9> */
[----:B------:R-:W-:-:S02]  /*4a10*/  FMUL.FTZ R0, R0, UR6 ;  /* 0x0000000600007c20 */ /* 0x000fc40008410000 */
[----:B------:R-:W-:Y:S01]  /*4a20*/  FFMA.FTZ R39, R20, R39, R22 ;  /* 0x0000002714277223 */ /* 0x000fe20000010016 */
[----:B------:R-:W-:Y:S01]  /*4a30*/  ISETP.GE.AND.EX P1, PT, R41, c[0x0][0x1cc], PT, P1 ;  /* 0x0000730029007a0c */ /* 0x000fe20003f26310 */
[----:B------:R-:W-:-:S03]  /*4a40*/  FFMA.FTZ R0, R21, R0, R23 ;  /* 0x0000000015007223 */ /* 0x000fc60000010017 */
        /* <DEDUP_REMOVED lines=12> */
.L_x_3235:
[----:B------:R-:W-:Y:S01]  /*4b10*/  BSSY B0, `(.L_x_3236) ;  /* 0x000000c000007945 */ /* 0x000fe20003800000 */
[----:B------:R-:W-:Y:S05]  /*4b20*/  @P1 BRA `(.L_x_3237) ;  /* 0x000000a000001947 */ /* 0x000fea0003800000 */
[----:B------:R-:W-:Y:S01]  /*4b30*/  IMAD R40, R41, c[0x0][0x1c0], RZ ;  /* 0x0000700029287a24 */ /* 0x000fe200078e02ff */
[----:B------:R-:W-:Y:S02]  /*4b40*/  F2FP.BF16.PACK_AB R0, R0, R39 ;  /* 0x000000270000723e */ /* 0x000fe400000010ff */
[----:B------:R-:W-:Y:S01]  /*4b50*/  MOV R41, R19 ;  /* 0x0000001300297202 */ /* 0x000fe20000000f00 */
[----:B------:R-:W-:Y:S01]  /*4b60*/  IMAD R39, R42, c[0x0][0x1c4], R40 ;  /* 0x000071002a277a24 */ /* 0x000fe200078e0228 */
[----:B------:R-:W-:-:S05]  /*4b70*/  MOV R40, R16 ;  /* 0x0000001000287202 */ /* 0x000fca0000000f00 */
[----:B------:R-:W-:-:S05]  /*4b80*/  IMAD.WIDE.U32 R40, R42, c[0x0][0x1c0], R40 ;  /* 0x000070002a287a25 */ /* 0x000fca00078e0028 */
[----:B------:R-:W-:Y:S02]  /*4b90*/  IADD3 R39, R41, R39, RZ ;  /* 0x0000002729277210 */ /* 0x000fe40007ffe0ff */
[----:B------:R-:W-:-:S04]  /*4ba0*/  LEA R42, P1, R40, c[0x0][0x160], 0x1 ;  /* 0x00005800282a7a11 */ /* 0x000fc800078208ff */
[----:B------:R-:W-:-:S05]  /*4bb0*/  LEA.HI.X R43, R40, c[0x0][0x164], R39, 0x1, P1 ;  /* 0x00005900282b7a11 */ /* 0x000fca00008f0c27 */
[----:B------:R0:W-:Y:S04]  /*4bc0*/  STG.E [R42.64], R0 ;  /* 0x000000002a007986 */ /* 0x0001e8000c10190c */
.L_x_3237:
[----:B------:R-:W-:Y:S05]  /*4bd0*/  BSYNC B0 ;  /* 0x0000000000007941 */ /* 0x000fea0003800000 */
.L_x_3236:
        /* <DEDUP_REMOVED lines=25> */
.L_x_3238:
[----:B------:R-:W-:Y:S01]  /*4d70*/  BSSY B0, `(.L_x_3239) ;  /* 0x000000c000007945 */ /* 0x000fe20003800000 */
[----:B------:R-:W-:Y:S05]  /*4d80*/  @P1 BRA `(.L_x_3240) ;  /* 0x000000a000001947 */ /* 0x000fea0003800000 */
[----:B------:R-:W-:Y:S01]  /*4d90*/  F2FP.BF16.PACK_AB R0, R38, R0 ;  /* 0x000000002600723e */ /* 0x000fe200000010ff */
[----:B------:R-:W-:Y:S01]  /*4da0*/  IMAD R40, R40, c[0x0][0x1c0], RZ ;  /* 0x0000700028287a24 */ /* 0x000fe200078e02ff */
[----:B------:R-:W-:Y:S01]  /*4db0*/  MOV R39, R19 ;  /* 0x0000001300277202 */ /* 0x000fe20000000f00 */
[----:B------:R-:W-:Y:S02]  /*4dc0*/  IMAD.MOV.U32 R38, RZ, RZ, R16 ;  /* 0x000000ffff267224 */ /* 0x000fe400078e0010 */
[C---:B------:R-:W-:Y:S02]  /*4dd0*/  IMAD R40, R41.reuse, c[0x0][0x1c4], R40 ;  /* 0x0000710029287a24 */ /* 0x040fe400078e0228 */
[----:B------:R-:W-:-:S05]  /*4de0*/  IMAD.WIDE.U32 R38, R41, c[0x0][0x1c0], R38 ;  /* 0x0000700029267a25 */ /* 0x000fca00078e0026 */
[----:B------:R-:W-:Y:S02]  /*4df0*/  IADD3 R39, R39, R40, RZ ;  /* 0x0000002827277210 */ /* 0x000fe40007ffe0ff */
[----:B------:R-:W-:-:S04]  /*4e00*/  LEA R40, P1, R38, c[0x0][0x160], 0x1 ;  /* 0x0000580026287a11 */ /* 0x000fc800078208ff */
[----:B------:R-:W-:-:S05]  /*4e10*/  LEA.HI.X R41, R38, c[0x0][0x164], R39, 0x1, P1 ;  /* 0x0000590026297a11 */ /* 0x000fca00008f0c27 */
[----:B------:R0:W-:Y:S04]  /*4e20*/  STG.E [R40.64], R0 ;  /* 0x0000000028007986 */ /* 0x0001e8000c10190c */
.L_x_3240:
[----:B------:R-:W-:Y:S05]  /*4e30*/  BSYNC B0 ;  /* 0x0000000000007941 */ /* 0x000fea0003800000 */
.L_x_3239:
[--C-:B0-----:R-:W-:Y:S02]  /*4e40*/  PRMT R0, RZ, 0x5410, R3.reuse ;  /* 0x00005410ff007816 */ /* 0x101fe40000000003 */
[----:B------:R-:W-:Y:S02]  /*4e50*/  PRMT R39, RZ, 0x7610, R3 ;  /* 0x00007610ff277816 */ /* 0x000fe40000000003 */
[C---:B------:R-:W-:Y:S02]  /*4e60*/  IADD3 R41, R2.reuse, 0x50, RZ ;  /* 0x0000005002297810 */ /* 0x040fe40007ffe0ff */
[----:B------:R-:W-:Y:S02]  /*4e70*/  IADD3 R40, R2, 0x50, RZ ;  /* 0x0000005002287810 */ /* 0x000fe40007ffe0ff */
[--C-:B------:R-:W-:Y:S02]  /*4e80*/  PRMT R38, RZ, 0x5410, R4.reuse ;  /* 0x00005410ff267816 */ /* 0x100fe40000000004 */
[----:B------:R-:W-:Y:S01]  /*4e90*/  PRMT R3, RZ, 0x7610, R4 ;  /* 0x00007610ff037816 */ /* 0x000fe20000000004 */
[----:B------:R-:W-:Y:S01]  /*4ea0*/  FADD.FTZ R4, R0, -UR5 ;  /* 0x8000000500047e21 */ /* 0x000fe20008010000 */
[----:B------:R-:W-:Y:S01]  /*4eb0*/  ISETP.GE.U32.AND P1, PT, R41, c[0x0][0x1c8], PT ;  /* 0x0000720029007a0c */ /* 0x000fe20003f26070 */
[----:B------:R-:W-:Y:S01]  /*4ec0*/  FADD.FTZ R0, R39, -UR5 ;  /* 0x8000000527007e21 */ /* 0x000fe20008010000 */
[----:B------:R-:W-:Y:S01]  /*4ed0*/  SHF.R.S32.HI R40, RZ, 0x1f, R40 ;  /* 0x0000001fff287819 */ /* 0x000fe20000011428 */
[----:B------:R-:W-:Y:S01]  /*4ee0*/  FADD.FTZ R38, R38, -UR5 ;  /* 0x8000000526267e21 */ /* 0x000fe20008010000 */
[----:B------:R-:W-:Y:S01]  /*4ef0*/  ISETP.GE.U32.AND P2, PT, R77, c[0x0][0x1c8], PT ;  /* 0x000072004d007a0c */ /* 0x000fe20003f46070 */
[----:B------:R-:W-:Y:S01]  /*4f00*/  FADD.FTZ R3, R3, -UR5 ;  /* 0x8000000503037e21 */ /* 0x000fe20008010000 */
[----:B------:R-:W-:Y:S01]  /*4f10*/  ISETP.GE.AND.EX P3, PT, R40, c[0x0][0x1cc], PT, P1 ;  /* 0x0000730028007a0c */ /* 0x000fe20003f66310 */
[----:B------:R-:W-:Y:S01]  /*4f20*/  FMUL.FTZ R4, R4, UR6 ;  /* 0x0000000604047c20 */ /* 0x000fe20008410000 */
[----:B------:R-:W-:Y:S01]  /*4f30*/  ISETP.GE.AND.EX P4, PT, R59, c[0x0][0x1cc], PT, P2 ;  /* 0x000073003b007a0c */ /* 0x000fe20003f86320 */
[----:B------:R-:W-:Y:S01]  /*4f40*/  FMUL.FTZ R39, R0, UR6 ;  /* 0x0000000600277c20 */ /* 0x000fe20008410000 */
[----:B------:R-:W-:Y:S01]  /*4f50*/  ISETP.GE.U32.AND P2, PT, R76, c[0x0][0x1c8], PT ;  /* 0x000072004c007a0c */ /* 0x000fe20003f46070 */
[----:B------:R-:W-:Y:S01]  /*4f60*/  FMUL.FTZ R0, R38, UR6 ;  /* 0x0000000626007c20 */ /* 0x000fe20008410000 */
[----:B------:R-:W-:Y:S01]  /*4f70*/  ISETP.GE.U32.AND P1, PT, R75, c[0x0][0x1c8], PT ;  /* 0x000072004b007a0c */ /* 0x000fe20003f26070 */
[----:B------:R-:W-:Y:S01]  /*4f80*/  FMUL.FTZ R3, R3, UR6 ;  /* 0x0000000603037c20 */ /* 0x000fe20008410000 */
[C---:B------:R-:W-:Y:S01]  /*4f90*/  ISETP.GT.U32.OR P3, PT, R47.reuse, 0x2ff, P3 ;  /* 0x000002ff2f00780c */ /* 0x040fe20001f64470 */
[----:B------:R-:W-:Y:S01]  /*4fa0*/  FFMA.FTZ R4, R20, R4, R22 ;  /* 0x0000000414047223 */ /* 0x000fe20000010016 */
[----:B------:R-:W-:Y:S01]  /*4fb0*/  ISETP.GT.U32.OR P4, PT, R47, 0x2ff, P4 ;  /* 0x000002ff2f00780c */ /* 0x000fe20002784470 */
[----:B------:R-:W-:Y:S01]  /*4fc0*/  FFMA.FTZ R39, R21, R39, R23 ;  /* 0x0000002715277223 */ /* 0x000fe20000010017 */
[----:B------:R-:W-:Y:S08]  /*4fd0*/  @!P6 BRA `(.L_x_3241) ;  /* 0x000000a00000e947 */ /* 0x000ff00003800000 */
        /* <DEDUP_REMOVED lines=10> */
.L_x_3241:
        /* <DEDUP_REMOVED lines=12> */
.L_x_3243:
[----:B------:R-:W-:Y:S05]  /*5140*/  BSYNC B0 ;  /* 0x0000000000007941 */ /* 0x000fea0003800000 */
.L_x_3242:
[----:B------:R-:W-:Y:S02]  /*5150*/  FFMA.FTZ R0, R20, R0, R22 ;  /* 0x0000000014007223 */ /* 0x000fe40000010016 */
[----:B------:R-:W-:Y:S01]  /*5160*/  FFMA.FTZ R3, R21, R3, R23 ;  /* 0x0000000315037223 */ /* 0x000fe20000010017 */
[----:B------:R-:W-:Y:S05]  /*5170*/  @!P6 BRA `(.L_x_3244) ;  /* 0x000000a00000e947 */ /* 0x000fea0003800000 */
[----:B0-----:R-:W-:-:S06]  /*5180*/  FMUL.FTZ R4, R0, -1.4426950216293334961 ;  /* 0xbfb8aa3b00047820 */ /* 0x001fcc0000410000 */
        /* <DEDUP_REMOVED lines=9> */
.L_x_3244:
        /* <DEDUP_REMOVED lines=12> */
.L_x_3246:
[----:B------:R-:W-:Y:S05]  /*52e0*/  BSYNC B0 ;  /* 0x0000000000007941 */ /* 0x000fea0003800000 */
.L_x_3245:
[--C-:B0-----:R-:W-:Y:S02]  /*52f0*/  PRMT R4, RZ, 0x5410, R5.reuse ;  /* 0x00005410ff047816 */ /* 0x101fe40000000005 */
[----:B------:R-:W-:Y:S02]  /*5300*/  PRMT R5, RZ, 0x7610, R5 ;  /* 0x00007610ff057816 */ /* 0x000fe40000000005 */
[----:B------:R-:W-:Y:S01]  /*5310*/  SHF.R.S32.HI R38, RZ, 0x1f, R76 ;  /* 0x0000001fff267819 */ /* 0x000fe2000001144c */
[----:B------:R-:W-:Y:S01]  /*5320*/  FADD.FTZ R4, R4, -UR5 ;  /* 0x8000000504047e21 */ /* 0x000fe20008010000 */
[----:B------:R-:W-:Y:S01]  /*5330*/  SHF.R.S32.HI R40, RZ, 0x1f, R75 ;  /* 0x0000001fff287819 */ /* 0x000fe2000001144b */
[----:B------:R-:W-:Y:S01]  /*5340*/  FADD.FTZ R5, R5, -UR5 ;  /* 0x8000000505057e21 */ /* 0x000fe20008010000 */
[--C-:B------:R-:W-:Y:S01]  /*5350*/  PRMT R0, RZ, 0x5410, R6.reuse ;  /* 0x00005410ff007816 */ /* 0x100fe20000000006 */
[----:B------:R-:W-:Y:S01]  /*5360*/  FMUL.FTZ R4, R4, UR6 ;  /* 0x0000000604047c20 */ /* 0x000fe20008410000 */
[----:B------:R-:W-:Y:S01]  /*5370*/  PRMT R3, RZ, 0x7610, R6 ;  /* 0x00007610ff037816 */ /* 0x000fe20000000006 */
[----:B------:R-:W-:Y:S01]  /*5380*/  FMUL.FTZ R5, R5, UR6 ;  /* 0x0000000605057c20 */ /* 0x000fe20008410000 */
[----:B------:R-:W-:Y:S01]  /*5390*/  ISETP.GE.AND.EX P2, PT, R38, c[0x0][0x1cc], PT, P2 ;  /* 0x0000730026007a0c */ /* 0x000fe20003f46320 */
[----:B------:R-:W-:Y:S01]  /*53a0*/  FADD.FTZ R0, R0, -UR5 ;  /* 0x8000000500007e21 */ /* 0x000fe20008010000 */
[----:B------:R-:W-:Y:S01]  /*53b0*/  ISETP.GE.AND.EX P1, PT, R40, c[0x0][0x1cc], PT, P1 ;  /* 0x0000730028007a0c */ /* 0x000fe20003f26310 */
[----:B------:R-:W-:Y:S01]  /*53c0*/  FADD.FTZ R3, R3, -UR5 ;  /* 0x8000000503037e21 */ /* 0x000fe20008010000 */
        /* <DEDUP_REMOVED lines=15> */
.L_x_3247:
        /* <DEDUP_REMOVED lines=12> */
.L_x_3249:
[----:B------:R-:W-:Y:S05]  /*5580*/  BSYNC B0 ;  /* 0x0000000000007941 */ /* 0x000fea0003800000 */
.L_x_3248:
[----:B------:R-:W-:Y:S01]  /*5590*/  FMUL.FTZ R4, R0, UR6 ;  /* 0x0000000600047c20 */ /* 0x000fe20008410000 */
[--C-:B------:R-:W-:Y:S01]  /*55a0*/  PRMT R0, RZ, 0x5410, R7.reuse ;  /* 0x00005410ff007816 */ /* 0x100fe20000000007 */
[----:B------:R-:W-:Y:S01]  /*55b0*/  FMUL.FTZ R5, R3, UR6 ;  /* 0x0000000603057c20 */ /* 0x000fe20008410000 */
[----:B------:R-:W-:Y:S01]  /*55c0*/  PRMT R3, RZ, 0x7610, R7 ;  /* 0x00007610ff037816 */ /* 0x000fe20000000007 */
[----:B0-----:R-:W-:Y:S02]  /*55d0*/  FFMA.FTZ R38, R20, R4, R22 ;  /* 0x0000000414267223 */ /* 0x001fe40000010016 */
        /* <DEDUP_REMOVED lines=12> */
.L_x_3250:
        /* <DEDUP_REMOVED lines=12> */
.L_x_3252:
[----:B------:R-:W-:Y:S05]  /*5760*/  BSYNC B0 ;  /* 0x0000000000007941 */ /* 0x000fea0003800000 */
.L_x_3251:
[--C-:B------:R-:W-:Y:S01]  /*5770*/  PRMT R4, RZ, 0x5410, R8.reuse ;  /* 0x00005410ff047816 */ /* 0x100fe20000000008 */
[----:B------:R-:W-:Y:S01]  /*5780*/  FADD.FTZ R0, R0, -UR5 ;  /* 0x8000000500007e21 */ /* 0x000fe20008010000 */
[----:B------:R-:W-:Y:S01]  /*5790*/  PRMT R8, RZ, 0x7610, R8 ;  /* 0x00007610ff087816 */ /* 0x000fe20000000008 */
[----:B------:R-:W-:Y:S01]  /*57a0*/  FADD.FTZ R3, R3, -UR5 ;  /* 0x8000000503037e21 */ /* 0x000fe20008010000 */
[----:B------:R-:W-:Y:S01]  /*57b0*/  ISETP.GE.U32.AND P1, PT, R74, c[0x0][0x1c8], PT ;  /* 0x000072004a007a0c */ /* 0x000fe20003f26070 */
[----:B------:R-:W-:Y:S01]  /*57c0*/  FADD.FTZ R5, R4, -UR5 ;  /* 0x8000000504057e21 */ /* 0x000fe20008010000 */
[----:B------:R-:W-:Y:S01]  /*57d0*/  ISETP.GE.U32.AND P2, PT, R73, c[0x0][0x1c8], PT ;  /* 0x0000720049007a0c */ /* 0x000fe20003f46070 */
[----:B------:R-:W-:Y:S01]  /*57e0*/  FADD.FTZ R8, R8, -UR5 ;  /* 0x8000000508087e21 */ /* 0x000fe20008010000 */
[----:B0-----:R-:W-:Y:S01]  /*57f0*/  SHF.R.S32.HI R7, RZ, 0x1f, R74 ;  /* 0x0000001fff077819 */ /* 0x001fe2000001144a */
[----:B------:R-:W-:Y:S01]  /*5800*/  FMUL.FTZ R4, R0, UR6 ;  /* 0x0000000600047c20 */ /* 0x000fe20008410000 */
[----:B------:R-:W-:Y:S01]  /*5810*/  SHF.R.S32.HI R38, RZ, 0x1f, R73 ;  /* 0x0000001fff267819 */ /* 0x000fe20000011449 */
[----:B------:R-:W-:Y:S01]  /*5820*/  FMUL.FTZ R6, R3, UR6 ;  /* 0x0000000603067c20 */ /* 0x000fe20008410000 */
[----:B------:R-:W-:Y:S01]  /*5830*/  ISETP.GE.AND.EX P3, PT, R7, c[0x0][0x1cc], PT, P1 ;  /* 0x0000730007007a0c */ /* 0x000fe20003f66310 */
[----:B------:R-:W-:Y:S01]  /*5840*/  FMUL.FTZ R3, R8, UR6 ;  /* 0x0000000608037c20 */ /* 0x000fe20008410000 */
[----:B------:R-:W-:Y:S01]  /*5850*/  ISETP.GE.AND.EX P4, PT, R38, c[0x0][0x1cc], PT, P2 ;  /* 0x0000730026007a0c */ /* 0x000fe20003f86320 */
[----:B------:R-:W-:Y:S01]  /*5860*/  FMUL.FTZ R0, R5, UR6 ;  /* 0x0000000605007c20 */ /* 0x000fe20008410000 */
[----:B------:R-:W-:Y:S01]  /*5870*/  ISETP.GE.U32.AND P2, PT, R72, c[0x0][0x1c8], PT ;  /* 0x0000720048007a0c */ /* 0x000fe20003f46070 */
[----:B------:R-:W-:Y:S01]  /*5880*/  FFMA.FTZ R8, R20, R4, R22 ;  /* 0x0000000414087223 */ /* 0x000fe20000010016 */
[----:B------:R-:W-:Y:S01]  /*5890*/  ISETP.GE.U32.AND P1, PT, R71, c[0x0][0x1c8], PT ;  /* 0x0000720047007a0c */ /* 0x000fe20003f26070 */
[----:B------:R-:W-:Y:S01]  /*58a0*/  FFMA.FTZ R6, R21, R6, R23 ;  /* 0x0000000615067223 */ /* 0x000fe20000010017 */
[----:B------:R-:W-:-:S02]  /*58b0*/  ISETP.GT.U32.OR P3, PT, R47, 0x2ff, P3 ;  /* 0x000002ff2f00780c */ /* 0x000fc40001f64470 */
[----:B------:R-:W-:Y:S01]  /*58c0*/  ISETP.GT.U32.OR P4, PT, R47, 0x2ff, P4 ;  /* 0x000002ff2f00780c */ /* 0x000fe20002784470 */
[----:B------:R-:W-:Y:S09]  /*58d0*/  @!P6 BRA `(.L_x_3253) ;  /* 0x000000a00000e947 */ /* 0x000ff20003800000 */
        /* <DEDUP_REMOVED lines=10> */
.L_x_3253:
        /* <DEDUP_REMOVED lines=12> */
.L_x_3255:
[----:B------:R-:W-:Y:S05]  /*5a40*/  BSYNC B0 ;  /* 0x0000000000007941 */ /* 0x000fea0003800000 */
.L_x_3254:
[----:B------:R-:W-:Y:S02]  /*5a50*/  FFMA.FTZ R0, R20, R0, R22 ;  /* 0x0000000014007223 */ /* 0x000fe40000010016 */
[----:B------:R-:W-:Y:S01]  /*5a60*/  FFMA.FTZ R3, R21, R3, R23 ;  /* 0x0000000315037223 */ /* 0x000fe20000010017 */
[----:B------:R-:W-:Y:S05]  /*5a70*/  @!P6 BRA `(.L_x_3256) ;  /* 0x000000a00000e947 */ /* 0x000fea0003800000 */
[----:B------:R-:W-:-:S06]  /*5a80*/  FMUL.FTZ R4, R0, -1.4426950216293334961 ;  /* 0xbfb8aa3b00047820 */ /* 0x000fcc0000410000 */
[----:B------:R-:W1:Y:S02]  /*5a90*/  MUFU.EX2 R4, R4 ;  /* 0x0000000400047308 */ /* 0x000e640000000800 */
[----:B-1----:R-:W-:-:S06]  /*5aa0*/  FADD.FTZ R4, R4, 1 ;  /* 0x3f80000004047421 */ /* 0x002fcc0000010000 */
[----:B------:R-:W1:Y:S02]  /*5ab0*/  MUFU.RCP R4, R4 ;  /* 0x0000000400047308 */ /* 0x000e640000001000 */
[----:B-1----:R-:W-:Y:S02]  /*5ac0*/  FMUL.FTZ R0, R0, R4 ;  /* 0x0000000400007220 */ /* 0x002fe40000410000 */
[----:B------:R-:W-:-:S06]  /*5ad0*/  FMUL.FTZ R4, R3, -1.4426950216293334961 ;  /* 0xbfb8aa3b03047820 */ /* 0x000fcc0000410000 */
[----:B------:R-:W1:Y:S02]  /*5ae0*/  MUFU.EX2 R4, R4 ;  /* 0x0000000400047308 */ /* 0x000e640000000800 */
[----:B-1----:R-:W-:-:S06]  /*5af0*/  FADD.FTZ R4, R4, 1 ;  /* 0x3f80000004047421 */ /* 0x002fcc0000010000 */
[----:B------:R-:W1:Y:S02]  /*5b00*/  MUFU.RCP R4, R4 ;  /* 0x0000000400047308 */ /* 0x000e640000001000 */
[----:B-1----:R-:W-:-:S06]  /*5b10*/  FMUL.FTZ R3, R3, R4 ;  /* 0x0000000403037220 */ /* 0x002fcc0000410000 */
.L_x_3256:
        /* <DEDUP_REMOVED lines=9> */
[----:B0-----:R-:W-:-:S04]  /*5bb0*/  LEA R6, P3, R4, c[0x0][0x160], 0x1 ;  /* 0x0000580004067a11 */ /* 0x001fc800078608ff */
[----:B------:R-:W-:-:S05]  /*5bc0*/  LEA.HI.X R7, R4, c[0x0][0x164], R3, 0x1, P3 ;  /* 0x0000590004077a11 */ /* 0x000fca00018f0c03 */
[----:B------:R0:W-:Y:S04]  /*5bd0*/  STG.E [R6.64], R0 ;  /* 0x0000000006007986 */ /* 0x0001e8000c10190c */
.L_x_3258:
[----:B------:R-:W-:Y:S05]  /*5be0*/  BSYNC B0 ;  /* 0x0000000000007941 */ /* 0x000fea0003800000 */
.L_x_3257:
[--C-:B------:R-:W-:Y:S02]  /*5bf0*/  PRMT R4, RZ, 0x5410, R9.reuse ;  /* 0x00005410ff047816 */ /* 0x100fe40000000009 */
[----:B------:R-:W-:Y:S02]  /*5c00*/  PRMT R5, RZ, 0x7610, R9 ;  /* 0x00007610ff057816 */ /* 0x000fe40000000009 */
[----:B------:R-:W-:Y:S01]  /*5c10*/  SHF.R.S32.HI R38, RZ, 0x1f, R71 ;  /* 0x0000001fff267819 */ /* 0x000fe20000011447 */
[----:B------:R-:W-:Y:S01]  /*5c20*/  FADD.FTZ R4, R4, -UR5 ;  /* 0x8000000504047e21 */ /* 0x000fe20008010000 */
[--C-:B0-----:R-:W-:Y:S01]  /*5c30*/  PRMT R0, RZ, 0x5410, R10.reuse ;  /* 0x00005410ff007816 */ /* 0x101fe2000000000a */
[----:B------:R-:W-:Y:S01]  /*5c40*/  FADD.FTZ R5, R5, -UR5 ;  /* 0x8000000505057e21 */ /* 0x000fe20008010000 */
[----:B------:R-:W-:Y:S01]  /*5c50*/  PRMT R3, RZ, 0x7610, R10 ;  /* 0x00007610ff037816 */ /* 0x000fe2000000000a */
[----:B------:R-:W-:Y:S01]  /*5c60*/  FMUL.FTZ R4, R4, UR6 ;  /* 0x0000000604047c20 */ /* 0x000fe20008410000 */
[----:B------:R-:W-:Y:S01]  /*5c70*/  ISETP.GE.AND.EX P2, PT, R70, c[0x0][0x1cc], PT, P2 ;  /* 0x0000730046007a0c */ /* 0x000fe20003f46320 */
[----:B------:R-:W-:Y:S01]  /*5c80*/  FMUL.FTZ R5, R5, UR6 ;  /* 0x0000000605057c20 */ /* 0x000fe20008410000 */
[----:B------:R-:W-:Y:S01]  /*5c90*/  ISETP.GE.AND.EX P1, PT, R38, c[0x0][0x1cc], PT, P1 ;  /* 0x0000730026007a0c */ /* 0x000fe20003f26310 */
[----:B------:R-:W-:Y:S01]  /*5ca0*/  FADD.FTZ R0, R0, -UR5 ;  /* 0x8000000500007e21 */ /* 0x000fe20008010000 */
[----:B------:R-:W-:Y:S01]  /*5cb0*/  ISETP.GT.U32.OR P2, PT, R47, 0x2ff, P2 ;  /* 0x000002ff2f00780c */ /* 0x000fe20001744470 */
[----:B------:R-:W-:Y:S01]  /*5cc0*/  FADD.FTZ R3, R3, -UR5 ;  /* 0x8000000503037e21 */ /* 0x000fe20008010000 */
[----:B------:R-:W-:Y:S01]  /*5cd0*/  ISETP.GT.U32.OR P1, PT, R47, 0x2ff, P1 ;  /* 0x000002ff2f00780c */ /* 0x000fe20000f24470 */
[----:B------:R-:W-:-:S02]  /*5ce0*/  FFMA.FTZ R8, R20, R4, R22 ;  /* 0x0000000414087223 */ /* 0x000fc40000010016 */
[----:B------:R-:W-:Y:S01]  /*5cf0*/  FFMA.FTZ R5, R21, R5, R23 ;  /* 0x0000000515057223 */ /* 0x000fe20000010017 */
[----:B------:R-:W-:Y:S06]  /*5d00*/  @!P6 BRA `(.L_x_3259) ;  /* 0x000000a00000e947 */ /* 0x000fec0003800000 */
        /* <DEDUP_REMOVED lines=10> */
.L_x_3259:
        /* <DEDUP_REMOVED lines=12> */
.L_x_3261:
[----:B------:R-:W-:Y:S05]  /*5e70*/  BSYNC B0 ;  /* 0x0000000000007941 */ /* 0x000fea0003800000 */
.L_x_3260:
[----:B------:R-:W-:Y:S01]  /*5e80*/  FMUL.FTZ R0, R0, UR6 ;  /* 0x0000000600007c20 */ /* 0x000fe20008410000 */
[--C-:B------:R-:W-:Y:S01]  /*5e90*/  PRMT R59, RZ, 0x5410, R11.reuse ;  /* 0x00005410ff3b7816 */ /* 0x100fe2000000000b */
[----:B------:R-:W-:Y:S01]  /*5ea0*/  FMUL.FTZ R3, R3, UR6 ;  /* 0x0000000603037c20 */ /* 0x000fe20008410000 */
[----:B------:R-:W-:Y:S01]  /*5eb0*/  PRMT R10, RZ, 0x7610, R11 ;  /* 0x00007610ff0a7816 */ /* 0x000fe2000000000b */
        /* <DEDUP_REMOVED lines=13> */
.L_x_3262:
[----:B------:R-:W-:Y:S01]  /*5f90*/  BSSY B0, `(.L_x_3263) ;  /* 0x000000c000007945 */ /* 0x000fe20003800000 */
[----:B------:R-:W-:Y:S05]  /*5fa0*/  @P1 BRA `(.L_x_3264) ;  /* 0x000000a000001947 */ /* 0x000fea0003800000 */
[----:B------:R-:W-:Y:S01]  /*5fb0*/  IMAD R4, R38, c[0x0][0x1c0], RZ ;  /* 0x0000700026047a24 */ /* 0x000fe200078e02ff */
[----:B------:R-:W-:Y:S02]  /*5fc0*/  F2FP.BF16.PACK_AB R0, R3, R0 ;  /* 0x000000000300723e */ /* 0x000fe400000010ff */
[----:B------:R-:W-:Y:S01]  /*5fd0*/  MOV R5, R19 ;  /* 0x0000001300057202 */ /* 0x000fe20000000f00 */
[----:B------:R-:W-:Y:S02]  /*5fe0*/  IMAD R3, R71, c[0x0][0x1c4], R4 ;  /* 0x0000710047037a24 */ /* 0x000fe400078e0204 */
[----:B------:R-:W-:-:S04]  /*5ff0*/  IMAD.MOV.U32 R4, RZ, RZ, R16 ;  /* 0x000000ffff047224 */ /* 0x000fc800078e0010 */
[----:B------:R-:W-:-:S05]  /*6000*/  IMAD.WIDE.U32 R4, R71, c[0x0][0x1c0], R4 ;  /* 0x0000700047047a25 */ /* 0x000fca00078e0004 */
[----:B------:R-:W-:Y:S02]  /*6010*/  IADD3 R3, R5, R3, RZ ;  /* 0x0000000305037210 */ /* 0x000fe40007ffe0ff */
[----:B0-----:R-:W-:-:S04]  /*6020*/  LEA R6, P1, R4, c[0x0][0x160], 0x1 ;  /* 0x0000580004067a11 */ /* 0x001fc800078208ff */
[----:B------:R-:W-:-:S05]  /*6030*/  LEA.HI.X R7, R4, c[0x0][0x164], R3, 0x1, P1 ;  /* 0x0000590004077a11 */ /* 0x000fca00008f0c03 */
[----:B------:R0:W-:Y:S04]  /*6040*/  STG.E [R6.64], R0 ;  /* 0x0000000006007986 */ /* 0x0001e8000c10190c */
.L_x_3264:
[----:B------:R-:W-:Y:S05]  /*6050*/  BSYNC B0 ;  /* 0x0000000000007941 */ /* 0x000fea0003800000 */
.L_x_3263:
[--C-:B------:R-:W-:Y:S01]  /*6060*/  PRMT R54, RZ, 0x5410, R12.reuse ;  /* 0x00005410ff367816 */ /* 0x100fe2000000000c */
[----:B------:R-:W-:Y:S01]  /*6070*/  FADD.FTZ R59, R59, -UR5 ;  /* 0x800000053b3b7e21 */ /* 0x000fe20008010000 */
[----:B------:R-:W-:Y:S01]  /*6080*/  PRMT R11, RZ, 0x7610, R12 ;  /* 0x00007610ff0b7816 */ /* 0x000fe2000000000c */
[----:B------:R-:W-:Y:S01]  /*6090*/  FADD.FTZ R10, R10, -UR5 ;  /* 0x800000050a0a7e21 */ /* 0x000fe20008010000 */
[----:B------:R-:W-:Y:S01]  /*60a0*/  PRMT R53, RZ, 0x5410, R13 ;  /* 0x00005410ff357816 */ /* 0x000fe2000000000d */
[----:B------:R-:W-:Y:S01]  /*60b0*/  FADD.FTZ R54, R54, -UR5 ;  /* 0x8000000536367e21 */ /* 0x000fe20008010000 */
[----:B------:R-:W-:Y:S01]  /*60c0*/  PRMT R45, RZ, 0x5410, R14 ;  /* 0x00005410ff2d7816 */ /* 0x000fe2000000000e */
[----:B------:R-:W-:Y:S01]  /*60d0*/  FMUL.FTZ R59, R59, UR6 ;  /* 0x000000063b3b7c20 */ /* 0x000fe20008410000 */
[----:B------:R-:W-:Y:S01]  /*60e0*/  PRMT R44, RZ, 0x5410, R15 ;  /* 0x00005410ff2c7816 */ /* 0x000fe2000000000f */
[----:B------:R-:W-:Y:S01]  /*60f0*/  FADD.FTZ R53, R53, -UR5 ;  /* 0x8000000535357e21 */ /* 0x000fe20008010000 */
[----:B------:R-:W-:Y:S01]  /*6100*/  PRMT R43, RZ, 0x5410, R24 ;  /* 0x00005410ff2b7816 */ /* 0x000fe20000000018 */
[----:B------:R-:W-:Y:S01]  /*6110*/  FADD.FTZ R45, R45, -UR5 ;  /* 0x800000052d2d7e21 */ /* 0x000fe20008010000 */
[----:B0-----:R-:W-:Y:S01]  /*6120*/  PRMT R0, RZ, 0x5410, R25 ;  /* 0x00005410ff007816 */ /* 0x001fe20000000019 */
[----:B------:R-:W-:Y:S01]  /*6130*/  FADD.FTZ R44, R44, -UR5 ;  /* 0x800000052c2c7e21 */ /* 0x000fe20008010000 */
[----:B------:R-:W-:Y:S01]  /*6140*/  PRMT R3, RZ, 0x5410, R26 ;  /* 0x00005410ff037816 */ /* 0x000fe2000000001a */
        /* <DEDUP_REMOVED lines=23> */
[----:B------:R-:W-:Y:S01]  /*62c0*/  ISETP.GE.U32.AND P1, PT, R69, c[0x0][0x1c8], PT ;  /* 0x0000720045007a0c */ /* 0x000fe20003f26070 */
[----:B------:R-:W-:Y:S01]  /*62d0*/  FADD.FTZ R42, R42, -UR5 ;  /* 0x800000052a2a7e21 */ /* 0x000fe20008010000 */
[----:B------:R-:W-:Y:S01]  /*62e0*/  ISETP.GE.U32.AND P2, PT, R68, c[0x0][0x1c8], PT ;  /* 0x0000720044007a0c */ /* 0x000fe20003f46070 */
[----:B------:R-:W-:Y:S01]  /*62f0*/  FADD.FTZ R38, R38, -UR5 ;  /* 0x8000000526267e21 */ /* 0x000fe20008010000 */
[----:B------:R-:W-:Y:S01]  /*6300*/  SHF.R.S32.HI R39, RZ, 0x1f, R69 ;  /* 0x0000001fff277819 */ /* 0x000fe20000011445 */
[----:B------:R-:W-:Y:S01]  /*6310*/  FMUL.FTZ R54, R54, UR6 ;  /* 0x0000000636367c20 */ /* 0x000fe20008410000 */
[----:B------:R-:W-:Y:S01]  /*6320*/  SHF.R.S32.HI R70, RZ, 0x1f, R68 ;  /* 0x0000001fff467819 */ /* 0x000fe20000011444 */
[----:B------:R-:W-:Y:S01]  /*6330*/  FMUL.FTZ R53, R53, UR6 ;  /* 0x0000000635357c20 */ /* 0x000fe20008410000 */
[----:B------:R-:W-:Y:S01]  /*6340*/  ISETP.GE.AND.EX P1, PT, R39, c[0x0][0x1cc], PT, P1 ;  /* 0x0000730027007a0c */ /* 0x000fe20003f26310 */
[----:B------:R-:W-:Y:S01]  /*6350*/  FMUL.FTZ R45, R45, UR6 ;  /* 0x000000062d2d7c20 */ /* 0x000fe20008410000 */
[----:B------:R-:W-:Y:S01]  /*6360*/  ISETP.GE.AND.EX P2, PT, R70, c[0x0][0x1cc], PT, P2 ;  /* 0x0000730046007a0c */ /* 0x000fe20003f46320 */
[----:B------:R-:W-:Y:S01]  /*6370*/  FMUL.FTZ R44, R44, UR6 ;  /* 0x000000062c2c7c20 */ /* 0x000fe20008410000 */
[----:B------:R-:W-:Y:S01]  /*6380*/  ISETP.GT.U32.OR P1, PT, R47, 0x2ff, P1 ;  /* 0x000002ff2f00780c */ /* 0x000fe20000f24470 */
[----:B------:R-:W-:Y:S01]  /*6390*/  FMUL.FTZ R43, R43, UR6 ;  /* 0x000000062b2b7c20 */ /* 0x000fe20008410000 */
[----:B------:R-:W-:Y:S01]  /*63a0*/  ISETP.GT.U32.OR P2, PT, R47, 0x2ff, P2 ;  /* 0x000002ff2f00780c */ /* 0x000fe20001744470 */
[----:B------:R-:W-:-:S02]  /*63b0*/  FMUL.FTZ R0, R0, UR6 ;  /* 0x0000000600007c20 */ /* 0x000fc40008410000 */
[----:B------:R-:W-:Y:S02]  /*63c0*/  FMUL.FTZ R3, R3, UR6 ;  /* 0x0000000603037c20 */ /* 0x000fe40008410000 */
[----:B------:R-:W-:Y:S02]  /*63d0*/  FMUL.FTZ R4, R4, UR6 ;  /* 0x0000000604047c20 */ /* 0x000fe40008410000 */
[----:B------:R-:W-:Y:S02]  /*63e0*/  FMUL.FTZ R5, R5, UR6 ;  /* 0x0000000605057c20 */ /* 0x000fe40008410000 */
[----:B------:R-:W-:Y:S02]  /*63f0*/  FMUL.FTZ R6, R6, UR6 ;  /* 0x0000000606067c20 */ /* 0x000fe40008410000 */
[----:B------:R-:W-:Y:S02]  /*6400*/  FMUL.FTZ R7, R7, UR6 ;  /* 0x0000000607077c20 */ /* 0x000fe40008410000 */
[----:B------:R-:W-:-:S02]  /*6410*/  FMUL.FTZ R8, R8, UR6 ;  /* 0x0000000608087c20 */ /* 0x000fc40008410000 */
[----:B------:R-:W-:Y:S02]  /*6420*/  FMUL.FTZ R9, R9, UR6 ;  /* 0x0000000609097c20 */ /* 0x000fe40008410000 */
[----:B------:R-:W-:Y:S02]  /*6430*/  FMUL.FTZ R12, R12, UR6 ;  /* 0x000000060c0c7c20 */ /* 0x000fe40008410000 */
[----:B------:R-:W-:Y:S02]  /*6440*/  FMUL.FTZ R40, R40, UR6 ;  /* 0x0000000628287c20 */ /* 0x000fe40008410000 */
[----:B------:R-:W-:Y:S02]  /*6450*/  FMUL.FTZ R41, R41, UR6 ;  /* 0x0000000629297c20 */ /* 0x000fe40008410000 */
[----:B------:R-:W-:Y:S02]  /*6460*/  FMUL.FTZ R42, R42, UR6 ;  /* 0x000000062a2a7c20 */ /* 0x000fe40008410000 */
[----:B------:R-:W-:-:S02]  /*6470*/  FMUL.FTZ R38, R38, UR6 ;  /* 0x0000000626267c20 */ /* 0x000fc40008410000 */
[----:B------:R-:W-:Y:S02]  /*6480*/  FADD.FTZ R11, R11, -UR5 ;  /* 0x800000050b0b7e21 */ /* 0x000fe40008010000 */
[----:B------:R-:W-:Y:S02]  /*6490*/  FMUL.FTZ R10, R10, UR6 ;  /* 0x000000060a0a7c20 */ /* 0x000fe40008410000 */
[C-C-:B------:R-:W-:Y:S02]  /*64a0*/  FFMA.FTZ R59, R20.reuse, R59, R22.reuse ;  /* 0x0000003b143b7223 */ /* 0x140fe40000010016 */
[C-C-:B------:R-:W-:Y:S02]  /*64b0*/  FFMA.FTZ R54, R20.reuse, R54, R22.reuse ;  /* 0x0000003614367223 */ /* 0x140fe40000010016 */
[C-C-:B------:R-:W-:Y:S02]  /*64c0*/  FFMA.FTZ R53, R20.reuse, R53, R22.reuse ;  /* 0x0000003514357223 */ /* 0x140fe40000010016 */
[----:B------:R-:W-:-:S02]  /*64d0*/  FFMA.FTZ R45, R20, R45, R22 ;  /* 0x0000002d142d7223 */ /* 0x000fc40000010016 */
[C-C-:B------:R-:W-:Y:S02]  /*64e0*/  FFMA.FTZ R44, R20.reuse, R44, R22.reuse ;  /* 0x0000002c142c7223 */ /* 0x140fe40000010016 */
[C-C-:B------:R-:W-:Y:S02]  /*64f0*/  FFMA.FTZ R43, R20.reuse, R43, R22.reuse ;  /* 0x0000002b142b7223 */ /* 0x140fe40000010016 */
        /* <DEDUP_REMOVED lines=12> */
[----:B------:R-:W-:Y:S02]  /*65c0*/  FFMA.FTZ R20, R20, R38, R22 ;  /* 0x0000002614147223 */ /* 0x000fe40000010016 */
[----:B------:R-:W-:Y:S02]  /*65d0*/  FMUL.FTZ R22, R11, UR6 ;  /* 0x000000060b167c20 */ /* 0x000fe40008410000 */
        /* <DEDUP_REMOVED lines=12> */
.L_x_3265:
        /* <DEDUP_REMOVED lines=12> */
.L_x_3267:
[----:B------:R-:W-:Y:S05]  /*6760*/  BSYNC B0 ;  /* 0x0000000000007941 */ /* 0x000fea0003800000 */
.L_x_3266:
        /* <DEDUP_REMOVED lines=12> */
.L_x_3268:
        /* <DEDUP_REMOVED lines=9> */
[----:B0-----:R-:W-:-:S04]  /*68c0*/  LEA R38, P1, R10, c[0x0][0x160], 0x1 ;  /* 0x000058000a267a11 */ /* 0x001fc800078208ff */
[----:B------:R-:W-:-:S05]  /*68d0*/  LEA.HI.X R39, R10, c[0x0][0x164], R22, 0x1, P1 ;  /* 0x000059000a277a11 */ /* 0x000fca00008f0c16 */
[----:B------:R0:W-:Y:S04]  /*68e0*/  STG.E [R38.64], R54 ;  /* 0x0000003626007986 */ /* 0x0001e8000c10190c */
.L_x_3270:
[----:B------:R-:W-:Y:S05]  /*68f0*/  BSYNC B0 ;  /* 0x0000000000007941 */ /* 0x000fea0003800000 */
.L_x_3269:
[----:B------:R-:W-:Y:S02]  /*6900*/  PRMT R10, RZ, 0x7610, R13 ;  /* 0x00007610ff0a7816 */ /* 0x000fe4000000000d */
[----:B------:R-:W-:Y:S02]  /*6910*/  PRMT R22, RZ, 0x7610, R14 ;  /* 0x00007610ff167816 */ /* 0x000fe4000000000e */
[----:B------:R-:W-:Y:S01]  /*6920*/  ISETP.GE.U32.AND P5, PT, R67, c[0x0][0x1c8], PT ;  /* 0x0000720043007a0c */ /* 0x000fe20003fa6070 */
[----:B------:R-:W-:Y:S01]  /*6930*/  FADD.FTZ R10, R10, -UR5 ;  /* 0x800000050a0a7e21 */ /* 0x000fe20008010000 */
[----:B------:R-:W-:Y:S01]  /*6940*/  ISETP.GE.U32.AND P3, PT, R66, c[0x0][0x1c8], PT ;  /* 0x0000720042007a0c */ /* 0x000fe20003f66070 */
[----:B------:R-:W-:Y:S01]  /*6950*/  FADD.FTZ R22, R22, -UR5 ;  /* 0x8000000516167e21 */ /* 0x000fe20008010000 */
[----:B------:R-:W-:Y:S01]  /*6960*/  ISETP.GE.U32.AND P4, PT, R65, c[0x0][0x1c8], PT ;  /* 0x0000720041007a0c */ /* 0x000fe20003f86070 */
[----:B------:R-:W-:Y:S01]  /*6970*/  FMUL.FTZ R10, R10, UR6 ;  /* 0x000000060a0a7c20 */ /* 0x000fe20008410000 */
[----:B0-----:R-:W-:Y:S01]  /*6980*/  SHF.R.S32.HI R54, RZ, 0x1f, R67 ;  /* 0x0000001fff367819 */ /* 0x001fe20000011443 */
[----:B------:R-:W-:Y:S01]  /*6990*/  FMUL.FTZ R22, R22, UR6 ;  /* 0x0000000616167c20 */ /* 0x000fe20008410000 */
[----:B------:R-:W-:Y:S01]  /*69a0*/  SHF.R.S32.HI R39, RZ, 0x1f, R66 ;  /* 0x0000001fff277819 */ /* 0x000fe20000011442 */
[----:B------:R-:W-:Y:S01]  /*69b0*/  FFMA.FTZ R10, R21, R10, R23 ;  /* 0x0000000a150a7223 */ /* 0x000fe20000010017 */
[----:B------:R-:W-:-:S02]  /*69c0*/  SHF.R.S32.HI R38, RZ, 0x1f, R65 ;  /* 0x0000001fff267819 */ /* 0x000fc40000011441 */
[----:B------:R-:W-:Y:S02]  /*69d0*/  PRMT R13, RZ, 0x7610, R15 ;  /* 0x00007610ff0d7816 */ /* 0x000fe4000000000f */
[----:B------:R-:W-:Y:S02]  /*69e0*/  ISETP.GE.AND.EX P5, PT, R54, c[0x0][0x1cc], PT, P5 ;  /* 0x0000730036007a0c */ /* 0x000fe40003fa6350 */
[----:B------:R-:W-:Y:S01]  /*69f0*/  ISETP.GE.AND.EX P3, PT, R39, c[0x0][0x1cc], PT, P3 ;  /* 0x0000730027007a0c */ /* 0x000fe20003f66330 */
[----:B------:R-:W-:Y:S01]  /*6a00*/  FADD.FTZ R13, R13, -UR5 ;  /* 0x800000050d0d7e21 */ /* 0x000fe20008010000 */
[----:B------:R-:W-:Y:S02]  /*6a10*/  ISETP.GE.AND.EX P4, PT, R38, c[0x0][0x1cc], PT, P4 ;  /* 0x0000730026007a0c */ /* 0x000fe40003f86340 */
[----:B------:R-:W-:Y:S02]  /*6a20*/  ISETP.GE.U32.AND P2, PT, R64, c[0x0][0x1c8], PT ;  /* 0x0000720040007a0c */ /* 0x000fe40003f46070 */
[----:B------:R-:W-:-:S02]  /*6a30*/  ISETP.GE.U32.AND P1, PT, R63, c[0x0][0x1c8], PT ;  /* 0x000072003f007a0c */ /* 0x000fc40003f26070 */
[C---:B------:R-:W-:Y:S02]  /*6a40*/  ISETP.GT.U32.OR P5, PT, R47.reuse, 0x2ff, P5 ;  /* 0x000002ff2f00780c */ /* 0x040fe40002fa4470 */
[C---:B------:R-:W-:Y:S02]  /*6a50*/  ISETP.GT.U32.OR P3, PT, R47.reuse, 0x2ff, P3 ;  /* 0x000002ff2f00780c */ /* 0x040fe40001f64470 */
[----:B------:R-:W-:Y:S01]  /*6a60*/  ISETP.GT.U32.OR P4, PT, R47, 0x2ff, P4 ;  /* 0x000002ff2f00780c */ /* 0x000fe20002784470 */
[----:B------:R-:W-:Y:S07]  /*6a70*/  @!P6 BRA `(.L_x_3271) ;  /* 0x000000a00000e947 */ /* 0x000fee0003800000 */
        /* <DEDUP_REMOVED lines=10> */
.L_x_3271:
        /* <DEDUP_REMOVED lines=12> */
.L_x_3273:
[----:B------:R-:W-:Y:S05]  /*6be0*/  BSYNC B0 ;  /* 0x0000000000007941 */ /* 0x000fea0003800000 */
.L_x_3272:
[----:B------:R-:W-:Y:S02]  /*6bf0*/  FMUL.FTZ R13, R13, UR6 ;  /* 0x000000060d0d7c20 */ /* 0x000fe40008410000 */
        /* <DEDUP_REMOVED lines=12> */
.L_x_3274:
[----:B------:R-:W-:Y:S01]  /*6cc0*/  BSSY B0, `(.L_x_3275) ;  /* 0x000000c000007945 */ /* 0x000fe20003800000 */
[----:B------:R-:W-:Y:S05]  /*6cd0*/  @P3 BRA `(.L_x_3276) ;  /* 0x000000a000003947 */ /* 0x000fea0003800000 */
[----:B------:R-:W-:Y:S01]  /*6ce0*/  MOV R11, R19 ;  /* 0x00000013000b7202 */ /* 0x000fe20000000f00 */
[----:B0-----:R-:W-:Y:S01]  /*6cf0*/  IMAD R14, R39, c[0x0][0x1c0], RZ ;  /* 0x00007000270e7a24 */ /* 0x001fe200078e02ff */
[----:B------:R-:W-:Y:S01]  /*6d00*/  F2FP.BF16.PACK_AB R45, R22, R45 ;  /* 0x0000002d162d723e */ /* 0x000fe200000010ff */
[----:B------:R-:W-:Y:S02]  /*6d10*/  IMAD.MOV.U32 R10, RZ, RZ, R16 ;  /* 0x000000ffff0a7224 */ /* 0x000fe400078e0010 */
[C---:B------:R-:W-:Y:S02]  /*6d20*/  IMAD R14, R66.reuse, c[0x0][0x1c4], R14 ;  /* 0x00007100420e7a24 */ /* 0x040fe400078e020e */
[----:B------:R-:W-:-:S05]  /*6d30*/  IMAD.WIDE.U32 R10, R66, c[0x0][0x1c0], R10 ;  /* 0x00007000420a7a25 */ /* 0x000fca00078e000a */
[----:B------:R-:W-:Y:S02]  /*6d40*/  IADD3 R11, R11, R14, RZ ;  /* 0x0000000e0b0b7210 */ /* 0x000fe40007ffe0ff */
[----:B------:R-:W-:-:S04]  /*6d50*/  LEA R14, P3, R10, c[0x0][0x160], 0x1 ;  /* 0x000058000a0e7a11 */ /* 0x000fc800078608ff */
[----:B------:R-:W-:-:S05]  /*6d60*/  LEA.HI.X R15, R10, c[0x0][0x164], R11, 0x1, P3 ;  /* 0x000059000a0f7a11 */ /* 0x000fca00018f0c0b */
[----:B------:R0:W-:Y:S04]  /*6d70*/  STG.E [R14.64], R45 ;  /* 0x0000002d0e007986 */ /* 0x0001e8000c10190c */
.L_x_3276:
[----:B------:R-:W-:Y:S05]  /*6d80*/  BSYNC B0 ;  /* 0x0000000000007941 */ /* 0x000fea0003800000 */
.L_x_3275:
        /* <DEDUP_REMOVED lines=12> */
.L_x_3277:
        /* <DEDUP_REMOVED lines=12> */
.L_x_3279:
[----:B------:R-:W-:Y:S05]  /*6f10*/  BSYNC B0 ;  /* 0x0000000000007941 */ /* 0x000fea0003800000 */
.L_x_3278:
[----:B------:R-:W-:Y:S02]  /*6f20*/  PRMT R10, RZ, 0x7610, R24 ;  /* 0x00007610ff0a7816 */ /* 0x000fe40000000018 */
[----:B------:R-:W-:Y:S02]  /*6f30*/  PRMT R22, RZ, 0x7610, R25 ;  /* 0x00007610ff167816 */ /* 0x000fe40000000019 */
[----:B0-----:R-:W-:Y:S01]  /*6f40*/  SHF.R.S32.HI R14, RZ, 0x1f, R64 ;  /* 0x0000001fff0e7819 */ /* 0x001fe20000011440 */
[----:B------:R-:W-:Y:S01]  /*6f50*/  FADD.FTZ R10, R10, -UR5 ;  /* 0x800000050a0a7e21 */ /* 0x000fe20008010000 */
[----:B------:R-:W-:Y:S01]  /*6f60*/  SHF.R.S32.HI R39, RZ, 0x1f, R63 ;  /* 0x0000001fff277819 */ /* 0x000fe2000001143f */
[----:B------:R-:W-:Y:S01]  /*6f70*/  FADD.FTZ R22, R22, -UR5 ;  /* 0x8000000516167e21 */ /* 0x000fe20008010000 */
[----:B------:R-:W-:Y:S01]  /*6f80*/  ISETP.GE.U32.AND P3, PT, R62, c[0x0][0x1c8], PT ;  /* 0x000072003e007a0c */ /* 0x000fe20003f66070 */
[----:B------:R-:W-:Y:S01]  /*6f90*/  FMUL.FTZ R10, R10, UR6 ;  /* 0x000000060a0a7c20 */ /* 0x000fe20008410000 */
[----:B------:R-:W-:Y:S01]  /*6fa0*/  SHF.R.S32.HI R38, RZ, 0x1f, R62 ;  /* 0x0000001fff267819 */ /* 0x000fe2000001143e */
[----:B------:R-:W-:Y:S01]  /*6fb0*/  FMUL.FTZ R22, R22, UR6 ;  /* 0x0000000616167c20 */ /* 0x000fe20008410000 */
[----:B------:R-:W-:Y:S01]  /*6fc0*/  PRMT R13, RZ, 0x7610, R26 ;  /* 0x00007610ff0d7816 */ /* 0x000fe2000000001a */
[----:B------:R-:W-:Y:S01]  /*6fd0*/  FFMA.FTZ R10, R21, R10, R23 ;  /* 0x0000000a150a7223 */ /* 0x000fe20000010017 */
[----:B------:R-:W-:-:S02]  /*6fe0*/  ISETP.GE.AND.EX P2, PT, R14, c[0x0][0x1cc], PT, P2 ;  /* 0x000073000e007a0c */ /* 0x000fc40003f46320 */
[----:B------:R-:W-:Y:S01]  /*6ff0*/  ISETP.GE.AND.EX P1, PT, R39, c[0x0][0x1cc], PT, P1 ;  /* 0x0000730027007a0c */ /* 0x000fe20003f26310 */
[----:B------:R-:W-:Y:S01]  /*7000*/  FADD.FTZ R13, R13, -UR5 ;  /* 0x800000050d0d7e21 */ /* 0x000fe20008010000 */
[----:B------:R-:W-:Y:S02]  /*7010*/  ISETP.GE.AND.EX P3, PT, R38, c[0x0][0x1cc], PT, P3 ;  /* 0x0000730026007a0c */ /* 0x000fe40003f66330 */
        /* <DEDUP_REMOVED lines=14> */
.L_x_3280:
        /* <DEDUP_REMOVED lines=12> */
.L_x_3282:
[----:B------:R-:W-:Y:S05]  /*71c0*/  BSYNC B0 ;  /* 0x0000000000007941 */ /* 0x000fea0003800000 */
.L_x_3281:
        /* <DEDUP_REMOVED lines=13> */
.L_x_3283:
[----:B------:R-:W-:Y:S01]  /*72a0*/  BSSY B0, `(.L_x_3284) ;  /* 0x000000c000007945 */ /* 0x000fe20003800000 */
[----:B------:R-:W-:Y:S05]  /*72b0*/  @P1 BRA `(.L_x_3285) ;  /* 0x000000a000001947 */ /* 0x000fea0003800000 */
[----:B------:R-:W-:Y:S01]  /*72c0*/  MOV R10, R16 ;  /* 0x00000010000a7202 */ /* 0x000fe20000000f00 */
[----:B0-----:R-:W-:Y:S01]  /*72d0*/  IMAD R14, R39, c[0x0][0x1c0], RZ ;  /* 0x00007000270e7a24 */ /* 0x001fe200078e02ff */
        /* <DEDUP_REMOVED lines=8> */
.L_x_3285:
[----:B------:R-:W-:Y:S05]  /*7360*/  BSYNC B0 ;  /* 0x0000000000007941 */ /* 0x000fea0003800000 */
.L_x_3284:
        /* <DEDUP_REMOVED lines=12> */
.L_x_3286:
        /* <DEDUP_REMOVED lines=12> */
.L_x_3288:
[----:B------:R-:W-:Y:S05]  /*74f0*/  BSYNC B0 ;  /* 0x0000000000007941 */ /* 0x000fea0003800000 */
.L_x_3287:
[----:B------:R-:W-:Y:S02]  /*7500*/  PRMT R10, RZ, 0x7610, R27 ;  /* 0x00007610ff0a7816 */ /* 0x000fe4000000001b */
[----:B0-----:R-:W-:Y:S02]  /*7510*/  PRMT R3, RZ, 0x7610, R28 ;  /* 0x00007610ff037816 */ /* 0x001fe4000000001c */
[----:B------:R-:W-:Y:S01]  /*7520*/  ISETP.GE.U32.AND P5, PT, R61, c[0x0][0x1c8], PT ;  /* 0x000072003d007a0c */ /* 0x000fe20003fa6070 */
[----:B------:R-:W-:Y:S01]  /*7530*/  FADD.FTZ R10, R10, -UR5 ;  /* 0x800000050a0a7e21 */ /* 0x000fe20008010000 */
[----:B------:R-:W-:Y:S01]  /*7540*/  ISETP.GE.U32.AND P3, PT, R60, c[0x0][0x1c8], PT ;  /* 0x000072003c007a0c */ /* 0x000fe20003f66070 */
[----:B------:R-:W-:Y:S01]  /*7550*/  FADD.FTZ R3, R3, -UR5 ;  /* 0x8000000503037e21 */ /* 0x000fe20008010000 */
[----:B------:R-:W-:Y:S01]  /*7560*/  ISETP.GE.U32.AND P4, PT, R58, c[0x0][0x1c8], PT ;  /* 0x000072003a007a0c */ /* 0x000fe20003f86070 */
[----:B------:R-:W-:Y:S01]  /*7570*/  FMUL.FTZ R10, R10, UR6 ;  /* 0x000000060a0a7c20 */ /* 0x000fe20008410000 */
[----:B------:R-:W-:Y:S01]  /*7580*/  SHF.R.S32.HI R26, RZ, 0x1f, R61 ;  /* 0x0000001fff1a7819 */ /* 0x000fe2000001143d */
        /* <DEDUP_REMOVED lines=25> */
.L_x_3289:
        /* <DEDUP_REMOVED lines=12> */
.L_x_3291:
[----:B------:R-:W-:Y:S05]  /*77e0*/  BSYNC B0 ;  /* 0x0000000000007941 */ /* 0x000fea0003800000 */
.L_x_3290:
[----:B------:R-:W-:Y:S02]  /*77f0*/  FMUL.FTZ R0, R0, UR6 ;  /* 0x0000000600007c20 */ /* 0x000fe40008410000 */
        /* <DEDUP_REMOVED lines=12> */
.L_x_3292:
        /* <DEDUP_REMOVED lines=9> */
[----:B0-----:R-:W-:-:S04]  /*7950*/  LEA R14, P3, R10, c[0x0][0x160], 0x1 ;  /* 0x000058000a0e7a11 */ /* 0x001fc800078608ff */
[----:B------:R-:W-:-:S05]  /*7960*/  LEA.HI.X R15, R10, c[0x0][0x164], R13, 0x1, P3 ;  /* 0x000059000a0f7a11 */ /* 0x000fca00018f0c0d */
[----:B------:R0:W-:Y:S04]  /*7970*/  STG.E [R14.64], R3 ;  /* 0x000000030e007986 */ /* 0x0001e8000c10190c */
.L_x_3294:
[----:B------:R-:W-:Y:S05]  /*7980*/  BSYNC B0 ;  /* 0x0000000000007941 */ /* 0x000fea0003800000 */
.L_x_3293:
[----:B0-----:R-:W-:Y:S01]  /*7990*/  FFMA.FTZ R3, R21, R0, R23 ;  /* 0x0000000015037223 */ /* 0x001fe20000010017 */
        /* <DEDUP_REMOVED lines=11> */
.L_x_3295:
        /* <DEDUP_REMOVED lines=12> */
.L_x_3297:
[----:B------:R-:W-:Y:S05]  /*7b10*/  BSYNC B0 ;  /* 0x0000000000007941 */ /* 0x000fea0003800000 */
.L_x_3296:
[----:B------:R-:W-:Y:S02]  /*7b20*/  PRMT R0, RZ, 0x7610, R30 ;  /* 0x00007610ff007816 */ /* 0x000fe4000000001e */
[----:B------:R-:W-:Y:S02]  /*7b30*/  PRMT R4, RZ, 0x7610, R31 ;  /* 0x00007610ff047816 */ /* 0x000fe4000000001f */
[----:B------:R-:W-:Y:S01]  /*7b40*/  SHF.R.S32.HI R14, RZ, 0x1f, R57 ;  /* 0x0000001fff0e7819 */ /* 0x000fe20000011439 */
[----:B------:R-:W-:Y:S01]  /*7b50*/  FADD.FTZ R0, R0, -UR5 ;  /* 0x8000000500007e21 */ /* 0x000fe20008010000 */
[----:B------:R-:W-:Y:S01]  /*7b60*/  SHF.R.S32.HI R22, RZ, 0x1f, R56 ;  /* 0x0000001fff167819 */ /* 0x000fe20000011438 */
[----:B------:R-:W-:Y:S01]  /*7b70*/  FADD.FTZ R4, R4, -UR5 ;  /* 0x8000000504047e21 */ /* 0x000fe20008010000 */
[----:B------:R-:W-:Y:S01]  /*7b80*/  ISETP.GE.U32.AND P3, PT, R55, c[0x0][0x1c8], PT ;  /* 0x0000720037007a0c */ /* 0x000fe20003f66070 */
[----:B------:R-:W-:Y:S01]  /*7b90*/  FMUL.FTZ R6, R0, UR6 ;  /* 0x0000000600067c20 */ /* 0x000fe20008410000 */
[----:B------:R-:W-:Y:S01]  /*7ba0*/  SHF.R.S32.HI R15, RZ, 0x1f, R55 ;  /* 0x0000001fff0f7819 */ /* 0x000fe20000011437 */
[----:B------:R-:W-:Y:S01]  /*7bb0*/  FMUL.FTZ R0, R4, UR6 ;  /* 0x0000000604007c20 */ /* 0x000fe20008410000 */
[----:B0-----:R-:W-:Y:S01]  /*7bc0*/  PRMT R3, RZ, 0x7610, R32 ;  /* 0x00007610ff037816 */ /* 0x001fe20000000020 */
        /* <DEDUP_REMOVED lines=19> */
.L_x_3298:
[----:B------:R-:W-:Y:S01]  /*7d00*/  BSSY B0, `(.L_x_3299) ;  /* 0x000000c000007945 */ /* 0x000fe20003800000 */
[----:B------:R-:W-:Y:S05]  /*7d10*/  @P2 BRA `(.L_x_3300) ;  /* 0x000000a000002947 */ /* 0x000fea0003800000 */
[----:B------:R-:W-:Y:S01]  /*7d20*/  MOV R5, R19 ;  /* 0x0000001300057202 */ /* 0x000fe20000000f00 */
[----:B------:R-:W-:Y:S01]  /*7d30*/  IMAD R10, R14, c[0x0][0x1c0], RZ ;  /* 0x000070000e0a7a24 */ /* 0x000fe200078e02ff */
        /* <DEDUP_REMOVED lines=8> */
.L_x_3300:
[----:B------:R-:W-:Y:S05]  /*7dc0*/  BSYNC B0 ;  /* 0x0000000000007941 */ /* 0x000fea0003800000 */
.L_x_3299:
[----:B0-----:R-:W-:Y:S02]  /*7dd0*/  FMUL.FTZ R10, R3, UR6 ;  /* 0x00000006030a7c20 */ /* 0x001fe40008410000 */
        /* <DEDUP_REMOVED lines=12> */
.L_x_3301:
        /* <DEDUP_REMOVED lines=12> */
.L_x_3303:
[----:B------:R-:W-:Y:S05]  /*7f60*/  BSYNC B0 ;  /* 0x0000000000007941 */ /* 0x000fea0003800000 */
.L_x_3302:
[----:B------:R-:W-:Y:S01]  /*7f70*/  FFMA.FTZ R10, R21, R10, R23 ;  /* 0x0000000a150a7223 */ /* 0x000fe20000010017 */
        /* <DEDUP_REMOVED lines=11> */
.L_x_3304:
[----:B------:R-:W-:Y:S01]  /*8030*/  BSSY B0, `(.L_x_3305) ;  /* 0x000000c000007945 */ /* 0x000fe20003800000 */
[----:B------:R-:W-:Y:S05]  /*8040*/  @P3 BRA `(.L_x_3306) ;  /* 0x000000a000003947 */ /* 0x000fea0003800000 */
[----:B------:R-:W-:Y:S01]  /*8050*/  MOV R4, R16 ;  /* 0x0000001000047202 */ /* 0x000fe20000000f00 */
[----:B------:R-:W-:Y:S01]  /*8060*/  IMAD R0, R15, c[0x0][0x1c0], RZ ;  /* 0x000070000f007a24 */ /* 0x000fe200078e02ff */
[----:B------:R-:W-:Y:S02]  /*8070*/  MOV R5, R19 ;  /* 0x0000001300057202 */ /* 0x000fe40000000f00 */
[----:B------:R-:W-:Y:S01]  /*8080*/  F2FP.BF16.PACK_AB R9, R10, R9 ;  /* 0x000000090a09723e */ /* 0x000fe200000010ff */
[C---:B0-----:R-:W-:Y:S02]  /*8090*/  IMAD R3, R55.reuse, c[0x0][0x1c4], R0 ;  /* 0x0000710037037a24 */ /* 0x041fe400078e0200 */
[----:B------:R-:W-:-:S05]  /*80a0*/  IMAD.WIDE.U32 R4, R55, c[0x0][0x1c0], R4 ;  /* 0x0000700037047a25 */ /* 0x000fca00078e0004 */
[----:B------:R-:W-:Y:S02]  /*80b0*/  IADD3 R3, R5, R3, RZ ;  /* 0x0000000305037210 */ /* 0x000fe40007ffe0ff */
[----:B------:R-:W-:-:S04]  /*80c0*/  LEA R6, P1, R4, c[0x0][0x160], 0x1 ;  /* 0x0000580004067a11 */ /* 0x000fc800078208ff */
[----:B------:R-:W-:-:S05]  /*80d0*/  LEA.HI.X R7, R4, c[0x0][0x164], R3, 0x1, P1 ;  /* 0x0000590004077a11 */ /* 0x000fca00008f0c03 */
[----:B------:R0:W-:Y:S04]  /*80e0*/  STG.E [R6.64], R9 ;  /* 0x0000000906007986 */ /* 0x0001e8000c10190c */
.L_x_3306:
[----:B------:R-:W-:Y:S05]  /*80f0*/  BSYNC B0 ;  /* 0x0000000000007941 */ /* 0x000fea0003800000 */
.L_x_3305:
[----:B------:R-:W-:Y:S02]  /*8100*/  PRMT R0, RZ, 0x7610, R33 ;  /* 0x00007610ff007816 */ /* 0x000fe40000000021 */
[----:B0-----:R-:W-:Y:S02]  /*8110*/  PRMT R3, RZ, 0x7610, R34 ;  /* 0x00007610ff037816 */ /* 0x001fe40000000022 */
        /* <DEDUP_REMOVED lines=14> */
[----:B------:R-:W-:Y:S01]  /*8200*/  ISETP.GE.U32.AND P3, PT, R49, c[0x0][0x1c8], PT ;  /* 0x0000720031007a0c */ /* 0x000fe20003f66070 */
[----:B------:R-:W-:Y:S01]  /*8210*/  FMUL.FTZ R8, R5, UR6 ;  /* 0x0000000605087c20 */ /* 0x000fe20008410000 */
[----:B------:R-:W-:Y:S01]  /*8220*/  ISETP.GE.U32.AND P4, PT, R48, c[0x0][0x1c8], PT ;  /* 0x0000720030007a0c */ /* 0x000fe20003f86070 */
[----:B------:R-:W-:Y:S01]  /*8230*/  FMUL.FTZ R6, R6, UR6 ;  /* 0x0000000606067c20 */ /* 0x000fe20008410000 */
[----:B------:R-:W-:Y:S01]  /*8240*/  SHF.R.S32.HI R15, RZ, 0x1f, R51 ;  /* 0x0000001fff0f7819 */ /* 0x000fe20000011433 */
[----:B------:R-:W-:Y:S01]  /*8250*/  FMUL.FTZ R10, R7, UR6 ;  /* 0x00000006070a7c20 */ /* 0x000fe20008410000 */
[----:B------:R-:W-:Y:S01]  /*8260*/  SHF.R.S32.HI R14, RZ, 0x1f, R50 ;  /* 0x0000001fff0e7819 */ /* 0x000fe20000011432 */
[C---:B------:R-:W-:Y:S01]  /*8270*/  FFMA.FTZ R9, R21.reuse, R0, R23 ;  /* 0x0000000015097223 */ /* 0x040fe20000010017 */
[----:B------:R-:W-:Y:S01]  /*8280*/  SHF.R.S32.HI R13, RZ, 0x1f, R49 ;  /* 0x0000001fff0d7819 */ /* 0x000fe20000011431 */
[C-C-:B------:R-:W-:Y:S01]  /*8290*/  FFMA.FTZ R8, R21.reuse, R8, R23.reuse ;  /* 0x0000000815087223 */ /* 0x140fe20000010017 */
[----:B------:R-:W-:Y:S01]  /*82a0*/  SHF.R.S32.HI R11, RZ, 0x1f, R48 ;  /* 0x0000001fff0b7819 */ /* 0x000fe20000011430 */
[C-C-:B------:R-:W-:Y:S01]  /*82b0*/  FFMA.FTZ R3, R21.reuse, R6, R23.reuse ;  /* 0x0000000615037223 */ /* 0x140fe20000010017 */
[----:B------:R-:W-:Y:S01]  /*82c0*/  ISETP.GE.AND.EX P5, PT, R22, c[0x0][0x1cc], PT, P5 ;  /* 0x0000730016007a0c */ /* 0x000fe20003fa6350 */
[--C-:B------:R-:W-:Y:S01]  /*82d0*/  FFMA.FTZ R0, R21, R10, R23.reuse ;  /* 0x0000000a15007223 */ /* 0x100fe20000010017 */
[----:B------:R-:W-:Y:S01]  /*82e0*/  ISETP.GE.AND.EX P1, PT, R15, c[0x0][0x1cc], PT, P1 ;  /* 0x000073000f007a0c */ /* 0x000fe20003f26310 */
[----:B------:R-:W-:Y:S01]  /*82f0*/  FFMA.FTZ R21, R21, R4, R23 ;  /* 0x0000000415157223 */ /* 0x000fe20000010017 */
        /* <DEDUP_REMOVED lines=19> */
.L_x_3307:
        /* <DEDUP_REMOVED lines=12> */
.L_x_3309:
[----:B------:R-:W-:Y:S05]  /*84f0*/  BSYNC B0 ;  /* 0x0000000000007941 */ /* 0x000fea0003800000 */
.L_x_3308:
        /* <DEDUP_REMOVED lines=11> */
.L_x_3310:
        /* <DEDUP_REMOVED lines=12> */
.L_x_3312:
[----:B------:R-:W-:Y:S05]  /*8670*/  BSYNC B0 ;  /* 0x0000000000007941 */ /* 0x000fea0003800000 */
.L_x_3311:
        /* <DEDUP_REMOVED lines=11> */
.L_x_3313:
        /* <DEDUP_REMOVED lines=12> */
.L_x_3315:
[----:B------:R-:W-:Y:S05]  /*87f0*/  BSYNC B0 ;  /* 0x0000000000007941 */ /* 0x000fea0003800000 */
.L_x_3314:
        /* <DEDUP_REMOVED lines=11> */
.L_x_3316:
        /* <DEDUP_REMOVED lines=12> */
.L_x_3318:
[----:B------:R-:W-:Y:S05]  /*8970*/  BSYNC B0 ;  /* 0x0000000000007941 */ /* 0x000fea0003800000 */
.L_x_3317:
        /* <DEDUP_REMOVED lines=11> */
.L_x_3319:
[----:B------:R-:W-:Y:S01]  /*8a30*/  BSSY B0, `(.L_x_3320) ;  /* 0x000000c000007945 */ /* 0x000fe20003800000 */
[----:B------:R-:W-:Y:S05]  /*8a40*/  @P4 BRA `(.L_x_3321) ;  /* 0x000000a000004947 */ /* 0x000fea0003800000 */
[----:B------:R-:W-:Y:S01]  /*8a50*/  MOV R4, R16 ;  /* 0x0000001000047202 */ /* 0x000fe20000000f00 */
[----:B0-----:R-:W-:Y:S01]  /*8a60*/  IMAD R3, R11, c[0x0][0x1c0], RZ ;  /* 0x000070000b037a24 */ /* 0x001fe200078e02ff */
[----:B------:R-:W-:-:S03]  /*8a70*/  MOV R5, R19 ;  /* 0x0000001300057202 */ /* 0x000fc60000000f00 */
[C---:B------:R-:W-:Y:S02]  /*8a80*/  IMAD R3, R48.reuse, c[0x0][0x1c4], R3 ;  /* 0x0000710030037a24 */ /* 0x040fe400078e0203 */
[----:B------:R-:W-:-:S05]  /*8a90*/  IMAD.WIDE.U32 R4, R48, c[0x0][0x1c0], R4 ;  /* 0x0000700030047a25 */ /* 0x000fca00078e0004 */
[----:B------:R-:W-:Y:S02]  /*8aa0*/  IADD3 R3, R5, R3, RZ ;  /* 0x0000000305037210 */ /* 0x000fe40007ffe0ff */
[----:B------:R-:W-:-:S04]  /*8ab0*/  LEA R6, P1, R4, c[0x0][0x160], 0x1 ;  /* 0x0000580004067a11 */ /* 0x000fc800078208ff */
[----:B------:R-:W-:Y:S02]  /*8ac0*/  LEA.HI.X R7, R4, c[0x0][0x164], R3, 0x1, P1 ;  /* 0x0000590004077a11 */ /* 0x000fe400008f0c03 */
[----:B------:R-:W-:-:S05]  /*8ad0*/  F2FP.BF16.PACK_AB R3, R0, R20 ;  /* 0x000000140003723e */ /* 0x000fca00000010ff */
[----:B------:R0:W-:Y:S02]  /*8ae0*/  STG.E [R6.64], R3 ;  /* 0x0000000306007986 */ /* 0x0001e4000c10190c */
.L_x_3321:
[----:B------:R-:W-:Y:S05]  /*8af0*/  BSYNC B0 ;  /* 0x0000000000007941 */ /* 0x000fea0003800000 */
.L_x_3320:
[----:B------:R-:W-:Y:S02]  /*8b00*/  ULDC UR5, c[0x0][0x10] ;  /* 0x0000040000057ab9 */ /* 0x000fe40000000800 */
[----:B------:R-:W-:Y:S02]  /*8b10*/  UIADD3 UR9, UR9, UR5, URZ ;  /* 0x0000000509097290 */ /* 0x000fe4000fffe03f */
[----:B------:R-:W-:Y:S02]  /*8b20*/  UIADD3 UR4, UR4, 0x1, URZ ;  /* 0x0000000104047890 */ /* 0x000fe4000fffe03f */
[----:B------:R-:W-:-:S06]  /*8b30*/  UISETP.GE.AND UP0, UPT, UR9, UR8, UPT ;  /* 0x000000080900728c */ /* 0x000fcc000bf06270 */
[----:B------:R-:W-:-:S13]  /*8b40*/  PLOP3.LUT P1, PT, PT, PT, UP0, 0x80, 0x0 ;  /* 0x000000000000781c */ /* 0x000fda0003f2f008 */
[----:B------:R-:W-:Y:S01]  /*8b50*/  @P1 CALL.REL.NOINC `(.L_x_3322) ;  /* 0x0000001000001944 */ /* 0x000fe20003c00000 */
[----:B------:R-:W-:Y:S05]  /*8b60*/  BRA `(.L_x_3323) ;  /* 0xffff782000007947 */ /* 0x000fea000383ffff */
.L_x_3322:
[----:B------:R-:W-:Y:S05]  /*8b70*/  EXIT ;  /* 0x000000000000794d */ /* 0x000fea0003800000 */
.L_x_3324:
        /* <DEDUP_REMOVED lines=16> */
.L_x_5189:


//--------------------- .text._Z35group_norm_nhwc_fwd_one_pass_kernelI11Bf16IOBf16WLi64ELi96ELi768EEv26Group_norm_nhwc_fwd_params --------------------------
	.section	.text._Z35group_norm_nhwc_fwd_one_pass_kernelI11Bf16IOBf16WLi64ELi96ELi768EEv26Group_norm_nhwc_fwd_params,"ax",@progbits
	.sectioninfo	@"SHI_REGISTERS=40"
	.align	128
        .global         _Z35group_norm_nhwc_fwd_one_pass_kernelI11Bf16IOBf16WLi64ELi96ELi768EEv26Group_norm_nhwc_fwd_params
        .type           _Z35group_norm_nhwc_fwd_one_pass_kernelI11Bf16IOBf16WLi64ELi96ELi768EEv26Group_norm_nhwc_fwd_params,@function
        .size           _Z35group_norm_nhwc_fwd_one_pass_kernelI11Bf16IOBf16WLi64ELi96ELi768EEv26Group_norm_nhwc_fwd_params,(.L_x_5190 - _Z35group_norm_nhwc_fwd_one_pass_kernelI11Bf16IOBf16WLi64ELi96ELi768EEv26Group_norm_nhwc_fwd_params)
        .other          _Z35group_norm_nhwc_fwd_one_pass_kernelI11Bf16IOBf16WLi64ELi96ELi768EEv26Group_norm_nhwc_fwd_params,@"STO_CUDA_ENTRY STV_DEFAULT"
_Z35group_norm_nhwc_fwd_one_pass_kernelI11Bf16IOBf16WLi64ELi96ELi768EEv26Group_norm_nhwc_fwd_params:
.text._Z35group_norm_nhwc_fwd_one_pass_kernelI11Bf16IOBf16WLi64ELi96ELi768EEv26Group_norm_nhwc_fwd_params:
        /* <DEDUP_REMOVED lines=28> */
.L_x_3347:
        /* <DEDUP_REMOVED lines=201> */
.L_x_3326:
[----:B------:R-:W-:Y:S05]  /*0e50*/  BSYNC B0 ;  /* 0x0000000000007941 */ /* 0x000fea0003800000 */
.L_x_3325:
        /* <DEDUP_REMOVED lines=25> */
.L_x_3329:
[----:B------:R-:W2:Y:S01]  /*0ff0*/  LDG.E.STRONG.GPU R12, [R10.64] ;  /* 0x000000060a0c7981 */ /* 0x000ea2000c1ef900 */
[----:B------:R-:W-:Y:S01]  /*1000*/  YIELD ;  /* 0x0000000000007946 */ /* 0x000fe20003800000 */
[----:B--2---:R-:W-:Y:S01]  /*1010*/  ISETP.NE.AND P1, PT, R12, R13, PT ;  /* 0x0000000d0c00720c */ /* 0x004fe20003f25270 */
[----:B------:R-:W-:-:S12]  /*1020*/  CCTL.IVALL ;  /* 0x00000000ff00798f */ /* 0x000fd80002000000 */
[----:B------:R-:W-:Y:S05]  /*1030*/  @P1 BRA `(.L_x_3329) ;  /* 0xffffffb000001947 */ /* 0x000fea000383ffff */
.L_x_3328:
        /* <DEDUP_REMOVED lines=11> */
.L_x_3331:
        /* <DEDUP_REMOVED lines=59> */
.L_x_3330:
        /* <DEDUP_REMOVED lines=19> */
.L_x_3333:
[----:B------:R-:W-:Y:S05]  /*15d0*/  BSYNC B0 ;  /* 0x0000000000007941 */ /* 0x000fea0003800000 */
.L_x_3332:
        /* <DEDUP_REMOVED lines=30> */
.L_x_3327:
[----:B------:R-:W-:Y:S01]  /*17c0*/  LOP3.LUT P1, RZ, R6, R7, RZ, 0xfc, !PT ;  /* 0x0000000706ff7212 */ /* 0x000fe2000782fcff */
[----:B------:R1:W-:Y:S01]  /*17d0*/  @!P2 STS.64 [0xe0], R8 ;  /* 0x0000e008ff00a388 */ /* 0x0003e20000000a00 */
[----:B------:R-:W-:Y:S01]  /*17e0*/  ISETP.EQ.U32.AND P3, PT, RZ, c[0x0][0x168], PT ;  /* 0x00005a00ff007a0c */ /* 0x000fe20003f62070 */
[----:B------:R-:W-:Y:S01]  /*17f0*/  HFMA2.MMA R15, -RZ, RZ, 0, 1.1920928955078125e-07 ;  /* 0x00000002ff0f7435 */ /* 0x000fe200000001ff */
        /* <DEDUP_REMOVED lines=10> */
[----:B01----:R0:W3:Y:S04]  /*18a0*/  LDG.E.U16 R9, [R16.64+0x2] ;  /* 0x0000020610097981 */ /* 0x0030e8000c1e1500 */
[----:B------:R1:W4:Y:S04]  /*18b0*/  LDG.E.U16 R8, [R14.64+0x2] ;  /* 0x000002060e087981 */ /* 0x000328000c1e1500 */
[----:B------:R0:W5:Y:S04]  /*18c0*/  LDG.E.U16 R32, [R16.64] ;  /* 0x0000000610207981 */ /* 0x000168000c1e1500 */
[----:B------:R1:W5:Y:S01]  /*18d0*/  LDG.E.U16 R33, [R14.64] ;  /* 0x000000060e217981 */ /* 0x000362000c1e1500 */
[----:B--2---:R-:W-:-:S02]  /*18e0*/  MOV R11, 0x3f800000 ;  /* 0x3f800000000b7802 */ /* 0x004fc40000000f00 */
[----:B------:R-:W-:Y:S01]  /*18f0*/  PRMT R19, RZ, 0x5410, R22 ;  /* 0x00005410ff137816 */ /* 0x000fe20000000016 */
[----:B------:R-:W2:Y:S01]  /*1900*/  LDS.64 R12, [0xe0] ;  /* 0x0000e000ff0c7984 */ /* 0x000ea20000000a00 */
[----:B------:R-:W-:Y:S02]  /*1910*/  ISETP.NE.AND P4, PT, RZ, UR5, PT ;  /* 0x00000005ff007c0c */ /* 0x000fe4000bf85270 */
[----:B0-----:R-:W-:Y:S02]  /*1920*/  PRMT R16, RZ, 0x7610, R23 ;  /* 0x00007610ff107816 */ /* 0x001fe40000000017 */
[--C-:B------:R-:W-:Y:S02]  /*1930*/  PRMT R17, RZ, 0x7610, R20.reuse ;  /* 0x00007610ff117816 */ /* 0x100fe40000000014 */
[----:B-1----:R-:W-:Y:S02]  /*1940*/  PRMT R14, RZ, 0x7610, R21 ;  /* 0x00007610ff0e7816 */ /* 0x002fe40000000015 */
[----:B------:R-:W-:-:S02]  /*1950*/  PRMT R15, RZ, 0x5410, R20 ;  /* 0x00005410ff0f7816 */ /* 0x000fc40000000014 */
[----:B------:R-:W-:Y:S02]  /*1960*/  ISETP.GE.U32.AND P2, PT, R28, c[0x0][0x1c8], PT ;  /* 0x000072001c007a0c */ /* 0x000fe40003f46070 */
[----:B------:R-:W-:Y:S02]  /*1970*/  ISETP.GE.U32.AND P3, PT, R27, c[0x0][0x1c8], PT ;  /* 0x000072001b007a0c */ /* 0x000fe40003f66070 */
[----:B------:R-:W-:Y:S02]  /*1980*/  ISETP.GE.AND.EX P2, PT, R3, c[0x0][0x1cc], PT, P2 ;  /* 0x0000730003007a0c */ /* 0x000fe40003f46320 */
[----:B------:R-:W-:Y:S02]  /*1990*/  ISETP.GE.AND.EX P3, PT, R4, c[0x0][0x1cc], PT, P3 ;  /* 0x0000730004007a0c */ /* 0x000fe40003f66330 */
[C---:B------:R-:W-:Y:S02]  /*19a0*/  ISETP.GT.U32.OR P2, PT, R7.reuse, 0x2ff, P2 ;  /* 0x000002ff0700780c */ /* 0x040fe40001744470 */
[----:B------:R-:W-:Y:S01]  /*19b0*/  ISETP.GT.U32.OR P3, PT, R7, 0x2ff, P3 ;  /* 0x000002ff0700780c */ /* 0x000fe20001f64470 */
[----:B--2---:R-:W-:-:S04]  /*19c0*/  FMUL.FTZ R12, R12, c[0x0][0x1f4] ;  /* 0x00007d000c0c7a20 */ /* 0x004fc80000410000 */
[----:B------:R-:W-:Y:S02]  /*19d0*/  FMUL.FTZ R10, R12, R12 ;  /* 0x0000000c0c0a7220 */ /* 0x000fe40000410000 */
[----:B------:R-:W-:Y:S02]  /*19e0*/  FADD.FTZ R20, R14, -R12 ;  /* 0x8000000c0e147221 */ /* 0x000fe40000010000 */
[----:B------:R-:W-:-:S05]  /*19f0*/  FFMA.FTZ R13, R13, c[0x0][0x1f4], -R10 ;  /* 0x00007d000d0d7a23 */ /* 0x000fca000001080a */
[----:B------:R-:W-:-:S13]  /*1a00*/  FSETP.GTU.FTZ.AND P1, PT, R13, RZ, PT ;  /* 0x000000ff0d00720b */ /* 0x000fda0003f3c000 */
[----:B------:R-:W-:Y:S01]  /*1a10*/  @P1 FADD.FTZ R18, R13, c[0x0][0x188] ;  /* 0x000062000d121621 */ /* 0x000fe20000010000 */
[----:B------:R-:W-:Y:S02]  /*1a20*/  PRMT R13, RZ, 0x5410, R23 ;  /* 0x00005410ff0d7816 */ /* 0x000fe40000000017 */
[----:B------:R-:W-:Y:S01]  /*1a30*/  PRMT R23, RZ, 0x5410, R21 ;  /* 0x00005410ff177816 */ /* 0x000fe20000000015 */
[----:B------:R0:W1:Y:S01]  /*1a40*/  @P1 MUFU.RSQ R11, R18 ;  /* 0x00000012000b1308 */ /* 0x0000620000001400 */
[----:B------:R-:W-:Y:S01]  /*1a50*/  PRMT R21, RZ, 0x7610, R22 ;  /* 0x00007610ff157816 */ /* 0x000fe20000000016 */
[--C-:B------:R-:W-:Y:S01]  /*1a60*/  FADD.FTZ R10, R13, -R12.reuse ;  /* 0x8000000c0d0a7221 */ /* 0x100fe20000010000 */
[----:B------:R-:W-:Y:S01]  /*1a70*/  ISETP.GE.U32.AND P1, PT, R26, c[0x0][0x1c8], PT ;  /* 0x000072001a007a0c */ /* 0x000fe20003f26070 */
[--C-:B------:R-:W-:Y:S02]  /*1a80*/  FADD.FTZ R13, R16, -R12.reuse ;  /* 0x8000000c100d7221 */ /* 0x100fe40000010000 */
[--C-:B------:R-:W-:Y:S01]  /*1a90*/  FADD.FTZ R14, R21, -R12.reuse ;  /* 0x8000000c150e7221 */ /* 0x100fe20000010000 */
[----:B------:R-:W-:Y:S01]  /*1aa0*/  ISETP.GE.AND.EX P1, PT, R5, c[0x0][0x1cc], PT, P1 ;  /* 0x0000730005007a0c */ /* 0x000fe20003f26310 */
[----:B------:R-:W-:-:S02]  /*1ab0*/  FADD.FTZ R16, R19, -R12 ;  /* 0x8000000c13107221 */ /* 0x000fc40000010000 */
[--C-:B------:R-:W-:Y:S01]  /*1ac0*/  FADD.FTZ R22, R23, -R12.reuse ;  /* 0x8000000c17167221 */ /* 0x100fe20000010000 */
[----:B------:R-:W-:Y:S01]  /*1ad0*/  ISETP.GT.U32.OR P1, PT, R7, 0x2ff, P1 ;  /* 0x000002ff0700780c */ /* 0x000fe20000f24470 */
[--C-:B0-----:R-:W-:Y:S02]  /*1ae0*/  FADD.FTZ R18, R15, -R12.reuse ;  /* 0x8000000c0f127221 */ /* 0x101fe40000010000 */
[----:B------:R-:W-:Y:S02]  /*1af0*/  FADD.FTZ R12, R17, -R12 ;  /* 0x8000000c110c7221 */ /* 0x000fe40000010000 */
[-C--:B-1----:R-:W-:Y:S02]  /*1b00*/  FMUL.FTZ R15, R13, R11.reuse ;  /* 0x0000000b0d0f7220 */ /* 0x082fe40000410000 */
[-C--:B------:R-:W-:Y:S02]  /*1b10*/  FMUL.FTZ R14, R14, R11.reuse ;  /* 0x0000000b0e0e7220 */ /* 0x080fe40000410000 */
[----:B------:R-:W-:-:S02]  /*1b20*/  FMUL.FTZ R13, R16, R11 ;  /* 0x0000000b100d7220 */ /* 0x000fc40000410000 */
[-C--:B------:R-:W-:Y:S02]  /*1b30*/  FMUL.FTZ R19, R18, R11.reuse ;  /* 0x0000000b12137220 */ /* 0x080fe40000410000 */
[-C--:B------:R-:W-:Y:S02]  /*1b40*/  FMUL.FTZ R10, R10, R11.reuse ;  /* 0x0000000b0a0a7220 */ /* 0x080fe40000410000 */
[-C--:B------:R-:W-:Y:S02]  /*1b50*/  FMUL.FTZ R17, R22, R11.reuse ;  /* 0x0000000b16117220 */ /* 0x080fe40000410000 */
[-C--:B------:R-:W-:Y:S02]  /*1b60*/  FMUL.FTZ R20, R20, R11.reuse ;  /* 0x0000000b14147220 */ /* 0x080fe40000410000 */
[----:B------:R-:W-:Y:S01]  /*1b70*/  FMUL.FTZ R12, R12, R11 ;  /* 0x0000000b0c0c7220 */ /* 0x000fe20000410000 */
[----:B---3--:R-:W-:Y:S02]  /*1b80*/  PRMT R9, RZ, 0x5410, R9 ;  /* 0x00005410ff097816 */ /* 0x008fe40000000009 */
[----:B----4-:R-:W-:-:S02]  /*1b90*/  PRMT R8, RZ, 0x5410, R8 ;  /* 0x00005410ff087816 */ /* 0x010fc40000000008 */
[----:B-----5:R-:W-:-:S03]  /*1ba0*/  PRMT R32, RZ, 0x5410, R32 ;  /* 0x00005410ff207816 */ /* 0x020fc60000000020 */
[C-C-:B------:R-:W-:Y:S02]  /*1bb0*/  FFMA.FTZ R18, R9.reuse, R15, R8.reuse ;  /* 0x0000000f09127223 */ /* 0x140fe40000010008 */
[C-C-:B------:R-:W-:Y:S01]  /*1bc0*/  FFMA.FTZ R15, R9.reuse, R14, R8.reuse ;  /* 0x0000000e090f7223 */ /* 0x140fe20000010008 */
[----:B------:R-:W-:Y:S01]  /*1bd0*/  PRMT R33, RZ, 0x5410, R33 ;  /* 0x00005410ff217816 */ /* 0x000fe20000000021 */
[C-C-:B------:R-:W-:Y:S02]  /*1be0*/  FFMA.FTZ R16, R9.reuse, R20, R8.reuse ;  /* 0x0000001409107223 */ /* 0x140fe40000010008 */
[----:B------:R-:W-:Y:S02]  /*1bf0*/  FFMA.FTZ R12, R9, R12, R8 ;  /* 0x0000000c090c7223 */ /* 0x000fe40000010008 */
[C-C-:B------:R-:W-:Y:S02]  /*1c00*/  FFMA.FTZ R14, R32.reuse, R13, R33.reuse ;  /* 0x0000000d200e7223 */ /* 0x140fe40000010021 */
[----:B------:R-:W-:-:S02]  /*1c10*/  FFMA.FTZ R13, R32, R19, R33 ;  /* 0x00000013200d7223 */ /* 0x000fc40000010021 */
[C-C-:B------:R-:W-:Y:S02]  /*1c20*/  FFMA.FTZ R17, R32.reuse, R17, R33.reuse ;  /* 0x0000001120117223 */ /* 0x140fe40000010021 */
        /* <DEDUP_REMOVED lines=12> */
.L_x_3334:
        /* <DEDUP_REMOVED lines=12> */
.L_x_3336:
[----:B------:R-:W-:Y:S05]  /*1db0*/  BSYNC B0 ;  /* 0x0000000000007941 */ /* 0x000fea0003800000 */
.L_x_3335:
        /* <DEDUP_REMOVED lines=11> */
.L_x_3337:
        /* <DEDUP_REMOVED lines=12> */
.L_x_3339:
[----:B------:R-:W-:Y:S05]  /*1f30*/  BSYNC B0 ;  /* 0x0000000000007941 */ /* 0x000fea0003800000 */
.L_x_3338:
        /* <DEDUP_REMOVED lines=11> */
.L_x_3340:
        /* <DEDUP_REMOVED lines=12> */
.L_x_3342:
[----:B------:R-:W-:Y:S05]  /*20b0*/  BSYNC B0 ;  /* 0x0000000000007941 */ /* 0x000fea0003800000 */
.L_x_3341:
        /* <DEDUP_REMOVED lines=8> */
[----:B------:R-:W2:Y:S01]  /*2140*/  MUFU.RCP R9, R9 ;  /* 0x0000000900097308 */ /* 0x000ea20000001000 */
[----:B-1----:R-:W-:Y:S02]  /*2150*/  FMUL.FTZ R13, R13, R4 ;  /* 0x000000040d0d7220 */ /* 0x002fe40000410000 */
[----:B--2---:R-:W-:-:S05]  /*2160*/  FMUL.FTZ R12, R12, R9 ;  /* 0x000000090c0c7220 */ /* 0x004fca0000410000 */
.L_x_3343:
        /* <DEDUP_REMOVED lines=12> */
.L_x_3345:
[----:B------:R-:W-:Y:S05]  /*2230*/  BSYNC B0 ;  /* 0x0000000000007941 */ /* 0x000fea0003800000 */
.L_x_3344:
[----:B------:R-:W-:Y:S02]  /*2240*/  IADD3 R30, R30, c[0x0][0x10], RZ ;  /* 0x000004001e1e7a10 */ /* 0x000fe40007ffe0ff */
[----:B------:R-:W-:Y:S02]  /*2250*/  IADD3 R24, R24, 0x1, RZ ;  /* 0x0000000118187810 */ /* 0x000fe40007ffe0ff */
[----:B------:R-:W-:-:S13]  /*2260*/  ISETP.GE.AND P1, PT, R30, UR4, PT ;  /* 0x000000041e007c0c */ /* 0x000fda000bf26270 */
[----:B------:R-:W-:Y:S01]  /*2270*/  @P1 CALL.REL.NOINC `(.L_x_3346) ;  /* 0x0000001000001944 */ /* 0x000fe20003c00000 */
[----:B------:R-:W-:Y:S05]  /*2280*/  BRA `(.L_x_3347) ;  /* 0xffffdf3000007947 */ /* 0x000fea000383ffff */
.L_x_3346:
[----:B------:R-:W-:Y:S05]  /*2290*/  EXIT ;  /* 0x000000000000794d */ /* 0x000fea0003800000 */
.L_x_3348:
        /* <DEDUP_REMOVED lines=14> */
.L_x_5190:


//--------------------- .text._Z35group_norm_nhwc_fwd_one_pass_kernelI11Bf16IOBf16WLi128ELi96ELi768EEv26Group_norm_nhwc_fwd_params --------------------------
	.section	.text._Z35group_norm_nhwc_fwd_one_pass_kernelI11Bf16IOBf16WLi128ELi96ELi768EEv26Group_norm_nhwc_fwd_params,"ax",@progbits
	.sectioninfo	@"SHI_REGISTERS=56"
	.align	128
        .global         _Z35group_norm_nhwc_fwd_one_pass_kernelI11Bf16IOBf16WLi128ELi96ELi768EEv26Group_norm_nhwc_fwd_params
        .type           _Z35group_norm_nhwc_fwd_one_pass_kernelI11Bf16IOBf16WLi128ELi96ELi768EEv26Group_norm_nhwc_fwd_params,@function
        .size           _Z35group_norm_nhwc_fwd_one_pass_kernelI11Bf16IOBf16WLi128ELi96ELi768EEv26Group_norm_nhwc_fwd_params,(.L_x_5191 - _Z35group_norm_nhwc_fwd_one_pass_kernelI11Bf16IOBf16WLi128ELi96ELi768EEv26Group_norm_nhwc_fwd_params)
        .other          _Z35group_norm_nhwc_fwd_one_pass_kernelI11Bf16IOBf16WLi128ELi96ELi768EEv26Group_norm_nhwc_fwd_params,@"STO_CUDA_ENTRY STV_DEFAULT"
_Z35group_norm_nhwc_fwd_one_pass_kernelI11Bf16IOBf16WLi128ELi96ELi768EEv26Group_norm_nhwc_fwd_params:
.text._Z35group_norm_nhwc_fwd_one_pass_kernelI11Bf16IOBf16WLi128ELi96ELi768EEv26Group_norm_nhwc_fwd_params:
        /* <DEDUP_REMOVED lines=32> */
.L_x_3383:
        /* <DEDUP_REMOVED lines=286> */
.L_x_3350:
[----:B------:R-:W-:Y:S05]  /*13e0*/  BSYNC B0 ;  /* 0x0000000000007941 */ /* 0x000fea0003800000 */
.L_x_3349:
        /* <DEDUP_REMOVED lines=10> */
[----:B------:R-:W-:Y:S02]  /*1490*/  SHF.L.U32 R23, R23, 0x1, RZ ;  /* 0x0000000117177819 */ /* 0x000fe400000006ff */
[----:B-1----:R-:W-:-:S03]  /*14a0*/  IADD3 R24, R22, R25, RZ ;  /* 0x0000001916187210 */ /* 0x002fc60007ffe0ff */
[----:B------:R-:W-:-:S04]  /*14b0*/  IMAD.WIDE R22, R23, R27, c[0x0][0x198] ;  /* 0x0000660017167625 */ /* 0x000fc800078e021b */
[----:B------:R-:W-:-:S04]  /*14c0*/  IMAD R25, R19, c[0x0][0x10], R25 ;  /* 0x0000040013197a24 */ /* 0x000fc800078e0219 */
[----:B------:R-:W-:Y:S01]  /*14d0*/  IMAD.WIDE.U32 R22, R25, 0x8, R22 ;  /* 0x0000000819167825 */ /* 0x000fe200078e0016 */
[----:B------:R-:W-:-:S04]  /*14e0*/  MOV R25, 0x1 ;  /* 0x0000000100197802 */ /* 0x000fc80000000f00 */
[----:B------:R1:W-:Y:S01]  /*14f0*/  STG.E.64 [R22.64], R20 ;  /* 0x0000001416007986 */ /* 0x0003e2000c101b06 */
[----:B------:R-:W-:Y:S01]  /*1500*/  SEL R41, R25, 0xffffffff, !P1 ;  /* 0xffffffff19297807 */ /* 0x000fe20004800000 */
[----:B------:R-:W-:Y:S01]  /*1510*/  IMAD.WIDE.U32 R24, R24, R27, c[0x0][0x190] ;  /* 0x0000640018187625 */ /* 0x000fe200078e001b */
[----:B------:R-:W-:Y:S06]  /*1520*/  MEMBAR.ALL.GPU ;  /* 0x0000000000007992 */ /* 0x000fec000000a000 */
[----:B-1----:R-:W-:Y:S01]  /*1530*/  SEL R23, RZ, c[0x0][0xc], P1 ;  /* 0x00000300ff177a07 */ /* 0x002fe20000800000 */
[----:B------:R-:W-:-:S00]  /*1540*/  ERRBAR ;  /* 0x00000000000079ab */ /* 0x000fc00000000000 */
[----:B------:R1:W-:Y:S02]  /*1550*/  RED.E.ADD.S32.STRONG.GPU [R24.64], R41 ;  /* 0x000000291800798e */ /* 0x0003e4000c10e386 */
[----:B------:R-:W-:-:S13]  /*1560*/  ISETP.NE.AND P1, PT, R23, -0x1, PT ;  /* 0xffffffff1700780c */ /* 0x000fda0003f25270 */
[----:B-1----:R-:W-:Y:S05]  /*1570*/  @!P1 BRA `(.L_x_3352) ;  /* 0x0000005000009947 */ /* 0x002fea0003800000 */
.L_x_3353:
[----:B------:R-:W2:Y:S01]  /*1580*/  LDG.E.STRONG.GPU R22, [R24.64] ;  /* 0x0000000618167981 */ /* 0x000ea2000c1ef900 */
[----:B------:R-:W-:Y:S01]  /*1590*/  YIELD ;  /* 0x0000000000007946 */ /* 0x000fe20003800000 */
[----:B--2---:R-:W-:Y:S01]  /*15a0*/  ISETP.NE.AND P1, PT, R22, R23, PT ;  /* 0x000000171600720c */ /* 0x004fe20003f25270 */
[----:B------:R-:W-:-:S12]  /*15b0*/  CCTL.IVALL ;  /* 0x00000000ff00798f */ /* 0x000fd80002000000 */
[----:B------:R-:W-:Y:S05]  /*15c0*/  @P1 BRA `(.L_x_3353) ;  /* 0xffffffb000001947 */ /* 0x000fea000383ffff */
.L_x_3352:
        /* <DEDUP_REMOVED lines=11> */
.L_x_3355:
        /* <DEDUP_REMOVED lines=59> */
.L_x_3354:
        /* <DEDUP_REMOVED lines=19> */
.L_x_3357:
[----:B------:R-:W-:Y:S05]  /*1b60*/  BSYNC B0 ;  /* 0x0000000000007941 */ /* 0x000fea0003800000 */
.L_x_3356:
        /* <DEDUP_REMOVED lines=30> */
.L_x_3351:
[----:B------:R-:W-:Y:S01]  /*1d50*/  LOP3.LUT P1, RZ, R19, R28, RZ, 0xfc, !PT ;  /* 0x0000001c13ff7212 */ /* 0x000fe2000782fcff */
[----:B------:R-:W-:Y:S01]  /*1d60*/  @!P3 STS.64 [0xe0], R20 ;  /* 0x0000e014ff00b388 */ /* 0x000fe20000000a00 */
[----:B------:R-:W-:Y:S01]  /*1d70*/  ISETP.EQ.U32.AND P2, PT, RZ, c[0x0][0x168], PT ;  /* 0x00005a00ff007a0c */ /* 0x000fe20003f42070 */
[----:B------:R-:W-:Y:S01]  /*1d80*/  HFMA2.MMA R47, -RZ, RZ, 0, 1.1920928955078125e-07 ;  /* 0x00000002ff2f7435 */ /* 0x000fe200000001ff */
        /* <DEDUP_REMOVED lines=10> */
[----:B------:R-:W2:Y:S04]  /*1e30*/  LDG.E.U16 R41, [R26.64] ;  /* 0x000000061a297981 */ /* 0x000ea8000c1e1500 */
[----:B------:R2:W3:Y:S04]  /*1e40*/  LDG.E.U16 R48, [R26.64+0x2] ;  /* 0x000002061a307981 */ /* 0x0004e8000c1e1500 */
[----:B------:R4:W5:Y:S04]  /*1e50*/  LDG.E.U16 R49, [R46.64] ;  /* 0x000000062e317981 */ /* 0x000968000c1e1500 */
[----:B------:R4:W5:Y:S01]  /*1e60*/  LDG.E.U16 R50, [R46.64+0x2] ;  /* 0x000002062e327981 */ /* 0x000962000c1e1500 */
[----:B-1----:R-:W-:-:S02]  /*1e70*/  MOV R25, 0x3f800000 ;  /* 0x3f80000000197802 */ /* 0x002fc40000000f00 */
[----:B------:R-:W-:Y:S01]  /*1e80*/  ISETP.NE.AND P6, PT, RZ, UR5, PT ;  /* 0x00000005ff007c0c */ /* 0x000fe2000bfc5270 */
[----:B------:R-:W1:Y:S01]  /*1e90*/  LDS.64 R22, [0xe0] ;  /* 0x0000e000ff167984 */ /* 0x000e620000000a00 */
[--C-:B0-----:R-:W-:Y:S02]  /*1ea0*/  PRMT R21, RZ, 0x5410, R29.reuse ;  /* 0x00005410ff157816 */ /* 0x101fe4000000001d */
[----:B------:R-:W-:Y:S01]  /*1eb0*/  PRMT R29, RZ, 0x7610, R29 ;  /* 0x00007610ff1d7816 */ /* 0x000fe2000000001d */
[----:B-1----:R-:W-:-:S04]  /*1ec0*/  FMUL.FTZ R2, R22, c[0x0][0x1f4] ;  /* 0x00007d0016027a20 */ /* 0x002fc80000410000 */
[----:B------:R-:W-:Y:S02]  /*1ed0*/  FMUL.FTZ R22, R2, R2 ;  /* 0x0000000202167220 */ /* 0x000fe40000410000 */
[----:B----4-:R-:W-:Y:S02]  /*1ee0*/  FADD.FTZ R46, R29, -R2 ;  /* 0x800000021d2e7221 */ /* 0x010fe40000010000 */
[----:B------:R-:W-:Y:S02]  /*1ef0*/  FFMA.FTZ R22, R23, c[0x0][0x1f4], -R22 ;  /* 0x00007d0017167a23 */ /* 0x000fe40000010816 */
[----:B------:R-:W-:-:S03]  /*1f00*/  FADD.FTZ R20, R21, -R2 ;  /* 0x8000000215147221 */ /* 0x000fc60000010000 */
[----:B------:R-:W-:-:S13]  /*1f10*/  FSETP.GTU.FTZ.AND P1, PT, R22, RZ, PT ;  /* 0x000000ff1600720b */ /* 0x000fda0003f3c000 */
[----:B------:R-:W-:-:S04]  /*1f20*/  @P1 FADD.FTZ R22, R22, c[0x0][0x188] ;  /* 0x0000620016161621 */ /* 0x000fc80000010000 */
[----:B------:R-:W0:Y:S02]  /*1f30*/  @P1 MUFU.RSQ R25, R22 ;  /* 0x0000001600191308 */ /* 0x000e240000001400 */
[-C--:B0-----:R-:W-:Y:S02]  /*1f40*/  FMUL.FTZ R46, R46, R25.reuse ;  /* 0x000000192e2e7220 */ /* 0x081fe40000410000 */
[----:B------:R-:W-:Y:S01]  /*1f50*/  FMUL.FTZ R20, R20, R25 ;  /* 0x0000001914147220 */ /* 0x000fe20000410000 */
[----:B--2---:R-:W-:Y:S02]  /*1f60*/  PRMT R26, RZ, 0x5410, R41 ;  /* 0x00005410ff1a7816 */ /* 0x004fe40000000029 */
[----:B---3--:R-:W-:Y:S02]  /*1f70*/  PRMT R24, RZ, 0x5410, R48 ;  /* 0x00005410ff187816 */ /* 0x008fe40000000030 */
[----:B-----5:R-:W-:Y:S02]  /*1f80*/  PRMT R29, RZ, 0x5410, R49 ;  /* 0x00005410ff1d7816 */ /* 0x020fe40000000031 */
[----:B------:R-:W-:-:S03]  /*1f90*/  PRMT R27, RZ, 0x5410, R50 ;  /* 0x00005410ff1b7816 */ /* 0x000fc60000000032 */
        /* <DEDUP_REMOVED lines=13> */
.L_x_3358:
        /* <DEDUP_REMOVED lines=12> */
.L_x_3360:
[----:B------:R-:W-:Y:S05]  /*2130*/  BSYNC B0 ;  /* 0x0000000000007941 */ /* 0x000fea0003800000 */
.L_x_3359:
        /* <DEDUP_REMOVED lines=23> */
.L_x_3361:
        /* <DEDUP_REMOVED lines=12> */
.L_x_3363:
[----:B------:R-:W-:Y:S05]  /*2370*/  BSYNC B0 ;  /* 0x0000000000007941 */ /* 0x000fea0003800000 */
.L_x_3362:
[--C-:B------:R-:W-:Y:S02]  /*2380*/  PRMT R21, RZ, 0x5410, R34.reuse ;  /* 0x00005410ff157816 */ /* 0x100fe40000000022 */
[----:B0-----:R-:W-:Y:S02]  /*2390*/  PRMT R23, RZ, 0x7610, R34 ;  /* 0x00007610ff177816 */ /* 0x001fe40000000022 */
[----:B------:R-:W-:Y:S01]  /*23a0*/  ISETP.GE.AND.EX P2, PT, R3, c[0x0][0x1cc], PT, P2 ;  /* 0x0000730003007a0c */ /* 0x000fe20003f46320 */
[--C-:B------:R-:W-:Y:S01]  /*23b0*/  FADD.FTZ R4, R21, -R2.reuse ;  /* 0x8000000215047221 */ /* 0x100fe20000010000 */
[--C-:B------:R-:W-:Y:S01]  /*23c0*/  PRMT R41, RZ, 0x5410, R35.reuse ;  /* 0x00005410ff297816 */ /* 0x100fe20000000023 */
[----:B------:R-:W-:Y:S01]  /*23d0*/  FADD.FTZ R20, R23, -R2 ;  /* 0x8000000217147221 */ /* 0x000fe20000010000 */
[----:B------:R-:W-:Y:S01]  /*23e0*/  PRMT R47, RZ, 0x7610, R35 ;  /* 0x00007610ff2f7816 */ /* 0x000fe20000000023 */
[-C--:B------:R-:W-:Y:S01]  /*23f0*/  FMUL.FTZ R4, R4, R25.reuse ;  /* 0x0000001904047220 */ /* 0x080fe20000410000 */
[----:B------:R-:W-:Y:S01]  /*2400*/  ISETP.GT.U32.OR P2, PT, R28, 0x2ff, P2 ;  /* 0x000002ff1c00780c */ /* 0x000fe20001744470 */
[----:B------:R-:W-:-:S02]  /*2410*/  FMUL.FTZ R20, R20, R25 ;  /* 0x0000001914147220 */ /* 0x000fc40000410000 */
[----:B------:R-:W-:Y:S02]  /*2420*/  FFMA.FTZ R4, R26, R4, R29 ;  /* 0x000000041a047223 */ /* 0x000fe4000001001d */
[----:B------:R-:W-:Y:S01]  /*2430*/  FFMA.FTZ R35, R24, R20, R27 ;  /* 0x0000001418237223 */ /* 0x000fe2000001001b */
        /* <DEDUP_REMOVED lines=11> */
.L_x_3364:
        /* <DEDUP_REMOVED lines=12> */
.L_x_3366:
[----:B------:R-:W-:Y:S05]  /*25b0*/  BSYNC B0 ;  /* 0x0000000000007941 */ /* 0x000fea0003800000 */
.L_x_3365:
[--C-:B0-----:R-:W-:Y:S01]  /*25c0*/  PRMT R23, RZ, 0x5410, R37.reuse ;  /* 0x00005410ff177816 */ /* 0x101fe20000000025 */
        /* <DEDUP_REMOVED lines=11> */
[--C-:B------:R-:W-:Y:S01]  /*2680*/  PRMT R51, RZ, 0x5410, R40.reuse ;  /* 0x00005410ff337816 */ /* 0x100fe20000000028 */
[-C--:B------:R-:W-:Y:S01]  /*2690*/  FMUL.FTZ R4, R4, R25.reuse ;  /* 0x0000001904047220 */ /* 0x080fe20000410000 */
[----:B------:R-:W-:Y:S01]  /*26a0*/  PRMT R53, RZ, 0x7610, R40 ;  /* 0x00007610ff357816 */ /* 0x000fe20000000028 */
[--C-:B------:R-:W-:Y:S01]  /*26b0*/  FADD.FTZ R40, R35, -R2.reuse ;  /* 0x8000000223287221 */ /* 0x100fe20000010000 */
[----:B------:R-:W-:Y:S01]  /*26c0*/  ISETP.GE.U32.AND P5, PT, R9, c[0x0][0x1c8], PT ;  /* 0x0000720009007a0c */ /* 0x000fe20003fa6070 */
        /* <DEDUP_REMOVED lines=22> */
[----:B------:R-:W-:Y:S01]  /*2830*/  FMUL.FTZ R48, R48, R25 ;  /* 0x0000001930307220 */ /* 0x000fe20000410000 */
[----:B------:R-:W-:Y:S01]  /*2840*/  ISETP.GT.U32.OR P2, PT, R28, 0x2ff, P2 ;  /* 0x000002ff1c00780c */ /* 0x000fe20001744470 */
[--C-:B------:R-:W-:Y:S01]  /*2850*/  FFMA.FTZ R32, R26, R4, R29.reuse ;  /* 0x000000041a207223 */ /* 0x100fe2000001001d */
[----:B------:R-:W-:Y:S01]  /*2860*/  ISETP.GT.U32.OR P3, PT, R28, 0x2ff, P3 ;  /* 0x000002ff1c00780c */ /* 0x000fe20001f64470 */
[--C-:B------:R-:W-:Y:S01]  /*2870*/  FFMA.FTZ R20, R26, R20, R29.reuse ;  /* 0x000000141a147223 */ /* 0x100fe2000001001d */
[----:B------:R-:W-:Y:S01]  /*2880*/  ISETP.GT.U32.OR P4, PT, R28, 0x2ff, P4 ;  /* 0x000002ff1c00780c */ /* 0x000fe20002784470 */
[----:B------:R-:W-:-:S02]  /*2890*/  FFMA.FTZ R4, R26, R36, R29 ;  /* 0x000000241a047223 */ /* 0x000fc4000001001d */
[----:B------:R-:W-:Y:S02]  /*28a0*/  FFMA.FTZ R2, R26, R40, R29 ;  /* 0x000000281a027223 */ /* 0x000fe4000001001d */
        /* <DEDUP_REMOVED lines=17> */
.L_x_3367:
        /* <DEDUP_REMOVED lines=12> */
.L_x_3369:
[----:B------:R-:W-:Y:S05]  /*2a80*/  BSYNC B0 ;  /* 0x0000000000007941 */ /* 0x000fea0003800000 */
.L_x_3368:
        /* <DEDUP_REMOVED lines=11> */
.L_x_3370:
        /* <DEDUP_REMOVED lines=12> */
.L_x_3372:
[----:B------:R-:W-:Y:S05]  /*2c00*/  BSYNC B0 ;  /* 0x0000000000007941 */ /* 0x000fea0003800000 */
.L_x_3371:
        /* <DEDUP_REMOVED lines=11> */
.L_x_3373:
        /* <DEDUP_REMOVED lines=12> */
.L_x_3375:
[----:B------:R-:W-:Y:S05]  /*2d80*/  BSYNC B0 ;  /* 0x0000000000007941 */ /* 0x000fea0003800000 */
.L_x_3374:
        /* <DEDUP_REMOVED lines=11> */
.L_x_3376:
[----:B------:R-:W-:Y:S01]  /*2e40*/  BSSY B0, `(.L_x_3377) ;  /* 0x000000c000007945 */ /* 0x000fe20003800000 */
[----:B------:R-:W-:Y:S05]  /*2e50*/  @P3 BRA `(.L_x_3378) ;  /* 0x000000a000003947 */ /* 0x000fea0003800000 */
[----:B------:R-:W-:Y:S01]  /*2e60*/  MOV R22, R44 ;  /* 0x0000002c00167202 */ /* 0x000fe20000000f00 */
[----:B------:R-:W-:Y:S01]  /*2e70*/  IMAD R33, R33, c[0x0][0x1c0], RZ ;  /* 0x0000700021217a24 */ /* 0x000fe200078e02ff */
[----:B0-----:R-:W-:Y:S02]  /*2e80*/  MOV R23, R43 ;  /* 0x0000002b00177202 */ /* 0x001fe40000000f00 */
[----:B------:R-:W-:Y:S01]  /*2e90*/  F2FP.BF16.PACK_AB R21, R21, R2 ;  /* 0x000000021515723e */ /* 0x000fe200000010ff */
[C---:B------:R-:W-:Y:S02]  /*2ea0*/  IMAD R33, R6.reuse, c[0x0][0x1c4], R33 ;  /* 0x0000710006217a24 */ /* 0x040fe400078e0221 */
[----:B------:R-:W-:-:S05]  /*2eb0*/  IMAD.WIDE.U32 R24, R6, c[0x0][0x1c0], R22 ;  /* 0x0000700006187a25 */ /* 0x000fca00078e0016 */
[----:B------:R-:W-:Y:S02]  /*2ec0*/  IADD3 R33, R25, R33, RZ ;  /* 0x0000002119217210 */ /* 0x000fe40007ffe0ff */
[----:B------:R-:W-:-:S04]  /*2ed0*/  LEA R22, P1, R24, c[0x0][0x160], 0x1 ;  /* 0x0000580018167a11 */ /* 0x000fc800078208ff */
[----:B------:R-:W-:-:S05]  /*2ee0*/  LEA.HI.X R23, R24, c[0x0][0x164], R33, 0x1, P1 ;  /* 0x0000590018177a11 */ /* 0x000fca00008f0c21 */
[----:B------:R0:W-:Y:S04]  /*2ef0*/  STG.E [R22.64], R21 ;  /* 0x0000001516007986 */ /* 0x0001e8000c101906 */
.L_x_3378:
[----:B------:R-:W-:Y:S05]  /*2f00*/  BSYNC B0 ;  /* 0x0000000000007941 */ /* 0x000fea0003800000 */
.L_x_3377:
        /* <DEDUP_REMOVED lines=11> */
.L_x_3379:
        /* <DEDUP_REMOVED lines=11> */
.L_x_3381:
[----:B------:R-:W-:Y:S05]  /*3070*/  BSYNC B0 ;  /* 0x0000000000007941 */ /* 0x000fea0003800000 */
.L_x_3380:
[----:B------:R-:W-:Y:S02]  /*3080*/  IADD3 R17, R17, c[0x0][0x10], RZ ;  /* 0x0000040011117a10 */ /* 0x000fe40007ffe0ff */
[----:B------:R-:W-:Y:S02]  /*3090*/  IADD3 R14, R14, 0x1, RZ ;  /* 0x000000010e0e7810 */ /* 0x000fe40007ffe0ff */
[----:B------:R-:W-:-:S13]  /*30a0*/  ISETP.GE.AND P1, PT, R17, UR4, PT ;  /* 0x0000000411007c0c */ /* 0x000fda000bf26270 */
[----:B------:R-:W-:Y:S01]  /*30b0*/  @P1 CALL.REL.NOINC `(.L_x_3382) ;  /* 0x0000001000001944 */ /* 0x000fe20003c00000 */
[----:B------:R-:W-:Y:S05]  /*30c0*/  BRA `(.L_x_3383) ;  /* 0xffffd13000007947 */ /* 0x000fea000383ffff */
.L_x_3382:
[----:B------:R-:W-:Y:S05]  /*30d0*/  EXIT ;  /* 0x000000000000794d */ /* 0x000fea0003800000 */
.L_x_3384:
        /* <DEDUP_REMOVED lines=10> */
.L_x_5191:


//--------------------- .text._Z35group_norm_nhwc_fwd_one_pass_kernelI11Bf16IOBf16WLi256ELi96ELi768EEv26Group_norm_nhwc_fwd_params --------------------------
	.section	.text._Z35group_norm_nhwc_fwd_one_pass_kernelI11Bf16IOBf16WLi256ELi96ELi768EEv26Group_norm_nhwc_fwd_params,"ax",@progbits
	.sectioninfo	@"SHI_REGISTERS=80"
	.align	128
        .global         _Z35group_norm_nhwc_fwd_one_pass_kernelI11Bf16IOBf16WLi256ELi96ELi768EEv26Group_norm_nhwc_fwd_params
        .type           _Z35group_norm_nhwc_fwd_one_pass_kernelI11Bf16IOBf16WLi256ELi96ELi768EEv26Group_norm_nhwc_fwd_params,@function
        .size           _Z35group_norm_nhwc_fwd_one_pass_kernelI11Bf16IOBf16WLi256ELi96ELi768EEv26Group_norm_nhwc_fwd_params,(.L_x_5192 - _Z35group_norm_nhwc_fwd_one_pass_kernelI11Bf16IOBf16WLi256ELi96ELi768EEv26Group_norm_nhwc_fwd_params)
        .other          _Z35group_norm_nhwc_fwd_one_pass_kernelI11Bf16IOBf16WLi256ELi96ELi768EEv26Group_norm_nhwc_fwd_params,@"STO_CUDA_ENTRY STV_DEFAULT"
_Z35group_norm_nhwc_fwd_one_pass_kernelI11Bf16IOBf16WLi256ELi96ELi768EEv26Group_norm_nhwc_fwd_params:
.text._Z35group_norm_nhwc_fwd_one_pass_kernelI11Bf16IOBf16WLi256ELi96ELi768EEv26Group_norm_nhwc_fwd_params:
        /* <DEDUP_REMOVED lines=40> */
.L_x_3443:
[----:B0-----:R-:W-:Y:S01]  /*0280*/  IABS R5, c[0x0][0x1d8] ;  /* 0x0000760000057a13 */ /* 0x001fe20000000000 */
        /* <DEDUP_REMOVED lines=451> */
.L_x_3386:
[----:B------:R-:W-:Y:S05]  /*1ec0*/  BSYNC B0 ;  /* 0x0000000000007941 */ /* 0x000fea0003800000 */
.L_x_3385:
        /* <DEDUP_REMOVED lines=25> */
.L_x_3389:
[----:B------:R-:W2:Y:S01]  /*2060*/  LDG.E.STRONG.GPU R18, [R16.64] ;  /* 0x0000000610127981 */ /* 0x000ea2000c1ef900 */
[----:B------:R-:W-:Y:S01]  /*2070*/  YIELD ;  /* 0x0000000000007946 */ /* 0x000fe20003800000 */
[----:B--2---:R-:W-:Y:S01]  /*2080*/  ISETP.NE.AND P1, PT, R18, R19, PT ;  /* 0x000000131200720c */ /* 0x004fe20003f25270 */
[----:B------:R-:W-:-:S12]  /*2090*/  CCTL.IVALL ;  /* 0x00000000ff00798f */ /* 0x000fd80002000000 */
[----:B------:R-:W-:Y:S05]  /*20a0*/  @P1 BRA `(.L_x_3389) ;  /* 0xffffffb000001947 */ /* 0x000fea000383ffff */
.L_x_3388:
        /* <DEDUP_REMOVED lines=11> */
.L_x_3391:
        /* <DEDUP_REMOVED lines=59> */
.L_x_3390:
        /* <DEDUP_REMOVED lines=19> */
.L_x_3393:
[----:B------:R-:W-:Y:S05]  /*2640*/  BSYNC B0 ;  /* 0x0000000000007941 */ /* 0x000fea0003800000 */
.L_x_3392:
        /* <DEDUP_REMOVED lines=30> */
.L_x_3387:
[----:B------:R-:W-:Y:S01]  /*2830*/  LOP3.LUT P1, RZ, R12, R13, RZ, 0xfc, !PT ;  /* 0x0000000d0cff7212 */ /* 0x000fe2000782fcff */
[----:B------:R-:W-:Y:S01]  /*2840*/  @!P3 STS.64 [0xe0], R44 ;  /* 0x0000e02cff00b388 */ /* 0x000fe20000000a00 */
        /* <DEDUP_REMOVED lines=12> */
[----:B------:R2:W3:Y:S04]  /*2910*/  LDG.E.U16 R70, [R22.64] ;  /* 0x0000000616467981 */ /* 0x0004e8000c1e1500 */
[----:B------:R2:W4:Y:S04]  /*2920*/  LDG.E.U16 R71, [R22.64+0x2] ;  /* 0x0000020616477981 */ /* 0x000528000c1e1500 */
[----:B------:R5:W4:Y:S04]  /*2930*/  LDG.E.U16 R20, [R26.64] ;  /* 0x000000061a147981 */ /* 0x000b28000c1e1500 */
[----:B------:R5:W4:Y:S01]  /*2940*/  LDG.E.U16 R76, [R26.64+0x2] ;  /* 0x000002061a4c7981 */ /* 0x000b22000c1e1500 */
[----:B-1----:R-:W-:-:S02]  /*2950*/  MOV R16, 0x3f800000 ;  /* 0x3f80000000107802 */ /* 0x002fc40000000f00 */
[----:B------:R-:W-:Y:S01]  /*2960*/  ISETP.NE.AND P5, PT, RZ, UR5, PT ;  /* 0x00000005ff007c0c */ /* 0x000fe2000bfa5270 */
[----:B------:R-:W1:Y:S01]  /*2970*/  LDS.64 R18, [0xe0] ;  /* 0x0000e000ff127984 */ /* 0x000e620000000a00 */
[--C-:B--2---:R-:W-:Y:S02]  /*2980*/  PRMT R22, RZ, 0x5410, R49.reuse ;  /* 0x00005410ff167816 */ /* 0x104fe40000000031 */
[----:B------:R-:W-:Y:S02]  /*2990*/  PRMT R24, RZ, 0x7610, R49 ;  /* 0x00007610ff187816 */ /* 0x000fe40000000031 */
[--C-:B0-----:R-:W-:Y:S02]  /*29a0*/  PRMT R44, RZ, 0x7610, R47.reuse ;  /* 0x00007610ff2c7816 */ /* 0x101fe4000000002f */
[----:B-----5:R-:W-:Y:S02]  /*29b0*/  PRMT R26, RZ, 0x5410, R47 ;  /* 0x00005410ff1a7816 */ /* 0x020fe4000000002f */
[----:B------:R-:W-:Y:S01]  /*29c0*/  ISETP.GE.U32.AND P2, PT, R65, c[0x0][0x1c8], PT ;  /* 0x0000720041007a0c */ /* 0x000fe20003f46070 */
[----:B-1----:R-:W-:-:S04]  /*29d0*/  FMUL.FTZ R21, R18, c[0x0][0x1f4] ;  /* 0x00007d0012157a20 */ /* 0x002fc80000410000 */
[----:B------:R-:W-:Y:S02]  /*29e0*/  FMUL.FTZ R18, R21, R21 ;  /* 0x0000001515127220 */ /* 0x000fe40000410000 */
[--C-:B------:R-:W-:Y:S02]  /*29f0*/  FADD.FTZ R25, R24, -R21.reuse ;  /* 0x8000001518197221 */ /* 0x100fe40000010000 */
[----:B------:R-:W-:Y:S02]  /*2a00*/  FFMA.FTZ R18, R19, c[0x0][0x1f4], -R18 ;  /* 0x00007d0013127a23 */ /* 0x000fe40000010812 */
[--C-:B------:R-:W-:Y:S02]  /*2a10*/  FADD.FTZ R23, R22, -R21.reuse ;  /* 0x8000001516177221 */ /* 0x100fe40000010000 */
[--C-:B------:R-:W-:Y:S01]  /*2a20*/  FADD.FTZ R45, R44, -R21.reuse ;  /* 0x800000152c2d7221 */ /* 0x100fe20000010000 */
[----:B------:R-:W-:Y:S01]  /*2a30*/  FSETP.GTU.FTZ.AND P1, PT, R18, RZ, PT ;  /* 0x000000ff1200720b */ /* 0x000fe20003f3c000 */
[----:B------:R-:W-:-:S12]  /*2a40*/  FADD.FTZ R27, R26, -R21 ;  /* 0x800000151a1b7221 */ /* 0x000fd80000010000 */
[----:B------:R-:W-:-:S04]  /*2a50*/  @P1 FADD.FTZ R18, R18, c[0x0][0x188] ;  /* 0x0000620012121621 */ /* 0x000fc80000010000 */
[----:B------:R-:W0:Y:S01]  /*2a60*/  @P1 MUFU.RSQ R16, R18 ;  /* 0x0000001200101308 */ /* 0x000e220000001400 */
[----:B------:R-:W-:-:S04]  /*2a70*/  ISETP.GE.U32.AND P1, PT, R66, c[0x0][0x1c8], PT ;  /* 0x0000720042007a0c */ /* 0x000fc80003f26070 */
[----:B------:R-:W-:Y:S02]  /*2a80*/  ISETP.GE.AND.EX P3, PT, R9, c[0x0][0x1cc], PT, P1 ;  /* 0x0000730009007a0c */ /* 0x000fe40003f66310 */
[----:B------:R-:W-:Y:S02]  /*2a90*/  ISETP.GE.U32.AND P1, PT, R64, c[0x0][0x1c8], PT ;  /* 0x0000720040007a0c */ /* 0x000fe40003f26070 */
[----:B------:R-:W-:Y:S01]  /*2aa0*/  ISETP.GT.U32.OR P3, PT, R13, 0x2ff, P3 ;  /* 0x000002ff0d00780c */ /* 0x000fe20001f64470 */
[-C--:B0-----:R-:W-:Y:S02]  /*2ab0*/  FMUL.FTZ R25, R25, R16.reuse ;  /* 0x0000001019197220 */ /* 0x081fe40000410000 */
[-C--:B------:R-:W-:Y:S02]  /*2ac0*/  FMUL.FTZ R23, R23, R16.reuse ;  /* 0x0000001017177220 */ /* 0x080fe40000410000 */
[-C--:B------:R-:W-:Y:S02]  /*2ad0*/  FMUL.FTZ R26, R45, R16.reuse ;  /* 0x000000102d1a7220 */ /* 0x080fe40000410000 */
[----:B------:R-:W-:Y:S01]  /*2ae0*/  FMUL.FTZ R27, R27, R16 ;  /* 0x000000101b1b7220 */ /* 0x000fe20000410000 */
[----:B---3--:R-:W-:-:S02]  /*2af0*/  PRMT R17, RZ, 0x5410, R70 ;  /* 0x00005410ff117816 */ /* 0x008fc40000000046 */
[----:B----4-:R-:W-:Y:S02]  /*2b00*/  PRMT R18, RZ, 0x5410, R71 ;  /* 0x00005410ff127816 */ /* 0x010fe40000000047 */
[----:B------:R-:W-:Y:S02]  /*2b10*/  PRMT R20, RZ, 0x5410, R20 ;  /* 0x00005410ff147816 */ /* 0x000fe40000000014 */
        /* <DEDUP_REMOVED lines=14> */
.L_x_3394:
        /* <DEDUP_REMOVED lines=12> */
.L_x_3396:
[----:B------:R-:W-:Y:S05]  /*2cc0*/  BSYNC B0 ;  /* 0x0000000000007941 */ /* 0x000fea0003800000 */
.L_x_3395:
[----:B------:R-:W-:Y:S02]  /*2cd0*/  FFMA.FTZ R27, R17, R27, R20 ;  /* 0x0000001b111b7223 */ /* 0x000fe40000010014 */
[----:B------:R-:W-:Y:S01]  /*2ce0*/  FFMA.FTZ R26, R18, R26, R19 ;  /* 0x0000001a121a7223 */ /* 0x000fe20000010013 */
        /* <DEDUP_REMOVED lines=11> */
.L_x_3397:
        /* <DEDUP_REMOVED lines=12> */
.L_x_3399:
[----:B------:R-:W-:Y:S05]  /*2e60*/  BSYNC B0 ;  /* 0x0000000000007941 */ /* 0x000fea0003800000 */
.L_x_3398:
[--C-:B------:R-:W-:Y:S02]  /*2e70*/  PRMT R22, RZ, 0x5410, R48.reuse ;  /* 0x00005410ff167816 */ /* 0x100fe40000000030 */
[----:B------:R-:W-:Y:S02]  /*2e80*/  PRMT R48, RZ, 0x7610, R48 ;  /* 0x00007610ff307816 */ /* 0x000fe40000000030 */
[--C-:B0-----:R-:W-:Y:S01]  /*2e90*/  PRMT R24, RZ, 0x5410, R2.reuse ;  /* 0x00005410ff187816 */ /* 0x101fe20000000002 */
[--C-:B------:R-:W-:Y:S01]  /*2ea0*/  FADD.FTZ R9, R22, -R21.reuse ;  /* 0x8000001516097221 */ /* 0x100fe20000010000 */
[----:B------:R-:W-:Y:S01]  /*2eb0*/  PRMT R2, RZ, 0x7610, R2 ;  /* 0x00007610ff027816 */ /* 0x000fe20000000002 */
[--C-:B------:R-:W-:Y:S01]  /*2ec0*/  FADD.FTZ R23, R48, -R21.reuse ;  /* 0x8000001530177221 */ /* 0x100fe20000010000 */
[----:B------:R-:W-:Y:S01]  /*2ed0*/  ISETP.GE.AND.EX P2, PT, R8, c[0x0][0x1cc], PT, P2 ;  /* 0x0000730008007a0c */ /* 0x000fe20003f46320 */
[-C--:B------:R-:W-:Y:S01]  /*2ee0*/  FMUL.FTZ R9, R9, R16.reuse ;  /* 0x0000001009097220 */ /* 0x080fe20000410000 */
[----:B------:R-:W-:Y:S01]  /*2ef0*/  ISETP.GE.AND.EX P1, PT, R7, c[0x0][0x1cc], PT, P1 ;  /* 0x0000730007007a0c */ /* 0x000fe20003f26310 */
[----:B------:R-:W-:Y:S01]  /*2f00*/  FMUL.FTZ R23, R23, R16 ;  /* 0x0000001017177220 */ /* 0x000fe20000410000 */
[C---:B------:R-:W-:Y:S01]  /*2f10*/  ISETP.GT.U32.OR P2, PT, R13.reuse, 0x2ff, P2 ;  /* 0x000002ff0d00780c */ /* 0x040fe20001744470 */
        /* <DEDUP_REMOVED lines=16> */
.L_x_3400:
        /* <DEDUP_REMOVED lines=12> */
.L_x_3402:
[----:B------:R-:W-:Y:S05]  /*30e0*/  BSYNC B0 ;  /* 0x0000000000007941 */ /* 0x000fea0003800000 */
.L_x_3401:
[-C--:B------:R-:W-:Y:S01]  /*30f0*/  FMUL.FTZ R25, R25, R16.reuse ;  /* 0x0000001019197220 */ /* 0x080fe20000410000 */
[--C-:B------:R-:W-:Y:S01]  /*3100*/  PRMT R2, RZ, 0x5410, R46.reuse ;  /* 0x00005410ff027816 */ /* 0x100fe2000000002e */
[----:B------:R-:W-:Y:S01]  /*3110*/  FMUL.FTZ R27, R27, R16 ;  /* 0x000000101b1b7220 */ /* 0x000fe20000410000 */
[----:B------:R-:W-:Y:S01]  /*3120*/  PRMT R46, RZ, 0x7610, R46 ;  /* 0x00007610ff2e7816 */ /* 0x000fe2000000002e */
        /* <DEDUP_REMOVED lines=13> */
.L_x_3403:
        /* <DEDUP_REMOVED lines=12> */
.L_x_3405:
[----:B------:R-:W-:Y:S05]  /*32c0*/  BSYNC B0 ;  /* 0x0000000000007941 */ /* 0x000fea0003800000 */
.L_x_3404:
[----:B------:R-:W-:Y:S01]  /*32d0*/  PRMT R8, RZ, 0x5410, R15 ;  /* 0x00005410ff087816 */ /* 0x000fe2000000000f */
[----:B------:R-:W-:Y:S01]  /*32e0*/  FADD.FTZ R47, R2, -R21 ;  /* 0x80000015022f7221 */ /* 0x000fe20000010000 */
[----:B------:R-:W-:Y:S01]  /*32f0*/  PRMT R24, RZ, 0x7610, R15 ;  /* 0x00007610ff187816 */ /* 0x000fe2000000000f */
[--C-:B------:R-:W-:Y:S01]  /*3300*/  FADD.FTZ R71, R46, -R21.reuse ;  /* 0x800000152e477221 */ /* 0x100fe20000010000 */
[----:B------:R-:W-:Y:S01]  /*3310*/  ISETP.GE.U32.AND P1, PT, R63, c[0x0][0x1c8], PT ;  /* 0x000072003f007a0c */ /* 0x000fe20003f26070 */
[-C--:B------:R-:W-:Y:S01]  /*3320*/  FMUL.FTZ R47, R47, R16.reuse ;  /* 0x000000102f2f7220 */ /* 0x080fe20000410000 */
[----:B------:R-:W-:Y:S01]  /*3330*/  ISETP.GE.U32.AND P2, PT, R62, c[0x0][0x1c8], PT ;  /* 0x000072003e007a0c */ /* 0x000fe20003f46070 */
[----:B------:R-:W-:Y:S01]  /*3340*/  FADD.FTZ R8, R8, -R21 ;  /* 0x8000001508087221 */ /* 0x000fe20000010000 */
[----:B0-----:R-:W-:Y:S01]  /*3350*/  PRMT R22, RZ, 0x5410, R29 ;  /* 0x00005410ff167816 */ /* 0x001fe2000000001d */
[----:B------:R-:W-:Y:S01]  /*3360*/  FADD.FTZ R24, R24, -R21 ;  /* 0x8000001518187221 */ /* 0x000fe20000010000 */
[----:B------:R-:W-:Y:S01]  /*3370*/  PRMT R26, RZ, 0x7610, R29 ;  /* 0x00007610ff1a7816 */ /* 0x000fe2000000001d */
[-C--:B------:R-:W-:Y:S01]  /*3380*/  FMUL.FTZ R71, R71, R16.reuse ;  /* 0x0000001047477220 */ /* 0x080fe20000410000 */
        /* <DEDUP_REMOVED lines=36> */
[----:B------:R-:W-:Y:S01]  /*35d0*/  ISETP.GE.AND.EX P1, PT, R6, c[0x0][0x1cc], PT, P1 ;  /* 0x0000730006007a0c */ /* 0x000fe20003f26310 */
[--C-:B------:R-:W-:Y:S01]  /*35e0*/  FADD.FTZ R42, R42, -R21.reuse ;  /* 0x800000152a2a7221 */ /* 0x100fe20000010000 */
[----:B------:R-:W-:Y:S01]  /*35f0*/  ISETP.GE.AND.EX P2, PT, R5, c[0x0][0x1cc], PT, P2 ;  /* 0x0000730005007a0c */ /* 0x000fe20003f46320 */
[--C-:B------:R-:W-:Y:S01]  /*3600*/  FADD.FTZ R29, R29, -R21.reuse ;  /* 0x800000151d1d7221 */ /* 0x100fe20000010000 */
[----:B------:R-:W-:Y:S01]  /*3610*/  ISETP.GT.U32.OR P1, PT, R13, 0x2ff, P1 ;  /* 0x000002ff0d00780c */ /* 0x000fe20000f24470 */
[----:B------:R-:W-:Y:S01]  /*3620*/  FADD.FTZ R43, R43, -R21 ;  /* 0x800000152b2b7221 */ /* 0x000fe20000010000 */
[----:B------:R-:W-:Y:S01]  /*3630*/  ISETP.GT.U32.OR P2, PT, R13, 0x2ff, P2 ;  /* 0x000002ff0d00780c */ /* 0x000fe20001744470 */
[----:B------:R-:W-:-:S02]  /*3640*/  FFMA.FTZ R26, R17, R47, R20 ;  /* 0x0000002f111a7223 */ /* 0x000fc40000010014 */
[----:B------:R-:W-:Y:S02]  /*3650*/  FMUL.FTZ R21, R8, R16 ;  /* 0x0000001008157220 */ /* 0x000fe40000410000 */
        /* <DEDUP_REMOVED lines=12> */
.L_x_3406:
        /* <DEDUP_REMOVED lines=12> */
.L_x_3408:
[----:B------:R-:W-:Y:S05]  /*37e0*/  BSYNC B0 ;  /* 0x0000000000007941 */ /* 0x000fea0003800000 */
.L_x_3407:
        /* <DEDUP_REMOVED lines=13> */
.L_x_3409:
        /* <DEDUP_REMOVED lines=12> */
.L_x_3411:
[----:B------:R-:W-:Y:S05]  /*3980*/  BSYNC B0 ;  /* 0x0000000000007941 */ /* 0x000fea0003800000 */
.L_x_3410:
[----:B------:R-:W-:Y:S01]  /*3990*/  ISETP.GE.U32.AND P6, PT, R61, c[0x0][0x1c8], PT ;  /* 0x000072003d007a0c */ /* 0x000fe20003fc6070 */
[-C--:B------:R-:W-:Y:S01]  /*39a0*/  FMUL.FTZ R27, R27, R16.reuse ;  /* 0x000000101b1b7220 */ /* 0x080fe20000410000 */
[----:B------:R-:W-:Y:S01]  /*39b0*/  ISETP.GE.U32.AND P1, PT, R60, c[0x0][0x1c8], PT ;  /* 0x000072003c007a0c */ /* 0x000fe20003f26070 */
[-C--:B------:R-:W-:Y:S01]  /*39c0*/  FMUL.FTZ R31, R31, R16.reuse ;  /* 0x000000101f1f7220 */ /* 0x080fe20000410000 */
[----:B------:R-:W-:Y:S01]  /*39d0*/  ISETP.GE.U32.AND P2, PT, R59, c[0x0][0x1c8], PT ;  /* 0x000072003b007a0c */ /* 0x000fe20003f46070 */
[-C--:B0-----:R-:W-:Y:S01]  /*39e0*/  FMUL.FTZ R8, R2, R16.reuse ;  /* 0x0000001002087220 */ /* 0x081fe20000410000 */
        /* <DEDUP_REMOVED lines=42> */
.L_x_3412:
        /* <DEDUP_REMOVED lines=12> */
.L_x_3414:
[----:B------:R-:W-:Y:S05]  /*3d50*/  BSYNC B0 ;  /* 0x0000000000007941 */ /* 0x000fea0003800000 */
.L_x_3413:
[----:B------:R-:W-:Y:S02]  /*3d60*/  FFMA.FTZ R45, R17, R45, R20 ;  /* 0x0000002d112d7223 */ /* 0x000fe40000010014 */
        /* <DEDUP_REMOVED lines=12> */
.L_x_3415:
        /* <DEDUP_REMOVED lines=12> */
.L_x_3417:
[----:B------:R-:W-:Y:S05]  /*3ef0*/  BSYNC B0 ;  /* 0x0000000000007941 */ /* 0x000fea0003800000 */
.L_x_3416:
        /* <DEDUP_REMOVED lines=13> */
.L_x_3418:
        /* <DEDUP_REMOVED lines=12> */
.L_x_3420:
[----:B------:R-:W-:Y:S05]  /*4090*/  BSYNC B0 ;  /* 0x0000000000007941 */ /* 0x000fea0003800000 */
.L_x_3419:
        /* <DEDUP_REMOVED lines=13> */
.L_x_3421:
        /* <DEDUP_REMOVED lines=12> */
.L_x_3423:
[----:B------:R-:W-:Y:S05]  /*4230*/  BSYNC B0 ;  /* 0x0000000000007941 */ /* 0x000fea0003800000 */
.L_x_3422:
        /* <DEDUP_REMOVED lines=13> */
.L_x_3424:
        /* <DEDUP_REMOVED lines=12> */
.L_x_3426:
[----:B------:R-:W-:Y:S05]  /*43d0*/  BSYNC B0 ;  /* 0x0000000000007941 */ /* 0x000fea0003800000 */
.L_x_3425:
[----:B------:R-:W-:Y:S01]  /*43e0*/  ISETP.GE.U32.AND P6, PT, R56, c[0x0][0x1c8], PT ;  /* 0x0000720038007a0c */ /* 0x000fe20003fc6070 */
[--C-:B------:R-:W-:Y:S01]  /*43f0*/  FFMA.FTZ R22, R17, R22, R20.reuse ;  /* 0x0000001611167223 */ /* 0x100fe20000010014 */
[----:B------:R-:W-:Y:S01]  /*4400*/  ISETP.GE.U32.AND P1, PT, R55, c[0x0][0x1c8], PT ;  /* 0x0000720037007a0c */ /* 0x000fe20003f26070 */
[C-C-:B------:R-:W-:Y:S01]  /*4410*/  FFMA.FTZ R15, R17.reuse, R15, R20.reuse ;  /* 0x0000000f110f7223 */ /* 0x140fe20000010014 */
[----:B------:R-:W-:Y:S01]  /*4420*/  ISETP.GE.U32.AND P2, PT, R54, c[0x0][0x1c8], PT ;  /* 0x0000720036007a0c */ /* 0x000fe20003f46070 */
[--C-:B------:R-:W-:Y:S01]  /*4430*/  FFMA.FTZ R23, R17, R23, R20.reuse ;  /* 0x0000001711177223 */ /* 0x100fe20000010014 */
[----:B------:R-:W-:Y:S01]  /*4440*/  ISETP.GE.U32.AND P3, PT, R53, c[0x0][0x1c8], PT ;  /* 0x0000720035007a0c */ /* 0x000fe20003f66070 */
[--C-:B------:R-:W-:Y:S01]  /*4450*/  FFMA.FTZ R25, R17, R25, R20.reuse ;  /* 0x0000001911197223 */ /* 0x100fe20000010014 */
[----:B------:R-:W-:Y:S01]  /*4460*/  ISETP.GE.U32.AND P4, PT, R52, c[0x0][0x1c8], PT ;  /* 0x0000720034007a0c */ /* 0x000fe20003f86070 */
[--C-:B------:R-:W-:Y:S01]  /*4470*/  FFMA.FTZ R40, R18, R40, R19.reuse ;  /* 0x0000002812287223 */ /* 0x100fe20000010013 */
[----:B------:R-:W-:Y:S01]  /*4480*/  ISETP.GE.AND.EX P6, PT, R30, c[0x0][0x1cc], PT, P6 ;  /* 0x000073001e007a0c */ /* 0x000fe20003fc6360 */
[C-C-:B------:R-:W-:Y:S01]  /*4490*/  FFMA.FTZ R6, R18.reuse, R41, R19.reuse ;  /* 0x0000002912067223 */ /* 0x140fe20000010013 */
[----:B------:R-:W-:Y:S01]  /*44a0*/  ISETP.GE.AND.EX P1, PT, R33, c[0x0][0x1cc], PT, P1 ;  /* 0x0000730021007a0c */ /* 0x000fe20003f26310 */
[--C-:B------:R-:W-:Y:S01]  /*44b0*/  FFMA.FTZ R42, R18, R42, R19.reuse ;  /* 0x0000002a122a7223 */ /* 0x100fe20000010013 */
[----:B------:R-:W-:Y:S01]  /*44c0*/  ISETP.GE.AND.EX P2, PT, R34, c[0x0][0x1cc], PT, P2 ;  /* 0x0000730022007a0c */ /* 0x000fe20003f46320 */
[--C-:B------:R-:W-:Y:S01]  /*44d0*/  FFMA.FTZ R0, R18, R43, R19.reuse ;  /* 0x0000002b12007223 */ /* 0x100fe20000010013 */
[----:B------:R-:W-:Y:S01]  /*44e0*/  ISETP.GE.AND.EX P3, PT, R37, c[0x0][0x1cc], PT, P3 ;  /* 0x0000730025007a0c */ /* 0x000fe20003f66330 */
[----:B------:R-:W-:Y:S01]  /*44f0*/  FFMA.FTZ R17, R17, R29, R20 ;  /* 0x0000001d11117223 */ /* 0x000fe20000010014 */
        /* <DEDUP_REMOVED lines=18> */
.L_x_3427:
        /* <DEDUP_REMOVED lines=12> */
.L_x_3429:
[----:B------:R-:W-:Y:S05]  /*46e0*/  BSYNC B0 ;  /* 0x0000000000007941 */ /* 0x000fea0003800000 */
.L_x_3428:
        /* <DEDUP_REMOVED lines=11> */
.L_x_3430:
        /* <DEDUP_REMOVED lines=12> */
.L_x_3432:
[----:B------:R-:W-:Y:S05]  /*4860*/  BSYNC B0 ;  /* 0x0000000000007941 */ /* 0x000fea0003800000 */
.L_x_3431:
        /* <DEDUP_REMOVED lines=11> */
.L_x_3433:
[----:B------:R-:W-:Y:S01]  /*4920*/  BSSY B0, `(.L_x_3434) ;  /* 0x000000c000007945 */ /* 0x000fe20003800000 */
[----:B------:R-:W-:Y:S05]  /*4930*/  @P2 BRA `(.L_x_3435) ;  /* 0x000000a000002947 */ /* 0x000fea0003800000 */
[----:B0-----:R-:W-:Y:S01]  /*4940*/  IMAD R5, R34, c[0x0][0x1c0], RZ ;  /* 0x0000700022057a24 */ /* 0x001fe200078e02ff */
        /* <DEDUP_REMOVED lines=9> */
.L_x_3435:
[----:B------:R-:W-:Y:S05]  /*49e0*/  BSYNC B0 ;  /* 0x0000000000007941 */ /* 0x000fea0003800000 */
.L_x_3434:
        /* <DEDUP_REMOVED lines=11> */
.L_x_3436:
        /* <DEDUP_REMOVED lines=12> */
.L_x_3438:
[----:B------:R-:W-:Y:S05]  /*4b60*/  BSYNC B0 ;  /* 0x0000000000007941 */ /* 0x000fea0003800000 */
.L_x_3437:
        /* <DEDUP_REMOVED lines=11> */
.L_x_3439:
        /* <DEDUP_REMOVED lines=11> */
.L_x_3441:
[----:B------:R-:W-:Y:S05]  /*4cd0*/  BSYNC B0 ;  /* 0x0000000000007941 */ /* 0x000fea0003800000 */
.L_x_3440:
[----:B------:R-:W-:Y:S02]  /*4ce0*/  IADD3 R68, R68, c[0x0][0x10], RZ ;  /* 0x0000040044447a10 */ /* 0x000fe40007ffe0ff */
[----:B------:R-:W-:Y:S02]  /*4cf0*/  IADD3 R50, R50, 0x1, RZ ;  /* 0x0000000132327810 */ /* 0x000fe40007ffe0ff */
[----:B------:R-:W-:-:S13]  /*4d00*/  ISETP.GE.AND P1, PT, R68, UR4, PT ;  /* 0x0000000444007c0c */ /* 0x000fda000bf26270 */
[----:B------:R-:W-:Y:S01]  /*4d10*/  @P1 CALL.REL.NOINC `(.L_x_3442) ;  /* 0x0000001000001944 */ /* 0x000fe20003c00000 */
[----:B------:R-:W-:Y:S05]  /*4d20*/  BRA `(.L_x_3443) ;  /* 0xffffb55000007947 */ /* 0x000fea000383ffff */
.L_x_3442:
[----:B------:R-:W-:Y:S05]  /*4d30*/  EXIT ;  /* 0x000000000000794d */ /* 0x000fea0003800000 */
.L_x_3444:
        /* <DEDUP_REMOVED lines=12> */
.L_x_5192:


//--------------------- .text._Z35group_norm_nhwc_fwd_one_pass_kernelI11Bf16IOBf16WLi512ELi96ELi768EEv26Group_norm_nhwc_fwd_params --------------------------
	.section	.text._Z35group_norm_nhwc_fwd_one_pass_kernelI11Bf16IOBf16WLi512ELi96ELi768EEv26Group_norm_nhwc_fwd_params,"ax",@progbits
	.sectioninfo	@"SHI_REGISTERS=80"
	.align	128
        .global         _Z35group_norm_nhwc_fwd_one_pass_kernelI11Bf16IOBf16WLi512ELi96ELi768EEv26Group_norm_nhwc_fwd_params
        .type           _Z35group_norm_nhwc_fwd_one_pass_kernelI11Bf16IOBf16WLi512ELi96ELi768EEv26Group_norm_nhwc_fwd_params,@function
        .size           _Z35group_norm_nhwc_fwd_one_pass_kernelI11Bf16IOBf16WLi512ELi96ELi768EEv26Group_norm_nhwc_fwd_params,(.L_x_5193 - _Z35group_norm_nhwc_fwd_one_pass_kernelI11Bf16IOBf16WLi512ELi96ELi768EEv26Group_norm_nhwc_fwd_params)
        .other          _Z35group_norm_nhwc_fwd_one_pass_kernelI11Bf16IOBf16WLi512ELi96ELi768EEv26Group_norm_nhwc_fwd_params,@"STO_CUDA_ENTRY STV_DEFAULT"
_Z35group_norm_nhwc_fwd_one_pass_kernelI11Bf16IOBf16WLi512ELi96ELi768EEv26Group_norm_nhwc_fwd_params:
.text._Z35group_norm_nhwc_fwd_one_pass_kernelI11Bf16IOBf16WLi512ELi96ELi768EEv26Group_norm_nhwc_fwd_params:
        /* <DEDUP_REMOVED lines=57> */
.L_x_3551:
        /* <DEDUP_REMOVED lines=15> */
[----:B------:R-:W-:Y:S02]  /*0480*/  ISETP.GE.U32.AND P4, PT, R25, c[0x0][0x1c8], PT ;  /* 0x0000720019007a0c */ /* 0x000fe40003f86070 */
[----:B------:R-:W-:Y:S02]  /*0490*/  SHF.R.S32.HI R53, RZ, 0x1f, R14 ;  /* 0x0000001fff357819 */ /* 0x000fe4000001140e */
        /* <DEDUP_REMOVED lines=53> */
[----:B------:R-:W-:Y:S01]  /*07f0*/  @!P2 MOV R18, R16 ;  /* 0x000000100012a202 */ /* 0x000fe20000000f00 */
[----:B------:R-:W-:Y:S02]  /*0800*/  @!P3 IMAD.MOV.U32 R6, RZ, RZ, R16 ;  /* 0x000000ffff06b224 */ /* 0x000fe400078e0010 */
        /* <DEDUP_REMOVED lines=16> */
[----:B------:R-:W-:-:S04]  /*0910*/  ISETP.GT.U32.OR P5, PT, R45, 0x2ff, P6 ;  /* 0x000002ff2d00780c */ /* 0x000fc800037a4470 */
[----:B------:R-:W-:Y:S02]  /*0920*/  @P0 IADD3 R3, R5, R3, RZ ;  /* 0x0000000305030210 */ /* 0x000fe40007ffe0ff */
[C---:B------:R-:W-:Y:S02]  /*0930*/  @P0 LEA R8, P6, R4.reuse, c[0x0][0x170], 0x1 ;  /* 0x00005c0004080a11 */ /* 0x040fe400078c08ff */
[----:B------:R-:W-:Y:S02]  /*0940*/  @!P4 MOV R5, R19 ;  /* 0x000000130005c202 */ /* 0x000fe40000000f00 */
[----:B------:R-:W-:Y:S01]  /*0950*/  @P0 LEA.HI.X R9, R4, c[0x0][0x174], R3, 0x1, P6 ;  /* 0x00005d0004090a11 */ /* 0x000fe200030f0c03 */
[----:B------:R-:W-:Y:S01]  /*0960*/  @!P1 IMAD R0, R24, c[0x0][0x1c0], RZ ;  /* 0x0000700018009a24 */ /* 0x000fe200078e02ff */
[----:B------:R-:W-:Y:S01]  /*0970*/  @!P4 MOV R4, R16 ;  /* 0x000000100004c202 */ /* 0x000fe20000000f00 */
[----:B------:R-:W-:Y:S01]  /*0980*/  @!P5 IMAD R20, R20, c[0x0][0x1c0], RZ ;  /* 0x000070001414da24 */ /* 0x000fe200078e02ff */
[----:B------:R-:W-:Y:S01]  /*0990*/  @!P3 IADD3 R3, R7, R11, RZ ;  /* 0x0000000b0703b210 */ /* 0x000fe20007ffe0ff */
[----:B------:R1:W3:Y:S01]  /*09a0*/  @P0 LDG.E R41, [R8.64] ;  /* 0x0000000c08290981 */ /* 0x0002e2000c1e1900 */
[----:B------:R-:W-:Y:S01]  /*09b0*/  @!P3 LEA R14, P6, R6, c[0x0][0x170], 0x1 ;  /* 0x00005c00060eba11 */ /* 0x000fe200078c08ff */
[----:B------:R-:W-:Y:S01]  /*09c0*/  @!P4 IMAD.WIDE.U32 R4, R25, c[0x0][0x1c0], R4 ;  /* 0x000070001904ca25 */ /* 0x000fe200078e0004 */
[----:B------:R-:W-:-:S02]  /*09d0*/  @!P1 MOV R7, R19 ;  /* 0x0000001300079202 */ /* 0x000fc40000000f00 */
[----:B------:R-:W-:Y:S02]  /*09e0*/  @!P3 LEA.HI.X R15, R6, c[0x0][0x174], R3, 0x1, P6 ;  /* 0x00005d00060fba11 */ /* 0x000fe400030f0c03 */
[-C--:B------:R-:W-:Y:S02]  /*09f0*/  @!P1 MOV R6, R16.reuse ;  /* 0x0000001000069202 */ /* 0x080fe40000000f00 */
[----:B------:R-:W-:Y:S01]  /*0a00*/  @!P4 IADD3 R3, R5, R21, RZ ;  /* 0x000000150503c210 */ /* 0x000fe20007ffe0ff */
[C---:B------:R-:W-:Y:S01]  /*0a10*/  @!P1 IMAD R5, R23.reuse, c[0x0][0x1c4], R0 ;  /* 0x0000710017059a24 */ /* 0x040fe200078e0200 */
[----:B------:R4:W5:Y:S01]  /*0a20*/  @!P3 LDG.E R40, [R14.64] ;  /* 0x0000000c0e28b981 */ /* 0x000962000c1e1900 */
[----:B------:R-:W-:Y:S01]  /*0a30*/  @!P1 IMAD.WIDE.U32 R6, R23, c[0x0][0x1c0], R6 ;  /* 0x0000700017069a25 */ /* 0x000fe200078e0006 */
[----:B------:R-:W-:Y:S02]  /*0a40*/  ISETP.GE.U32.AND P3, PT, R77, c[0x0][0x1c8], PT ;  /* 0x000072004d007a0c */ /* 0x000fe40003f66070 */
[----:B------:R-:W-:Y:S01]  /*0a50*/  SHF.R.S32.HI R56, RZ, 0x1f, R77 ;  /* 0x0000001fff387819 */ /* 0x000fe2000001144d */
[----:B------:R-:W-:Y:S01]  /*0a60*/  @!P5 IMAD R23, R22, c[0x0][0x1c4], R20 ;  /* 0x000071001617da24 */ /* 0x000fe200078e0214 */
[----:B------:R-:W-:Y:S01]  /*0a70*/  @!P4 LEA R10, P6, R4, c[0x0][0x170], 0x1 ;  /* 0x00005c00040aca11 */ /* 0x000fe200078c08ff */
[----:B------:R-:W-:Y:S01]  /*0a80*/  @!P5 IMAD.MOV.U32 R21, RZ, RZ, R19 ;  /* 0x000000ffff15d224 */ /* 0x000fe200078e0013 */
[----:B------:R-:W-:-:S02]  /*0a90*/  @!P5 MOV R20, R16 ;  /* 0x000000100014d202 */ /* 0x000fc40000000f00 */
[----:B------:R-:W-:Y:S02]  /*0aa0*/  ISETP.GE.AND.EX P3, PT, R56, c[0x0][0x1cc], PT, P3 ;  /* 0x0000730038007a0c */ /* 0x000fe40003f66330 */
[----:B------:R-:W-:Y:S01]  /*0ab0*/  @!P4 LEA.HI.X R11, R4, c[0x0][0x174], R3, 0x1, P6 ;  /* 0x00005d00040bca11 */ /* 0x000fe200030f0c03 */
[----:B------:R-:W-:Y:S01]  /*0ac0*/  @!P5 IMAD.WIDE.U32 R20, R22, c[0x0][0x1c0], R20 ;  /* 0x000070001614da25 */ /* 0x000fe200078e0014 */
[----:B------:R-:W-:Y:S01]  /*0ad0*/  @!P1 IADD3 R3, R7, R5, RZ ;  /* 0x0000000507039210 */ /* 0x000fe20007ffe0ff */
[----:B------:R-:W-:Y:S01]  /*0ae0*/  HFMA2.MMA R0, -RZ, RZ, 0, 0 ;  /* 0x00000000ff007435 */ /* 0x000fe200000001ff */
[C---:B------:R-:W-:Y:S02]  /*0af0*/  @!P1 LEA R4, P6, R6.reuse, c[0x0][0x170], 0x1 ;  /* 0x00005c0006049a11 */ /* 0x040fe400078c08ff */
[----:B------:R-:W-:Y:S02]  /*0b00*/  ISETP.GT.U32.OR P3, PT, R45, 0x2ff, P3 ;  /* 0x000002ff2d00780c */ /* 0x000fe40001f64470 */
[----:B------:R-:W-:-:S02]  /*0b10*/  @!P1 LEA.HI.X R5, R6, c[0x0][0x174], R3, 0x1, P6 ;  /* 0x00005d0006059a11 */ /* 0x000fc400030f0c03 */
[----:B------:R-:W-:Y:S02]  /*0b20*/  ISETP.GE.U32.AND P2, PT, R76, c[0x0][0x1c8], PT ;  /* 0x000072004c007a0c */ /* 0x000fe40003f46070 */
[----:B------:R-:W-:Y:S01]  /*0b30*/  SHF.R.S32.HI R26, RZ, 0x1f, R76 ;  /* 0x0000001fff1a7819 */ /* 0x000fe2000001144c */
[----:B------:R0:W2:Y:S01]  /*0b40*/  @!P4 LDG.E R0, [R10.64] ;  /* 0x0000000c0a00c981 */ /* 0x0000a2000c1e1900 */
[----:B------:R-:W-:Y:S02]  /*0b50*/  @!P5 IADD3 R3, R21, R23, RZ ;  /* 0x000000171503d210 */ /* 0x000fe40007ffe0ff */
[----:B------:R-:W-:Y:S01]  /*0b60*/  @!P5 LEA R6, P6, R20, c[0x0][0x170], 0x1 ;  /* 0x00005c001406da11 */ /* 0x000fe200078c08ff */
[----:B------:R0:W2:Y:S01]  /*0b70*/  @!P1 LDG.E R38, [R4.64] ;  /* 0x0000000c04269981 */ /* 0x0000a2000c1e1900 */
[----:B------:R-:W-:Y:S02]  /*0b80*/  ISETP.GE.AND.EX P2, PT, R26, c[0x0][0x1cc], PT, P2 ;  /* 0x000073001a007a0c */ /* 0x000fe40003f46320 */
[----:B------:R-:W-:-:S02]  /*0b90*/  @!P5 LEA.HI.X R7, R20, c[0x0][0x174], R3, 0x1, P6 ;  /* 0x00005d001407da11 */ /* 0x000fc400030f0c03 */
[----:B------:R-:W-:Y:S02]  /*0ba0*/  ISETP.GE.U32.AND P6, PT, R74, c[0x0][0x1c8], PT ;  /* 0x000072004a007a0c */ /* 0x000fe40003fc6070 */
[----:B------:R-:W-:Y:S02]  /*0bb0*/  SHF.R.S32.HI R25, RZ, 0x1f, R74 ;  /* 0x0000001fff197819 */ /* 0x000fe4000001144a */
[----:B------:R-:W-:Y:S02]  /*0bc0*/  ISETP.GT.U32.OR P4, PT, R45, 0x2ff, P2 ;  /* 0x000002ff2d00780c */ /* 0x000fe40001784470 */
[----:B------:R-:W-:Y:S01]  /*0bd0*/  ISETP.GE.AND.EX P1, PT, R25, c[0x0][0x1cc], PT, P6 ;  /* 0x0000730019007a0c */ /* 0x000fe20003f26360 */
[----:B0-----:R-:W-:Y:S01]  /*0be0*/  @!P3 IMAD R10, R56, c[0x0][0x1c0], RZ ;  /* 0x00007000380aba24 */ /* 0x001fe200078e02ff */
[----:B------:R-:W-:Y:S02]  /*0bf0*/  @!P3 MOV R4, R16 ;  /* 0x000000100004b202 */ /* 0x000fe40000000f00 */
[----:B------:R-:W-:-:S02]  /*0c00*/  @!P3 MOV R5, R19 ;  /* 0x000000130005b202 */ /* 0x000fc40000000f00 */
[----:B------:R-:W-:Y:S02]  /*0c10*/  ISETP.GE.U32.AND P6, PT, R72, c[0x0][0x1c8], PT ;  /* 0x0000720048007a0c */ /* 0x000fe40003fc6070 */
[----:B------:R-:W-:Y:S02]  /*0c20*/  SHF.R.S32.HI R22, RZ, 0x1f, R72 ;  /* 0x0000001fff167819 */ /* 0x000fe40000011448 */
[----:B------:R-:W-:Y:S02]  /*0c30*/  ISETP.GT.U32.OR P1, PT, R45, 0x2ff, P1 ;  /* 0x000002ff2d00780c */ /* 0x000fe40000f24470 */
[----:B------:R-:W-:Y:S01]  /*0c40*/  MOV R3, RZ ;  /* 0x000000ff00037202 */ /* 0x000fe20000000f00 */
[C---:B------:R-:W-:Y:S01]  /*0c50*/  @!P3 IMAD R11, R77.reuse, c[0x0][0x1c4], R10 ;  /* 0x000071004d0bba24 */ /* 0x040fe200078e020a */
[----:B------:R-:W-:Y:S01]  /*0c60*/  ISETP.GE.AND.EX P6, PT, R22, c[0x0][0x1cc], PT, P6 ;  /* 0x0000730016007a0c */ /* 0x000fe20003fc6360 */
[----:B------:R-:W-:Y:S01]  /*0c70*/  @!P3 IMAD.WIDE.U32 R4, R77, c[0x0][0x1c0], R4 ;  /* 0x000070004d04ba25 */ /* 0x000fe200078e0004 */
[----:B------:R-:W-:-:S02]  /*0c80*/  ISETP.GE.U32.AND P2, PT, R73, c[0x0][0x1c8], PT ;  /* 0x0000720049007a0c */ /* 0x000fc40003f46070 */
[----:B------:R-:W-:Y:S01]  /*0c90*/  SHF.R.S32.HI R24, RZ, 0x1f, R73 ;  /* 0x0000001fff187819 */ /* 0x000fe20000011449 */
[----:B------:R0:W2:Y:S01]  /*0ca0*/  @!P5 LDG.E R3, [R6.64] ;  /* 0x0000000c0603d981 */ /* 0x0000a2000c1e1900 */
[----:B------:R-:W-:Y:S01]  /*0cb0*/  @!P4 IMAD R13, R26, c[0x0][0x1c0], RZ ;  /* 0x000070001a0dca24 */ /* 0x000fe200078e02ff */
[----:B------:R-:W-:Y:S02]  /*0cc0*/  ISETP.GT.U32.OR P5, PT, R45, 0x2ff, P6 ;  /* 0x000002ff2d00780c */ /* 0x000fe400037a4470 */
[----:B------:R-:W-:Y:S02]  /*0cd0*/  @!P3 IADD3 R5, R5, R11, RZ ;  /* 0x0000000b0505b210 */ /* 0x000fe40007ffe0ff */
[----:B------:R-:W-:Y:S02]  /*0ce0*/  ISETP.GE.AND.EX P2, PT, R24, c[0x0][0x1cc], PT, P2 ;  /* 0x0000730018007a0c */ /* 0x000fe40003f46320 */
[----:B------:R-:W-:Y:S02]  /*0cf0*/  @!P3 LEA R12, P6, R4, c[0x0][0x170], 0x1 ;  /* 0x00005c00040cba11 */ /* 0x000fe400078c08ff */
[----:B------:R-:W-:-:S02]  /*0d00*/  @!P4 MOV R10, R16 ;  /* 0x00000010000ac202 */ /* 0x000fc40000000f00 */
[-C--:B------:R-:W-:Y:S01]  /*0d10*/  @!P4 MOV R11, R19.reuse ;  /* 0x00000013000bc202 */ /* 0x080fe20000000f00 */
[----:B----4-:R-:W-:Y:S01]  /*0d20*/  @!P4 IMAD R15, R76, c[0x0][0x1c4], R13 ;  /* 0x000071004c0fca24 */ /* 0x010fe200078e020d */
[----:B------:R-:W-:Y:S02]  /*0d30*/  ISETP.GT.U32.OR P2, PT, R45, 0x2ff, P2 ;  /* 0x000002ff2d00780c */ /* 0x000fe40001744470 */
[----:B------:R-:W-:Y:S01]  /*0d40*/  @!P3 LEA.HI.X R13, R4, c[0x0][0x174], R5, 0x1, P6 ;  /* 0x00005d00040dba11 */ /* 0x000fe200030f0c05 */
[----:B------:R-:W-:Y:S01]  /*0d50*/  @!P4 IMAD.WIDE.U32 R10, R76, c[0x0][0x1c0], R10 ;  /* 0x000070004c0aca25 */ /* 0x000fe200078e000a */
[----:B------:R-:W-:Y:S02]  /*0d60*/  @!P1 MOV R4, R16 ;  /* 0x0000001000049202 */ /* 0x000fe40000000f00 */
[----:B------:R-:W-:Y:S01]  /*0d70*/  @!P1 MOV R5, R19 ;  /* 0x0000001300059202 */ /* 0x000fe20000000f00 */
[----:B------:R-:W-:Y:S01]  /*0d80*/  @!P1 IMAD R21, R25, c[0x0][0x1c0], RZ ;  /* 0x0000700019159a24 */ /* 0x000fe200078e02ff */
[----:B0-----:R-:W-:Y:S01]  /*0d90*/  @!P4 LEA R6, P6, R10, c[0x0][0x170], 0x1 ;  /* 0x00005c000a06ca11 */ /* 0x001fe200078c08ff */
[----:B------:R-:W-:-:S02]  /*0da0*/  @!P4 IMAD.IADD R7, R11, 0x1, R15 ;  /* 0x000000010b07c824 */ /* 0x000fc400078e020f */
[C---:B------:R-:W-:Y:S02]  /*0db0*/  @!P1 IMAD R21, R74.reuse, c[0x0][0x1c4], R21 ;  /* 0x000071004a159a24 */ /* 0x040fe400078e0215 */
[----:B------:R-:W-:Y:S01]  /*0dc0*/  @!P1 IMAD.WIDE.U32 R4, R74, c[0x0][0x1c0], R4 ;  /* 0x000070004a049a25 */ /* 0x000fe200078e0004 */
[----:B------:R-:W-:Y:S02]  /*0dd0*/  @!P4 LEA.HI.X R7, R10, c[0x0][0x174], R7, 0x1, P6 ;  /* 0x00005d000a07ca11 */ /* 0x000fe400030f0c07 */
[----:B------:R-:W-:Y:S01]  /*0de0*/  @!P2 MOV R23, R19 ;  /* 0x000000130017a202 */ /* 0x000fe20000000f00 */
[----:B------:R-:W-:Y:S01]  /*0df0*/  @!P5 IMAD R25, R22, c[0x0][0x1c0], RZ ;  /* 0x000070001619da24 */ /* 0x000fe200078e02ff */
[----:B------:R-:W-:Y:S02]  /*0e00*/  @!P1 IADD3 R5, R5, R21, RZ ;  /* 0x0000001505059210 */ /* 0x000fe40007ffe0ff */
[----:B------:R-:W-:Y:S01]  /*0e10*/  @!P1 LEA R10, P6, R4, c[0x0][0x170], 0x1 ;  /* 0x00005c00040a9a11 */ /* 0x000fe200078c08ff */
[----:B------:R-:W-:Y:S01]  /*0e20*/  @!P2 IMAD R14, R24, c[0x0][0x1c0], RZ ;  /* 0x00007000180eaa24 */ /* 0x000fe200078e02ff */
[----:B------:R-:W-:-:S02]  /*0e30*/  @!P2 MOV R22, R16 ;  /* 0x000000100016a202 */ /* 0x000fc40000000f00 */
[----:B------:R-:W-:Y:S01]  /*0e40*/  @!P1 LEA.HI.X R11, R4, c[0x0][0x174], R5, 0x1, P6 ;  /* 0x00005d00040b9a11 */ /* 0x000fe200030f0c05 */
[----:B------:R-:W-:Y:S01]  /*0e50*/  HFMA2.MMA R4, -RZ, RZ, 0, 0 ;  /* 0x00000000ff047435 */ /* 0x000fe200000001ff */
[C---:B------:R-:W-:Y:S02]  /*0e60*/  @!P2 IMAD R15, R73.reuse, c[0x0][0x1c4], R14 ;  /* 0x00007100490faa24 */ /* 0x040fe400078e020e */
[----:B------:R-:W-:Y:S01]  /*0e70*/  @!P2 IMAD.WIDE.U32 R22, R73, c[0x0][0x1c0], R22 ;  /* 0x000070004916aa25 */ /* 0x000fe200078e0016 */
[----:B------:R-:W-:-:S04]  /*0e80*/  SHF.R.S32.HI R69, RZ, 0x1f, R71 ;  /* 0x0000001fff457819 */ /* 0x000fc80000011447 */
[----:B------:R-:W-:Y:S02]  /*0e90*/  @!P2 IADD3 R5, R23, R15, RZ ;  /* 0x0000000f1705a210 */ /* 0x000fe40007ffe0ff */
[C---:B------:R-:W-:Y:S01]  /*0ea0*/  @!P2 LEA R14, P6, R22.reuse, c[0x0][0x170], 0x1 ;  /* 0x00005c00160eaa11 */ /* 0x040fe200078c08ff */
[----:B------:R0:W4:Y:S01]  /*0eb0*/  @!P3 LDG.E R4, [R12.64] ;  /* 0x0000000c0c04b981 */ /* 0x000122000c1e1900 */
[----:B------:R-:W-:Y:S02]  /*0ec0*/  ISETP.GE.U32.AND P3, PT, R71, c[0x0][0x1c8], PT ;  /* 0x0000720047007a0c */ /* 0x000fe40003f66070 */
[----:B------:R-:W-:Y:S01]  /*0ed0*/  @!P2 LEA.HI.X R15, R22, c[0x0][0x174], R5, 0x1, P6 ;  /* 0x00005d00160faa11 */ /* 0x000fe200030f0c05 */
[----:B------:R-:W-:Y:S01]  /*0ee0*/  HFMA2.MMA R5, -RZ, RZ, 0, 0 ;  /* 0x00000000ff057435 */ /* 0x000fe200000001ff */
[----:B------:R-:W-:Y:S02]  /*0ef0*/  ISETP.GE.AND.EX P3, PT, R69, c[0x0][0x1cc], PT, P3 ;  /* 0x0000730045007a0c */ /* 0x000fe40003f66330 */
[----:B------:R-:W-:-:S02]  /*0f00*/  @!P5 MOV R20, R16 ;  /* 0x000000100014d202 */ /* 0x000fc40000000f00 */
[----:B------:R-:W-:Y:S02]  /*0f10*/  @!P5 MOV R21, R19 ;  /* 0x000000130015d202 */ /* 0x000fe40000000f00 */
[----:B------:R-:W-:Y:S01]  /*0f20*/  ISETP.GT.U32.OR P3, PT, R45, 0x2ff, P3 ;  /* 0x000002ff2d00780c */ /* 0x000fe20001f64470 */
[C---:B------:R-:W-:Y:S01]  /*0f30*/  @!P5 IMAD R25, R72.reuse, c[0x0][0x1c4], R25 ;  /* 0x000071004819da24 */ /* 0x040fe200078e0219 */
[----:B------:R-:W-:Y:S01]  /*0f40*/  SHF.R.S32.HI R27, RZ, 0x1f, R70 ;  /* 0x0000001fff1b7819 */ /* 0x000fe20000011446 */
[----:B------:R-:W-:Y:S01]  /*0f50*/  @!P5 IMAD.WIDE.U32 R20, R72, c[0x0][0x1c0], R20 ;  /* 0x000070004814da25 */ /* 0x000fe200078e0014 */
[----:B------:R1:W2:Y:S01]  /*0f60*/  @!P4 LDG.E R5, [R6.64] ;  /* 0x0000000c0605c981 */ /* 0x0002a2000c1e1900 */
[----:B------:R-:W-:Y:S02]  /*0f70*/  ISETP.GE.U32.AND P4, PT, R70, c[0x0][0x1c8], PT ;  /* 0x0000720046007a0c */ /* 0x000fe40003f86070 */
[----:B------:R-:W-:Y:S01]  /*0f80*/  @!P5 IMAD.IADD R21, R21, 0x1, R25 ;  /* 0x000000011515d824 */ /* 0x000fe200078e0219 */
[----:B0-----:R-:W-:-:S02]  /*0f90*/  @!P5 LEA R12, P6, R20, c[0x0][0x170], 0x1 ;  /* 0x00005c00140cda11 */ /* 0x001fc400078c08ff */
[----:B------:R-:W-:Y:S02]  /*0fa0*/  ISETP.GE.AND.EX P4, PT, R27, c[0x0][0x1cc], PT, P4 ;  /* 0x000073001b007a0c */ /* 0x000fe40003f86340 */
[----:B------:R-:W-:Y:S01]  /*0fb0*/  @!P5 LEA.HI.X R13, R20, c[0x0][0x174], R21, 0x1, P6 ;  /* 0x00005d00140dda11 */ /* 0x000fe200030f0c15 */
[----:B-1----:R-:W-:Y:S01]  /*0fc0*/  CS2R R6, SRZ ;  /* 0x0000000000067805 */ /* 0x002fe2000001ff00 */
[----:B------:R-:W-:Y:S01]  /*0fd0*/  ISETP.GT.U32.OR P4, PT, R45, 0x2ff, P4 ;  /* 0x000002ff2d00780c */ /* 0x000fe20002784470 */
[----:B------:R-:W-:Y:S01]  /*0fe0*/  @!P3 IMAD R20, R69, c[0x0][0x1c0], RZ ;  /* 0x000070004514ba24 */ /* 0x000fe200078e02ff */
[----:B------:R-:W-:-:S03]  /*0ff0*/  @!P3 MOV R21, R19 ;  /* 0x000000130015b202 */ /* 0x000fc60000000f00 */
[----:B------:R0:W2:Y:S01]  /*1000*/  @!P1 LDG.E R6, [R10.64] ;  /* 0x0000000c0a069981 */ /* 0x0000a2000c1e1900 */
[----:B------:R-:W-:-:S03]  /*1010*/  SHF.R.S32.HI R26, RZ, 0x1f, R68 ;  /* 0x0000001fff1a7819 */ /* 0x000fc60000011444 */
        /* <DEDUP_REMOVED lines=10> */
[----:B------:R-:W-:-:S02]  /*10c0*/  ISETP.GT.U32.OR P2, PT, R45, 0x2ff, P2 ;  /* 0x000002ff2d00780c */ /* 0x000fc40001744470 */
[----:B------:R-:W-:Y:S02]  /*10d0*/  ISETP.GE.AND.EX P1, PT, R24, c[0x0][0x1cc], PT, P1 ;  /* 0x0000730018007a0c */ /* 0x000fe40003f26310 */
[----:B------:R-:W-:Y:S01]  /*10e0*/  @!P3 IADD3 R9, R21, R11, RZ ;  /* 0x0000000b1509b210 */ /* 0x000fe20007ffe0ff */
[----:B------:R-:W-:Y:S01]  /*10f0*/  @!P4 IMAD R21, R70, c[0x0][0x1c4], R15 ;  /* 0x000071004615ca24 */ /* 0x000fe200078e020f */
[----:B------:R-:W-:Y:S02]  /*1100*/  @!P4 MOV R14, R16 ;  /* 0x00000010000ec202 */ /* 0x000fe40000000f00 */
[----:B------:R-:W-:Y:S01]  /*1110*/  @!P4 MOV R15, R19 ;  /* 0x00000013000fc202 */ /* 0x000fe20000000f00 */
[----:B------:R0:W2:Y:S01]  /*1120*/  @!P5 LDG.E R8, [R12.64] ;  /* 0x0000000c0c08d981 */ /* 0x0000a2000c1e1900 */
[----:B------:R-:W-:Y:S02]  /*1130*/  ISETP.GT.U32.OR P1, PT, R45, 0x2ff, P1 ;  /* 0x000002ff2d00780c */ /* 0x000fe40000f24470 */
[----:B------:R-:W-:Y:S01]  /*1140*/  @!P3 LEA R10, P6, R20, c[0x0][0x170], 0x1 ;  /* 0x00005c00140aba11 */ /* 0x000fe200078c08ff */
[----:B------:R-:W-:Y:S01]  /*1150*/  @!P4 IMAD.WIDE.U32 R14, R70, c[0x0][0x1c0], R14 ;  /* 0x00007000460eca25 */ /* 0x000fe200078e000e */
[----:B------:R-:W-:-:S02]  /*1160*/  ISETP.GE.U32.AND P5, PT, R66, c[0x0][0x1c8], PT ;  /* 0x0000720042007a0c */ /* 0x000fc40003fa6070 */
[----:B------:R-:W-:Y:S02]  /*1170*/  SHF.R.S32.HI R25, RZ, 0x1f, R66 ;  /* 0x0000001fff197819 */ /* 0x000fe40000011442 */
[----:B------:R-:W-:Y:S01]  /*1180*/  @!P3 LEA.HI.X R11, R20, c[0x0][0x174], R9, 0x1, P6 ;  /* 0x00005d00140bba11 */ /* 0x000fe200030f0c09 */
[----:B------:R-:W-:Y:S01]  /*1190*/  @!P2 IMAD R9, R26, c[0x0][0x1c0], RZ ;  /* 0x000070001a09aa24 */ /* 0x000fe200078e02ff */
[----:B------:R-:W-:Y:S01]  /*11a0*/  @!P4 IADD3 R21, R15, R21, RZ ;  /* 0x000000150f15c210 */ /* 0x000fe20007ffe0ff */
[----:B------:R-:W-:Y:S01]  /*11b0*/  @!P2 IMAD.MOV.U32 R23, RZ, RZ, R19 ;  /* 0x000000ffff17a224 */ /* 0x000fe200078e0013 */
[----:B0-----:R-:W-:Y:S02]  /*11c0*/  @!P4 LEA R12, P6, R14, c[0x0][0x170], 0x1 ;  /* 0x00005c000e0cca11 */ /* 0x001fe400078c08ff */
[-C--:B------:R-:W-:Y:S02]  /*11d0*/  @!P2 MOV R22, R16.reuse ;  /* 0x000000100016a202 */ /* 0x080fe40000000f00 */
[----:B------:R-:W-:Y:S01]  /*11e0*/  ISETP.GE.AND.EX P5, PT, R25, c[0x0][0x1cc], PT, P5 ;  /* 0x0000730019007a0c */ /* 0x000fe20003fa6350 */
[----:B------:R-:W-:Y:S01]  /*11f0*/  @!P2 IMAD R9, R68, c[0x0][0x1c4], R9 ;  /* 0x000071004409aa24 */ /* 0x000fe200078e0209 */
[----:B------:R-:W-:Y:S01]  /*1200*/  @!P4 LEA.HI.X R13, R14, c[0x0][0x174], R21, 0x1, P6 ;  /* 0x00005d000e0dca11 */ /* 0x000fe200030f0c15 */
[----:B------:R-:W-:Y:S01]  /*1210*/  @!P2 IMAD.WIDE.U32 R22, R68, c[0x0][0x1c0], R22 ;  /* 0x000070004416aa25 */ /* 0x000fe200078e0016 */
[----:B------:R-:W-:-:S02]  /*1220*/  @!P1 MOV R20, R16 ;  /* 0x0000001000149202 */ /* 0x000fc40000000f00 */
[----:B------:R-:W-:Y:S01]  /*1230*/  @!P1 MOV R21, R19 ;  /* 0x0000001300159202 */ /* 0x000fe20000000f00 */
[----:B------:R-:W-:Y:S01]  /*1240*/  @!P1 IMAD R24, R24, c[0x0][0x1c0], RZ ;  /* 0x0000700018189a24 */ /* 0x000fe200078e02ff */
[----:B------:R-:W-:Y:S02]  /*1250*/  ISETP.GT.U32.OR P5, PT, R45, 0x2ff, P5 ;  /* 0x000002ff2d00780c */ /* 0x000fe40002fa4470 */
[----:B------:R-:W-:Y:S01]  /*1260*/  @!P2 IADD3 R9, R23, R9, RZ ;  /* 0x000000091709a210 */ /* 0x000fe20007ffe0ff */
[C---:B------:R-:W-:Y:S01]  /*1270*/  @!P1 IMAD R24, R67.reuse, c[0x0][0x1c4], R24 ;  /* 0x0000710043189a24 */ /* 0x040fe200078e0218 */
        /* <DEDUP_REMOVED lines=8> */
[----:B------:R-:W-:Y:S02]  /*1300*/  @!P1 LEA.HI.X R23, R20, c[0x0][0x174], R24, 0x1, P6 ;  /* 0x00005d0014179a11 */ /* 0x000fe400030f0c18 */
[----:B------:R-:W-:Y:S01]  /*1310*/  @!P5 MOV R24, R16 ;  /* 0x000000100018d202 */ /* 0x000fe20000000f00 */
[----:B------:R-:W-:-:S04]  /*1320*/  @!P5 IMAD R20, R66, c[0x0][0x1c4], R21 ;  /* 0x000071004214da24 */ /* 0x000fc800078e0215 */
[----:B------:R-:W-:Y:S01]  /*1330*/  @!P5 IMAD.WIDE.U32 R24, R66, c[0x0][0x1c0], R24 ;  /* 0x000070004218da25 */ /* 0x000fe200078e0018 */
[----:B------:R0:W2:Y:S01]  /*1340*/  @!P3 LDG.E R9, [R10.64] ;  /* 0x0000000c0a09b981 */ /* 0x0000a2000c1e1900 */
[----:B------:R-:W-:Y:S02]  /*1350*/  ISETP.GE.U32.AND P3, PT, R65, c[0x0][0x1c8], PT ;  /* 0x0000720041007a0c */ /* 0x000fe40003f66070 */
[----:B------:R-:W-:Y:S02]  /*1360*/  SHF.R.S32.HI R28, RZ, 0x1f, R65 ;  /* 0x0000001fff1c7819 */ /* 0x000fe40000011441 */
[----:B0-----:R-:W-:Y:S02]  /*1370*/  @!P5 IADD3 R11, R25, R20, RZ ;  /* 0x00000014190bd210 */ /* 0x001fe40007ffe0ff */
[----:B------:R-:W-:Y:S02]  /*1380*/  @!P5 LEA R20, P6, R24, c[0x0][0x170], 0x1 ;  /* 0x00005c001814da11 */ /* 0x000fe400078c08ff */
[----:B------:R-:W-:-:S02]  /*1390*/  ISETP.GE.AND.EX P3, PT, R28, c[0x0][0x1cc], PT, P3 ;  /* 0x000073001c007a0c */ /* 0x000fc40003f66330 */
        /* <DEDUP_REMOVED lines=9> */
[----:B------:R-:W-:Y:S01]  /*1430*/  ISETP.GE.AND.EX P1, PT, R27, c[0x0][0x1cc], PT, P2 ;  /* 0x000073001b007a0c */ /* 0x000fe20003f26320 */
[----:B-1----:R-:W-:Y:S01]  /*1440*/  @!P3 IMAD.MOV.U32 R15, RZ, RZ, R19 ;  /* 0x000000ffff0fb224 */ /* 0x002fe200078e0013 */
[----:B------:R-:W-:Y:S01]  /*1450*/  @!P3 MOV R14, R16 ;  /* 0x00000010000eb202 */ /* 0x000fe20000000f00 */
[----:B------:R1:W2:Y:S01]  /*1460*/  @!P5 LDG.E R13, [R20.64] ;  /* 0x0000000c140dd981 */ /* 0x0002a2000c1e1900 */
[----:B------:R-:W-:Y:S01]  /*1470*/  ISETP.GT.U32.OR P1, PT, R45, 0x2ff, P1 ;  /* 0x000002ff2d00780c */ /* 0x000fe20000f24470 */
[----:B0-----:R-:W-:Y:S02]  /*1480*/  @!P3 IMAD R22, R28, c[0x0][0x1c0], RZ ;  /* 0x000070001c16ba24 */ /* 0x001fe400078e02ff */
[----:B------:R-:W-:-:S04]  /*1490*/  @!P3 IMAD.WIDE.U32 R14, R65, c[0x0][0x1c0], R14 ;  /* 0x00007000410eba25 */ /* 0x000fc800078e000e */
[----:B------:R-:W-:Y:S01]  /*14a0*/  @!P3 IMAD R22, R65, c[0x0][0x1c4], R22 ;  /* 0x000071004116ba24 */ /* 0x000fe200078e0216 */
[C---:B-1----:R-:W-:Y:S02]  /*14b0*/  @!P3 LEA R20, P6, R14.reuse, c[0x0][0x170], 0x1 ;  /* 0x00005c000e14ba11 */ /* 0x042fe400078c08ff */
[----:B------:R-:W-:Y:S02]  /*14c0*/  ISETP.GE.U32.AND P4, PT, R63, c[0x0][0x1c8], PT ;  /* 0x000072003f007a0c */ /* 0x000fe40003f86070 */
[----:B------:R-:W-:Y:S02]  /*14d0*/  @!P3 IADD3 R22, R15, R22, RZ ;  /* 0x000000160f16b210 */ /* 0x000fe40007ffe0ff */
[----:B------:R-:W-:Y:S02]  /*14e0*/  SHF.R.S32.HI R26, RZ, 0x1f, R63 ;  /* 0x0000001fff1a7819 */ /* 0x000fe4000001143f */
[----:B------:R-:W-:Y:S01]  /*14f0*/  @!P3 LEA.HI.X R21, R14, c[0x0][0x174], R22, 0x1, P6 ;  /* 0x00005d000e15ba11 */ /* 0x000fe200030f0c16 */
[----:B------:R-:W-:Y:S01]  /*1500*/  @!P1 IMAD R22, R27, c[0x0][0x1c0], RZ ;  /* 0x000070001b169a24 */ /* 0x000fe200078e02ff */
[----:B------:R-:W-:-:S02]  /*1510*/  ISETP.GE.AND.EX P2, PT, R26, c[0x0][0x1cc], PT, P4 ;  /* 0x000073001a007a0c */ /* 0x000fc40003f46340 */
[----:B------:R-:W-:Y:S02]  /*1520*/  @!P1 MOV R14, R16 ;  /* 0x00000010000e9202 */ /* 0x000fe40000000f00 */
[----:B------:R-:W-:Y:S01]  /*1530*/  @!P1 MOV R15, R19 ;  /* 0x00000013000f9202 */ /* 0x000fe20000000f00 */
[----:B------:R-:W-:Y:S01]  /*1540*/  @!P1 IMAD R22, R64, c[0x0][0x1c4], R22 ;  /* 0x0000710040169a24 */ /* 0x000fe200078e0216 */
[----:B------:R-:W-:Y:S02]  /*1550*/  ISETP.GT.U32.OR P2, PT, R45, 0x2ff, P2 ;  /* 0x000002ff2d00780c */ /* 0x000fe40001744470 */
[----:B------:R-:W-:Y:S01]  /*1560*/  ISETP.GE.U32.AND P4, PT, R62, c[0x0][0x1c8], PT ;  /* 0x000072003e007a0c */ /* 0x000fe20003f86070 */
[----:B------:R-:W-:Y:S01]  /*1570*/  @!P1 IMAD.WIDE.U32 R14, R64, c[0x0][0x1c0], R14 ;  /* 0x00007000400e9a25 */ /* 0x000fe200078e000e */
[----:B------:R-:W-:Y:S02]  /*1580*/  SHF.R.S32.HI R28, RZ, 0x1f, R62 ;  /* 0x0000001fff1c7819 */ /* 0x000fe4000001143e */
[----:B------:R-:W-:-:S02]  /*1590*/  ISETP.GE.U32.AND P5, PT, R61, c[0x0][0x1c8], PT ;  /* 0x000072003d007a0c */ /* 0x000fc40003fa6070 */
[----:B------:R-:W-:Y:S02]  /*15a0*/  ISETP.GE.AND.EX P4, PT, R28, c[0x0][0x1cc], PT, P4 ;  /* 0x000073001c007a0c */ /* 0x000fe40003f86340 */
[----:B------:R-:W-:Y:S02]  /*15b0*/  @!P1 IADD3 R15, R15, R22, RZ ;  /* 0x000000160f0f9210 */ /* 0x000fe40007ffe0ff */
[C---:B------:R-:W-:Y:S02]  /*15c0*/  @!P1 LEA R22, P6, R14.reuse, c[0x0][0x170], 0x1 ;  /* 0x00005c000e169a11 */ /* 0x040fe400078c08ff */
        /* <DEDUP_REMOVED lines=12> */
[----:B------:R-:W-:Y:S01]  /*1690*/  @!P4 IMAD R28, R28, c[0x0][0x1c0], RZ ;  /* 0x000070001c1cca24 */ /* 0x000fe200078e02ff */
[----:B------:R-:W-:-:S02]  /*16a0*/  @!P2 IADD3 R15, R25, R26, RZ ;  /* 0x0000001a190fa210 */ /* 0x000fc40007ffe0ff */
[C---:B------:R-:W-:Y:S02]  /*16b0*/  @!P2 LEA R26, P6, R24.reuse, c[0x0][0x170], 0x1 ;  /* 0x00005c00181aaa11 */ /* 0x040fe400078c08ff */
[-C--:B0-----:R-:W-:Y:S01]  /*16c0*/  @!P4 MOV R20, R16.reuse ;  /* 0x000000100014c202 */ /* 0x081fe20000000f00 */
[----:B------:R-:W-:Y:S01]  /*16d0*/  @!P4 IMAD.MOV.U32 R21, RZ, RZ, R19 ;  /* 0x000000ffff15c224 */ /* 0x000fe200078e0013 */
[----:B------:R-:W-:Y:S01]  /*16e0*/  @!P2 LEA.HI.X R27, R24, c[0x0][0x174], R15, 0x1, P6 ;  /* 0x00005d00181baa11 */ /* 0x000fe200030f0c0f */
[C---:B------:R-:W-:Y:S01]  /*16f0*/  @!P4 IMAD R28, R62.reuse, c[0x0][0x1c4], R28 ;  /* 0x000071003e1cca24 */ /* 0x040fe200078e021c */
[----:B------:R-:W-:Y:S01]  /*1700*/  @!P5 MOV R24, R16 ;  /* 0x000000100018d202 */ /* 0x000fe20000000f00 */
[----:B------:R-:W-:Y:S01]  /*1710*/  @!P4 IMAD.WIDE.U32 R20, R62, c[0x0][0x1c0], R20 ;  /* 0x000070003e14ca25 */ /* 0x000fe200078e0014 */
[----:B------:R-:W-:-:S03]  /*1720*/  @!P5 MOV R25, R19 ;  /* 0x000000130019d202 */ /* 0x000fc60000000f00 */
[----:B------:R-:W-:Y:S01]  /*1730*/  @!P5 IMAD R15, R29, c[0x0][0x1c0], RZ ;  /* 0x000070001d0fda24 */ /* 0x000fe200078e02ff */
[----:B------:R-:W-:Y:S01]  /*1740*/  ISETP.GE.U32.AND P3, PT, R60, c[0x0][0x1c8], PT ;  /* 0x000072003c007a0c */ /* 0x000fe20003f66070 */
[----:B------:R-:W-:Y:S01]  /*1750*/  @!P5 IMAD.WIDE.U32 R24, R61, c[0x0][0x1c0], R24 ;  /* 0x000070003d18da25 */ /* 0x000fe200078e0018 */
[----:B------:R-:W-:Y:S02]  /*1760*/  SHF.R.S32.HI R30, RZ, 0x1f, R60 ;  /* 0x0000001fff1e7819 */ /* 0x000fe4000001143c */
[----:B------:R-:W-:Y:S01]  /*1770*/  @!P4 IADD3 R21, R21, R28, RZ ;  /* 0x0000001c1515c210 */ /* 0x000fe20007ffe0ff */
[----:B------:R-:W-:Y:S01]  /*1780*/  @!P5 IMAD R15, R61, c[0x0][0x1c4], R15 ;  /* 0x000071003d0fda24 */ /* 0x000fe200078e020f */
[----:B------:R-:W-:Y:S02]  /*1790*/  @!P4 LEA R28, P6, R20, c[0x0][0x170], 0x1 ;  /* 0x00005c00141cca11 */ /* 0x000fe400078c08ff */
[----:B------:R-:W-:Y:S02]  /*17a0*/  ISETP.GE.AND.EX P3, PT, R30, c[0x0][0x1cc], PT, P3 ;  /* 0x000073001e007a0c */ /* 0x000fe40003f66330 */
[----:B------:R-:W-:-:S02]  /*17b0*/  @!P4 LEA.HI.X R29, R20, c[0x0][0x174], R21, 0x1, P6 ;  /* 0x00005d00141dca11 */ /* 0x000fc400030f0c15 */
[----:B------:R-:W-:Y:S02]  /*17c0*/  @!P5 IADD3 R21, R25, R15, RZ ;  /* 0x0000000f1915d210 */ /* 0x000fe40007ffe0ff */
[C---:B------:R-:W-:Y:S02]  /*17d0*/  @!P5 LEA R20, P6, R24.reuse, c[0x0][0x170], 0x1 ;  /* 0x00005c001814da11 */ /* 0x040fe400078c08ff */
[----:B------:R-:W-:Y:S01]  /*17e0*/  ISETP.GT.U32.OR P3, PT, R45, 0x2ff, P3 ;  /* 0x000002ff2d00780c */ /* 0x000fe20001f64470 */
[----:B------:R-:W-:Y:S01]  /*17f0*/  HFMA2.MMA R15, -RZ, RZ, 0, 0 ;  /* 0x00000000ff0f7435 */ /* 0x000fe200000001ff */
[----:B------:R-:W-:Y:S02]  /*1800*/  @!P5 LEA.HI.X R21, R24, c[0x0][0x174], R21, 0x1, P6 ;  /* 0x00005d001815da11 */ /* 0x000fe400030f0c15 */
[----:B------:R-:W-:Y:S01]  /*1810*/  CS2R R24, SRZ ;  /* 0x0000000000187805 */ /* 0x000fe2000001ff00 */
[----:B------:R-:W-:-:S05]  /*1820*/  SHF.R.S32.HI R32, RZ, 0x1f, R59 ;  /* 0x0000001fff207819 */ /* 0x000fca000001143b */
[----:B------:R0:W2:Y:S04]  /*1830*/  @!P2 LDG.E R24, [R26.64] ;  /* 0x0000000c1a18a981 */ /* 0x0000a8000c1e1900 */
[----:B------:R1:W4:Y:S04]  /*1840*/  @!P1 LDG.E R15, [R22.64] ;  /* 0x0000000c160f9981 */ /* 0x000328000c1e1900 */
[----:B------:R3:W4:Y:S01]  /*1850*/  @!P4 LDG.E R25, [R28.64] ;  /* 0x0000000c1c19c981 */ /* 0x000722000c1e1900 */
[----:B0-----:R-:W-:Y:S01]  /*1860*/  CS2R R26, SRZ ;  /* 0x00000000001a7805 */ /* 0x001fe2000001ff00 */
[----:B------:R-:W-:Y:S01]  /*1870*/  ISETP.GE.U32.AND P4, PT, R59, c[0x0][0x1c8], PT ;  /* 0x000072003b007a0c */ /* 0x000fe20003f86070 */
[----:B-1----:R-:W-:-:S03]  /*1880*/  @!P3 IMAD R22, R30, c[0x0][0x1c0], RZ ;  /* 0x000070001e16ba24 */ /* 0x002fc600078e02ff */
[----:B------:R-:W-:Y:S01]  /*1890*/  ISETP.GE.AND.EX P4, PT, R32, c[0x0][0x1cc], PT, P4 ;  /* 0x0000730020007a0c */ /* 0x000fe20003f86340 */
[----:B------:R0:W4:Y:S01]  /*18a0*/  @!P5 LDG.E R26, [R20.64] ;  /* 0x0000000c141ad981 */ /* 0x000122000c1e1900 */
[----:B------:R-:W-:Y:S02]  /*18b0*/  @!P3 MOV R23, R19 ;  /* 0x000000130017b202 */ /* 0x000fe40000000f00 */
[----:B------:R-:W-:Y:S02]  /*18c0*/  ISETP.GE.U32.AND P5, PT, R58, c[0x0][0x1c8], PT ;  /* 0x000072003a007a0c */ /* 0x000fe40003fa6070 */
[----:B------:R-:W-:Y:S01]  /*18d0*/  SHF.R.S32.HI R31, RZ, 0x1f, R58 ;  /* 0x0000001fff1f7819 */ /* 0x000fe2000001143a */
[----:B0-----:R-:W-:Y:S01]  /*18e0*/  @!P3 IMAD R20, R60, c[0x0][0x1c4], R22 ;  /* 0x000071003c14ba24 */ /* 0x001fe200078e0216 */
[----:B------:R-:W-:Y:S02]  /*18f0*/  @!P3 MOV R22, R16 ;  /* 0x000000100016b202 */ /* 0x000fe40000000f00 */
[----:B------:R-:W-:-:S02]  /*1900*/  ISETP.GT.U32.OR P4, PT, R45, 0x2ff, P4 ;  /* 0x000002ff2d00780c */ /* 0x000fc40002784470 */
[----:B------:R-:W-:Y:S01]  /*1910*/  ISETP.GE.AND.EX P5, PT, R31, c[0x0][0x1cc], PT, P5 ;  /* 0x000073001f007a0c */ /* 0x000fe20003fa6350 */
[----:B------:R-:W-:-:S03]  /*1920*/  @!P3 IMAD.WIDE.U32 R22, R60, c[0x0][0x1c0], R22 ;  /* 0x000070003c16ba25 */ /* 0x000fc600078e0016 */
[----:B------:R-:W-:Y:S02]  /*1930*/  ISETP.GT.U32.OR P5, PT, R45, 0x2ff, P5 ;  /* 0x000002ff2d00780c */ /* 0x000fe40002fa4470 */
[----:B------:R-:W-:Y:S02]  /*1940*/  @!P3 IADD3 R21, R23, R20, RZ ;  /* 0x000000141715b210 */ /* 0x000fe40007ffe0ff */
[C---:B------:R-:W-:Y:S02]  /*1950*/  @!P3 LEA R20, P6, R22.reuse, c[0x0][0x170], 0x1 ;  /* 0x00005c001614ba11 */ /* 0x040fe400078c08ff */
[----:B------:R-:W-:Y:S02]  /*1960*/  ISETP.GE.U32.AND P2, PT, R57, c[0x0][0x1c8], PT ;  /* 0x0000720039007a0c */ /* 0x000fe40003f46070 */
[----:B------:R-:W-:Y:S02]  /*1970*/  SHF.R.S32.HI R30, RZ, 0x1f, R57 ;  /* 0x0000001fff1e7819 */ /* 0x000fe40000011439 */
[----:B------:R-:W-:Y:S01]  /*1980*/  @!P3 LEA.HI.X R21, R22, c[0x0][0x174], R21, 0x1, P6 ;  /* 0x00005d001615ba11 */ /* 0x000fe200030f0c15 */
[----:B---3--:R-:W-:Y:S01]  /*1990*/  @!P4 IMAD R28, R32, c[0x0][0x1c0], RZ ;  /* 0x00007000201cca24 */ /* 0x008fe200078e02ff */
[----:B------:R-:W-:Y:S01]  /*19a0*/  @!P4 MOV R22, R16 ;  /* 0x000000100016c202 */ /* 0x000fe20000000f00 */
[----:B------:R-:W-:Y:S01]  /*19b0*/  @!P4 IMAD.MOV.U32 R23, RZ, RZ, R19 ;  /* 0x000000ffff17c224 */ /* 0x000fe200078e0013 */
[----:B------:R-:W-:-:S02]  /*19c0*/  ISETP.GE.U32.AND P1, PT, R55, c[0x0][0x1c8], PT ;  /* 0x0000720037007a0c */ /* 0x000fc40003f26070 */
[----:B------:R-:W-:Y:S02]  /*19d0*/  SHF.R.S32.HI R29, RZ, 0x1f, R55 ;  /* 0x0000001fff1d7819 */ /* 0x000fe40000011437 */
[----:B------:R-:W-:Y:S01]  /*19e0*/  ISETP.GE.AND.EX P2, PT, R30, c[0x0][0x1cc], PT, P2 ;  /* 0x000073001e007a0c */ /* 0x000fe20003f46320 */
[----:B------:R-:W-:Y:S01]  /*19f0*/  @!P4 IMAD R28, R59, c[0x0][0x1c4], R28 ;  /* 0x000071003b1cca24 */ /* 0x000fe200078e021c */
[----:B------:R-:W-:Y:S01]  /*1a00*/  ISETP.GE.AND.EX P6, PT, R29, c[0x0][0x1cc], PT, P1 ;  /* 0x000073001d007a0c */ /* 0x000fe20003fc6310 */
[----:B------:R-:W-:Y:S01]  /*1a10*/  @!P4 IMAD.WIDE.U32 R22, R59, c[0x0][0x1c0], R22 ;  /* 0x000070003b16ca25 */ /* 0x000fe200078e0016 */
[C---:B------:R-:W-:Y:S01]  /*1a20*/  ISETP.GT.U32.OR P1, PT, R45.reuse, 0x2ff, P2 ;  /* 0x000002ff2d00780c */ /* 0x040fe20001724470 */
[----:B------:R0:W3:Y:S01]  /*1a30*/  @!P3 LDG.E R27, [R20.64] ;  /* 0x0000000c141bb981 */ /* 0x0000e2000c1e1900 */
[----:B------:R-:W-:Y:S02]  /*1a40*/  ISETP.GT.U32.OR P2, PT, R45, 0x2ff, P6 ;  /* 0x000002ff2d00780c */ /* 0x000fe40003744470 */
        /* <DEDUP_REMOVED lines=8> */
[-C--:B------:R-:W-:Y:S01]  /*1ad0*/  @!P1 MOV R34, R16.reuse ;  /* 0x0000001000229202 */ /* 0x080fe20000000f00 */
        /* <DEDUP_REMOVED lines=13> */
[----:B------:R-:W-:Y:S01]  /*1bb0*/  @!P2 IMAD R29, R55, c[0x0][0x1c4], R29 ;  /* 0x00007100371daa24 */ /* 0x000fe200078e021d */
[----:B------:R-:W-:Y:S01]  /*1bc0*/  @!P1 IADD3 R21, R35, R21, RZ ;  /* 0x0000001523159210 */ /* 0x000fe20007ffe0ff */
[----:B------:R-:W-:Y:S01]  /*1bd0*/  @!P2 IMAD.WIDE.U32 R30, R55, c[0x0][0x1c0], R30 ;  /* 0x00007000371eaa25 */ /* 0x000fe200078e001e */
[----:B------:R-:W-:Y:S01]  /*1be0*/  @!P1 LEA R20, P6, R34, c[0x0][0x170], 0x1 ;  /* 0x00005c0022149a11 */ /* 0x000fe200078c08ff */
[----:B------:R0:W3:Y:S01]  /*1bf0*/  @!P4 LDG.E R28, [R32.64] ;  /* 0x0000000c201cc981 */ /* 0x0000e2000c1e1900 */
        /* <DEDUP_REMOVED lines=13> */
[----:B------:R0:W3:Y:S01]  /*1cd0*/  @!P5 LDG.E R29, [R22.64] ;  /* 0x0000000c161dd981 */ /* 0x0000e2000c1e1900 */
        /* <DEDUP_REMOVED lines=10> */
[----:B------:R0:W3:Y:S04]  /*1d80*/  @!P2 LDG.E R31, [R32.64] ;  /* 0x0000000c201fa981 */ /* 0x0000e8000c1e1900 */
[----:B------:R1:W3:Y:S01]  /*1d90*/  @!P1 LDG.E R30, [R20.64] ;  /* 0x0000000c141e9981 */ /* 0x0002e2000c1e1900 */
        /* <DEDUP_REMOVED lines=28> */
[----:B------:R0:W3:Y:S04]  /*1f60*/  @!P3 LDG.E R32, [R22.64] ;  /* 0x0000000c1620b981 */ /* 0x0000e8000c1e1900 */
[----:B------:R1:W3:Y:S01]  /*1f70*/  @!P5 LDG.E R33, [R20.64] ;  /* 0x0000000c1421d981 */ /* 0x0002e2000c1e1900 */
        /* <DEDUP_REMOVED lines=20> */
[----:B------:R0:W3:Y:S01]  /*20c0*/  @!P4 LDG.E R34, [R36.64] ;  /* 0x0000000c2422c981 */ /* 0x0000e2000c1e1900 */
[----:B------:R-:W-:-:S03]  /*20d0*/  @!P3 IMAD R42, R48, c[0x0][0x1c0], RZ ;  /* 0x00007000302aba24 */ /* 0x000fc600078e02ff */
[----:B------:R1:W3:Y:S01]  /*20e0*/  @!P1 LDG.E R35, [R22.64] ;  /* 0x0000000c16239981 */ /* 0x0002e2000c1e1900 */
        /* <DEDUP_REMOVED lines=8> */
[----:B------:R0:W3:Y:S04]  /*2170*/  @!P2 LDG.E R36, [R20.64] ;  /* 0x0000000c1424a981 */ /* 0x0000e8000c1e1900 */
[----:B------:R1:W3:Y:S01]  /*2180*/  @!P3 LDG.E R37, [R22.64] ;  /* 0x0000000c1625b981 */ /* 0x0002e2000c1e1900 */
[--C-:B0-----:R-:W-:Y:S02]  /*2190*/  PRMT R20, RZ, 0x7610, R41.reuse ;  /* 0x00007610ff147816 */ /* 0x101fe40000000029 */
[----:B-1----:R-:W-:-:S03]  /*21a0*/  PRMT R23, RZ, 0x5410, R41 ;  /* 0x00005410ff177816 */ /* 0x002fc60000000029 */
        /* <DEDUP_REMOVED lines=144> */
[--C-:B---3--:R-:W-:Y:S02]  /*2ab0*/  PRMT R42, RZ, 0x7610, R27.reuse ;  /* 0x00007610ff2a7816 */ /* 0x108fe4000000001b */
        /* <DEDUP_REMOVED lines=172> */
.L_x_3446:
[----:B------:R-:W-:Y:S05]  /*3580*/  BSYNC B0 ;  /* 0x0000000000007941 */ /* 0x000fea0003800000 */
.L_x_3445:
        /* <DEDUP_REMOVED lines=23> */
[----:B------:R-:W-:Y:S01]  /*3700*/  IMAD.U32 R22, RZ, RZ, UR6 ;  /* 0x00000006ff167e24 */ /* 0x000fe2000f8e00ff */
        /* <DEDUP_REMOVED lines=10> */
.L_x_3449:
[----:B------:R-:W2:Y:S01]  /*37b0*/  LDG.E.STRONG.GPU R23, [R20.64] ;  /* 0x0000000c14177981 */ /* 0x000ea2000c1ef900 */
[----:B------:R-:W-:Y:S01]  /*37c0*/  YIELD ;  /* 0x0000000000007946 */ /* 0x000fe20003800000 */
[----:B--2---:R-:W-:Y:S01]  /*37d0*/  ISETP.NE.AND P1, PT, R23, R22, PT ;  /* 0x000000161700720c */ /* 0x004fe20003f25270 */
[----:B------:R-:W-:-:S12]  /*37e0*/  CCTL.IVALL ;  /* 0x00000000ff00798f */ /* 0x000fd80002000000 */
[----:B------:R-:W-:Y:S05]  /*37f0*/  @P1 BRA `(.L_x_3449) ;  /* 0xffffffb000001947 */ /* 0x000fea000383ffff */
.L_x_3448:
        /* <DEDUP_REMOVED lines=11> */
.L_x_3451:
[----:B------:R-:W-:Y:S02]  /*38b0*/  MOV R20, UR5 ;  /* 0x0000000500147c02 */ /* 0x000fe40008000f00 */
[----:B------:R-:W-:Y:S02]  /*38c0*/  MOV R23, UR5 ;  /* 0x0000000500177c02 */ /* 0x000fe40008000f00 */
[----:B------:R-:W-:Y:S02]  /*38d0*/  ISETP.EQ.OR P1, PT, R20, UR16, P3 ;  /* 0x0000001014007c0c */ /* 0x000fe40009f22670 */
[----:B------:R-:W-:-:S11]  /*38e0*/  MOV R20, UR4 ;  /* 0x0000000400147c02 */ /* 0x000fd60008000f00 */
        /* <DEDUP_REMOVED lines=21> */
[----:B0-----:R-:W-:Y:S02]  /*3a40*/  @!P2 IMAD R22, R22, c[0x0][0x10], R20 ;  /* 0x000004001616aa24 */ /* 0x001fe400078e0214 */
[----:B------:R-:W-:-:S04]  /*3a50*/  @!P2 IMAD.MOV.U32 R20, RZ, RZ, 0x4 ;  /* 0x00000004ff14a424 */ /* 0x000fc800078e00ff */
        /* <DEDUP_REMOVED lines=44> */
.L_x_3450:
        /* <DEDUP_REMOVED lines=25> */
.L_x_3453:
[----:B------:R-:W-:Y:S05]  /*3eb0*/  BSYNC B0 ;  /* 0x0000000000007941 */ /* 0x000fea0003800000 */
.L_x_3452:
[----:B------:R-:W-:Y:S05]  /*3ec0*/  @!P2 BRA `(.L_x_3447) ;  /* 0x000002200000a947 */ /* 0x000fea0003800000 */
[----:B------:R-:W-:-:S06]  /*3ed0*/  UIADD3 UR6, UR5, 0x1, URZ ;  /* 0x0000000105067890 */ /* 0x000fcc000fffe03f */
[----:B------:R-:W-:-:S04]  /*3ee0*/  MOV R20, UR6 ;  /* 0x0000000600147c02 */ /* 0x000fc80008000f00 */
[----:B------:R-:W-:-:S13]  /*3ef0*/  ISETP.EQ.OR P2, PT, R20, UR16, P3 ;  /* 0x0000001014007c0c */ /* 0x000fda0009f42670 */
[----:B------:R-:W0:Y:S01]  /*3f00*/  @!P2 S2R R23, SR_CTAID.Y ;  /* 0x000000000017a919 */ /* 0x000e220000002600 */
[----:B------:R-:W-:Y:S01]  /*3f10*/  @!P2 MOV R21, 0x4 ;  /* 0x000000040015a802 */ /* 0x000fe20000000f00 */
[----:B0-----:R-:W-:Y:S01]  /*3f20*/  @!P2 IMAD R23, R20, c[0x0][0x10], R23 ;  /* 0x000004001417aa24 */ /* 0x001fe200078e0217 */
[----:B------:R-:W-:-:S04]  /*3f30*/  MOV R20, UR4 ;  /* 0x0000000400147c02 */ /* 0x000fc80008000f00 */
        /* <DEDUP_REMOVED lines=12> */
[----:B------:R-:W-:Y:S01]  /*4000*/  ISETP.EQ.OR P1, PT, R20, UR16, P3 ;  /* 0x0000001014007c0c */ /* 0x000fe20009f22670 */
[----:B------:R-:W-:-:S03]  /*4010*/  IMAD.U32 R20, RZ, RZ, UR4 ;  /* 0x00000004ff147e24 */ /* 0x000fc6000f8e00ff */
        /* <DEDUP_REMOVED lines=13> */
.L_x_3447:
[----:B------:R-:W-:Y:S01]  /*40f0*/  LOP3.LUT P1, RZ, R45, UR16, RZ, 0xfc, !PT ;  /* 0x000000102dff7c12 */ /* 0x000fe2000f82fcff */
[----:B------:R0:W-:Y:S01]  /*4100*/  @!P3 STS.64 [0xe0], R42 ;  /* 0x0000e02aff00b388 */ /* 0x0001e20000000a00 */
[----:B------:R-:W-:Y:S01]  /*4110*/  ISETP.EQ.U32.AND P2, PT, RZ, c[0x0][0x168], PT ;  /* 0x00005a00ff007a0c */ /* 0x000fe20003f42070 */
[----:B------:R-:W-:Y:S01]  /*4120*/  HFMA2.MMA R48, -RZ, RZ, 0, 1.1920928955078125e-07 ;  /* 0x00000002ff307435 */ /* 0x000fe200000001ff */
[----:B------:R-:W-:Y:S02]  /*4130*/  MOV R20, UR9 ;  /* 0x0000000900147c02 */ /* 0x000fe40008000f00 */
[----:B------:R-:W-:-:S13]  /*4140*/  ISETP.EQ.OR.EX P1, PT, RZ, c[0x0][0x16c], P1, P2 ;  /* 0x00005b00ff007a0c */ /* 0x000fda0000f22720 */
[----:B------:R-:W-:Y:S01]  /*4150*/  @!P1 MOV R21, 0x8 ;  /* 0x0000000800159802 */ /* 0x000fe20000000f00 */
[----:B------:R-:W-:Y:S01]  /*4160*/  @!P1 FMUL.FTZ R23, R43, c[0x0][0x1f4] ;  /* 0x00007d002b179a20 */ /* 0x000fe20000410000 */
[----:B0-----:R-:W-:Y:S01]  /*4170*/  IADD3 R43, R44, UR14, RZ ;  /* 0x0000000e2c2b7c10 */ /* 0x001fe2000fffe0ff */
        /* <DEDUP_REMOVED lines=9> */
[----:B------:R-:W-:Y:S02]  /*4210*/  FFMA.FTZ R23, R21, c[0x0][0x1f4], -R20 ;  /* 0x00007d0015177a23 */ /* 0x000fe40000010814 */
[----:B------:R-:W-:-:S05]  /*4220*/  IMAD.WIDE R20, R43, R48, c[0x0][0x178] ;  /* 0x00005e002b147625 */ /* 0x000fca00078e0230 */
[----:B------:R0:W2:Y:S04]  /*4230*/  LDG.E.U16 R22, [R20.64] ;  /* 0x0000000c14167981 */ /* 0x0000a8000c1e1500 */
[----:B------:R0:W3:Y:S02]  /*4240*/  LDG.E.U16 R42, [R20.64+0x2] ;  /* 0x0000020c142a7981 */ /* 0x0000e4000c1e1500 */
[----:B0-----:R-:W-:-:S05]  /*4250*/  IMAD.WIDE R20, R43, R48, c[0x0][0x180] ;  /* 0x000060002b147625 */ /* 0x001fca00078e0230 */
[----:B------:R0:W4:Y:S04]  /*4260*/  LDG.E.U16 R43, [R20.64] ;  /* 0x0000000c142b7981 */ /* 0x000128000c1e1500 */
[----:B------:R0:W5:Y:S01]  /*4270*/  LDG.E.U16 R48, [R20.64+0x2] ;  /* 0x0000020c14307981 */ /* 0x000162000c1e1500 */
[----:B------:R-:W-:Y:S01]  /*4280*/  FSETP.GTU.FTZ.AND P1, PT, R23, RZ, PT ;  /* 0x000000ff1700720b */ /* 0x000fe20003f3c000 */
[----:B------:R-:W-:Y:S01]  /*4290*/  UMOV UR6, 0x3f800000 ;  /* 0x3f80000000067882 */ /* 0x000fe20000000000 */
[----:B------:R-:W-:Y:S02]  /*42a0*/  ISETP.NE.AND P6, PT, RZ, UR17, PT ;  /* 0x00000011ff007c0c */ /* 0x000fe4000bfc5270 */
[--C-:B0-----:R-:W-:Y:S02]  /*42b0*/  PRMT R20, RZ, 0x5410, R41.reuse ;  /* 0x00005410ff147816 */ /* 0x101fe40000000029 */
[----:B------:R-:W-:-:S07]  /*42c0*/  PRMT R21, RZ, 0x7610, R41 ;  /* 0x00007610ff157816 */ /* 0x000fce0000000029 */
[----:B------:R-:W-:Y:S01]  /*42d0*/  VOTEU.ANY UP0, P1 ;  /* 0x00000000003f7886 */ /* 0x000fe20000800100 */
[----:B------:R-:W-:Y:S01]  /*42e0*/  PLOP3.LUT P1, PT, PT, PT, UP0, 0x80, 0x0 ;  /* 0x000000000000781c */ /* 0x000fe20003f2f008 */
[----:B------:R-:W-:Y:S02]  /*42f0*/  FADD.FTZ R20, R20, -UR5 ;  /* 0x8000000514147e21 */ /* 0x000fe40008010000 */
[----:B------:R-:W-:-:S10]  /*4300*/  FADD.FTZ R21, R21, -UR5 ;  /* 0x8000000515157e21 */ /* 0x000fd40008010000 */
[----:B------:R-:W-:-:S06]  /*4310*/  @P1 FADD.FTZ R23, R23, c[0x0][0x188] ;  /* 0x0000620017171621 */ /* 0x000fcc0000010000 */
[----:B------:R-:W0:Y:S02]  /*4320*/  @P1 MUFU.RSQ R23, R23 ;  /* 0x0000001700171308 */ /* 0x000e240000001400 */
[----:B0-----:R-:W0:Y:S02]  /*4330*/  @P1 R2UR UR7, R23 ;  /* 0x00000000170713c2 */ /* 0x001e2400000e0000 */
[----:B0-----:R-:W-:Y:S02]  /*4340*/  @UP0 UMOV UR6, UR7 ;  /* 0x0000000700060c82 */ /* 0x001fe40008000000 */
[----:B------:R-:W-:Y:S02]  /*4350*/  FMUL.FTZ R20, R20, UR6 ;  /* 0x0000000614147c20 */ /* 0x000fe40008410000 */
[----:B------:R-:W-:Y:S01]  /*4360*/  FMUL.FTZ R21, R21, UR6 ;  /* 0x0000000615157c20 */ /* 0x000fe20008410000 */
[----:B--2---:R-:W-:Y:S02]  /*4370*/  PRMT R41, RZ, 0x5410, R22 ;  /* 0x00005410ff297816 */ /* 0x004fe40000000016 */
[----:B---3--:R-:W-:-:S02]  /*4380*/  PRMT R42, RZ, 0x5410, R42 ;  /* 0x00005410ff2a7816 */ /* 0x008fc4000000002a */
[----:B----4-:R-:W-:Y:S02]  /*4390*/  PRMT R43, RZ, 0x5410, R43 ;  /* 0x00005410ff2b7816 */ /* 0x010fe4000000002b */
[----:B-----5:R-:W-:-:S03]  /*43a0*/  PRMT R48, RZ, 0x5410, R48 ;  /* 0x00005410ff307816 */ /* 0x020fc60000000030 */
[----:B------:R-:W-:Y:S02]  /*43b0*/  FFMA.FTZ R75, R41, R20, R43 ;  /* 0x00000014294b7223 */ /* 0x000fe4000001002b */
        /* <DEDUP_REMOVED lines=12> */
.L_x_3454:
[----:B------:R-:W-:Y:S01]  /*4480*/  BSSY B0, `(.L_x_3455) ;  /* 0x000000d000007945 */ /* 0x000fe20003800000 */
[----:B------:R-:W-:Y:S05]  /*4490*/  @!P0 BRA `(.L_x_3456) ;  /* 0x000000b000008947 */ /* 0x000fea0003800000 */
[----:B------:R-:W-:Y:S02]  /*44a0*/  SHF.R.S32.HI R20, RZ, 0x1f, R2 ;  /* 0x0000001fff147819 */ /* 0x000fe40000011402 */
[----:B------:R-:W-:Y:S02]  /*44b0*/  F2FP.BF16.PACK_AB R75, R21, R75 ;  /* 0x0000004b154b723e */ /* 0x000fe400000010ff */
[----:B------:R-:W-:Y:S01]  /*44c0*/  MOV R21, R19 ;  /* 0x0000001300157202 */ /* 0x000fe20000000f00 */
[----:B------:R-:W-:Y:S01]  /*44d0*/  IMAD R22, R20, c[0x0][0x1c0], RZ ;  /* 0x0000700014167a24 */ /* 0x000fe200078e02ff */
[----:B------:R-:W-:-:S03]  /*44e0*/  MOV R20, R16 ;  /* 0x0000001000147202 */ /* 0x000fc60000000f00 */
[C---:B------:R-:W-:Y:S02]  /*44f0*/  IMAD R22, R2.reuse, c[0x0][0x1c4], R22 ;  /* 0x0000710002167a24 */ /* 0x040fe400078e0216 */
[----:B------:R-:W-:-:S04]  /*4500*/  IMAD.WIDE.U32 R20, R2, c[0x0][0x1c0], R20 ;  /* 0x0000700002147a25 */ /* 0x000fc800078e0014 */
[----:B------:R-:W-:Y:S01]  /*4510*/  IMAD.IADD R21, R21, 0x1, R22 ;  /* 0x0000000115157824 */ /* 0x000fe200078e0216 */
[----:B------:R-:W-:-:S04]  /*4520*/  LEA R22, P1, R20, c[0x0][0x160], 0x1 ;  /* 0x0000580014167a11 */ /* 0x000fc800078208ff */
[----:B------:R-:W-:-:S05]  /*4530*/  LEA.HI.X R23, R20, c[0x0][0x164], R21, 0x1, P1 ;  /* 0x0000590014177a11 */ /* 0x000fca00008f0c15 */
[----:B------:R0:W-:Y:S04]  /*4540*/  STG.E [R22.64], R75 ;  /* 0x0000004b16007986 */ /* 0x0001e8000c10190c */
.L_x_3456:
[----:B------:R-:W-:Y:S05]  /*4550*/  BSYNC B0 ;  /* 0x0000000000007941 */ /* 0x000fea0003800000 */
.L_x_3455:
[--C-:B------:R-:W-:Y:S02]  /*4560*/  PRMT R20, RZ, 0x5410, R39.reuse ;  /* 0x00005410ff147816 */ /* 0x100fe40000000027 */
[----:B------:R-:W-:Y:S02]  /*4570*/  PRMT R39, RZ, 0x7610, R39 ;  /* 0x00007610ff277816 */ /* 0x000fe40000000027 */
[----:B0-----:R-:W-:Y:S01]  /*4580*/  IADD3 R23, R2, 0x10, RZ ;  /* 0x0000001002177810 */ /* 0x001fe20007ffe0ff */
        /* <DEDUP_REMOVED lines=20> */
.L_x_3457:
        /* <DEDUP_REMOVED lines=12> */
.L_x_3459:
[----:B------:R-:W-:Y:S05]  /*4790*/  BSYNC B0 ;  /* 0x0000000000007941 */ /* 0x000fea0003800000 */
.L_x_3458:
        /* <DEDUP_REMOVED lines=23> */
.L_x_3460:
        /* <DEDUP_REMOVED lines=12> */
.L_x_3462:
[----:B------:R-:W-:Y:S05]  /*49d0*/  BSYNC B0 ;  /* 0x0000000000007941 */ /* 0x000fea0003800000 */
.L_x_3461:
[--C-:B------:R-:W-:Y:S02]  /*49e0*/  PRMT R20, RZ, 0x5410, R0.reuse ;  /* 0x00005410ff147816 */ /* 0x100fe40000000000 */
[----:B------:R-:W-:Y:S02]  /*49f0*/  PRMT R0, RZ, 0x7610, R0 ;  /* 0x00007610ff007816 */ /* 0x000fe40000000000 */
[----:B0-----:R-:W-:Y:S01]  /*4a00*/  IADD3 R22, R2, 0x30, RZ ;  /* 0x0000003002167810 */ /* 0x001fe20007ffe0ff */
        /* <DEDUP_REMOVED lines=22> */
.L_x_3463:
        /* <DEDUP_REMOVED lines=12> */
.L_x_3465:
[----:B------:R-:W-:Y:S05]  /*4c30*/  BSYNC B0 ;  /* 0x0000000000007941 */ /* 0x000fea0003800000 */
.L_x_3464:
        /* <DEDUP_REMOVED lines=25> */
.L_x_3466:
[----:B------:R-:W-:Y:S01]  /*4dd0*/  BSSY B0, `(.L_x_3467) ;  /* 0x000000c000007945 */ /* 0x000fe20003800000 */
[----:B------:R-:W-:Y:S05]  /*4de0*/  @P1 BRA `(.L_x_3468) ;  /* 0x000000a000001947 */ /* 0x000fea0003800000 */
[----:B------:R-:W-:Y:S01]  /*4df0*/  IMAD R22, R21, c[0x0][0x1c0], RZ ;  /* 0x0000700015167a24 */ /* 0x000fe200078e02ff */
[----:B------:R-:W-:Y:S01]  /*4e00*/  MOV R21, R19 ;  /* 0x0000001300157202 */ /* 0x000fe20000000f00 */
[----:B------:R-:W-:Y:S01]  /*4e10*/  IMAD.MOV.U32 R20, RZ, RZ, R16 ;  /* 0x000000ffff147224 */ /* 0x000fe200078e0010 */
[----:B------:R-:W-:Y:S01]  /*4e20*/  F2FP.BF16.PACK_AB R0, R38, R0 ;  /* 0x000000002600723e */ /* 0x000fe200000010ff */
[C---:B------:R-:W-:Y:S02]  /*4e30*/  IMAD R22, R23.reuse, c[0x0][0x1c4], R22 ;  /* 0x0000710017167a24 */ /* 0x040fe400078e0216 */
[----:B------:R-:W-:-:S05]  /*4e40*/  IMAD.WIDE.U32 R20, R23, c[0x0][0x1c0], R20 ;  /* 0x0000700017147a25 */ /* 0x000fca00078e0014 */
[----:B------:R-:W-:Y:S02]  /*4e50*/  IADD3 R21, R21, R22, RZ ;  /* 0x0000001615157210 */ /* 0x000fe40007ffe0ff */
[----:B------:R-:W-:-:S04]  /*4e60*/  LEA R22, P1, R20, c[0x0][0x160], 0x1 ;  /* 0x0000580014167a11 */ /* 0x000fc800078208ff */
[----:B------:R-:W-:-:S05]  /*4e70*/  LEA.HI.X R23, R20, c[0x0][0x164], R21, 0x1, P1 ;  /* 0x0000590014177a11 */ /* 0x000fca00008f0c15 */
[----:B------:R0:W-:Y:S04]  /*4e80*/  STG.E [R22.64], R0 ;  /* 0x0000000016007986 */ /* 0x0001e8000c10190c */
.L_x_3468:
[----:B------:R-:W-:Y:S05]  /*4e90*/  BSYNC B0 ;  /* 0x0000000000007941 */ /* 0x000fea0003800000 */
.L_x_3467:
        /* <DEDUP_REMOVED lines=21> */
[----:B------:R-:W-:Y:S01]  /*4ff0*/  ISETP.GT.U32.OR P3, PT, R45, 0x2ff, P3 ;  /* 0x000002ff2d00780c */ /* 0x000fe20001f64470 */
        /* <DEDUP_REMOVED lines=14> */
.L_x_3469:
        /* <DEDUP_REMOVED lines=12> */
.L_x_3471:
[----:B------:R-:W-:Y:S05]  /*51a0*/  BSYNC B0 ;  /* 0x0000000000007941 */ /* 0x000fea0003800000 */
.L_x_3470:
        /* <DEDUP_REMOVED lines=13> */
.L_x_3472:
        /* <DEDUP_REMOVED lines=12> */
.L_x_3474:
[----:B------:R-:W-:Y:S05]  /*5340*/  BSYNC B0 ;  /* 0x0000000000007941 */ /* 0x000fea0003800000 */
.L_x_3473:
        /* <DEDUP_REMOVED lines=29> */
.L_x_3475:
        /* <DEDUP_REMOVED lines=12> */
.L_x_3477:
[----:B------:R-:W-:Y:S05]  /*55e0*/  BSYNC B0 ;  /* 0x0000000000007941 */ /* 0x000fea0003800000 */
.L_x_3476:
        /* <DEDUP_REMOVED lines=17> */
.L_x_3478:
        /* <DEDUP_REMOVED lines=12> */
.L_x_3480:
[----:B------:R-:W-:Y:S05]  /*57c0*/  BSYNC B0 ;  /* 0x0000000000007941 */ /* 0x000fea0003800000 */
.L_x_3479:
        /* <DEDUP_REMOVED lines=33> */
.L_x_3481:
        /* <DEDUP_REMOVED lines=12> */
.L_x_3483:
[----:B------:R-:W-:Y:S05]  /*5aa0*/  BSYNC B0 ;  /* 0x0000000000007941 */ /* 0x000fea0003800000 */
.L_x_3482:
        /* <DEDUP_REMOVED lines=13> */
.L_x_3484:
[----:B------:R-:W-:Y:S01]  /*5b80*/  BSSY B0, `(.L_x_3485) ;  /* 0x000000c000007945 */ /* 0x000fe20003800000 */
[----:B------:R-:W-:Y:S05]  /*5b90*/  @P4 BRA `(.L_x_3486) ;  /* 0x000000a000004947 */ /* 0x000fea0003800000 */
[----:B------:R-:W-:Y:S01]  /*5ba0*/  IMAD R4, R20, c[0x0][0x1c0], RZ ;  /* 0x0000700014047a24 */ /* 0x000fe200078e02ff */
[----:B------:R-:W-:Y:S02]  /*5bb0*/  F2FP.BF16.PACK_AB R0, R3, R0 ;  /* 0x000000000300723e */ /* 0x000fe400000010ff */
[----:B------:R-:W-:Y:S01]  /*5bc0*/  MOV R5, R19 ;  /* 0x0000001300057202 */ /* 0x000fe20000000f00 */
[----:B------:R-:W-:Y:S01]  /*5bd0*/  IMAD R3, R72, c[0x0][0x1c4], R4 ;  /* 0x0000710048037a24 */ /* 0x000fe200078e0204 */
[----:B------:R-:W-:-:S05]  /*5be0*/  MOV R4, R16 ;  /* 0x0000001000047202 */ /* 0x000fca0000000f00 */
[----:B------:R-:W-:-:S04]  /*5bf0*/  IMAD.WIDE.U32 R4, R72, c[0x0][0x1c0], R4 ;  /* 0x0000700048047a25 */ /* 0x000fc800078e0004 */
[----:B------:R-:W-:Y:S01]  /*5c00*/  IMAD.IADD R3, R5, 0x1, R3 ;  /* 0x0000000105037824 */ /* 0x000fe200078e0203 */
[----:B0-----:R-:W-:-:S04]  /*5c10*/  LEA R6, P3, R4, c[0x0][0x160], 0x1 ;  /* 0x0000580004067a11 */ /* 0x001fc800078608ff */
[----:B------:R-:W-:-:S05]  /*5c20*/  LEA.HI.X R7, R4, c[0x0][0x164], R3, 0x1, P3 ;  /* 0x0000590004077a11 */ /* 0x000fca00018f0c03 */
[----:B------:R0:W-:Y:S04]  /*5c30*/  STG.E [R6.64], R0 ;  /* 0x0000000006007986 */ /* 0x0001e8000c10190c */
.L_x_3486:
[----:B------:R-:W-:Y:S05]  /*5c40*/  BSYNC B0 ;  /* 0x0000000000007941 */ /* 0x000fea0003800000 */
.L_x_3485:
        /* <DEDUP_REMOVED lines=28> */
.L_x_3487:
        /* <DEDUP_REMOVED lines=12> */
.L_x_3489:
[----:B------:R-:W-:Y:S05]  /*5ed0*/  BSYNC B0 ;  /* 0x0000000000007941 */ /* 0x000fea0003800000 */
.L_x_3488:
        /* <DEDUP_REMOVED lines=17> */
.L_x_3490:
        /* <DEDUP_REMOVED lines=12> */
.L_x_3492:
[----:B------:R-:W-:Y:S05]  /*60b0*/  BSYNC B0 ;  /* 0x0000000000007941 */ /* 0x000fea0003800000 */
.L_x_3491:
[----:B------:R-:W-:Y:S01]  /*60c0*/  ISETP.GE.U32.AND P1, PT, R68, c[0x0][0x1c8], PT ;  /* 0x0000720044007a0c */ /* 0x000fe20003f26070 */
[----:B------:R-:W-:Y:S01]  /*60d0*/  FADD.FTZ R10, R10, -UR5 ;  /* 0x800000050a0a7e21 */ /* 0x000fe20008010000 */
[----:B------:R-:W-:Y:S01]  /*60e0*/  SHF.R.S32.HI R21, RZ, 0x1f, R68 ;  /* 0x0000001fff157819 */ /* 0x000fe20000011444 */
[----:B------:R-:W-:Y:S01]  /*60f0*/  FADD.FTZ R11, R11, -UR5 ;  /* 0x800000050b0b7e21 */ /* 0x000fe20008010000 */
[--C-:B------:R-:W-:Y:S01]  /*6100*/  PRMT R56, RZ, 0x5410, R12.reuse ;  /* 0x00005410ff387816 */ /* 0x100fe2000000000c */
[----:B------:R-:W-:Y:S01]  /*6110*/  FMUL.FTZ R10, R10, UR6 ;  /* 0x000000060a0a7c20 */ /* 0x000fe20008410000 */
[----:B------:R-:W-:Y:S01]  /*6120*/  PRMT R20, RZ, 0x7610, R12 ;  /* 0x00007610ff147816 */ /* 0x000fe2000000000c */
[----:B------:R-:W-:Y:S01]  /*6130*/  FMUL.FTZ R11, R11, UR6 ;  /* 0x000000060b0b7c20 */ /* 0x000fe20008410000 */
        /* <DEDUP_REMOVED lines=30> */
[----:B------:R-:W-:Y:S01]  /*6320*/  ISETP.GE.AND.EX P1, PT, R21, c[0x0][0x1cc], PT, P1 ;  /* 0x0000730015007a0c */ /* 0x000fe20003f26310 */
[----:B------:R-:W-:Y:S01]  /*6330*/  FADD.FTZ R22, R22, -UR5 ;  /* 0x8000000516167e21 */ /* 0x000fe20008010000 */
[----:B------:R-:W-:Y:S01]  /*6340*/  PRMT R38, RZ, 0x5410, R36 ;  /* 0x00005410ff267816 */ /* 0x000fe20000000024 */
[----:B------:R-:W-:Y:S01]  /*6350*/  FADD.FTZ R23, R23, -UR5 ;  /* 0x8000000517177e21 */ /* 0x000fe20008010000 */
[----:B------:R-:W-:Y:S01]  /*6360*/  PRMT R21, RZ, 0x5410, R37 ;  /* 0x00005410ff157816 */ /* 0x000fe20000000025 */
[----:B------:R-:W-:Y:S01]  /*6370*/  FMUL.FTZ R56, R56, UR6 ;  /* 0x0000000638387c20 */ /* 0x000fe20008410000 */
[----:B------:R-:W-:Y:S01]  /*6380*/  ISETP.GE.U32.AND P2, PT, R67, c[0x0][0x1c8], PT ;  /* 0x0000720043007a0c */ /* 0x000fe20003f46070 */
[----:B------:R-:W-:Y:S01]  /*6390*/  FADD.FTZ R38, R38, -UR5 ;  /* 0x8000000526267e21 */ /* 0x000fe20008010000 */
[----:B------:R-:W-:Y:S01]  /*63a0*/  SHF.R.S32.HI R75, RZ, 0x1f, R67 ;  /* 0x0000001fff4b7819 */ /* 0x000fe20000011443 */
[----:B------:R-:W-:Y:S01]  /*63b0*/  FADD.FTZ R21, R21, -UR5 ;  /* 0x8000000515157e21 */ /* 0x000fe20008010000 */
[----:B------:R-:W-:Y:S01]  /*63c0*/  ISETP.GT.U32.OR P1, PT, R45, 0x2ff, P1 ;  /* 0x000002ff2d00780c */ /* 0x000fe20000f24470 */
[----:B------:R-:W-:Y:S01]  /*63d0*/  FMUL.FTZ R53, R53, UR6 ;  /* 0x0000000635357c20 */ /* 0x000fe20008410000 */
[----:B------:R-:W-:Y:S01]  /*63e0*/  ISETP.GE.AND.EX P2, PT, R75, c[0x0][0x1cc], PT, P2 ;  /* 0x000073004b007a0c */ /* 0x000fe20003f46320 */
[----:B------:R-:W-:-:S02]  /*63f0*/  FMUL.FTZ R52, R52, UR6 ;  /* 0x0000000634347c20 */ /* 0x000fc40008410000 */
[----:B------:R-:W-:Y:S01]  /*6400*/  FMUL.FTZ R40, R40, UR6 ;  /* 0x0000000628287c20 */ /* 0x000fe20008410000 */
[----:B------:R-:W-:Y:S01]  /*6410*/  ISETP.GT.U32.OR P2, PT, R45, 0x2ff, P2 ;  /* 0x000002ff2d00780c */ /* 0x000fe20001744470 */
        /* <DEDUP_REMOVED lines=46> */
.L_x_3493:
[----:B------:R-:W-:Y:S01]  /*6700*/  BSSY B0, `(.L_x_3494) ;  /* 0x000000d000007945 */ /* 0x000fe20003800000 */
[----:B------:R-:W-:Y:S05]  /*6710*/  @P1 BRA `(.L_x_3495) ;  /* 0x000000b000001947 */ /* 0x000fea0003800000 */
[----:B------:R-:W-:Y:S02]  /*6720*/  SHF.R.S32.HI R11, RZ, 0x1f, R68 ;  /* 0x0000001fff0b7819 */ /* 0x000fe40000011444 */
[----:B------:R-:W-:Y:S02]  /*6730*/  F2FP.BF16.PACK_AB R69, R69, R10 ;  /* 0x0000000a4545723e */ /* 0x000fe400000010ff */
[----:B------:R-:W-:Y:S01]  /*6740*/  MOV R10, R16 ;  /* 0x00000010000a7202 */ /* 0x000fe20000000f00 */
        /* <DEDUP_REMOVED lines=8> */
.L_x_3495:
[----:B------:R-:W-:Y:S05]  /*67d0*/  BSYNC B0 ;  /* 0x0000000000007941 */ /* 0x000fea0003800000 */
.L_x_3494:
        /* <DEDUP_REMOVED lines=12> */
.L_x_3496:
        /* <DEDUP_REMOVED lines=12> */
.L_x_3498:
[----:B------:R-:W-:Y:S05]  /*6960*/  BSYNC B0 ;  /* 0x0000000000007941 */ /* 0x000fea0003800000 */
.L_x_3497:
        /* <DEDUP_REMOVED lines=34> */
.L_x_3499:
        /* <DEDUP_REMOVED lines=12> */
.L_x_3501:
[----:B------:R-:W-:Y:S05]  /*6c50*/  BSYNC B0 ;  /* 0x0000000000007941 */ /* 0x000fea0003800000 */
.L_x_3500:
        /* <DEDUP_REMOVED lines=13> */
.L_x_3502:
        /* <DEDUP_REMOVED lines=12> */
.L_x_3504:
[----:B------:R-:W-:Y:S05]  /*6df0*/  BSYNC B0 ;  /* 0x0000000000007941 */ /* 0x000fea0003800000 */
.L_x_3503:
        /* <DEDUP_REMOVED lines=12> */
.L_x_3505:
        /* <DEDUP_REMOVED lines=9> */
[----:B0-----:R-:W-:-:S04]  /*6f50*/  LEA R14, P3, R10, c[0x0][0x160], 0x1 ;  /* 0x000058000a0e7a11 */ /* 0x001fc800078608ff */
[----:B------:R-:W-:-:S05]  /*6f60*/  LEA.HI.X R15, R10, c[0x0][0x164], R13, 0x1, P3 ;  /* 0x000059000a0f7a11 */ /* 0x000fca00018f0c0d */
[----:B------:R0:W-:Y:S04]  /*6f70*/  STG.E [R14.64], R40 ;  /* 0x000000280e007986 */ /* 0x0001e8000c10190c */
.L_x_3507:
[----:B------:R-:W-:Y:S05]  /*6f80*/  BSYNC B0 ;  /* 0x0000000000007941 */ /* 0x000fea0003800000 */
.L_x_3506:
        /* <DEDUP_REMOVED lines=30> */
.L_x_3508:
        /* <DEDUP_REMOVED lines=12> */
.L_x_3510:
[----:B------:R-:W-:Y:S05]  /*7230*/  BSYNC B0 ;  /* 0x0000000000007941 */ /* 0x000fea0003800000 */
.L_x_3509:
        /* <DEDUP_REMOVED lines=13> */
.L_x_3511:
        /* <DEDUP_REMOVED lines=12> */
.L_x_3513:
[----:B------:R-:W-:Y:S05]  /*73d0*/  BSYNC B0 ;  /* 0x0000000000007941 */ /* 0x000fea0003800000 */
.L_x_3512:
        /* <DEDUP_REMOVED lines=12> */
.L_x_3514:
        /* <DEDUP_REMOVED lines=12> */
.L_x_3516:
[----:B------:R-:W-:Y:S05]  /*7560*/  BSYNC B0 ;  /* 0x0000000000007941 */ /* 0x000fea0003800000 */
.L_x_3515:
        /* <DEDUP_REMOVED lines=34> */
.L_x_3517:
        /* <DEDUP_REMOVED lines=12> */
.L_x_3519:
[----:B------:R-:W-:Y:S05]  /*7850*/  BSYNC B0 ;  /* 0x0000000000007941 */ /* 0x000fea0003800000 */
.L_x_3518:
        /* <DEDUP_REMOVED lines=13> */
.L_x_3520:
        /* <DEDUP_REMOVED lines=12> */
.L_x_3522:
[----:B------:R-:W-:Y:S05]  /*79f0*/  BSYNC B0 ;  /* 0x0000000000007941 */ /* 0x000fea0003800000 */
.L_x_3521:
        /* <DEDUP_REMOVED lines=12> */
.L_x_3523:
        /* <DEDUP_REMOVED lines=12> */
.L_x_3525:
[----:B------:R-:W-:Y:S05]  /*7b80*/  BSYNC B0 ;  /* 0x0000000000007941 */ /* 0x000fea0003800000 */
.L_x_3524:
[----:B------:R-:W-:Y:S02]  /*7b90*/  PRMT R0, RZ, 0x7610, R30 ;  /* 0x00007610ff007816 */ /* 0x000fe4000000001e */
[----:B0-----:R-:W-:Y:S02]  /*7ba0*/  PRMT R3, RZ, 0x7610, R31 ;  /* 0x00007610ff037816 */ /* 0x001fe4000000001f */
        /* <DEDUP_REMOVED lines=28> */
.L_x_3526:
[----:B------:R-:W-:Y:S01]  /*7d70*/  BSSY B0, `(.L_x_3527) ;  /* 0x000000c000007945 */ /* 0x000fe20003800000 */
[----:B------:R-:W-:Y:S05]  /*7d80*/  @P2 BRA `(.L_x_3528) ;  /* 0x000000a000002947 */ /* 0x000fea0003800000 */
[----:B------:R-:W-:Y:S01]  /*7d90*/  MOV R4, R16 ;  /* 0x0000001000047202 */ /* 0x000fe20000000f00 */
[----:B------:R-:W-:Y:S01]  /*7da0*/  IMAD R10, R20, c[0x0][0x1c0], RZ ;  /* 0x00007000140a7a24 */ /* 0x000fe200078e02ff */
[----:B------:R-:W-:Y:S02]  /*7db0*/  MOV R5, R19 ;  /* 0x0000001300057202 */ /* 0x000fe40000000f00 */
[----:B------:R-:W-:Y:S01]  /*7dc0*/  F2FP.BF16.PACK_AB R7, R6, R7 ;  /* 0x000000070607723e */ /* 0x000fe200000010ff */
[C---:B------:R-:W-:Y:S02]  /*7dd0*/  IMAD R11, R57.reuse, c[0x0][0x1c4], R10 ;  /* 0x00007100390b7a24 */ /* 0x040fe400078e020a */
[----:B------:R-:W-:-:S04]  /*7de0*/  IMAD.WIDE.U32 R4, R57, c[0x0][0x1c0], R4 ;  /* 0x0000700039047a25 */ /* 0x000fc800078e0004 */
[----:B------:R-:W-:Y:S01]  /*7df0*/  IMAD.IADD R11, R5, 0x1, R11 ;  /* 0x00000001050b7824 */ /* 0x000fe200078e020b */
[----:B------:R-:W-:-:S04]  /*7e00*/  LEA R10, P2, R4, c[0x0][0x160], 0x1 ;  /* 0x00005800040a7a11 */ /* 0x000fc800078408ff */
[----:B------:R-:W-:-:S05]  /*7e10*/  LEA.HI.X R11, R4, c[0x0][0x164], R11, 0x1, P2 ;  /* 0x00005900040b7a11 */ /* 0x000fca00010f0c0b */
[----:B------:R0:W-:Y:S04]  /*7e20*/  STG.E [R10.64], R7 ;  /* 0x000000070a007986 */ /* 0x0001e8000c10190c */
.L_x_3528:
[----:B------:R-:W-:Y:S05]  /*7e30*/  BSYNC B0 ;  /* 0x0000000000007941 */ /* 0x000fea0003800000 */
.L_x_3527:
        /* <DEDUP_REMOVED lines=13> */
.L_x_3529:
        /* <DEDUP_REMOVED lines=12> */
.L_x_3531:
[----:B------:R-:W-:Y:S05]  /*7fd0*/  BSYNC B0 ;  /* 0x0000000000007941 */ /* 0x000fea0003800000 */
.L_x_3530:
        /* <DEDUP_REMOVED lines=12> */
.L_x_3532:
        /* <DEDUP_REMOVED lines=12> */
.L_x_3534:
[----:B------:R-:W-:Y:S05]  /*8160*/  BSYNC B0 ;  /* 0x0000000000007941 */ /* 0x000fea0003800000 */
.L_x_3533:
[----:B0-----:R-:W-:Y:S02]  /*8170*/  PRMT R3, RZ, 0x7610, R34 ;  /* 0x00007610ff037816 */ /* 0x001fe40000000022 */
[----:B------:R-:W-:Y:S02]  /*8180*/  PRMT R6, RZ, 0x7610, R36 ;  /* 0x00007610ff067816 */ /* 0x000fe40000000024 */
        /* <DEDUP_REMOVED lines=21> */
[C-C-:B------:R-:W-:Y:S01]  /*82e0*/  FFMA.FTZ R9, R42.reuse, R3, R48.reuse ;  /* 0x000000032a097223 */ /* 0x140fe20000010030 */
[----:B------:R-:W-:Y:S01]  /*82f0*/  SHF.R.S32.HI R15, RZ, 0x1f, R47 ;  /* 0x0000001fff0f7819 */ /* 0x000fe2000001142f */
[C---:B------:R-:W-:Y:S01]  /*8300*/  FFMA.FTZ R3, R42.reuse, R11, R48 ;  /* 0x0000000b2a037223 */ /* 0x040fe20000010030 */
[----:B------:R-:W-:Y:S01]  /*8310*/  SHF.R.S32.HI R14, RZ, 0x1f, R46 ;  /* 0x0000001fff0e7819 */ /* 0x000fe2000001142e */
[--C-:B------:R-:W-:Y:S01]  /*8320*/  FFMA.FTZ R8, R42, R7, R48.reuse ;  /* 0x000000072a087223 */ /* 0x100fe20000010030 */
[----:B------:R-:W-:Y:S01]  /*8330*/  ISETP.GE.AND.EX P5, PT, R24, c[0x0][0x1cc], PT, P5 ;  /* 0x0000730018007a0c */ /* 0x000fe20003fa6350 */
[C-C-:B------:R-:W-:Y:S01]  /*8340*/  FFMA.FTZ R0, R42.reuse, R13, R48.reuse ;  /* 0x0000000d2a007223 */ /* 0x140fe20000010030 */
        /* <DEDUP_REMOVED lines=21> */
.L_x_3535:
        /* <DEDUP_REMOVED lines=12> */
.L_x_3537:
[----:B------:R-:W-:Y:S05]  /*8560*/  BSYNC B0 ;  /* 0x0000000000007941 */ /* 0x000fea0003800000 */
.L_x_3536:
        /* <DEDUP_REMOVED lines=11> */
.L_x_3538:
        /* <DEDUP_REMOVED lines=12> */
.L_x_3540:
[----:B------:R-:W-:Y:S05]  /*86e0*/  BSYNC B0 ;  /* 0x0000000000007941 */ /* 0x000fea0003800000 */
.L_x_3539:
        /* <DEDUP_REMOVED lines=11> */
.L_x_3541:
        /* <DEDUP_REMOVED lines=12> */
.L_x_3543:
[----:B------:R-:W-:Y:S05]  /*8860*/  BSYNC B0 ;  /* 0x0000000000007941 */ /* 0x000fea0003800000 */
.L_x_3542:
        /* <DEDUP_REMOVED lines=11> */
.L_x_3544:
        /* <DEDUP_REMOVED lines=12> */
.L_x_3546:
[----:B------:R-:W-:Y:S05]  /*89e0*/  BSYNC B0 ;  /* 0x0000000000007941 */ /* 0x000fea0003800000 */
.L_x_3545:
        /* <DEDUP_REMOVED lines=11> */
.L_x_3547:
        /* <DEDUP_REMOVED lines=12> */
.L_x_3549:
[----:B------:R-:W-:Y:S05]  /*8b60*/  BSYNC B0 ;  /* 0x0000000000007941 */ /* 0x000fea0003800000 */
.L_x_3548:
[----:B------:R-:W-:Y:S02]  /*8b70*/  ULDC UR5, c[0x0][0x10] ;  /* 0x0000040000057ab9 */ /* 0x000fe40000000800 */
[----:B------:R-:W-:Y:S02]  /*8b80*/  UIADD3 UR9, UR9, UR5, URZ ;  /* 0x0000000509097290 */ /* 0x000fe4000fffe03f */
[----:B------:R-:W-:Y:S02]  /*8b90*/  UIADD3 UR4, UR4, 0x1, URZ ;  /* 0x0000000104047890 */ /* 0x000fe4000fffe03f */
[----:B------:R-:W-:-:S06]  /*8ba0*/  UISETP.GE.AND UP0, UPT, UR9, UR8, UPT ;  /* 0x000000080900728c */ /* 0x000fcc000bf06270 */
[----:B------:R-:W-:-:S13]  /*8bb0*/  PLOP3.LUT P1, PT, PT, PT, UP0, 0x80, 0x0 ;  /* 0x000000000000781c */ /* 0x000fda0003f2f008 */
[----:B------:R-:W-:Y:S01]  /*8bc0*/  @P1 CALL.REL.NOINC `(.L_x_3550) ;  /* 0x0000001000001944 */ /* 0x000fe20003c00000 */
[----:B------:R-:W-:Y:S05]  /*8bd0*/  BRA `(.L_x_3551) ;  /* 0xffff77b000007947 */ /* 0x000fea000383ffff */
.L_x_3550:
[----:B------:R-:W-:Y:S05]  /*8be0*/  EXIT ;  /* 0x000000000000794d */ /* 0x000fea0003800000 */
.L_x_3552:
        /* <DEDUP_REMOVED lines=9> */
.L_x_5193:


//--------------------- .text._Z35group_norm_nhwc_fwd_one_pass_kernelI11Bf16IOFp16WLi64ELi96ELi768EEv26Group_norm_nhwc_fwd_params --------------------------
	.section	.text._Z35group_norm_nhwc_fwd_one_pass_kernelI11Bf16IOFp16WLi64ELi96ELi768EEv26Group_norm_nhwc_fwd_params,"ax",@progbits
	.sectioninfo	@"SHI_REGISTERS=40"
	.align	128
        .global         _Z35group_norm_nhwc_fwd_one_pass_kernelI11Bf16IOFp16WLi64ELi96ELi768EEv26Group_norm_nhwc_fwd_params
        .type           _Z35group_norm_nhwc_fwd_one_pass_kernelI11Bf16IOFp16WLi64ELi96ELi768EEv26Group_norm_nhwc_fwd_params,@function
        .size           _Z35group_norm_nhwc_fwd_one_pass_kernelI11Bf16IOFp16WLi64ELi96ELi768EEv26Group_norm_nhwc_fwd_params,(.L_x_5194 - _Z35group_norm_nhwc_fwd_one_pass_kernelI11Bf16IOFp16WLi64ELi96ELi768EEv26Group_norm_nhwc_fwd_params)
        .other          _Z35group_norm_nhwc_fwd_one_pass_kernelI11Bf16IOFp16WLi64ELi96ELi768EEv26Group_norm_nhwc_fwd_params,@"STO_CUDA_ENTRY STV_DEFAULT"
_Z35group_norm_nhwc_fwd_one_pass_kernelI11Bf16IOFp16WLi64ELi96ELi768EEv26Group_norm_nhwc_fwd_params:
.text._Z35group_norm_nhwc_fwd_one_pass_kernelI11Bf16IOFp16WLi64ELi96ELi768EEv26Group_norm_nhwc_fwd_params:
        /* <DEDUP_REMOVED lines=28> */
.L_x_3575:
        /* <DEDUP_REMOVED lines=201> */
.L_x_3554:
[----:B------:R-:W-:Y:S05]  /*0e50*/  BSYNC B0 ;  /* 0x0000000000007941 */ /* 0x000fea0003800000 */
.L_x_3553:
        /* <DEDUP_REMOVED lines=25> */
.L_x_3557:
[----:B------:R-:W2:Y:S01]  /*0ff0*/  LDG.E.STRONG.GPU R12, [R10.64] ;  /* 0x000000060a0c7981 */ /* 0x000ea2000c1ef900 */
[----:B------:R-:W-:Y:S01]  /*1000*/  YIELD ;  /* 0x0000000000007946 */ /* 0x000fe20003800000 */
[----:B--2---:R-:W-:Y:S01]  /*1010*/  ISETP.NE.AND P1, PT, R12, R13, PT ;  /* 0x0000000d0c00720c */ /* 0x004fe20003f25270 */
[----:B------:R-:W-:-:S12]  /*1020*/  CCTL.IVALL ;  /* 0x00000000ff00798f */ /* 0x000fd80002000000 */
[----:B------:R-:W-:Y:S05]  /*1030*/  @P1 BRA `(.L_x_3557) ;  /* 0xffffffb000001947 */ /* 0x000fea000383ffff */
.L_x_3556:
        /* <DEDUP_REMOVED lines=11> */
.L_x_3559:
        /* <DEDUP_REMOVED lines=59> */
.L_x_3558:
        /* <DEDUP_REMOVED lines=19> */
.L_x_3561:
[----:B------:R-:W-:Y:S05]  /*15d0*/  BSYNC B0 ;  /* 0x0000000000007941 */ /* 0x000fea0003800000 */
.L_x_3560:
        /* <DEDUP_REMOVED lines=30> */
.L_x_3555:
        /* <DEDUP_REMOVED lines=14> */
[----:B------:R3:W4:Y:S04]  /*18a0*/  LDG.E.U16 R33, [R16.64+0x2] ;  /* 0x0000020610217981 */ /* 0x000728000c1e1500 */
[----:B------:R5:W4:Y:S04]  /*18b0*/  LDG.E.U16 R32, [R14.64+0x2] ;  /* 0x000002060e207981 */ /* 0x000b28000c1e1500 */
[----:B------:R-:W0:Y:S04]  /*18c0*/  LDS.64 R12, [0xe0] ;  /* 0x0000e000ff0c7984 */ /* 0x000e280000000a00 */
[----:B---3--:R3:W4:Y:S04]  /*18d0*/  LDG.E.U16 R16, [R16.64] ;  /* 0x0000000610107981 */ /* 0x008728000c1e1500 */
[----:B-----5:R5:W4:Y:S01]  /*18e0*/  LDG.E.U16 R14, [R14.64] ;  /* 0x000000060e0e7981 */ /* 0x020b22000c1e1500 */
[----:B01----:R-:W-:-:S02]  /*18f0*/  MOV R9, 0x3f800000 ;  /* 0x3f80000000097802 */ /* 0x003fc40000000f00 */
[----:B--2---:R-:W-:Y:S02]  /*1900*/  PRMT R10, RZ, 0x7610, R23 ;  /* 0x00007610ff0a7816 */ /* 0x004fe40000000017 */
[----:B------:R-:W-:Y:S02]  /*1910*/  PRMT R11, RZ, 0x5410, R21 ;  /* 0x00005410ff0b7816 */ /* 0x000fe40000000015 */
[----:B------:R-:W-:Y:S02]  /*1920*/  PRMT R19, RZ, 0x5410, R22 ;  /* 0x00005410ff137816 */ /* 0x000fe40000000016 */
[----:B------:R-:W-:Y:S02]  /*1930*/  ISETP.NE.AND P4, PT, RZ, UR5, PT ;  /* 0x00000005ff007c0c */ /* 0x000fe4000bf85270 */
[----:B-----5:R-:W-:Y:S02]  /*1940*/  PRMT R15, RZ, 0x5410, R23 ;  /* 0x00005410ff0f7816 */ /* 0x020fe40000000017 */
[----:B------:R-:W-:-:S02]  /*1950*/  PRMT R23, RZ, 0x7610, R21 ;  /* 0x00007610ff177816 */ /* 0x000fc40000000015 */
[----:B------:R-:W-:Y:S02]  /*1960*/  PRMT R21, RZ, 0x7610, R22 ;  /* 0x00007610ff157816 */ /* 0x000fe40000000016 */
[----:B---3--:R-:W-:Y:S02]  /*1970*/  PRMT R17, RZ, 0x7610, R20 ;  /* 0x00007610ff117816 */ /* 0x008fe40000000014 */
[----:B------:R-:W-:Y:S02]  /*1980*/  ISETP.GE.U32.AND P3, PT, R28, c[0x0][0x1c8], PT ;  /* 0x000072001c007a0c */ /* 0x000fe40003f66070 */
[----:B------:R-:W-:Y:S02]  /*1990*/  ISETP.GE.U32.AND P2, PT, R26, c[0x0][0x1c8], PT ;  /* 0x000072001a007a0c */ /* 0x000fe40003f46070 */
[----:B------:R-:W-:Y:S02]  /*19a0*/  ISETP.GE.AND.EX P3, PT, R3, c[0x0][0x1cc], PT, P3 ;  /* 0x0000730003007a0c */ /* 0x000fe40003f66330 */
[----:B------:R-:W-:-:S02]  /*19b0*/  ISETP.GE.AND.EX P2, PT, R5, c[0x0][0x1cc], PT, P2 ;  /* 0x0000730005007a0c */ /* 0x000fc40003f46320 */
[C---:B------:R-:W-:Y:S02]  /*19c0*/  ISETP.GT.U32.OR P3, PT, R7.reuse, 0x2ff, P3 ;  /* 0x000002ff0700780c */ /* 0x040fe40001f64470 */
[----:B------:R-:W-:Y:S01]  /*19d0*/  ISETP.GT.U32.OR P2, PT, R7, 0x2ff, P2 ;  /* 0x000002ff0700780c */ /* 0x000fe20001744470 */
[----:B------:R-:W-:-:S04]  /*19e0*/  FMUL.FTZ R18, R12, c[0x0][0x1f4] ;  /* 0x00007d000c127a20 */ /* 0x000fc80000410000 */
[----:B------:R-:W-:Y:S02]  /*19f0*/  FMUL.FTZ R12, R18, R18 ;  /* 0x00000012120c7220 */ /* 0x000fe40000410000 */
[----:B------:R-:W-:Y:S02]  /*1a00*/  FADD.FTZ R8, R15, -R18 ;  /* 0x800000120f087221 */ /* 0x000fe40000010000 */
[----:B------:R-:W-:Y:S01]  /*1a10*/  FFMA.FTZ R12, R13, c[0x0][0x1f4], -R12 ;  /* 0x00007d000d0c7a23 */ /* 0x000fe2000001080c */
[----:B------:R-:W-:Y:S01]  /*1a20*/  PRMT R13, RZ, 0x5410, R20 ;  /* 0x00005410ff0d7816 */ /* 0x000fe20000000014 */
        /* <DEDUP_REMOVED lines=20> */
[----:B------:R-:W-:Y:S01]  /*1b70*/  FMUL.FTZ R9, R18, R9 ;  /* 0x0000000912097220 */ /* 0x000fe20000410000 */
[----:B----4-:R-:W-:Y:S02]  /*1b80*/  HADD2.F32 R12, -RZ, R33.H0_H0 ;  /* 0x20000021ff0c7230 */ /* 0x010fe40000004100 */
[----:B------:R-:W-:-:S05]  /*1b90*/  HADD2.F32 R21, -RZ, R32.H0_H0 ;  /* 0x20000020ff157230 */ /* 0x000fca0000004100 */
[C-C-:B------:R-:W-:Y:S02]  /*1ba0*/  FFMA.FTZ R18, R12.reuse, R15, R21.reuse ;  /* 0x0000000f0c127223 */ /* 0x140fe40000010015 */
[C-C-:B------:R-:W-:Y:S01]  /*1bb0*/  FFMA.FTZ R17, R12.reuse, R17, R21.reuse ;  /* 0x000000110c117223 */ /* 0x140fe20000010015 */
[----:B------:R-:W-:Y:S01]  /*1bc0*/  HADD2.F32 R19, -RZ, R16.H0_H0 ;  /* 0x20000010ff137230 */ /* 0x000fe20000004100 */
[C-C-:B------:R-:W-:Y:S02]  /*1bd0*/  FFMA.FTZ R15, R12.reuse, R20, R21.reuse ;  /* 0x000000140c0f7223 */ /* 0x140fe40000010015 */
[----:B------:R-:W-:Y:S01]  /*1be0*/  FFMA.FTZ R12, R12, R9, R21 ;  /* 0x000000090c0c7223 */ /* 0x000fe20000010015 */
[----:B------:R-:W-:-:S05]  /*1bf0*/  HADD2.F32 R22, -RZ, R14.H0_H0 ;  /* 0x2000000eff167230 */ /* 0x000fca0000004100 */
[C-C-:B------:R-:W-:Y:S02]  /*1c00*/  FFMA.FTZ R16, R19.reuse, R10, R22.reuse ;  /* 0x0000000a13107223 */ /* 0x140fe40000010016 */
[C-C-:B------:R-:W-:Y:S02]  /*1c10*/  FFMA.FTZ R14, R19.reuse, R11, R22.reuse ;  /* 0x0000000b130e7223 */ /* 0x140fe40000010016 */
        /* <DEDUP_REMOVED lines=13> */
.L_x_3562:
        /* <DEDUP_REMOVED lines=12> */
.L_x_3564:
[----:B------:R-:W-:Y:S05]  /*1db0*/  BSYNC B0 ;  /* 0x0000000000007941 */ /* 0x000fea0003800000 */
.L_x_3563:
        /* <DEDUP_REMOVED lines=11> */
.L_x_3565:
        /* <DEDUP_REMOVED lines=12> */
.L_x_3567:
[----:B------:R-:W-:Y:S05]  /*1f30*/  BSYNC B0 ;  /* 0x0000000000007941 */ /* 0x000fea0003800000 */
.L_x_3566:
        /* <DEDUP_REMOVED lines=11> */
.L_x_3568:
        /* <DEDUP_REMOVED lines=12> */
.L_x_3570:
[----:B------:R-:W-:Y:S05]  /*20b0*/  BSYNC B0 ;  /* 0x0000000000007941 */ /* 0x000fea0003800000 */
.L_x_3569:
        /* <DEDUP_REMOVED lines=11> */
.L_x_3571:
        /* <DEDUP_REMOVED lines=12> */
.L_x_3573:
[----:B------:R-:W-:Y:S05]  /*2230*/  BSYNC B0 ;  /* 0x0000000000007941 */ /* 0x000fea0003800000 */
.L_x_3572:
[----:B------:R-:W-:Y:S02]  /*2240*/  IADD3 R30, R30, c[0x0][0x10], RZ ;  /* 0x000004001e1e7a10 */ /* 0x000fe40007ffe0ff */
[----:B------:R-:W-:Y:S02]  /*2250*/  IADD3 R24, R24, 0x1, RZ ;  /* 0x0000000118187810 */ /* 0x000fe40007ffe0ff */
[----:B------:R-:W-:-:S13]  /*2260*/  ISETP.GE.AND P1, PT, R30, UR4, PT ;  /* 0x000000041e007c0c */ /* 0x000fda000bf26270 */
[----:B------:R-:W-:Y:S01]  /*2270*/  @P1 CALL.REL.NOINC `(.L_x_3574) ;  /* 0x0000001000001944 */ /* 0x000fe20003c00000 */
[----:B------:R-:W-:Y:S05]  /*2280*/  BRA `(.L_x_3575) ;  /* 0xffffdf3000007947 */ /* 0x000fea000383ffff */
.L_x_3574:
[----:B------:R-:W-:Y:S05]  /*2290*/  EXIT ;  /* 0x000000000000794d */ /* 0x000fea0003800000 */
.L_x_3576:
        /* <DEDUP_REMOVED lines=14> */
.L_x_5194:


//--------------------- .text._Z35group_norm_nhwc_fwd_one_pass_kernelI11Bf16IOFp16WLi128ELi96ELi768EEv26Group_norm_nhwc_fwd_params --------------------------
	.section	.text._Z35group_norm_nhwc_fwd_one_pass_kernelI11Bf16IOFp16WLi128ELi96ELi768EEv26Group_norm_nhwc_fwd_params,"ax",@progbits
	.sectioninfo	@"SHI_REGISTERS=60"
	.align	128
        .global         _Z35group_norm_nhwc_fwd_one_pass_kernelI11Bf16IOFp16WLi128ELi96ELi768EEv26Group_norm_nhwc_fwd_params
        .type           _Z35group_norm_nhwc_fwd_one_pass_kernelI11Bf16IOFp16WLi128ELi96ELi768EEv26Group_norm_nhwc_fwd_params,@function
        .size           _Z35group_norm_nhwc_fwd_one_pass_kernelI11Bf16IOFp16WLi128ELi96ELi768EEv26Group_norm_nhwc_fwd_params,(.L_x_5195 - _Z35group_norm_nhwc_fwd_one_pass_kernelI11Bf16IOFp16WLi128ELi96ELi768EEv26Group_norm_nhwc_fwd_params)
        .other          _Z35group_norm_nhwc_fwd_one_pass_kernelI11Bf16IOFp16WLi128ELi96ELi768EEv26Group_norm_nhwc_fwd_params,@"STO_CUDA_ENTRY STV_DEFAULT"
_Z35group_norm_nhwc_fwd_one_pass_kernelI11Bf16IOFp16WLi128ELi96ELi768EEv26Group_norm_nhwc_fwd_params:
.text._Z35group_norm_nhwc_fwd_one_pass_kernelI11Bf16IOFp16WLi128ELi96ELi768EEv26Group_norm_nhwc_fwd_params:
        /* <DEDUP_REMOVED lines=32> */
.L_x_3611:
        /* <DEDUP_REMOVED lines=286> */
.L_x_3578:
[----:B------:R-:W-:Y:S05]  /*13e0*/  BSYNC B0 ;  /* 0x0000000000007941 */ /* 0x000fea0003800000 */
.L_x_3577:
        /* <DEDUP_REMOVED lines=25> */
.L_x_3581:
[----:B------:R-:W2:Y:S01]  /*1580*/  LDG.E.STRONG.GPU R22, [R24.64] ;  /* 0x0000000618167981 */ /* 0x000ea2000c1ef900 */
[----:B------:R-:W-:Y:S01]  /*1590*/  YIELD ;  /* 0x0000000000007946 */ /* 0x000fe20003800000 */
[----:B--2---:R-:W-:Y:S01]  /*15a0*/  ISETP.NE.AND P1, PT, R22, R23, PT ;  /* 0x000000171600720c */ /* 0x004fe20003f25270 */
[----:B------:R-:W-:-:S12]  /*15b0*/  CCTL.IVALL ;  /* 0x00000000ff00798f */ /* 0x000fd80002000000 */
[----:B------:R-:W-:Y:S05]  /*15c0*/  @P1 BRA `(.L_x_3581) ;  /* 0xffffffb000001947 */ /* 0x000fea000383ffff */
.L_x_3580:
        /* <DEDUP_REMOVED lines=11> */
.L_x_3583:
        /* <DEDUP_REMOVED lines=59> */
.L_x_3582:
        /* <DEDUP_REMOVED lines=19> */
.L_x_3585:
[----:B------:R-:W-:Y:S05]  /*1b60*/  BSYNC B0 ;  /* 0x0000000000007941 */ /* 0x000fea0003800000 */
.L_x_3584:
        /* <DEDUP_REMOVED lines=30> */
.L_x_3579:
        /* <DEDUP_REMOVED lines=15> */
[----:B------:R-:W3:Y:S04]  /*1e40*/  LDG.E.U16 R48, [R24.64+0x2] ;  /* 0x0000020618307981 */ /* 0x000ee8000c1e1500 */
[----:B------:R-:W4:Y:S04]  /*1e50*/  LDG.E.U16 R49, [R46.64] ;  /* 0x000000062e317981 */ /* 0x000f28000c1e1500 */
[----:B------:R4:W5:Y:S01]  /*1e60*/  LDG.E.U16 R50, [R46.64+0x2] ;  /* 0x000002062e327981 */ /* 0x000962000c1e1500 */
[----:B-1----:R-:W-:-:S02]  /*1e70*/  MOV R26, 0x3f800000 ;  /* 0x3f800000001a7802 */ /* 0x002fc40000000f00 */
[----:B------:R-:W-:Y:S01]  /*1e80*/  ISETP.NE.AND P6, PT, RZ, UR5, PT ;  /* 0x00000005ff007c0c */ /* 0x000fe2000bfc5270 */
[----:B------:R-:W1:Y:S01]  /*1e90*/  LDS.64 R22, [0xe0] ;  /* 0x0000e000ff167984 */ /* 0x000e620000000a00 */
[----:B0-----:R-:W-:Y:S01]  /*1ea0*/  PRMT R21, RZ, 0x5410, R29 ;  /* 0x00005410ff157816 */ /* 0x001fe2000000001d */
[----:B-1----:R-:W-:-:S04]  /*1eb0*/  FMUL.FTZ R2, R22, c[0x0][0x1f4] ;  /* 0x00007d0016027a20 */ /* 0x002fc80000410000 */
[----:B------:R-:W-:Y:S02]  /*1ec0*/  FMUL.FTZ R22, R2, R2 ;  /* 0x0000000202167220 */ /* 0x000fe40000410000 */
[----:B------:R-:W-:Y:S02]  /*1ed0*/  FADD.FTZ R21, R21, -R2 ;  /* 0x8000000215157221 */ /* 0x000fe40000010000 */
[----:B------:R-:W-:Y:S01]  /*1ee0*/  FFMA.FTZ R22, R23, c[0x0][0x1f4], -R22 ;  /* 0x00007d0017167a23 */ /* 0x000fe20000010816 */
[----:B------:R-:W-:-:S04]  /*1ef0*/  PRMT R23, RZ, 0x7610, R29 ;  /* 0x00007610ff177816 */ /* 0x000fc8000000001d */
[----:B------:R-:W-:Y:S01]  /*1f00*/  FSETP.GTU.FTZ.AND P1, PT, R22, RZ, PT ;  /* 0x000000ff1600720b */ /* 0x000fe20003f3c000 */
[----:B------:R-:W-:-:S12]  /*1f10*/  FADD.FTZ R23, R23, -R2 ;  /* 0x8000000217177221 */ /* 0x000fd80000010000 */
[----:B------:R-:W-:-:S04]  /*1f20*/  @P1 FADD.FTZ R22, R22, c[0x0][0x188] ;  /* 0x0000620016161621 */ /* 0x000fc80000010000 */
[----:B------:R-:W0:Y:S02]  /*1f30*/  @P1 MUFU.RSQ R26, R22 ;  /* 0x00000016001a1308 */ /* 0x000e240000001400 */
[-C--:B0-----:R-:W-:Y:S02]  /*1f40*/  FMUL.FTZ R23, R23, R26.reuse ;  /* 0x0000001a17177220 */ /* 0x081fe40000410000 */
[----:B------:R-:W-:Y:S01]  /*1f50*/  FMUL.FTZ R21, R21, R26 ;  /* 0x0000001a15157220 */ /* 0x000fe20000410000 */
[----:B--2---:R-:W-:Y:S02]  /*1f60*/  HADD2.F32 R27, -RZ, R41.H0_H0 ;  /* 0x20000029ff1b7230 */ /* 0x004fe40000004100 */
[----:B---3--:R-:W-:Y:S02]  /*1f70*/  HADD2.F32 R24, -RZ, R48.H0_H0 ;  /* 0x20000030ff187230 */ /* 0x008fe40000004100 */
[----:B----4-:R-:W-:Y:S02]  /*1f80*/  HADD2.F32 R46, -RZ, R49.H0_H0 ;  /* 0x20000031ff2e7230 */ /* 0x010fe40000004100 */
[----:B-----5:R-:W-:-:S03]  /*1f90*/  HADD2.F32 R25, -RZ, R50.H0_H0 ;  /* 0x20000032ff197230 */ /* 0x020fc60000004100 */
        /* <DEDUP_REMOVED lines=13> */
.L_x_3586:
        /* <DEDUP_REMOVED lines=12> */
.L_x_3588:
[----:B------:R-:W-:Y:S05]  /*2130*/  BSYNC B0 ;  /* 0x0000000000007941 */ /* 0x000fea0003800000 */
.L_x_3587:
        /* <DEDUP_REMOVED lines=23> */
.L_x_3589:
        /* <DEDUP_REMOVED lines=12> */
.L_x_3591:
[----:B------:R-:W-:Y:S05]  /*2370*/  BSYNC B0 ;  /* 0x0000000000007941 */ /* 0x000fea0003800000 */
.L_x_3590:
[--C-:B------:R-:W-:Y:S02]  /*2380*/  PRMT R21, RZ, 0x5410, R34.reuse ;  /* 0x00005410ff157816 */ /* 0x100fe40000000022 */
[----:B0-----:R-:W-:Y:S02]  /*2390*/  PRMT R23, RZ, 0x7610, R34 ;  /* 0x00007610ff177816 */ /* 0x001fe40000000022 */
        /* <DEDUP_REMOVED lines=21> */
.L_x_3592:
        /* <DEDUP_REMOVED lines=12> */
.L_x_3594:
[----:B------:R-:W-:Y:S05]  /*25b0*/  BSYNC B0 ;  /* 0x0000000000007941 */ /* 0x000fea0003800000 */
.L_x_3593:
[--C-:B------:R-:W-:Y:S01]  /*25c0*/  PRMT R47, RZ, 0x5410, R37.reuse ;  /* 0x00005410ff2f7816 */ /* 0x100fe20000000025 */
[--C-:B------:R-:W-:Y:S01]  /*25d0*/  FADD.FTZ R3, R41, -R2.reuse ;  /* 0x8000000229037221 */ /* 0x100fe20000010000 */
[----:B------:R-:W-:Y:S01]  /*25e0*/  PRMT R49, RZ, 0x7610, R37 ;  /* 0x00007610ff317816 */ /* 0x000fe20000000025 */
[----:B------:R-:W-:Y:S01]  /*25f0*/  FADD.FTZ R21, R35, -R2 ;  /* 0x8000000223157221 */ /* 0x000fe20000010000 */
[----:B0-----:R-:W-:Y:S01]  /*2600*/  PRMT R29, RZ, 0x5410, R36 ;  /* 0x00005410ff1d7816 */ /* 0x001fe20000000024 */
[----:B------:R-:W-:Y:S01]  /*2610*/  FADD.FTZ R37, R47, -R2 ;  /* 0x800000022f257221 */ /* 0x000fe20000010000 */
[----:B------:R-:W-:Y:S01]  /*2620*/  PRMT R51, RZ, 0x5410, R38 ;  /* 0x00005410ff337816 */ /* 0x000fe20000000026 */
        /* <DEDUP_REMOVED lines=33> */
[C---:B------:R-:W-:Y:S01]  /*2840*/  ISETP.GT.U32.OR P2, PT, R28.reuse, 0x2ff, P2 ;  /* 0x000002ff1c00780c */ /* 0x040fe20001744470 */
[C-C-:B------:R-:W-:Y:S01]  /*2850*/  FFMA.FTZ R26, R27.reuse, R3, R46.reuse ;  /* 0x000000031b1a7223 */ /* 0x140fe2000001002e */
[C---:B------:R-:W-:Y:S01]  /*2860*/  ISETP.GT.U32.OR P3, PT, R28.reuse, 0x2ff, P3 ;  /* 0x000002ff1c00780c */ /* 0x040fe20001f64470 */
[C-C-:B------:R-:W-:Y:S01]  /*2870*/  FFMA.FTZ R22, R27.reuse, R29, R46.reuse ;  /* 0x0000001d1b167223 */ /* 0x140fe2000001002e */
[----:B------:R-:W-:Y:S01]  /*2880*/  ISETP.GT.U32.OR P4, PT, R28, 0x2ff, P4 ;  /* 0x000002ff1c00780c */ /* 0x000fe20002784470 */
[----:B------:R-:W-:-:S02]  /*2890*/  FFMA.FTZ R20, R27, R37, R46 ;  /* 0x000000251b147223 */ /* 0x000fc4000001002e */
[C-C-:B------:R-:W-:Y:S02]  /*28a0*/  FFMA.FTZ R3, R27.reuse, R47, R46.reuse ;  /* 0x0000002f1b037223 */ /* 0x140fe4000001002e */
[----:B------:R-:W-:Y:S02]  /*28b0*/  FFMA.FTZ R27, R27, R51, R46 ;  /* 0x000000331b1b7223 */ /* 0x000fe4000001002e */
[C-C-:B------:R-:W-:Y:S02]  /*28c0*/  FFMA.FTZ R37, R24.reuse, R35, R25.reuse ;  /* 0x0000002318257223 */ /* 0x140fe40000010019 */
[C-C-:B------:R-:W-:Y:S02]  /*28d0*/  FFMA.FTZ R21, R24.reuse, R41, R25.reuse ;  /* 0x0000002918157223 */ /* 0x140fe40000010019 */
[C-C-:B------:R-:W-:Y:S02]  /*28e0*/  FFMA.FTZ R4, R24.reuse, R49, R25.reuse ;  /* 0x0000003118047223 */ /* 0x140fe40000010019 */
        /* <DEDUP_REMOVED lines=13> */
.L_x_3595:
        /* <DEDUP_REMOVED lines=12> */
.L_x_3597:
[----:B------:R-:W-:Y:S05]  /*2a80*/  BSYNC B0 ;  /* 0x0000000000007941 */ /* 0x000fea0003800000 */
.L_x_3596:
        /* <DEDUP_REMOVED lines=11> */
.L_x_3598:
        /* <DEDUP_REMOVED lines=12> */
.L_x_3600:
[----:B------:R-:W-:Y:S05]  /*2c00*/  BSYNC B0 ;  /* 0x0000000000007941 */ /* 0x000fea0003800000 */
.L_x_3599:
        /* <DEDUP_REMOVED lines=11> */
.L_x_3601:
        /* <DEDUP_REMOVED lines=12> */
.L_x_3603:
[----:B------:R-:W-:Y:S05]  /*2d80*/  BSYNC B0 ;  /* 0x0000000000007941 */ /* 0x000fea0003800000 */
.L_x_3602:
        /* <DEDUP_REMOVED lines=11> */
.L_x_3604:
        /* <DEDUP_REMOVED lines=12> */
.L_x_3606:
[----:B------:R-:W-:Y:S05]  /*2f00*/  BSYNC B0 ;  /* 0x0000000000007941 */ /* 0x000fea0003800000 */
.L_x_3605:
        /* <DEDUP_REMOVED lines=11> */
.L_x_3607:
        /* <DEDUP_REMOVED lines=11> */
.L_x_3609:
[----:B------:R-:W-:Y:S05]  /*3070*/  BSYNC B0 ;  /* 0x0000000000007941 */ /* 0x000fea0003800000 */
.L_x_3608:
[----:B------:R-:W-:Y:S02]  /*3080*/  IADD3 R17, R17, c[0x0][0x10], RZ ;  /* 0x0000040011117a10 */ /* 0x000fe40007ffe0ff */
[----:B------:R-:W-:Y:S02]  /*3090*/  IADD3 R14, R14, 0x1, RZ ;  /* 0x000000010e0e7810 */ /* 0x000fe40007ffe0ff */
[----:B------:R-:W-:-:S13]  /*30a0*/  ISETP.GE.AND P1, PT, R17, UR4, PT ;  /* 0x0000000411007c0c */ /* 0x000fda000bf26270 */
[----:B------:R-:W-:Y:S01]  /*30b0*/  @P1 CALL.REL.NOINC `(.L_x_3610) ;  /* 0x0000001000001944 */ /* 0x000fe20003c00000 */
[----:B------:R-:W-:Y:S05]  /*30c0*/  BRA `(.L_x_3611) ;  /* 0xffffd13000007947 */ /* 0x000fea000383ffff */
.L_x_3610:
[----:B------:R-:W-:Y:S05]  /*30d0*/  EXIT ;  /* 0x000000000000794d */ /* 0x000fea0003800000 */
.L_x_3612:
        /* <DEDUP_REMOVED lines=10> */
.L_x_5195:


//--------------------- .text._Z35group_norm_nhwc_fwd_one_pass_kernelI11Bf16IOFp16WLi256ELi96ELi768EEv26Group_norm_nhwc_fwd_params --------------------------
	.section	.text._Z35group_norm_nhwc_fwd_one_pass_kernelI11Bf16IOFp16WLi256ELi96ELi768EEv26Group_norm_nhwc_fwd_params,"ax",@progbits
	.sectioninfo	@"SHI_REGISTERS=80"
	.align	128
        .global         _Z35group_norm_nhwc_fwd_one_pass_kernelI11Bf16IOFp16WLi256ELi96ELi768EEv26Group_norm_nhwc_fwd_params
        .type           _Z35group_norm_nhwc_fwd_one_pass_kernelI11Bf16IOFp16WLi256ELi96ELi768EEv26Group_norm_nhwc_fwd_params,@function
        .size           _Z35group_norm_nhwc_fwd_one_pass_kernelI11Bf16IOFp16WLi256ELi96ELi768EEv26Group_norm_nhwc_fwd_params,(.L_x_5196 - _Z35group_norm_nhwc_fwd_one_pass_kernelI11Bf16IOFp16WLi256ELi96ELi768EEv26Group_norm_nhwc_fwd_params)
        .other          _Z35group_norm_nhwc_fwd_one_pass_kernelI11Bf16IOFp16WLi256ELi96ELi768EEv26Group_norm_nhwc_fwd_params,@"STO_CUDA_ENTRY STV_DEFAULT"
_Z35group_norm_nhwc_fwd_one_pass_kernelI11Bf16IOFp16WLi256ELi96ELi768EEv26Group_norm_nhwc_fwd_params:
.text._Z35group_norm_nhwc_fwd_one_pass_kernelI11Bf16IOFp16WLi256ELi96ELi768EEv26Group_norm_nhwc_fwd_params:
        /* <DEDUP_REMOVED lines=40> */
.L_x_3671:
        /* <DEDUP_REMOVED lines=452> */
.L_x_3614:
[----:B------:R-:W-:Y:S05]  /*1ec0*/  BSYNC B0 ;  /* 0x0000000000007941 */ /* 0x000fea0003800000 */
.L_x_3613:
        /* <DEDUP_REMOVED lines=25> */
.L_x_3617:
[----:B------:R-:W2:Y:S01]  /*2060*/  LDG.E.STRONG.GPU R18, [R16.64] ;  /* 0x0000000610127981 */ /* 0x000ea2000c1ef900 */
[----:B------:R-:W-:Y:S01]  /*2070*/  YIELD ;  /* 0x0000000000007946 */ /* 0x000fe20003800000 */
[----:B--2---:R-:W-:Y:S01]  /*2080*/  ISETP.NE.AND P1, PT, R18, R19, PT ;  /* 0x000000131200720c */ /* 0x004fe20003f25270 */
[----:B------:R-:W-:-:S12]  /*2090*/  CCTL.IVALL ;  /* 0x00000000ff00798f */ /* 0x000fd80002000000 */
[----:B------:R-:W-:Y:S05]  /*20a0*/  @P1 BRA `(.L_x_3617) ;  /* 0xffffffb000001947 */ /* 0x000fea000383ffff */
.L_x_3616:
        /* <DEDUP_REMOVED lines=11> */
.L_x_3619:
        /* <DEDUP_REMOVED lines=59> */
.L_x_3618:
        /* <DEDUP_REMOVED lines=19> */
.L_x_3621:
[----:B------:R-:W-:Y:S05]  /*2640*/  BSYNC B0 ;  /* 0x0000000000007941 */ /* 0x000fea0003800000 */
.L_x_3620:
        /* <DEDUP_REMOVED lines=30> */
.L_x_3615:
        /* <DEDUP_REMOVED lines=44> */
[----:B---3--:R-:W-:-:S02]  /*2af0*/  HADD2.F32 R17, -RZ, R70.H0_H0 ;  /* 0x20000046ff117230 */ /* 0x008fc40000004100 */
[----:B----4-:R-:W-:Y:S02]  /*2b00*/  HADD2.F32 R18, -RZ, R71.H0_H0 ;  /* 0x20000047ff127230 */ /* 0x010fe40000004100 */
[----:B------:R-:W-:Y:S02]  /*2b10*/  HADD2.F32 R20, -RZ, R20.H0_H0 ;  /* 0x20000014ff147230 */ /* 0x000fe40000004100 */
[----:B------:R-:W-:-:S03]  /*2b20*/  HADD2.F32 R19, -RZ, R76.H0_H0 ;  /* 0x2000004cff137230 */ /* 0x000fc60000004100 */
        /* <DEDUP_REMOVED lines=13> */
.L_x_3622:
        /* <DEDUP_REMOVED lines=12> */
.L_x_3624:
[----:B------:R-:W-:Y:S05]  /*2cc0*/  BSYNC B0 ;  /* 0x0000000000007941 */ /* 0x000fea0003800000 */
.L_x_3623:
        /* <DEDUP_REMOVED lines=13> */
.L_x_3625:
        /* <DEDUP_REMOVED lines=12> */
.L_x_3627:
[----:B------:R-:W-:Y:S05]  /*2e60*/  BSYNC B0 ;  /* 0x0000000000007941 */ /* 0x000fea0003800000 */
.L_x_3626:
        /* <DEDUP_REMOVED lines=27> */
.L_x_3628:
        /* <DEDUP_REMOVED lines=12> */
.L_x_3630:
[----:B------:R-:W-:Y:S05]  /*30e0*/  BSYNC B0 ;  /* 0x0000000000007941 */ /* 0x000fea0003800000 */
.L_x_3629:
        /* <DEDUP_REMOVED lines=17> */
.L_x_3631:
        /* <DEDUP_REMOVED lines=12> */
.L_x_3633:
[----:B------:R-:W-:Y:S05]  /*32c0*/  BSYNC B0 ;  /* 0x0000000000007941 */ /* 0x000fea0003800000 */
.L_x_3632:
        /* <DEDUP_REMOVED lines=69> */
.L_x_3634:
        /* <DEDUP_REMOVED lines=12> */
.L_x_3636:
[----:B------:R-:W-:Y:S05]  /*37e0*/  BSYNC B0 ;  /* 0x0000000000007941 */ /* 0x000fea0003800000 */
.L_x_3635:
        /* <DEDUP_REMOVED lines=13> */
.L_x_3637:
        /* <DEDUP_REMOVED lines=12> */
.L_x_3639:
[----:B------:R-:W-:Y:S05]  /*3980*/  BSYNC B0 ;  /* 0x0000000000007941 */ /* 0x000fea0003800000 */
.L_x_3638:
        /* <DEDUP_REMOVED lines=48> */
.L_x_3640:
        /* <DEDUP_REMOVED lines=12> */
.L_x_3642:
[----:B------:R-:W-:Y:S05]  /*3d50*/  BSYNC B0 ;  /* 0x0000000000007941 */ /* 0x000fea0003800000 */
.L_x_3641:
        /* <DEDUP_REMOVED lines=13> */
.L_x_3643:
        /* <DEDUP_REMOVED lines=12> */
.L_x_3645:
[----:B------:R-:W-:Y:S05]  /*3ef0*/  BSYNC B0 ;  /* 0x0000000000007941 */ /* 0x000fea0003800000 */
.L_x_3644:
        /* <DEDUP_REMOVED lines=13> */
.L_x_3646:
        /* <DEDUP_REMOVED lines=12> */
.L_x_3648:
[----:B------:R-:W-:Y:S05]  /*4090*/  BSYNC B0 ;  /* 0x0000000000007941 */ /* 0x000fea0003800000 */
.L_x_3647:
        /* <DEDUP_REMOVED lines=13> */
.L_x_3649:
        /* <DEDUP_REMOVED lines=12> */
.L_x_3651:
[----:B------:R-:W-:Y:S05]  /*4230*/  BSYNC B0 ;  /* 0x0000000000007941 */ /* 0x000fea0003800000 */
.L_x_3650:
        /* <DEDUP_REMOVED lines=13> */
.L_x_3652:
        /* <DEDUP_REMOVED lines=12> */
.L_x_3654:
[----:B------:R-:W-:Y:S05]  /*43d0*/  BSYNC B0 ;  /* 0x0000000000007941 */ /* 0x000fea0003800000 */
.L_x_3653:
        /* <DEDUP_REMOVED lines=36> */
.L_x_3655:
        /* <DEDUP_REMOVED lines=12> */
.L_x_3657:
[----:B------:R-:W-:Y:S05]  /*46e0*/  BSYNC B0 ;  /* 0x0000000000007941 */ /* 0x000fea0003800000 */
.L_x_3656:
        /* <DEDUP_REMOVED lines=11> */
.L_x_3658:
        /* <DEDUP_REMOVED lines=12> */
.L_x_3660:
[----:B------:R-:W-:Y:S05]  /*4860*/  BSYNC B0 ;  /* 0x0000000000007941 */ /* 0x000fea0003800000 */
.L_x_3659:
        /* <DEDUP_REMOVED lines=11> */
.L_x_3661:
        /* <DEDUP_REMOVED lines=12> */
.L_x_3663:
[----:B------:R-:W-:Y:S05]  /*49e0*/  BSYNC B0 ;  /* 0x0000000000007941 */ /* 0x000fea0003800000 */
.L_x_3662:
        /* <DEDUP_REMOVED lines=11> */
.L_x_3664:
        /* <DEDUP_REMOVED lines=12> */
.L_x_3666:
[----:B------:R-:W-:Y:S05]  /*4b60*/  BSYNC B0 ;  /* 0x0000000000007941 */ /* 0x000fea0003800000 */
.L_x_3665:
        /* <DEDUP_REMOVED lines=11> */
.L_x_3667:
        /* <DEDUP_REMOVED lines=11> */
.L_x_3669:
[----:B------:R-:W-:Y:S05]  /*4cd0*/  BSYNC B0 ;  /* 0x0000000000007941 */ /* 0x000fea0003800000 */
.L_x_3668:
[----:B------:R-:W-:Y:S02]  /*4ce0*/  IADD3 R68, R68, c[0x0][0x10], RZ ;  /* 0x0000040044447a10 */ /* 0x000fe40007ffe0ff */
[----:B------:R-:W-:Y:S02]  /*4cf0*/  IADD3 R50, R50, 0x1, RZ ;  /* 0x0000000132327810 */ /* 0x000fe40007ffe0ff */
[----:B------:R-:W-:-:S13]  /*4d00*/  ISETP.GE.AND P1, PT, R68, UR4, PT ;  /* 0x0000000444007c0c */ /* 0x000fda000bf26270 */
[----:B------:R-:W-:Y:S01]  /*4d10*/  @P1 CALL.REL.NOINC `(.L_x_3670) ;  /* 0x0000001000001944 */ /* 0x000fe20003c00000 */
[----:B------:R-:W-:Y:S05]  /*4d20*/  BRA `(.L_x_3671) ;  /* 0xffffb55000007947 */ /* 0x000fea000383ffff */
.L_x_3670:
[----:B------:R-:W-:Y:S05]  /*4d30*/  EXIT ;  /* 0x000000000000794d */ /* 0x000fea0003800000 */
.L_x_3672:
        /* <DEDUP_REMOVED lines=12> */
.L_x_5196:


//--------------------- .text._Z35group_norm_nhwc_fwd_one_pass_kernelI11Bf16IOFp16WLi512ELi96ELi768EEv26Group_norm_nhwc_fwd_params --------------------------
	.section	.text._Z35group_norm_nhwc_fwd_one_pass_kernelI11Bf16IOFp16WLi512ELi96ELi768EEv26Group_norm_nhwc_fwd_params,"ax",@progbits
	.sectioninfo	@"SHI_REGISTERS=80"
	.align	128
        .global         _Z35group_norm_nhwc_fwd_one_pass_kernelI11Bf16IOFp16WLi512ELi96ELi768EEv26Group_norm_nhwc_fwd_params
        .type           _Z35group_norm_nhwc_fwd_one_pass_kernelI11Bf16IOFp16WLi512ELi96ELi768EEv26Group_norm_nhwc_fwd_params,@function
        .size           _Z35group_norm_nhwc_fwd_one_pass_kernelI11Bf16IOFp16WLi512ELi96ELi768EEv26Group_norm_nhwc_fwd_params,(.L_x_5197 - _Z35group_norm_nhwc_fwd_one_pass_kernelI11Bf16IOFp16WLi512ELi96ELi768EEv26Group_norm_nhwc_fwd_params)
        .other          _Z35group_norm_nhwc_fwd_one_pass_kernelI11Bf16IOFp16WLi512ELi96ELi768EEv26Group_norm_nhwc_fwd_params,@"STO_CUDA_ENTRY STV_DEFAULT"
_Z35group_norm_nhwc_fwd_one_pass_kernelI11Bf16IOFp16WLi512ELi96ELi768EEv26Group_norm_nhwc_fwd_params:
.text._Z35group_norm_nhwc_fwd_one_pass_kernelI11Bf16IOFp16WLi512ELi96ELi768EEv26Group_norm_nhwc_fwd_params:
        /* <DEDUP_REMOVED lines=57> */
.L_x_3779:
        /* <DEDUP_REMOVED lines=77> */
[----:B------:R-:W-:Y:S01]  /*0860*/  @!P2 LEA R12, P6, R4, c[0x0][0x170], 0x1 ;  /* 0x00005c00040caa11 */ /* 0x000fe200078c08ff */
[----:B------:R-:W-:-:S03]  /*0870*/  @!P3 IMAD.MOV.U32 R7, RZ, RZ, R19 ;  /* 0x000000ffff07b224 */ /* 0x000fc600078e0013 */
[----:B------:R-:W-:Y:S01]  /*0880*/  @!P2 LEA.HI.X R13, R4, c[0x0][0x174], R3, 0x1, P6 ;  /* 0x00005d00040daa11 */ /* 0x000fe200030f0c03 */
[----:B------:R-:W-:Y:S01]  /*0890*/  @P0 IMAD R3, R2, c[0x0][0x1c4], R5 ;  /* 0x0000710002030a24 */ /* 0x000fe200078e0205 */
[----:B------:R-:W-:Y:S01]  /*08a0*/  @P0 MOV R4, R16 ;  /* 0x0000001000040202 */ /* 0x000fe20000000f00 */
[----:B------:R-:W-:Y:S01]  /*08b0*/  @!P3 IMAD.WIDE.U32 R6, R14, c[0x0][0x1c0], R6 ;  /* 0x000070000e06ba25 */ /* 0x000fe200078e0006 */
[----:B------:R-:W-:Y:S01]  /*08c0*/  @P0 MOV R5, R19 ;  /* 0x0000001300050202 */ /* 0x000fe20000000f00 */
[----:B------:R0:W2:Y:S01]  /*08d0*/  @!P2 LDG.E R39, [R12.64] ;  /* 0x0000000c0c27a981 */ /* 0x0000a2000c1e1900 */
[----:B------:R-:W-:Y:S02]  /*08e0*/  ISETP.GE.AND.EX P6, PT, R20, c[0x0][0x1cc], PT, P1 ;  /* 0x0000730014007a0c */ /* 0x000fe40003fc6310 */
        /* <DEDUP_REMOVED lines=16> */
[----:B------:R-:W-:Y:S02]  /*09f0*/  @!P1 MOV R6, R16 ;  /* 0x0000001000069202 */ /* 0x000fe40000000f00 */
[----:B------:R-:W-:Y:S01]  /*0a00*/  @!P4 IADD3 R3, R5, R21, RZ ;  /* 0x000000150503c210 */ /* 0x000fe20007ffe0ff */
[C---:B------:R-:W-:Y:S01]  /*0a10*/  @!P1 IMAD R5, R23.reuse, c[0x0][0x1c4], R0 ;  /* 0x0000710017059a24 */ /* 0x040fe200078e0200 */
[----:B------:R4:W5:Y:S01]  /*0a20*/  @!P3 LDG.E R40, [R14.64] ;  /* 0x0000000c0e28b981 */ /* 0x000962000c1e1900 */
[----:B------:R-:W-:Y:S01]  /*0a30*/  @!P1 IMAD.WIDE.U32 R6, R23, c[0x0][0x1c0], R6 ;  /* 0x0000700017069a25 */ /* 0x000fe200078e0006 */
[----:B------:R-:W-:Y:S02]  /*0a40*/  @!P4 LEA R10, P6, R4, c[0x0][0x170], 0x1 ;  /* 0x00005c00040aca11 */ /* 0x000fe400078c08ff */
[----:B------:R-:W-:Y:S01]  /*0a50*/  ISETP.GE.U32.AND P3, PT, R77, c[0x0][0x1c8], PT ;  /* 0x000072004d007a0c */ /* 0x000fe20003f66070 */
[----:B------:R-:W-:Y:S01]  /*0a60*/  @!P5 IMAD R23, R22, c[0x0][0x1c4], R20 ;  /* 0x000071001617da24 */ /* 0x000fe200078e0214 */
[----:B------:R-:W-:-:S02]  /*0a70*/  SHF.R.S32.HI R56, RZ, 0x1f, R77 ;  /* 0x0000001fff387819 */ /* 0x000fc4000001144d */
[----:B------:R-:W-:Y:S02]  /*0a80*/  @!P5 MOV R20, R16 ;  /* 0x000000100014d202 */ /* 0x000fe40000000f00 */
[----:B------:R-:W-:Y:S02]  /*0a90*/  @!P5 MOV R21, R19 ;  /* 0x000000130015d202 */ /* 0x000fe40000000f00 */
[----:B------:R-:W-:Y:S02]  /*0aa0*/  @!P4 LEA.HI.X R11, R4, c[0x0][0x174], R3, 0x1, P6 ;  /* 0x00005d00040bca11 */ /* 0x000fe400030f0c03 */
[----:B------:R-:W-:Y:S01]  /*0ab0*/  ISETP.GE.AND.EX P3, PT, R56, c[0x0][0x1cc], PT, P3 ;  /* 0x0000730038007a0c */ /* 0x000fe20003f66330 */
[----:B------:R-:W-:Y:S01]  /*0ac0*/  @!P5 IMAD.WIDE.U32 R20, R22, c[0x0][0x1c0], R20 ;  /* 0x000070001614da25 */ /* 0x000fe200078e0014 */
[----:B------:R-:W-:Y:S02]  /*0ad0*/  @!P1 IADD3 R3, R7, R5, RZ ;  /* 0x0000000507039210 */ /* 0x000fe40007ffe0ff */
[----:B------:R-:W-:Y:S01]  /*0ae0*/  @!P1 LEA R4, P6, R6, c[0x0][0x170], 0x1 ;  /* 0x00005c0006049a11 */ /* 0x000fe200078c08ff */
[----:B------:R-:W-:Y:S01]  /*0af0*/  HFMA2.MMA R0, -RZ, RZ, 0, 0 ;  /* 0x00000000ff007435 */ /* 0x000fe200000001ff */
[----:B------:R-:W-:-:S02]  /*0b00*/  ISETP.GT.U32.OR P3, PT, R45, 0x2ff, P3 ;  /* 0x000002ff2d00780c */ /* 0x000fc40001f64470 */
[----:B------:R-:W-:Y:S01]  /*0b10*/  @!P1 LEA.HI.X R5, R6, c[0x0][0x174], R3, 0x1, P6 ;  /* 0x00005d0006059a11 */ /* 0x000fe200030f0c03 */
[----:B------:R-:W-:Y:S01]  /*0b20*/  @!P5 IMAD.IADD R3, R21, 0x1, R23 ;  /* 0x000000011503d824 */ /* 0x000fe200078e0217 */
[----:B------:R-:W-:Y:S02]  /*0b30*/  ISETP.GE.U32.AND P2, PT, R76, c[0x0][0x1c8], PT ;  /* 0x000072004c007a0c */ /* 0x000fe40003f46070 */
[----:B------:R-:W-:Y:S01]  /*0b40*/  SHF.R.S32.HI R26, RZ, 0x1f, R76 ;  /* 0x0000001fff1a7819 */ /* 0x000fe2000001144c */
[----:B------:R0:W2:Y:S01]  /*0b50*/  @!P1 LDG.E R38, [R4.64] ;  /* 0x0000000c04269981 */ /* 0x0000a2000c1e1900 */
[----:B------:R-:W-:Y:S02]  /*0b60*/  @!P5 LEA R6, P6, R20, c[0x0][0x170], 0x1 ;  /* 0x00005c001406da11 */ /* 0x000fe400078c08ff */
[----:B------:R-:W-:Y:S01]  /*0b70*/  ISETP.GE.AND.EX P2, PT, R26, c[0x0][0x1cc], PT, P2 ;  /* 0x000073001a007a0c */ /* 0x000fe20003f46320 */
[----:B------:R0:W2:Y:S01]  /*0b80*/  @!P4 LDG.E R0, [R10.64] ;  /* 0x0000000c0a00c981 */ /* 0x0000a2000c1e1900 */
        /* <DEDUP_REMOVED lines=32> */
[----:B0-----:R-:W-:-:S02]  /*0d90*/  @!P4 IADD3 R7, R11, R15, RZ ;  /* 0x0000000f0b07c210 */ /* 0x001fc40007ffe0ff */
[----:B------:R-:W-:Y:S01]  /*0da0*/  @!P4 LEA R6, P6, R10, c[0x0][0x170], 0x1 ;  /* 0x00005c000a06ca11 */ /* 0x000fe200078c08ff */
[C---:B------:R-:W-:Y:S02]  /*0db0*/  @!P1 IMAD R21, R74.reuse, c[0x0][0x1c4], R21 ;  /* 0x000071004a159a24 */ /* 0x040fe400078e0215 */
[----:B------:R-:W-:Y:S01]  /*0dc0*/  @!P1 IMAD.WIDE.U32 R4, R74, c[0x0][0x1c0], R4 ;  /* 0x000070004a049a25 */ /* 0x000fe200078e0004 */
[----:B------:R-:W-:-:S03]  /*0dd0*/  @!P4 LEA.HI.X R7, R10, c[0x0][0x174], R7, 0x1, P6 ;  /* 0x00005d000a07ca11 */ /* 0x000fc600030f0c07 */
[----:B------:R-:W-:Y:S01]  /*0de0*/  @!P1 IMAD.IADD R5, R5, 0x1, R21 ;  /* 0x0000000105059824 */ /* 0x000fe200078e0215 */
[----:B------:R-:W-:Y:S01]  /*0df0*/  @!P1 LEA R10, P6, R4, c[0x0][0x170], 0x1 ;  /* 0x00005c00040a9a11 */ /* 0x000fe200078c08ff */
[----:B------:R-:W-:Y:S01]  /*0e00*/  @!P5 IMAD R25, R22, c[0x0][0x1c0], RZ ;  /* 0x000070001619da24 */ /* 0x000fe200078e02ff */
[----:B------:R-:W-:Y:S01]  /*0e10*/  @!P2 MOV R22, R16 ;  /* 0x000000100016a202 */ /* 0x000fe20000000f00 */
[----:B------:R-:W-:Y:S01]  /*0e20*/  @!P2 IMAD R14, R24, c[0x0][0x1c0], RZ ;  /* 0x00007000180eaa24 */ /* 0x000fe200078e02ff */
[----:B------:R-:W-:Y:S02]  /*0e30*/  @!P2 MOV R23, R19 ;  /* 0x000000130017a202 */ /* 0x000fe40000000f00 */
        /* <DEDUP_REMOVED lines=19> */
[----:B------:R-:W-:-:S03]  /*0f70*/  ISETP.GE.U32.AND P4, PT, R70, c[0x0][0x1c8], PT ;  /* 0x0000720046007a0c */ /* 0x000fc60003f86070 */
[----:B------:R-:W-:Y:S02]  /*0f80*/  @!P5 IADD3 R21, R21, R25, RZ ;  /* 0x000000191515d210 */ /* 0x000fe40007ffe0ff */
[C---:B0-----:R-:W-:Y:S02]  /*0f90*/  @!P5 LEA R12, P6, R20.reuse, c[0x0][0x170], 0x1 ;  /* 0x00005c00140cda11 */ /* 0x041fe400078c08ff */
[----:B------:R-:W-:Y:S01]  /*0fa0*/  ISETP.GE.AND.EX P4, PT, R27, c[0x0][0x1cc], PT, P4 ;  /* 0x000073001b007a0c */ /* 0x000fe20003f86340 */
[----:B-1----:R-:W-:Y:S01]  /*0fb0*/  CS2R R6, SRZ ;  /* 0x0000000000067805 */ /* 0x002fe2000001ff00 */
[----:B------:R-:W-:Y:S01]  /*0fc0*/  @!P5 LEA.HI.X R13, R20, c[0x0][0x174], R21, 0x1, P6 ;  /* 0x00005d00140dda11 */ /* 0x000fe200030f0c15 */
[----:B------:R-:W-:Y:S01]  /*0fd0*/  @!P3 IMAD R20, R69, c[0x0][0x1c0], RZ ;  /* 0x000070004514ba24 */ /* 0x000fe200078e02ff */
[----:B------:R-:W-:-:S03]  /*0fe0*/  ISETP.GT.U32.OR P4, PT, R45, 0x2ff, P4 ;  /* 0x000002ff2d00780c */ /* 0x000fc60002784470 */
[----:B------:R0:W2:Y:S01]  /*0ff0*/  @!P1 LDG.E R6, [R10.64] ;  /* 0x0000000c0a069981 */ /* 0x0000a2000c1e1900 */
[----:B------:R-:W-:Y:S02]  /*1000*/  @!P3 MOV R21, R19 ;  /* 0x000000130015b202 */ /* 0x000fe40000000f00 */
[----:B------:R-:W-:Y:S01]  /*1010*/  SHF.R.S32.HI R26, RZ, 0x1f, R68 ;  /* 0x0000001fff1a7819 */ /* 0x000fe20000011444 */
        /* <DEDUP_REMOVED lines=8> */
[----:B------:R-:W-:-:S02]  /*10a0*/  SHF.R.S32.HI R24, RZ, 0x1f, R67 ;  /* 0x0000001fff187819 */ /* 0x000fc40000011443 */
[----:B------:R-:W-:Y:S02]  /*10b0*/  ISETP.GT.U32.OR P2, PT, R45, 0x2ff, P2 ;  /* 0x000002ff2d00780c */ /* 0x000fe40001744470 */
[----:B------:R-:W-:Y:S02]  /*10c0*/  ISETP.GE.AND.EX P1, PT, R24, c[0x0][0x1cc], PT, P1 ;  /* 0x0000730018007a0c */ /* 0x000fe40003f26310 */
[----:B------:R-:W-:Y:S01]  /*10d0*/  @!P3 IADD3 R9, R21, R11, RZ ;  /* 0x0000000b1509b210 */ /* 0x000fe20007ffe0ff */
[----:B------:R-:W-:Y:S01]  /*10e0*/  @!P4 IMAD R21, R70, c[0x0][0x1c4], R15 ;  /* 0x000071004615ca24 */ /* 0x000fe200078e020f */
[----:B------:R-:W-:Y:S01]  /*10f0*/  @!P4 MOV R14, R16 ;  /* 0x00000010000ec202 */ /* 0x000fe20000000f00 */
[----:B------:R-:W-:Y:S01]  /*1100*/  IMAD.MOV.U32 R8, RZ, RZ, RZ ;  /* 0x000000ffff087224 */ /* 0x000fe200078e00ff */
[----:B------:R-:W-:Y:S02]  /*1110*/  @!P4 MOV R15, R19 ;  /* 0x00000013000fc202 */ /* 0x000fe40000000f00 */
[----:B------:R-:W-:-:S02]  /*1120*/  ISETP.GT.U32.OR P1, PT, R45, 0x2ff, P1 ;  /* 0x000002ff2d00780c */ /* 0x000fc40000f24470 */
[----:B------:R-:W-:Y:S01]  /*1130*/  @!P3 LEA R10, P6, R20, c[0x0][0x170], 0x1 ;  /* 0x00005c00140aba11 */ /* 0x000fe200078c08ff */
[----:B------:R-:W-:Y:S01]  /*1140*/  @!P4 IMAD.WIDE.U32 R14, R70, c[0x0][0x1c0], R14 ;  /* 0x00007000460eca25 */ /* 0x000fe200078e000e */
[----:B------:R0:W2:Y:S01]  /*1150*/  @!P5 LDG.E R8, [R12.64] ;  /* 0x0000000c0c08d981 */ /* 0x0000a2000c1e1900 */
[----:B------:R-:W-:Y:S02]  /*1160*/  ISETP.GE.U32.AND P5, PT, R66, c[0x0][0x1c8], PT ;  /* 0x0000720042007a0c */ /* 0x000fe40003fa6070 */
[----:B------:R-:W-:Y:S02]  /*1170*/  SHF.R.S32.HI R25, RZ, 0x1f, R66 ;  /* 0x0000001fff197819 */ /* 0x000fe40000011442 */
[----:B------:R-:W-:Y:S01]  /*1180*/  @!P3 LEA.HI.X R11, R20, c[0x0][0x174], R9, 0x1, P6 ;  /* 0x00005d00140bba11 */ /* 0x000fe200030f0c09 */
[----:B------:R-:W-:Y:S01]  /*1190*/  @!P2 IMAD R9, R26, c[0x0][0x1c0], RZ ;  /* 0x000070001a09aa24 */ /* 0x000fe200078e02ff */
[----:B------:R-:W-:Y:S02]  /*11a0*/  @!P4 IADD3 R21, R15, R21, RZ ;  /* 0x000000150f15c210 */ /* 0x000fe40007ffe0ff */
[----:B------:R-:W-:-:S02]  /*11b0*/  @!P2 MOV R22, R16 ;  /* 0x000000100016a202 */ /* 0x000fc40000000f00 */
[----:B0-----:R-:W-:Y:S02]  /*11c0*/  @!P4 LEA R12, P6, R14, c[0x0][0x170], 0x1 ;  /* 0x00005c000e0cca11 */ /* 0x001fe400078c08ff */
[-C--:B------:R-:W-:Y:S02]  /*11d0*/  @!P2 MOV R23, R19.reuse ;  /* 0x000000130017a202 */ /* 0x080fe40000000f00 */
[----:B------:R-:W-:Y:S01]  /*11e0*/  ISETP.GE.AND.EX P5, PT, R25, c[0x0][0x1cc], PT, P5 ;  /* 0x0000730019007a0c */ /* 0x000fe20003fa6350 */
[----:B------:R-:W-:Y:S01]  /*11f0*/  @!P2 IMAD R9, R68, c[0x0][0x1c4], R9 ;  /* 0x000071004409aa24 */ /* 0x000fe200078e0209 */
[----:B------:R-:W-:Y:S01]  /*1200*/  @!P4 LEA.HI.X R13, R14, c[0x0][0x174], R21, 0x1, P6 ;  /* 0x00005d000e0dca11 */ /* 0x000fe200030f0c15 */
[----:B------:R-:W-:Y:S01]  /*1210*/  @!P2 IMAD.WIDE.U32 R22, R68, c[0x0][0x1c0], R22 ;  /* 0x000070004416aa25 */ /* 0x000fe200078e0016 */
[----:B------:R-:W-:Y:S02]  /*1220*/  @!P1 MOV R20, R16 ;  /* 0x0000001000149202 */ /* 0x000fe40000000f00 */
[----:B------:R-:W-:Y:S01]  /*1230*/  @!P1 MOV R21, R19 ;  /* 0x0000001300159202 */ /* 0x000fe20000000f00 */
[----:B------:R-:W-:Y:S01]  /*1240*/  @!P1 IMAD R24, R24, c[0x0][0x1c0], RZ ;  /* 0x0000700018189a24 */ /* 0x000fe200078e02ff */
[----:B------:R-:W-:-:S02]  /*1250*/  ISETP.GT.U32.OR P5, PT, R45, 0x2ff, P5 ;  /* 0x000002ff2d00780c */ /* 0x000fc40002fa4470 */
        /* <DEDUP_REMOVED lines=8> */
[----:B------:R-:W-:Y:S02]  /*12e0*/  @!P5 MOV R25, R19 ;  /* 0x000000130019d202 */ /* 0x000fe40000000f00 */
[----:B------:R-:W-:Y:S02]  /*12f0*/  @!P1 LEA.HI.X R23, R20, c[0x0][0x174], R24, 0x1, P6 ;  /* 0x00005d0014179a11 */ /* 0x000fe400030f0c18 */
[----:B------:R-:W-:Y:S01]  /*1300*/  @!P5 MOV R24, R16 ;  /* 0x000000100018d202 */ /* 0x000fe20000000f00 */
[----:B------:R-:W-:-:S02]  /*1310*/  IMAD.MOV.U32 R9, RZ, RZ, RZ ;  /* 0x000000ffff097224 */ /* 0x000fc400078e00ff */
        /* <DEDUP_REMOVED lines=25> */
[----:B------:R-:W-:Y:S02]  /*14b0*/  ISETP.GE.U32.AND P4, PT, R63, c[0x0][0x1c8], PT ;  /* 0x000072003f007a0c */ /* 0x000fe40003f86070 */
[----:B------:R-:W-:Y:S02]  /*14c0*/  SHF.R.S32.HI R26, RZ, 0x1f, R63 ;  /* 0x0000001fff1a7819 */ /* 0x000fe4000001143f */
[----:B------:R-:W-:Y:S02]  /*14d0*/  @!P3 IADD3 R22, R15, R22, RZ ;  /* 0x000000160f16b210 */ /* 0x000fe40007ffe0ff */
[----:B-1----:R-:W-:Y:S02]  /*14e0*/  @!P3 LEA R20, P6, R14, c[0x0][0x170], 0x1 ;  /* 0x00005c000e14ba11 */ /* 0x002fe400078c08ff */
[----:B------:R-:W-:Y:S02]  /*14f0*/  ISETP.GE.AND.EX P2, PT, R26, c[0x0][0x1cc], PT, P4 ;  /* 0x000073001a007a0c */ /* 0x000fe40003f46340 */
[----:B------:R-:W-:Y:S01]  /*1500*/  @!P3 LEA.HI.X R21, R14, c[0x0][0x174], R22, 0x1, P6 ;  /* 0x00005d000e15ba11 */ /* 0x000fe200030f0c16 */
[----:B------:R-:W-:Y:S01]  /*1510*/  @!P1 IMAD R22, R27, c[0x0][0x1c0], RZ ;  /* 0x000070001b169a24 */ /* 0x000fe200078e02ff */
[----:B------:R-:W-:-:S02]  /*1520*/  @!P1 MOV R14, R16 ;  /* 0x00000010000e9202 */ /* 0x000fc40000000f00 */
[----:B------:R-:W-:Y:S02]  /*1530*/  @!P1 MOV R15, R19 ;  /* 0x00000013000f9202 */ /* 0x000fe40000000f00 */
[----:B------:R-:W-:Y:S01]  /*1540*/  ISETP.GT.U32.OR P2, PT, R45, 0x2ff, P2 ;  /* 0x000002ff2d00780c */ /* 0x000fe20001744470 */
[----:B------:R-:W-:Y:S01]  /*1550*/  @!P1 IMAD R22, R64, c[0x0][0x1c4], R22 ;  /* 0x0000710040169a24 */ /* 0x000fe200078e0216 */
[----:B------:R-:W-:Y:S01]  /*1560*/  ISETP.GE.U32.AND P4, PT, R62, c[0x0][0x1c8], PT ;  /* 0x000072003e007a0c */ /* 0x000fe20003f86070 */
[----:B------:R-:W-:Y:S01]  /*1570*/  @!P1 IMAD.WIDE.U32 R14, R64, c[0x0][0x1c0], R14 ;  /* 0x00007000400e9a25 */ /* 0x000fe200078e000e */
[----:B------:R-:W-:-:S03]  /*1580*/  SHF.R.S32.HI R28, RZ, 0x1f, R62 ;  /* 0x0000001fff1c7819 */ /* 0x000fc6000001143e */
[----:B------:R-:W-:Y:S01]  /*1590*/  @!P1 IMAD.IADD R15, R15, 0x1, R22 ;  /* 0x000000010f0f9824 */ /* 0x000fe200078e0216 */
[----:B------:R-:W-:Y:S02]  /*15a0*/  ISETP.GE.AND.EX P4, PT, R28, c[0x0][0x1cc], PT, P4 ;  /* 0x000073001c007a0c */ /* 0x000fe40003f86340 */
[C---:B------:R-:W-:Y:S02]  /*15b0*/  @!P1 LEA R22, P6, R14.reuse, c[0x0][0x170], 0x1 ;  /* 0x00005c000e169a11 */ /* 0x040fe400078c08ff */
        /* <DEDUP_REMOVED lines=15> */
[----:B------:R-:W-:Y:S02]  /*16b0*/  @!P2 LEA R26, P6, R24, c[0x0][0x170], 0x1 ;  /* 0x00005c00181aaa11 */ /* 0x000fe400078c08ff */
[-C--:B0-----:R-:W-:Y:S02]  /*16c0*/  @!P4 MOV R20, R16.reuse ;  /* 0x000000100014c202 */ /* 0x081fe40000000f00 */
[-C--:B------:R-:W-:Y:S01]  /*16d0*/  @!P4 MOV R21, R19.reuse ;  /* 0x000000130015c202 */ /* 0x080fe20000000f00 */
[----:B------:R-:W-:Y:S01]  /*16e0*/  @!P4 IMAD R28, R62, c[0x0][0x1c4], R28 ;  /* 0x000071003e1cca24 */ /* 0x000fe200078e021c */
[----:B------:R-:W-:Y:S01]  /*16f0*/  @!P2 LEA.HI.X R27, R24, c[0x0][0x174], R15, 0x1, P6 ;  /* 0x00005d00181baa11 */ /* 0x000fe200030f0c0f */
[----:B------:R-:W-:Y:S01]  /*1700*/  @!P5 IMAD R15, R29, c[0x0][0x1c0], RZ ;  /* 0x000070001d0fda24 */ /* 0x000fe200078e02ff */
[----:B------:R-:W-:Y:S01]  /*1710*/  @!P5 MOV R24, R16 ;  /* 0x000000100018d202 */ /* 0x000fe20000000f00 */
[----:B------:R-:W-:Y:S01]  /*1720*/  @!P4 IMAD.WIDE.U32 R20, R62, c[0x0][0x1c0], R20 ;  /* 0x000070003e14ca25 */ /* 0x000fe200078e0014 */
[----:B------:R-:W-:-:S02]  /*1730*/  @!P5 MOV R25, R19 ;  /* 0x000000130019d202 */ /* 0x000fc40000000f00 */
[----:B------:R-:W-:Y:S01]  /*1740*/  ISETP.GE.U32.AND P3, PT, R60, c[0x0][0x1c8], PT ;  /* 0x000072003c007a0c */ /* 0x000fe20003f66070 */
[C---:B------:R-:W-:Y:S01]  /*1750*/  @!P5 IMAD R15, R61.reuse, c[0x0][0x1c4], R15 ;  /* 0x000071003d0fda24 */ /* 0x040fe200078e020f */
[----:B------:R-:W-:Y:S01]  /*1760*/  SHF.R.S32.HI R30, RZ, 0x1f, R60 ;  /* 0x0000001fff1e7819 */ /* 0x000fe2000001143c */
[----:B------:R-:W-:Y:S01]  /*1770*/  @!P5 IMAD.WIDE.U32 R24, R61, c[0x0][0x1c0], R24 ;  /* 0x000070003d18da25 */ /* 0x000fe200078e0018 */
[----:B------:R-:W-:Y:S02]  /*1780*/  @!P4 IADD3 R21, R21, R28, RZ ;  /* 0x0000001c1515c210 */ /* 0x000fe40007ffe0ff */
        /* <DEDUP_REMOVED lines=18> */
[----:B------:R-:W-:Y:S01]  /*18b0*/  @!P3 IMAD.MOV.U32 R23, RZ, RZ, R19 ;  /* 0x000000ffff17b224 */ /* 0x000fe200078e0013 */
[----:B------:R-:W-:Y:S02]  /*18c0*/  ISETP.GE.U32.AND P5, PT, R58, c[0x0][0x1c8], PT ;  /* 0x000072003a007a0c */ /* 0x000fe40003fa6070 */
[----:B------:R-:W-:Y:S02]  /*18d0*/  SHF.R.S32.HI R31, RZ, 0x1f, R58 ;  /* 0x0000001fff1f7819 */ /* 0x000fe4000001143a */
[----:B------:R-:W-:Y:S01]  /*18e0*/  ISETP.GT.U32.OR P4, PT, R45, 0x2ff, P4 ;  /* 0x000002ff2d00780c */ /* 0x000fe20002784470 */
[----:B0-----:R-:W-:Y:S01]  /*18f0*/  @!P3 IMAD R20, R60, c[0x0][0x1c4], R22 ;  /* 0x000071003c14ba24 */ /* 0x001fe200078e0216 */
[----:B------:R-:W-:Y:S02]  /*1900*/  @!P3 MOV R22, R16 ;  /* 0x000000100016b202 */ /* 0x000fe40000000f00 */
[----:B------:R-:W-:-:S03]  /*1910*/  ISETP.GE.AND.EX P5, PT, R31, c[0x0][0x1cc], PT, P5 ;  /* 0x000073001f007a0c */ /* 0x000fc60003fa6350 */
[----:B------:R-:W-:Y:S01]  /*1920*/  @!P3 IMAD.WIDE.U32 R22, R60, c[0x0][0x1c0], R22 ;  /* 0x000070003c16ba25 */ /* 0x000fe200078e0016 */
[----:B------:R-:W-:-:S04]  /*1930*/  ISETP.GT.U32.OR P5, PT, R45, 0x2ff, P5 ;  /* 0x000002ff2d00780c */ /* 0x000fc80002fa4470 */
[----:B------:R-:W-:Y:S02]  /*1940*/  @!P3 IADD3 R21, R23, R20, RZ ;  /* 0x000000141715b210 */ /* 0x000fe40007ffe0ff */
[C---:B------:R-:W-:Y:S02]  /*1950*/  @!P3 LEA R20, P6, R22.reuse, c[0x0][0x170], 0x1 ;  /* 0x00005c001614ba11 */ /* 0x040fe400078c08ff */
[----:B------:R-:W-:Y:S02]  /*1960*/  ISETP.GE.U32.AND P2, PT, R57, c[0x0][0x1c8], PT ;  /* 0x0000720039007a0c */ /* 0x000fe40003f46070 */
[----:B------:R-:W-:Y:S02]  /*1970*/  SHF.R.S32.HI R30, RZ, 0x1f, R57 ;  /* 0x0000001fff1e7819 */ /* 0x000fe40000011439 */
[----:B------:R-:W-:Y:S01]  /*1980*/  @!P3 LEA.HI.X R21, R22, c[0x0][0x174], R21, 0x1, P6 ;  /* 0x00005d001615ba11 */ /* 0x000fe200030f0c15 */
[----:B---3--:R-:W-:Y:S01]  /*1990*/  @!P4 IMAD R28, R32, c[0x0][0x1c0], RZ ;  /* 0x00007000201cca24 */ /* 0x008fe200078e02ff */
[----:B------:R-:W-:-:S02]  /*19a0*/  @!P4 MOV R22, R16 ;  /* 0x000000100016c202 */ /* 0x000fc40000000f00 */
[----:B------:R-:W-:Y:S02]  /*19b0*/  @!P4 MOV R23, R19 ;  /* 0x000000130017c202 */ /* 0x000fe40000000f00 */
[----:B------:R-:W-:Y:S02]  /*19c0*/  ISETP.GE.U32.AND P1, PT, R55, c[0x0][0x1c8], PT ;  /* 0x0000720037007a0c */ /* 0x000fe40003f26070 */
[----:B------:R-:W-:Y:S02]  /*19d0*/  SHF.R.S32.HI R29, RZ, 0x1f, R55 ;  /* 0x0000001fff1d7819 */ /* 0x000fe40000011437 */
[----:B------:R-:W-:Y:S01]  /*19e0*/  ISETP.GE.AND.EX P2, PT, R30, c[0x0][0x1cc], PT, P2 ;  /* 0x000073001e007a0c */ /* 0x000fe20003f46320 */
[----:B------:R-:W-:Y:S01]  /*19f0*/  @!P4 IMAD R28, R59, c[0x0][0x1c4], R28 ;  /* 0x000071003b1cca24 */ /* 0x000fe200078e021c */
[----:B------:R-:W-:Y:S01]  /*1a00*/  ISETP.GE.AND.EX P6, PT, R29, c[0x0][0x1cc], PT, P1 ;  /* 0x000073001d007a0c */ /* 0x000fe20003fc6310 */
[----:B------:R-:W-:Y:S01]  /*1a10*/  @!P4 IMAD.WIDE.U32 R22, R59, c[0x0][0x1c0], R22 ;  /* 0x000070003b16ca25 */ /* 0x000fe200078e0016 */
[C---:B------:R-:W-:Y:S01]  /*1a20*/  ISETP.GT.U32.OR P1, PT, R45.reuse, 0x2ff, P2 ;  /* 0x000002ff2d00780c */ /* 0x040fe20001724470 */
[----:B------:R0:W3:Y:S01]  /*1a30*/  @!P3 LDG.E R27, [R20.64] ;  /* 0x0000000c141bb981 */ /* 0x0000e2000c1e1900 */
        /* <DEDUP_REMOVED lines=18> */
[----:B------:R-:W-:Y:S01]  /*1b60*/  @!P2 MOV R31, R19 ;  /* 0x00000013001fa202 */ /* 0x000fe20000000f00 */
[----:B------:R-:W-:Y:S01]  /*1b70*/  @!P2 IMAD R29, R29, c[0x0][0x1c0], RZ ;  /* 0x000070001d1daa24 */ /* 0x000fe200078e02ff */
[----:B------:R-:W-:Y:S02]  /*1b80*/  ISETP.GE.U32.AND P3, PT, R54, c[0x0][0x1c8], PT ;  /* 0x0000720036007a0c */ /* 0x000fe40003f66070 */
[----:B------:R-:W-:Y:S01]  /*1b90*/  SHF.R.S32.HI R36, RZ, 0x1f, R54 ;  /* 0x0000001fff247819 */ /* 0x000fe20000011436 */
[----:B------:R-:W-:Y:S01]  /*1ba0*/  @!P1 IMAD.IADD R21, R35, 0x1, R21 ;  /* 0x0000000123159824 */ /* 0x000fe200078e0215 */
[----:B------:R-:W-:Y:S01]  /*1bb0*/  @!P5 LEA.HI.X R23, R20, c[0x0][0x174], R23, 0x1, P6 ;  /* 0x00005d001417da11 */ /* 0x000fe200030f0c17 */
[C---:B------:R-:W-:Y:S01]  /*1bc0*/  @!P2 IMAD R29, R55.reuse, c[0x0][0x1c4], R29 ;  /* 0x00007100371daa24 */ /* 0x040fe200078e021d */
[----:B------:R-:W-:Y:S01]  /*1bd0*/  @!P1 LEA R20, P6, R34, c[0x0][0x170], 0x1 ;  /* 0x00005c0022149a11 */ /* 0x000fe200078c08ff */
[----:B------:R-:W-:Y:S01]  /*1be0*/  @!P2 IMAD.WIDE.U32 R30, R55, c[0x0][0x1c0], R30 ;  /* 0x00007000371eaa25 */ /* 0x000fe200078e001e */
[----:B------:R-:W-:Y:S01]  /*1bf0*/  ISETP.GE.AND.EX P3, PT, R36, c[0x0][0x1cc], PT, P3 ;  /* 0x0000730024007a0c */ /* 0x000fe20003f66330 */
[----:B------:R0:W3:Y:S01]  /*1c00*/  @!P4 LDG.E R28, [R32.64] ;  /* 0x0000000c201cc981 */ /* 0x0000e2000c1e1900 */
[----:B------:R-:W-:-:S02]  /*1c10*/  @!P1 LEA.HI.X R21, R34, c[0x0][0x174], R21, 0x1, P6 ;  /* 0x00005d0022159a11 */ /* 0x000fc400030f0c15 */
        /* <DEDUP_REMOVED lines=30> */
[----:B------:R-:W-:Y:S01]  /*1e00*/  @!P4 IMAD R34, R36, c[0x0][0x1c0], RZ ;  /* 0x000070002422ca24 */ /* 0x000fe200078e02ff */
[----:B------:R-:W-:Y:S02]  /*1e10*/  @!P4 MOV R35, R19 ;  /* 0x000000130023c202 */ /* 0x000fe40000000f00 */
[----:B------:R-:W-:Y:S01]  /*1e20*/  @!P5 IADD3 R21, R33, R21, RZ ;  /* 0x000000152115d210 */ /* 0x000fe20007ffe0ff */
[----:B------:R-:W-:Y:S01]  /*1e30*/  @!P4 IMAD R33, R50, c[0x0][0x1c4], R34 ;  /* 0x000071003221ca24 */ /* 0x000fe200078e0222 */
[----:B------:R-:W-:Y:S01]  /*1e40*/  ISETP.GE.U32.AND P1, PT, R49, c[0x0][0x1c8], PT ;  /* 0x0000720031007a0c */ /* 0x000fe20003f26070 */
[----:B------:R-:W-:Y:S01]  /*1e50*/  @!P4 IMAD.MOV.U32 R34, RZ, RZ, R16 ;  /* 0x000000ffff22c224 */ /* 0x000fe200078e0010 */
[----:B------:R-:W-:Y:S02]  /*1e60*/  SHF.R.S32.HI R43, RZ, 0x1f, R49 ;  /* 0x0000001fff2b7819 */ /* 0x000fe40000011431 */
[----:B------:R-:W-:Y:S01]  /*1e70*/  @!P5 LEA R20, P6, R32, c[0x0][0x170], 0x1 ;  /* 0x00005c002014da11 */ /* 0x000fe200078c08ff */
[----:B------:R-:W-:Y:S01]  /*1e80*/  @!P4 IMAD.WIDE.U32 R34, R50, c[0x0][0x1c0], R34 ;  /* 0x000070003222ca25 */ /* 0x000fe200078e0022 */
        /* <DEDUP_REMOVED lines=367> */
.L_x_3674:
[----:B------:R-:W-:Y:S05]  /*3580*/  BSYNC B0 ;  /* 0x0000000000007941 */ /* 0x000fea0003800000 */
.L_x_3673:
        /* <DEDUP_REMOVED lines=34> */
.L_x_3677:
[----:B------:R-:W2:Y:S01]  /*37b0*/  LDG.E.STRONG.GPU R23, [R20.64] ;  /* 0x0000000c14177981 */ /* 0x000ea2000c1ef900 */
[----:B------:R-:W-:Y:S01]  /*37c0*/  YIELD ;  /* 0x0000000000007946 */ /* 0x000fe20003800000 */
[----:B--2---:R-:W-:Y:S01]  /*37d0*/  ISETP.NE.AND P1, PT, R23, R22, PT ;  /* 0x000000161700720c */ /* 0x004fe20003f25270 */
[----:B------:R-:W-:-:S12]  /*37e0*/  CCTL.IVALL ;  /* 0x00000000ff00798f */ /* 0x000fd80002000000 */
[----:B------:R-:W-:Y:S05]  /*37f0*/  @P1 BRA `(.L_x_3677) ;  /* 0xffffffb000001947 */ /* 0x000fea000383ffff */
.L_x_3676:
        /* <DEDUP_REMOVED lines=11> */
.L_x_3679:
[----:B------:R-:W-:Y:S01]  /*38b0*/  IMAD.U32 R20, RZ, RZ, UR5 ;  /* 0x00000005ff147e24 */ /* 0x000fe2000f8e00ff */
[----:B------:R-:W-:-:S04]  /*38c0*/  MOV R23, UR5 ;  /* 0x0000000500177c02 */ /* 0x000fc80008000f00 */
        /* <DEDUP_REMOVED lines=29> */
[----:B------:R-:W-:Y:S02]  /*3aa0*/  @!P1 FADD.FTZ R43, R43, R23 ;  /* 0x000000172b2b9221 */ /* 0x000fe40000010000 */
[----:B------:R-:W-:-:S03]  /*3ab0*/  IMAD.U32 R23, RZ, RZ, UR4 ;  /* 0x00000004ff177e24 */ /* 0x000fc6000f8e00ff */
        /* <DEDUP_REMOVED lines=38> */
.L_x_3678:
        /* <DEDUP_REMOVED lines=20> */
[----:B------:R-:W-:Y:S01]  /*3e60*/  IMAD.U32 R20, RZ, RZ, UR6 ;  /* 0x00000006ff147e24 */ /* 0x000fe2000f8e00ff */
[----:B------:R-:W-:-:S06]  /*3e70*/  MOV R21, UR7 ;  /* 0x0000000700157c02 */ /* 0x000fcc0008000f00 */
[----:B------:R-:W2:Y:S02]  /*3e80*/  LDG.E.64 R20, [R20.64] ;  /* 0x0000000c14147981 */ /* 0x000ea4000c1e1b00 */
[----:B--2---:R-:W-:Y:S02]  /*3e90*/  FADD.FTZ R42, R42, R20 ;  /* 0x000000142a2a7221 */ /* 0x004fe40000010000 */
[----:B------:R-:W-:Y:S02]  /*3ea0*/  FADD.FTZ R43, R43, R21 ;  /* 0x000000152b2b7221 */ /* 0x000fe40000010000 */
.L_x_3681:
[----:B------:R-:W-:Y:S05]  /*3eb0*/  BSYNC B0 ;  /* 0x0000000000007941 */ /* 0x000fea0003800000 */
.L_x_3680:
        /* <DEDUP_REMOVED lines=34> */
[----:B------:R-:W-:Y:S02]  /*40e0*/  @!P1 FADD.FTZ R43, R43, R21 ;  /* 0x000000152b2b9221 */ /* 0x000fe40000010000 */
.L_x_3675:
[----:B------:R-:W-:Y:S01]  /*40f0*/  LOP3.LUT P1, RZ, R45, UR16, RZ, 0xfc, !PT ;  /* 0x000000102dff7c12 */ /* 0x000fe2000f82fcff */
[----:B------:R-:W-:Y:S01]  /*4100*/  IMAD.U32 R20, RZ, RZ, UR9 ;  /* 0x00000009ff147e24 */ /* 0x000fe2000f8e00ff */
[----:B------:R-:W-:Y:S01]  /*4110*/  ISETP.EQ.U32.AND P2, PT, RZ, c[0x0][0x168], PT ;  /* 0x00005a00ff007a0c */ /* 0x000fe20003f42070 */
[----:B------:R-:W-:Y:S03]  /*4120*/  @!P3 STS.64 [0xe0], R42 ;  /* 0x0000e02aff00b388 */ /* 0x000fe60000000a00 */
[----:B------:R-:W-:-:S13]  /*4130*/  ISETP.EQ.OR.EX P1, PT, RZ, c[0x0][0x16c], P1, P2 ;  /* 0x00005b00ff007a0c */ /* 0x000fda0000f22720 */
[----:B------:R-:W-:Y:S01]  /*4140*/  @!P1 MOV R21, 0x8 ;  /* 0x0000000800159802 */ /* 0x000fe20000000f00 */
[----:B------:R-:W-:Y:S02]  /*4150*/  @!P1 FMUL.FTZ R23, R43, c[0x0][0x1f4] ;  /* 0x00007d002b179a20 */ /* 0x000fe40000410000 */
[----:B------:R-:W-:Y:S02]  /*4160*/  @!P1 FMUL.FTZ R22, R42, c[0x0][0x1f4] ;  /* 0x00007d002a169a20 */ /* 0x000fe40000410000 */
[----:B------:R-:W-:-:S05]  /*4170*/  @!P1 IMAD.WIDE R20, R21, R20, c[0x0][0x168] ;  /* 0x00005a0015149625 */ /* 0x000fca00078e0214 */
[----:B------:R0:W-:Y:S04]  /*4180*/  @!P1 STG.E.64 [R20.64], R22 ;  /* 0x0000001614009986 */ /* 0x0001e8000c101b0c */
[----:B------:R-:W-:Y:S01]  /*4190*/  BAR.SYNC.DEFER_BLOCKING 0x0 ;  /* 0x0000000000007b1d */ /* 0x000fe20000010000 */
[----:B0-----:R-:W-:Y:S01]  /*41a0*/  HFMA2.MMA R23, -RZ, RZ, 0, 1.1920928955078125e-07 ;  /* 0x00000002ff177435 */ /* 0x001fe200000001ff */
[----:B------:R-:W-:-:S04]  /*41b0*/  IADD3 R22, R44, UR14, RZ ;  /* 0x0000000e2c167c10 */ /* 0x000fc8000fffe0ff */
[----:B------:R-:W0:Y:S02]  /*41c0*/  LDS.64 R20, [0xe0] ;  /* 0x0000e000ff147984 */ /* 0x000e240000000a00 */
[----:B0-----:R-:W-:-:S04]  /*41d0*/  FMUL.FTZ R20, R20, c[0x0][0x1f4] ;  /* 0x00007d0014147a20 */ /* 0x001fc80000410000 */
[----:B------:R-:W0:Y:S02]  /*41e0*/  R2UR UR5, R20 ;  /* 0x00000000140573c2 */ /* 0x000e2400000e0000 */
[----:B0-----:R-:W-:-:S05]  /*41f0*/  MOV R20, UR5 ;  /* 0x0000000500147c02 */ /* 0x001fca0008000f00 */
[----:B------:R-:W-:-:S04]  /*4200*/  FMUL.FTZ R20, R20, UR5 ;  /* 0x0000000514147c20 */ /* 0x000fc80008410000 */
[----:B------:R-:W-:Y:S02]  /*4210*/  FFMA.FTZ R48, R21, c[0x0][0x1f4], -R20 ;  /* 0x00007d0015307a23 */ /* 0x000fe40000010814 */
[----:B------:R-:W-:-:S04]  /*4220*/  IMAD.WIDE R20, R22, R23, c[0x0][0x178] ;  /* 0x00005e0016147625 */ /* 0x000fc800078e0217 */
[----:B------:R-:W-:Y:S01]  /*4230*/  IMAD.WIDE R22, R22, R23, c[0x0][0x180] ;  /* 0x0000600016167625 */ /* 0x000fe200078e0217 */
[----:B------:R0:W2:Y:S04]  /*4240*/  LDG.E.U16 R42, [R20.64] ;  /* 0x0000000c142a7981 */ /* 0x0000a8000c1e1500 */
[----:B------:R1:W3:Y:S04]  /*4250*/  LDG.E.U16 R43, [R22.64] ;  /* 0x0000000c162b7981 */ /* 0x0002e8000c1e1500 */
[----:B0-----:R0:W4:Y:S04]  /*4260*/  LDG.E.U16 R20, [R20.64+0x2] ;  /* 0x0000020c14147981 */ /* 0x001128000c1e1500 */
[----:B-1----:R1:W5:Y:S01]  /*4270*/  LDG.E.U16 R22, [R22.64+0x2] ;  /* 0x0000020c16167981 */ /* 0x002362000c1e1500 */
[----:B------:R-:W-:-:S13]  /*4280*/  FSETP.GTU.FTZ.AND P1, PT, R48, RZ, PT ;  /* 0x000000ff3000720b */ /* 0x000fda0003f3c000 */
[----:B------:R-:W-:Y:S01]  /*4290*/  VOTEU.ANY UP0, P1 ;  /* 0x00000000003f7886 */ /* 0x000fe20000800100 */
[----:B------:R-:W-:-:S13]  /*42a0*/  PLOP3.LUT P1, PT, PT, PT, UP0, 0x80, 0x0 ;  /* 0x000000000000781c */ /* 0x000fda0003f2f008 */
[----:B------:R-:W-:-:S06]  /*42b0*/  @P1 FADD.FTZ R48, R48, c[0x0][0x188] ;  /* 0x0000620030301621 */ /* 0x000fcc0000010000 */
[----:B------:R-:W0:Y:S01]  /*42c0*/  @P1 MUFU.RSQ R48, R48 ;  /* 0x0000003000301308 */ /* 0x000e220000001400 */
[----:B------:R-:W-:Y:S01]  /*42d0*/  ISETP.NE.AND P6, PT, RZ, UR17, PT ;  /* 0x00000011ff007c0c */ /* 0x000fe2000bfc5270 */
[----:B0-----:R-:W0:Y:S01]  /*42e0*/  @P1 R2UR UR7, R48 ;  /* 0x00000000300713c2 */ /* 0x001e2200000e0000 */
[--C-:B------:R-:W-:Y:S02]  /*42f0*/  PRMT R21, RZ, 0x5410, R41.reuse ;  /* 0x00005410ff157816 */ /* 0x100fe40000000029 */
[----:B-1----:R-:W-:Y:S01]  /*4300*/  PRMT R23, RZ, 0x7610, R41 ;  /* 0x00007610ff177816 */ /* 0x002fe20000000029 */
[----:B------:R-:W-:Y:S02]  /*4310*/  UMOV UR6, 0x3f800000 ;  /* 0x3f80000000067882 */ /* 0x000fe40000000000 */
[----:B------:R-:W-:Y:S02]  /*4320*/  FADD.FTZ R21, R21, -UR5 ;  /* 0x8000000515157e21 */ /* 0x000fe40008010000 */
[----:B------:R-:W-:Y:S01]  /*4330*/  FADD.FTZ R23, R23, -UR5 ;  /* 0x8000000517177e21 */ /* 0x000fe20008010000 */
[----:B0-----:R-:W-:-:S02]  /*4340*/  @UP0 UMOV UR6, UR7 ;  /* 0x0000000700060c82 */ /* 0x001fc40008000000 */
[----:B------:R-:W-:Y:S02]  /*4350*/  FMUL.FTZ R21, R21, UR6 ;  /* 0x0000000615157c20 */ /* 0x000fe40008410000 */
[----:B------:R-:W-:Y:S01]  /*4360*/  FMUL.FTZ R23, R23, UR6 ;  /* 0x0000000617177c20 */ /* 0x000fe20008410000 */
[----:B--2---:R-:W-:Y:S02]  /*4370*/  HADD2.F32 R41, -RZ, R42.H0_H0 ;  /* 0x2000002aff297230 */ /* 0x004fe40000004100 */
[----:B---3--:R-:W-:Y:S02]  /*4380*/  HADD2.F32 R43, -RZ, R43.H0_H0 ;  /* 0x2000002bff2b7230 */ /* 0x008fe40000004100 */
[----:B----4-:R-:W-:Y:S02]  /*4390*/  HADD2.F32 R42, -RZ, R20.H0_H0 ;  /* 0x20000014ff2a7230 */ /* 0x010fe40000004100 */
[----:B-----5:R-:W-:Y:S01]  /*43a0*/  HADD2.F32 R48, -RZ, R22.H0_H0 ;  /* 0x20000016ff307230 */ /* 0x020fe20000004100 */
[----:B------:R-:W-:-:S04]  /*43b0*/  FFMA.FTZ R75, R41, R21, R43 ;  /* 0x00000015294b7223 */ /* 0x000fc8000001002b */
        /* <DEDUP_REMOVED lines=12> */
.L_x_3682:
[----:B------:R-:W-:Y:S01]  /*4480*/  BSSY B0, `(.L_x_3683) ;  /* 0x000000d000007945 */ /* 0x000fe20003800000 */
[----:B------:R-:W-:Y:S05]  /*4490*/  @!P0 BRA `(.L_x_3684) ;  /* 0x000000b000008947 */ /* 0x000fea0003800000 */
[----:B------:R-:W-:Y:S02]  /*44a0*/  SHF.R.S32.HI R20, RZ, 0x1f, R2 ;  /* 0x0000001fff147819 */ /* 0x000fe40000011402 */
[----:B------:R-:W-:Y:S02]  /*44b0*/  MOV R21, R19 ;  /* 0x0000001300157202 */ /* 0x000fe40000000f00 */
[----:B------:R-:W-:Y:S01]  /*44c0*/  F2FP.BF16.PACK_AB R75, R23, R75 ;  /* 0x0000004b174b723e */ /* 0x000fe200000010ff */
        /* <DEDUP_REMOVED lines=8> */
.L_x_3684:
[----:B------:R-:W-:Y:S05]  /*4550*/  BSYNC B0 ;  /* 0x0000000000007941 */ /* 0x000fea0003800000 */
.L_x_3683:
        /* <DEDUP_REMOVED lines=23> */
.L_x_3685:
        /* <DEDUP_REMOVED lines=12> */
.L_x_3687:
[----:B------:R-:W-:Y:S05]  /*4790*/  BSYNC B0 ;  /* 0x0000000000007941 */ /* 0x000fea0003800000 */
.L_x_3686:
        /* <DEDUP_REMOVED lines=23> */
.L_x_3688:
        /* <DEDUP_REMOVED lines=12> */
.L_x_3690:
[----:B------:R-:W-:Y:S05]  /*49d0*/  BSYNC B0 ;  /* 0x0000000000007941 */ /* 0x000fea0003800000 */
.L_x_3689:
        /* <DEDUP_REMOVED lines=25> */
.L_x_3691:
        /* <DEDUP_REMOVED lines=12> */
.L_x_3693:
[----:B------:R-:W-:Y:S05]  /*4c30*/  BSYNC B0 ;  /* 0x0000000000007941 */ /* 0x000fea0003800000 */
.L_x_3692:
        /* <DEDUP_REMOVED lines=25> */
.L_x_3694:
        /* <DEDUP_REMOVED lines=12> */
.L_x_3696:
[----:B------:R-:W-:Y:S05]  /*4e90*/  BSYNC B0 ;  /* 0x0000000000007941 */ /* 0x000fea0003800000 */
.L_x_3695:
        /* <DEDUP_REMOVED lines=36> */
.L_x_3697:
        /* <DEDUP_REMOVED lines=12> */
.L_x_3699:
[----:B------:R-:W-:Y:S05]  /*51a0*/  BSYNC B0 ;  /* 0x0000000000007941 */ /* 0x000fea0003800000 */
.L_x_3698:
        /* <DEDUP_REMOVED lines=13> */
.L_x_3700:
        /* <DEDUP_REMOVED lines=9> */
[----:B0-----:R-:W-:-:S04]  /*5310*/  LEA R22, P3, R20, c[0x0][0x160], 0x1 ;  /* 0x0000580014167a11 */ /* 0x001fc800078608ff */
[----:B------:R-:W-:-:S05]  /*5320*/  LEA.HI.X R23, R20, c[0x0][0x164], R3, 0x1, P3 ;  /* 0x0000590014177a11 */ /* 0x000fca00018f0c03 */
[----:B------:R0:W-:Y:S04]  /*5330*/  STG.E [R22.64], R0 ;  /* 0x0000000016007986 */ /* 0x0001e8000c10190c */
.L_x_3702:
[----:B------:R-:W-:Y:S05]  /*5340*/  BSYNC B0 ;  /* 0x0000000000007941 */ /* 0x000fea0003800000 */
.L_x_3701:
        /* <DEDUP_REMOVED lines=29> */
.L_x_3703:
        /* <DEDUP_REMOVED lines=12> */
.L_x_3705:
[----:B------:R-:W-:Y:S05]  /*55e0*/  BSYNC B0 ;  /* 0x0000000000007941 */ /* 0x000fea0003800000 */
.L_x_3704:
        /* <DEDUP_REMOVED lines=17> */
.L_x_3706:
        /* <DEDUP_REMOVED lines=12> */
.L_x_3708:
[----:B------:R-:W-:Y:S05]  /*57c0*/  BSYNC B0 ;  /* 0x0000000000007941 */ /* 0x000fea0003800000 */
.L_x_3707:
        /* <DEDUP_REMOVED lines=33> */
.L_x_3709:
        /* <DEDUP_REMOVED lines=9> */
[----:B------:R-:W-:-:S04]  /*5a70*/  LEA R6, P3, R4, c[0x0][0x160], 0x1 ;  /* 0x0000580004067a11 */ /* 0x000fc800078608ff */
[----:B------:R-:W-:-:S05]  /*5a80*/  LEA.HI.X R7, R4, c[0x0][0x164], R5, 0x1, P3 ;  /* 0x0000590004077a11 */ /* 0x000fca00018f0c05 */
[----:B------:R0:W-:Y:S04]  /*5a90*/  STG.E [R6.64], R8 ;  /* 0x0000000806007986 */ /* 0x0001e8000c10190c */
.L_x_3711:
[----:B------:R-:W-:Y:S05]  /*5aa0*/  BSYNC B0 ;  /* 0x0000000000007941 */ /* 0x000fea0003800000 */
.L_x_3710:
        /* <DEDUP_REMOVED lines=13> */
.L_x_3712:
        /* <DEDUP_REMOVED lines=12> */
.L_x_3714:
[----:B------:R-:W-:Y:S05]  /*5c40*/  BSYNC B0 ;  /* 0x0000000000007941 */ /* 0x000fea0003800000 */
.L_x_3713:
        /* <DEDUP_REMOVED lines=28> */
.L_x_3715:
        /* <DEDUP_REMOVED lines=12> */
.L_x_3717:
[----:B------:R-:W-:Y:S05]  /*5ed0*/  BSYNC B0 ;  /* 0x0000000000007941 */ /* 0x000fea0003800000 */
.L_x_3716:
        /* <DEDUP_REMOVED lines=17> */
.L_x_3718:
        /* <DEDUP_REMOVED lines=12> */
.L_x_3720:
[----:B------:R-:W-:Y:S05]  /*60b0*/  BSYNC B0 ;  /* 0x0000000000007941 */ /* 0x000fea0003800000 */
.L_x_3719:
        /* <DEDUP_REMOVED lines=100> */
.L_x_3721:
[----:B------:R-:W-:Y:S01]  /*6700*/  BSSY B0, `(.L_x_3722) ;  /* 0x000000d000007945 */ /* 0x000fe20003800000 */
[----:B------:R-:W-:Y:S05]  /*6710*/  @P1 BRA `(.L_x_3723) ;  /* 0x000000b000001947 */ /* 0x000fea0003800000 */
[----:B------:R-:W-:Y:S02]  /*6720*/  SHF.R.S32.HI R11, RZ, 0x1f, R68 ;  /* 0x0000001fff0b7819 */ /* 0x000fe40000011444 */
[----:B------:R-:W-:Y:S02]  /*6730*/  F2FP.BF16.PACK_AB R69, R69, R10 ;  /* 0x0000000a4545723e */ /* 0x000fe400000010ff */
[----:B------:R-:W-:Y:S01]  /*6740*/  MOV R10, R16 ;  /* 0x00000010000a7202 */ /* 0x000fe20000000f00 */
[----:B------:R-:W-:Y:S02]  /*6750*/  IMAD R20, R11, c[0x0][0x1c0], RZ ;  /* 0x000070000b147a24 */ /* 0x000fe400078e02ff */
[----:B------:R-:W-:-:S02]  /*6760*/  IMAD.MOV.U32 R11, RZ, RZ, R19 ;  /* 0x000000ffff0b7224 */ /* 0x000fc400078e0013 */
[C---:B------:R-:W-:Y:S02]  /*6770*/  IMAD R20, R68.reuse, c[0x0][0x1c4], R20 ;  /* 0x0000710044147a24 */ /* 0x040fe400078e0214 */
[----:B------:R-:W-:-:S05]  /*6780*/  IMAD.WIDE.U32 R10, R68, c[0x0][0x1c0], R10 ;  /* 0x00007000440a7a25 */ /* 0x000fca00078e000a */
[----:B------:R-:W-:Y:S02]  /*6790*/  IADD3 R11, R11, R20, RZ ;  /* 0x000000140b0b7210 */ /* 0x000fe40007ffe0ff */
[----:B------:R-:W-:-:S04]  /*67a0*/  LEA R20, P1, R10, c[0x0][0x160], 0x1 ;  /* 0x000058000a147a11 */ /* 0x000fc800078208ff */
[----:B------:R-:W-:-:S05]  /*67b0*/  LEA.HI.X R21, R10, c[0x0][0x164], R11, 0x1, P1 ;  /* 0x000059000a157a11 */ /* 0x000fca00008f0c0b */
[----:B------:R0:W-:Y:S04]  /*67c0*/  STG.E [R20.64], R69 ;  /* 0x0000004514007986 */ /* 0x0001e8000c10190c */
.L_x_3723:
[----:B------:R-:W-:Y:S05]  /*67d0*/  BSYNC B0 ;  /* 0x0000000000007941 */ /* 0x000fea0003800000 */
.L_x_3722:
        /* <DEDUP_REMOVED lines=12> */
.L_x_3724:
        /* <DEDUP_REMOVED lines=12> */
.L_x_3726:
[----:B------:R-:W-:Y:S05]  /*6960*/  BSYNC B0 ;  /* 0x0000000000007941 */ /* 0x000fea0003800000 */
.L_x_3725:
        /* <DEDUP_REMOVED lines=34> */
.L_x_3727:
        /* <DEDUP_REMOVED lines=12> */
.L_x_3729:
[----:B------:R-:W-:Y:S05]  /*6c50*/  BSYNC B0 ;  /* 0x0000000000007941 */ /* 0x000fea0003800000 */
.L_x_3728:
        /* <DEDUP_REMOVED lines=13> */
.L_x_3730:
        /* <DEDUP_REMOVED lines=12> */
.L_x_3732:
[----:B------:R-:W-:Y:S05]  /*6df0*/  BSYNC B0 ;  /* 0x0000000000007941 */ /* 0x000fea0003800000 */
.L_x_3731:
        /* <DEDUP_REMOVED lines=12> */
.L_x_3733:
        /* <DEDUP_REMOVED lines=12> */
.L_x_3735:
[----:B------:R-:W-:Y:S05]  /*6f80*/  BSYNC B0 ;  /* 0x0000000000007941 */ /* 0x000fea0003800000 */
.L_x_3734:
        /* <DEDUP_REMOVED lines=30> */
.L_x_3736:
        /* <DEDUP_REMOVED lines=12> */
.L_x_3738:
[----:B------:R-:W-:Y:S05]  /*7230*/  BSYNC B0 ;  /* 0x0000000000007941 */ /* 0x000fea0003800000 */
.L_x_3737:
        /* <DEDUP_REMOVED lines=13> */
.L_x_3739:
        /* <DEDUP_REMOVED lines=12> */
.L_x_3741:
[----:B------:R-:W-:Y:S05]  /*73d0*/  BSYNC B0 ;  /* 0x0000000000007941 */ /* 0x000fea0003800000 */
.L_x_3740:
        /* <DEDUP_REMOVED lines=12> */
.L_x_3742:
[----:B------:R-:W-:Y:S01]  /*74a0*/  BSSY B0, `(.L_x_3743) ;  /* 0x000000c000007945 */ /* 0x000fe20003800000 */
[----:B------:R-:W-:Y:S05]  /*74b0*/  @P3 BRA `(.L_x_3744) ;  /* 0x000000a000003947 */ /* 0x000fea0003800000 */
[----:B------:R-:W-:Y:S01]  /*74c0*/  MOV R10, R16 ;  /* 0x00000010000a7202 */ /* 0x000fe20000000f00 */
[----:B0-----:R-:W-:Y:S01]  /*74d0*/  IMAD R0, R21, c[0x0][0x1c0], RZ ;  /* 0x0000700015007a24 */ /* 0x001fe200078e02ff */
        /* <DEDUP_REMOVED lines=8> */
.L_x_3744:
[----:B------:R-:W-:Y:S05]  /*7560*/  BSYNC B0 ;  /* 0x0000000000007941 */ /* 0x000fea0003800000 */
.L_x_3743:
        /* <DEDUP_REMOVED lines=34> */
.L_x_3745:
        /* <DEDUP_REMOVED lines=12> */
.L_x_3747:
[----:B------:R-:W-:Y:S05]  /*7850*/  BSYNC B0 ;  /* 0x0000000000007941 */ /* 0x000fea0003800000 */
.L_x_3746:
        /* <DEDUP_REMOVED lines=13> */
.L_x_3748:
        /* <DEDUP_REMOVED lines=12> */
.L_x_3750:
[----:B------:R-:W-:Y:S05]  /*79f0*/  BSYNC B0 ;  /* 0x0000000000007941 */ /* 0x000fea0003800000 */
.L_x_3749:
        /* <DEDUP_REMOVED lines=12> */
.L_x_3751:
        /* <DEDUP_REMOVED lines=12> */
.L_x_3753:
[----:B------:R-:W-:Y:S05]  /*7b80*/  BSYNC B0 ;  /* 0x0000000000007941 */ /* 0x000fea0003800000 */
.L_x_3752:
        /* <DEDUP_REMOVED lines=30> */
.L_x_3754:
        /* <DEDUP_REMOVED lines=12> */
.L_x_3756:
[----:B------:R-:W-:Y:S05]  /*7e30*/  BSYNC B0 ;  /* 0x0000000000007941 */ /* 0x000fea0003800000 */
.L_x_3755:
        /* <DEDUP_REMOVED lines=13> */
.L_x_3757:
        /* <DEDUP_REMOVED lines=12> */
.L_x_3759:
[----:B------:R-:W-:Y:S05]  /*7fd0*/  BSYNC B0 ;  /* 0x0000000000007941 */ /* 0x000fea0003800000 */
.L_x_3758:
        /* <DEDUP_REMOVED lines=12> */
.L_x_3760:
        /* <DEDUP_REMOVED lines=12> */
.L_x_3762:
[----:B------:R-:W-:Y:S05]  /*8160*/  BSYNC B0 ;  /* 0x0000000000007941 */ /* 0x000fea0003800000 */
.L_x_3761:
        /* <DEDUP_REMOVED lines=51> */
.L_x_3763:
        /* <DEDUP_REMOVED lines=12> */
.L_x_3765:
[----:B------:R-:W-:Y:S05]  /*8560*/  BSYNC B0 ;  /* 0x0000000000007941 */ /* 0x000fea0003800000 */
.L_x_3764:
        /* <DEDUP_REMOVED lines=11> */
.L_x_3766:
        /* <DEDUP_REMOVED lines=12> */
.L_x_3768:
[----:B------:R-:W-:Y:S05]  /*86e0*/  BSYNC B0 ;  /* 0x0000000000007941 */ /* 0x000fea0003800000 */
.L_x_3767:
        /* <DEDUP_REMOVED lines=11> */
.L_x_3769:
        /* <DEDUP_REMOVED lines=12> */
.L_x_3771:
[----:B------:R-:W-:Y:S05]  /*8860*/  BSYNC B0 ;  /* 0x0000000000007941 */ /* 0x000fea0003800000 */
.L_x_3770:
        /* <DEDUP_REMOVED lines=11> */
.L_x_3772:
        /* <DEDUP_REMOVED lines=12> */
.L_x_3774:
[----:B------:R-:W-:Y:S05]  /*89e0*/  BSYNC B0 ;  /* 0x0000000000007941 */ /* 0x000fea0003800000 */
.L_x_3773:
        /* <DEDUP_REMOVED lines=11> */
.L_x_3775:
        /* <DEDUP_REMOVED lines=12> */
.L_x_3777:
[----:B------:R-:W-:Y:S05]  /*8b60*/  BSYNC B0 ;  /* 0x0000000000007941 */ /* 0x000fea0003800000 */
.L_x_3776:
[----:B------:R-:W-:Y:S02]  /*8b70*/  ULDC UR5, c[0x0][0x10] ;  /* 0x0000040000057ab9 */ /* 0x000fe40000000800 */
[----:B------:R-:W-:Y:S02]  /*8b80*/  UIADD3 UR9, UR9, UR5, URZ ;  /* 0x0000000509097290 */ /* 0x000fe4000fffe03f */
[----:B------:R-:W-:Y:S02]  /*8b90*/  UIADD3 UR4, UR4, 0x1, URZ ;  /* 0x0000000104047890 */ /* 0x000fe4000fffe03f */
[----:B------:R-:W-:-:S06]  /*8ba0*/  UISETP.GE.AND UP0, UPT, UR9, UR8, UPT ;  /* 0x000000080900728c */ /* 0x000fcc000bf06270 */
[----:B------:R-:W-:-:S13]  /*8bb0*/  PLOP3.LUT P1, PT, PT, PT, UP0, 0x80, 0x0 ;  /* 0x000000000000781c */ /* 0x000fda0003f2f008 */
[----:B------:R-:W-:Y:S01]  /*8bc0*/  @P1 CALL.REL.NOINC `(.L_x_3778) ;  /* 0x0000001000001944 */ /* 0x000fe20003c00000 */
[----:B------:R-:W-:Y:S05]  /*8bd0*/  BRA `(.L_x_3779) ;  /* 0xffff77b000007947 */ /* 0x000fea000383ffff */
.L_x_3778:
[----:B------:R-:W-:Y:S05]  /*8be0*/  EXIT ;  /* 0x000000000000794d */ /* 0x000fea0003800000 */
.L_x_3780:
        /* <DEDUP_REMOVED lines=9> */
.L_x_5197:


//--------------------- .text._Z35group_norm_nhwc_fwd_one_pass_kernelI11Fp16IOFp32WLi64ELi96ELi768EEv26Group_norm_nhwc_fwd_params --------------------------
	.section	.text._Z35group_norm_nhwc_fwd_one_pass_kernelI11Fp16IOFp32WLi64ELi96ELi768EEv26Group_norm_nhwc_fwd_params,"ax",@progbits
	.sectioninfo	@"SHI_REGISTERS=40"
	.align	128
        .global         _Z35group_norm_nhwc_fwd_one_pass_kernelI11Fp16IOFp32WLi64ELi96ELi768EEv26Group_norm_nhwc_fwd_params
        .type           _Z35group_norm_nhwc_fwd_one_pass_kernelI11Fp16IOFp32WLi64ELi96ELi768EEv26Group_norm_nhwc_fwd_params,@function
        .size           _Z35group_norm_nhwc_fwd_one_pass_kernelI11Fp16IOFp32WLi64ELi96ELi768EEv26Group_norm_nhwc_fwd_params,(.L_x_5198 - _Z35group_norm_nhwc_fwd_one_pass_kernelI11Fp16IOFp32WLi64ELi96ELi768EEv26Group_norm_nhwc_fwd_params)
        .other          _Z35group_norm_nhwc_fwd_one_pass_kernelI11Fp16IOFp32WLi64ELi96ELi768EEv26Group_norm_nhwc_fwd_params,@"STO_CUDA_ENTRY STV_DEFAULT"
_Z35group_norm_nhwc_fwd_one_pass_kernelI11Fp16IOFp32WLi64ELi96ELi768EEv26Group_norm_nhwc_fwd_params:
.text._Z35group_norm_nhwc_fwd_one_pass_kernelI11Fp16IOFp32WLi64ELi96ELi768EEv26Group_norm_nhwc_fwd_params:
        /* <DEDUP_REMOVED lines=28> */
.L_x_3803:
[----:B-1----:R-:W-:Y:S01]  /*01c0*/  IABS R8, c[0x0][0x1d8] ;  /* 0x0000760000087a13 */ /* 0x002fe20000000000 */
[----:B------:R-:W-:Y:S01]  /*01d0*/  CS2R R22, SRZ ;  /* 0x0000000000167805 */ /* 0x000fe2000001ff00 */
[----:B0-----:R-:W-:Y:S02]  /*01e0*/  IABS R10, R30 ;  /* 0x0000001e000a7213 */ /* 0x001fe40000000000 */
        /* <DEDUP_REMOVED lines=19> */
[----:B------:R-:W-:Y:S02]  /*0320*/  @P1 IADD3 R5, R5, 0x1, RZ ;  /* 0x0000000105051810 */ /* 0x000fe40007ffe0ff */
[----:B------:R-:W-:Y:S02]  /*0330*/  ISETP.GE.U32.AND P1, PT, R28, c[0x0][0x1c8], PT ;  /* 0x000072001c007a0c */ /* 0x000fe40003f26070 */
[----:B------:R-:W-:Y:S02]  /*0340*/  MOV R9, R5 ;  /* 0x0000000500097202 */ /* 0x000fe40000000f00 */
[----:B------:R-:W-:Y:S02]  /*0350*/  SHF.R.S32.HI R5, RZ, 0x1f, R31 ;  /* 0x0000001fff057819 */ /* 0x000fe4000001141f */
[----:B------:R-:W-:Y:S02]  /*0360*/  @!P3 IADD3 R9, -R9, RZ, RZ ;  /* 0x000000ff0909b210 */ /* 0x000fe40007ffe1ff */
[----:B------:R-:W-:-:S02]  /*0370*/  @!P2 LOP3.LUT R9, RZ, c[0x0][0x1d8], RZ, 0x33, !PT ;  /* 0x00007600ff09aa12 */ /* 0x000fc400078e33ff */
[----:B------:R-:W-:Y:S02]  /*0380*/  ISETP.GE.U32.AND P2, PT, R27, c[0x0][0x1c8], PT ;  /* 0x000072001b007a0c */ /* 0x000fe40003f46070 */
[----:B------:R-:W-:Y:S02]  /*0390*/  IADD3 R3, -R9, RZ, RZ ;  /* 0x000000ff09037210 */ /* 0x000fe40007ffe1ff */
[----:B------:R-:W-:-:S03]  /*03a0*/  SHF.R.S32.HI R4, RZ, 0x1f, R9 ;  /* 0x0000001fff047819 */ /* 0x000fc60000011409 */
[----:B------:R-:W-:Y:S01]  /*03b0*/  IMAD R32, R3, c[0x0][0x1d8], R30 ;  /* 0x0000760003207a24 */ /* 0x000fe200078e021e */
[----:B------:R-:W-:Y:S01]  /*03c0*/  SHF.R.S32.HI R3, RZ, 0x1f, R28 ;  /* 0x0000001fff037819 */ /* 0x000fe2000001141c */
[----:B------:R-:W-:Y:S01]  /*03d0*/  IMAD R8, R4, c[0x0][0x1d0], RZ ;  /* 0x0000740004087a24 */ /* 0x000fe200078e02ff */
[----:B------:R-:W-:Y:S01]  /*03e0*/  SHF.R.S32.HI R4, RZ, 0x1f, R27 ;  /* 0x0000001fff047819 */ /* 0x000fe2000001141b */
[----:B------:R-:W-:Y:S01]  /*03f0*/  IMAD R32, R32, 0x60, RZ ;  /* 0x0000006020207824 */ /* 0x000fe200078e02ff */
[----:B------:R-:W-:Y:S01]  /*0400*/  ISETP.GE.AND.EX P1, PT, R3, c[0x0][0x1cc], PT, P1 ;  /* 0x0000730003007a0c */ /* 0x000fe20003f26310 */
[----:B------:R-:W-:Y:S01]  /*0410*/  IMAD R35, R9, c[0x0][0x1d4], R8 ;  /* 0x0000750009237a24 */ /* 0x000fe200078e0208 */
[----:B------:R-:W-:Y:S01]  /*0420*/  ISETP.GE.AND.EX P2, PT, R4, c[0x0][0x1cc], PT, P2 ;  /* 0x0000730004007a0c */ /* 0x000fe20003f46320 */
[----:B------:R-:W-:Y:S01]  /*0430*/  @P0 IMAD R8, R2, c[0x0][0x1c0], RZ ;  /* 0x0000700002080a24 */ /* 0x000fe200078e02ff */
[----:B------:R-:W-:Y:S02]  /*0440*/  IADD3 R36, P3, R31, R32, RZ ;  /* 0x000000201f247210 */ /* 0x000fe40007f7e0ff */
[----:B------:R-:W-:Y:S01]  /*0450*/  ISETP.GT.U32.OR P1, PT, R7, 0x2ff, P1 ;  /* 0x000002ff0700780c */ /* 0x000fe20000f24470 */
[----:B------:R-:W-:Y:S01]  /*0460*/  @P0 IMAD R13, R29, c[0x0][0x1c4], R8 ;  /* 0x000071001d0d0a24 */ /* 0x000fe200078e0208 */
[----:B------:R-:W-:-:S02]  /*0470*/  LEA.HI.X.SX32 R37, R32, R5, 0x1, P3 ;  /* 0x0000000520257211 */ /* 0x000fc400018f0eff */
[----:B------:R-:W-:Y:S02]  /*0480*/  ISETP.GE.U32.AND P3, PT, R26, c[0x0][0x1c8], PT ;  /* 0x000072001a007a0c */ /* 0x000fe40003f66070 */
[----:B------:R-:W-:Y:S01]  /*0490*/  SHF.R.S32.HI R5, RZ, 0x1f, R26 ;  /* 0x0000001fff057819 */ /* 0x000fe2000001141a */
[----:B------:R-:W-:Y:S01]  /*04a0*/  IMAD.WIDE.U32 R36, R9, c[0x0][0x1d0], R36 ;  /* 0x0000740009247a25 */ /* 0x000fe200078e0024 */
[----:B------:R-:W-:Y:S02]  /*04b0*/  ISETP.GT.U32.OR P2, PT, R7, 0x2ff, P2 ;  /* 0x000002ff0700780c */ /* 0x000fe40001744470 */
[----:B------:R-:W-:Y:S02]  /*04c0*/  ISETP.GE.AND.EX P3, PT, R5, c[0x0][0x1cc], PT, P3 ;  /* 0x0000730005007a0c */ /* 0x000fe40003f66330 */
[----:B------:R-:W-:Y:S01]  /*04d0*/  IADD3 R35, R37, R35, RZ ;  /* 0x0000002325237210 */ /* 0x000fe20007ffe0ff */
[----:B------:R-:W-:Y:S01]  /*04e0*/  @!P1 IMAD R9, R3, c[0x0][0x1c0], RZ ;  /* 0x0000700003099a24 */ /* 0x000fe200078e02ff */
[----:B------:R-:W-:-:S02]  /*04f0*/  @!P1 MOV R34, R36 ;  /* 0x0000002400229202 */ /* 0x000fc40000000f00 */
[----:B------:R-:W-:Y:S01]  /*0500*/  @P0 MOV R10, R36 ;  /* 0x00000024000a0202 */ /* 0x000fe20000000f00 */
[C---:B------:R-:W-:Y:S01]  /*0510*/  @!P1 IMAD R15, R28.reuse, c[0x0][0x1c4], R9 ;  /* 0x000071001c0f9a24 */ /* 0x040fe200078e0209 */
[----:B------:R-:W-:Y:S01]  /*0520*/  @P0 MOV R11, R35 ;  /* 0x00000023000b0202 */ /* 0x000fe20000000f00 */
[----:B------:R-:W-:Y:S01]  /*0530*/  @!P1 IMAD.WIDE.U32 R8, R28, c[0x0][0x1c0], R34 ;  /* 0x000070001c089a25 */ /* 0x000fe200078e0022 */
[----:B------:R-:W-:-:S03]  /*0540*/  ISETP.GT.U32.OR P3, PT, R7, 0x2ff, P3 ;  /* 0x000002ff0700780c */ /* 0x000fc60001f64470 */
[----:B------:R-:W-:Y:S01]  /*0550*/  @P0 IMAD.WIDE.U32 R10, R29, c[0x0][0x1c0], R10 ;  /* 0x000070001d0a0a25 */ /* 0x000fe200078e000a */
[----:B------:R-:W-:Y:S02]  /*0560*/  @!P1 IADD3 R9, R9, R15, RZ ;  /* 0x0000000f09099210 */ /* 0x000fe40007ffe0ff */
[C---:B------:R-:W-:Y:S02]  /*0570*/  @!P1 LEA R14, P5, R8.reuse, c[0x0][0x170], 0x1 ;  /* 0x00005c00080e9a11 */ /* 0x040fe400078a08ff */
[----:B------:R-:W-:Y:S02]  /*0580*/  @P0 IADD3 R11, R11, R13, RZ ;  /* 0x0000000d0b0b0210 */ /* 0x000fe40007ffe0ff */
[----:B------:R-:W-:Y:S01]  /*0590*/  @!P1 LEA.HI.X R15, R8, c[0x0][0x174], R9, 0x1, P5 ;  /* 0x00005d00080f9a11 */ /* 0x000fe200028f0c09 */
[----:B------:R-:W-:Y:S01]  /*05a0*/  @!P2 IMAD R8, R4, c[0x0][0x1c0], RZ ;  /* 0x000070000408aa24 */ /* 0x000fe200078e02ff */
[C---:B------:R-:W-:Y:S02]  /*05b0*/  @P0 LEA R16, P4, R10.reuse, c[0x0][0x170], 0x1 ;  /* 0x00005c000a100a11 */ /* 0x040fe400078808ff */
[----:B------:R-:W-:Y:S01]  /*05c0*/  @!P2 MOV R9, R35 ;  /* 0x000000230009a202 */ /* 0x000fe20000000f00 */
[----:B------:R-:W-:Y:S01]  /*05d0*/  @!P2 IMAD R13, R27, c[0x0][0x1c4], R8 ;  /* 0x000071001b0daa24 */ /* 0x000fe200078e0208 */
[----:B------:R-:W-:Y:S01]  /*05e0*/  @P0 LEA.HI.X R17, R10, c[0x0][0x174], R11, 0x1, P4 ;  /* 0x00005d000a110a11 */ /* 0x000fe200020f0c0b */
[----:B------:R-:W-:Y:S01]  /*05f0*/  @!P3 IMAD R11, R5, c[0x0][0x1c0], RZ ;  /* 0x00007000050bba24 */ /* 0x000fe200078e02ff */
[----:B------:R-:W-:-:S02]  /*0600*/  @!P2 MOV R8, R36 ;  /* 0x000000240008a202 */ /* 0x000fc40000000f00 */
[----:B------:R-:W-:Y:S01]  /*0610*/  @!P3 MOV R10, R36 ;  /* 0x00000024000ab202 */ /* 0x000fe20000000f00 */
[C---:B------:R-:W-:Y:S01]  /*0620*/  @!P3 IMAD R19, R26.reuse, c[0x0][0x1c4], R11 ;  /* 0x000071001a13ba24 */ /* 0x040fe200078e020b */
[----:B------:R-:W-:Y:S01]  /*0630*/  @!P3 MOV R11, R35 ;  /* 0x00000023000bb202 */ /* 0x000fe20000000f00 */
[----:B------:R-:W-:Y:S01]  /*0640*/  @!P2 IMAD.WIDE.U32 R8, R27, c[0x0][0x1c0], R8 ;  /* 0x000070001b08aa25 */ /* 0x000fe200078e0008 */
[----:B------:R-:W2:Y:S01]  /*0650*/  @P0 LDG.E R23, [R16.64] ;  /* 0x0000000610170981 */ /* 0x000ea2000c1e1900 */
[----:B------:R-:W-:Y:S02]  /*0660*/  CS2R R20, SRZ ;  /* 0x0000000000147805 */ /* 0x000fe4000001ff00 */
[----:B------:R-:W-:Y:S01]  /*0670*/  @!P3 IMAD.WIDE.U32 R10, R26, c[0x0][0x1c0], R10 ;  /* 0x000070001a0aba25 */ /* 0x000fe200078e000a */
[----:B------:R-:W-:Y:S02]  /*0680*/  @!P2 IADD3 R9, R9, R13, RZ ;  /* 0x0000000d0909a210 */ /* 0x000fe40007ffe0ff */
[C---:B------:R-:W-:Y:S01]  /*0690*/  @!P2 LEA R12, P4, R8.reuse, c[0x0][0x170], 0x1 ;  /* 0x00005c00080caa11 */ /* 0x040fe200078808ff */
[----:B------:R0:W3:Y:S03]  /*06a0*/  @!P1 LDG.E R21, [R14.64] ;  /* 0x000000060e159981 */ /* 0x0000e6000c1e1900 */
[----:B------:R-:W-:-:S02]  /*06b0*/  @!P2 LEA.HI.X R13, R8, c[0x0][0x174], R9, 0x1, P4 ;  /* 0x00005d00080daa11 */ /* 0x000fc400020f0c09 */
[----:B------:R-:W-:Y:S02]  /*06c0*/  @!P3 IADD3 R9, R11, R19, RZ ;  /* 0x000000130b09b210 */ /* 0x000fe40007ffe0ff */
[C---:B------:R-:W-:Y:S01]  /*06d0*/  @!P3 LEA R8, P1, R10.reuse, c[0x0][0x170], 0x1 ;  /* 0x00005c000a08ba11 */ /* 0x040fe200078208ff */
[----:B------:R1:W4:Y:S03]  /*06e0*/  @!P2 LDG.E R22, [R12.64] ;  /* 0x000000060c16a981 */ /* 0x000326000c1e1900 */
[----:B------:R-:W-:-:S05]  /*06f0*/  @!P3 LEA.HI.X R9, R10, c[0x0][0x174], R9, 0x1, P1 ;  /* 0x00005d000a09ba11 */ /* 0x000fca00008f0c09 */
[----:B------:R5:W5:Y:S01]  /*0700*/  @!P3 LDG.E R20, [R8.64] ;  /* 0x000000060814b981 */ /* 0x000b62000c1e1900 */
[C---:B------:R-:W-:Y:S01]  /*0710*/  ISETP.GT.AND P1, PT, R0.reuse, 0x1e, PT ;  /* 0x0000001e0000780c */ /* 0x040fe20003f24270 */
[----:B------:R-:W-:Y:S01]  /*0720*/  BSSY B0, `(.L_x_3781) ;  /* 0x0000074000007945 */ /* 0x000fe20003800000 */
[----:B------:R-:W-:Y:S02]  /*0730*/  ISETP.NE.AND P3, PT, R0, RZ, PT ;  /* 0x000000ff0000720c */ /* 0x000fe40003f65270 */
[----:B------:R-:W-:Y:S01]  /*0740*/  ISETP.NE.AND P2, PT, R7, RZ, PT ;  /* 0x000000ff0700720c */ /* 0x000fe20003f45270 */
[--C-:B--2---:R-:W-:Y:S02]  /*0750*/  HADD2.F32 R11, -RZ, R23.reuse.H1_H1 ;  /* 0x30000017ff0b7230 */ /* 0x104fe40000004100 */
[----:B------:R-:W-:-:S03]  /*0760*/  HADD2.F32 R10, -RZ, R23.H0_H0 ;  /* 0x20000017ff0a7230 */ /* 0x000fc60000004100 */
[----:B0-----:R-:W-:Y:S01]  /*0770*/  FMUL.FTZ R15, R11, R11 ;  /* 0x0000000b0b0f7220 */ /* 0x001fe20000410000 */
[--C-:B---3--:R-:W-:Y:S01]  /*0780*/  HADD2.F32 R17, -RZ, R21.reuse.H1_H1 ;  /* 0x30000015ff117230 */ /* 0x108fe20000004100 */
[C---:B------:R-:W-:Y:S01]  /*0790*/  FADD.FTZ R11, R10.reuse, R11 ;  /* 0x0000000b0a0b7221 */ /* 0x040fe20000010000 */
[----:B------:R-:W-:Y:S01]  /*07a0*/  HADD2.F32 R14, -RZ, R21.H0_H0 ;  /* 0x20000015ff0e7230 */ /* 0x000fe20000004100 */
[----:B------:R-:W-:Y:S02]  /*07b0*/  FFMA.FTZ R15, R10, R10, R15 ;  /* 0x0000000a0a0f7223 */ /* 0x000fe4000001000f */
[----:B-1----:R-:W-:Y:S02]  /*07c0*/  FMUL.FTZ R13, R17, R17 ;  /* 0x00000011110d7220 */ /* 0x002fe40000410000 */
[C---:B------:R-:W-:Y:S01]  /*07d0*/  FADD.FTZ R12, R14.reuse, R17 ;  /* 0x000000110e0c7221 */ /* 0x040fe20000010000 */
[--C-:B----4-:R-:W-:Y:S01]  /*07e0*/  HADD2.F32 R10, -RZ, R22.reuse.H1_H1 ;  /* 0x30000016ff0a7230 */ /* 0x110fe20000004100 */
[----:B------:R-:W-:Y:S01]  /*07f0*/  FFMA.FTZ R14, R14, R14, R13 ;  /* 0x0000000e0e0e7223 */ /* 0x000fe2000001000d */
[----:B-----5:R-:W-:Y:S01]  /*0800*/  HADD2.F32 R9, -RZ, R22.H0_H0 ;  /* 0x20000016ff097230 */ /* 0x020fe20000004100 */
[----:B------:R-:W-:-:S02]  /*0810*/  FADD.FTZ R15, RZ, R15 ;  /* 0x0000000fff0f7221 */ /* 0x000fc40000010000 */
[----:B------:R-:W-:Y:S02]  /*0820*/  FMUL.FTZ R8, R10, R10 ;  /* 0x0000000a0a087220 */ /* 0x000fe40000410000 */
[----:B------:R-:W-:Y:S01]  /*0830*/  FADD.FTZ R11, RZ, R11 ;  /* 0x0000000bff0b7221 */ /* 0x000fe20000010000 */
[--C-:B------:R-:W-:Y:S01]  /*0840*/  HADD2.F32 R13, -RZ, R20.reuse.H1_H1 ;  /* 0x30000014ff0d7230 */ /* 0x100fe20000004100 */
[C---:B------:R-:W-:Y:S02]  /*0850*/  FADD.FTZ R10, R9.reuse, R10 ;  /* 0x0000000a090a7221 */ /* 0x040fe40000010000 */
[----:B------:R-:W-:Y:S01]  /*0860*/  FFMA.FTZ R9, R9, R9, R8 ;  /* 0x0000000909097223 */ /* 0x000fe20000010008 */
[----:B------:R-:W-:Y:S01]  /*0870*/  HADD2.F32 R8, -RZ, R20.H0_H0 ;  /* 0x20000014ff087230 */ /* 0x000fe20000004100 */
[----:B------:R-:W-:Y:S02]  /*0880*/  FADD.FTZ R14, R15, R14 ;  /* 0x0000000e0f0e7221 */ /* 0x000fe40000010000 */
[----:B------:R-:W-:-:S02]  /*0890*/  FADD.FTZ R11, R11, R12 ;  /* 0x0000000c0b0b7221 */ /* 0x000fc40000010000 */
[----:B------:R-:W-:Y:S02]  /*08a0*/  FMUL.FTZ R15, R13, R13 ;  /* 0x0000000d0d0f7220 */ /* 0x000fe40000410000 */
[----:B------:R-:W-:Y:S02]  /*08b0*/  FADD.FTZ R10, R11, R10 ;  /* 0x0000000a0b0a7221 */ /* 0x000fe40000010000 */
[----:B------:R-:W-:Y:S02]  /*08c0*/  FADD.FTZ R9, R14, R9 ;  /* 0x000000090e097221 */ /* 0x000fe40000010000 */
[C---:B------:R-:W-:Y:S02]  /*08d0*/  FADD.FTZ R13, R8.reuse, R13 ;  /* 0x0000000d080d7221 */ /* 0x040fe40000010000 */
[----:B------:R-:W-:Y:S02]  /*08e0*/  FFMA.FTZ R12, R8, R8, R15 ;  /* 0x00000008080c7223 */ /* 0x000fe4000001000f */
[----:B------:R-:W-:-:S02]  /*08f0*/  FADD.FTZ R8, R10, R13 ;  /* 0x0000000d0a087221 */ /* 0x000fc40000010000 */
[----:B------:R-:W-:-:S03]  /*0900*/  FADD.FTZ R9, R9, R12 ;  /* 0x0000000c09097221 */ /* 0x000fc60000010000 */
[----:B------:R-:W0:Y:S04]  /*0910*/  SHFL.DOWN PT, R11, R8, 0x1, 0x1f ;  /* 0x08201f00080b7f89 */ /* 0x000e2800000e0000 */
[----:B------:R-:W1:Y:S01]  /*0920*/  SHFL.DOWN PT, R10, R9, 0x1, 0x1f ;  /* 0x08201f00090a7f89 */ /* 0x000e6200000e0000 */
        /* <DEDUP_REMOVED lines=83> */
.L_x_3782:
[----:B------:R-:W-:Y:S05]  /*0e60*/  BSYNC B0 ;  /* 0x0000000000007941 */ /* 0x000fea0003800000 */
.L_x_3781:
        /* <DEDUP_REMOVED lines=25> */
.L_x_3785:
[----:B------:R-:W2:Y:S01]  /*1000*/  LDG.E.STRONG.GPU R12, [R10.64] ;  /* 0x000000060a0c7981 */ /* 0x000ea2000c1ef900 */
[----:B------:R-:W-:Y:S01]  /*1010*/  YIELD ;  /* 0x0000000000007946 */ /* 0x000fe20003800000 */
[----:B--2---:R-:W-:Y:S01]  /*1020*/  ISETP.NE.AND P1, PT, R12, R13, PT ;  /* 0x0000000d0c00720c */ /* 0x004fe20003f25270 */
[----:B------:R-:W-:-:S12]  /*1030*/  CCTL.IVALL ;  /* 0x00000000ff00798f */ /* 0x000fd80002000000 */
[----:B------:R-:W-:Y:S05]  /*1040*/  @P1 BRA `(.L_x_3785) ;  /* 0xffffffb000001947 */ /* 0x000fea000383ffff */
.L_x_3784:
        /* <DEDUP_REMOVED lines=11> */
.L_x_3787:
        /* <DEDUP_REMOVED lines=59> */
.L_x_3786:
        /* <DEDUP_REMOVED lines=19> */
.L_x_3789:
[----:B------:R-:W-:Y:S05]  /*15e0*/  BSYNC B0 ;  /* 0x0000000000007941 */ /* 0x000fea0003800000 */
.L_x_3788:
        /* <DEDUP_REMOVED lines=30> */
.L_x_3783:
        /* <DEDUP_REMOVED lines=16> */
[--C-:B01----:R-:W-:Y:S01]  /*18d0*/  HADD2.F32 R9, -RZ, R23.reuse.H0_H0 ;  /* 0x20000017ff097230 */ /* 0x103fe20000004100 */
[----:B------:R-:W-:Y:S01]  /*18e0*/  ISETP.NE.AND P4, PT, RZ, UR5, PT ;  /* 0x00000005ff007c0c */ /* 0x000fe2000bf85270 */
[----:B------:R-:W-:Y:S01]  /*18f0*/  HADD2.F32 R8, -RZ, R23.H1_H1 ;  /* 0x30000017ff087230 */ /* 0x000fe20000004100 */
[----:B------:R-:W0:Y:S01]  /*1900*/  LDS.64 R14, [0xe0] ;  /* 0x0000e000ff0e7984 */ /* 0x000e220000000a00 */
[--C-:B------:R-:W-:Y:S01]  /*1910*/  HADD2.F32 R33, -RZ, R21.reuse.H0_H0 ;  /* 0x20000015ff217230 */ /* 0x100fe20000004100 */
[----:B------:R-:W-:Y:S01]  /*1920*/  ISETP.GE.U32.AND P2, PT, R28, c[0x0][0x1c8], PT ;  /* 0x000072001c007a0c */ /* 0x000fe20003f46070 */
[----:B--2---:R-:W-:Y:S01]  /*1930*/  HADD2.F32 R16, -RZ, R21.H1_H1 ;  /* 0x30000015ff107230 */ /* 0x004fe20000004100 */
[----:B------:R-:W-:Y:S01]  /*1940*/  ISETP.GE.U32.AND P3, PT, R27, c[0x0][0x1c8], PT ;  /* 0x000072001b007a0c */ /* 0x000fe20003f66070 */
[--C-:B------:R-:W-:Y:S01]  /*1950*/  HADD2.F32 R21, -RZ, R22.reuse.H0_H0 ;  /* 0x20000016ff157230 */ /* 0x100fe20000004100 */
[----:B------:R-:W-:Y:S01]  /*1960*/  ISETP.GE.AND.EX P2, PT, R3, c[0x0][0x1cc], PT, P2 ;  /* 0x0000730003007a0c */ /* 0x000fe20003f46320 */
[----:B------:R-:W-:Y:S01]  /*1970*/  HADD2.F32 R23, -RZ, R22.H1_H1 ;  /* 0x30000016ff177230 */ /* 0x000fe20000004100 */
[----:B------:R-:W-:Y:S01]  /*1980*/  ISETP.GE.AND.EX P3, PT, R4, c[0x0][0x1cc], PT, P3 ;  /* 0x0000730004007a0c */ /* 0x000fe20003f66330 */
[--C-:B------:R-:W-:Y:S01]  /*1990*/  HADD2.F32 R17, -RZ, R20.reuse.H0_H0 ;  /* 0x20000014ff117230 */ /* 0x100fe20000004100 */
[C---:B------:R-:W-:Y:S01]  /*19a0*/  ISETP.GT.U32.OR P2, PT, R7.reuse, 0x2ff, P2 ;  /* 0x000002ff0700780c */ /* 0x040fe20001744470 */
[----:B------:R-:W-:Y:S01]  /*19b0*/  HADD2.F32 R19, -RZ, R20.H1_H1 ;  /* 0x30000014ff137230 */ /* 0x000fe20000004100 */
        /* <DEDUP_REMOVED lines=46> */
.L_x_3790:
[----:B------:R-:W-:Y:S01]  /*1ca0*/  BSSY B0, `(.L_x_3791) ;  /* 0x000000c000007945 */ /* 0x000fe20003800000 */
[----:B------:R-:W-:Y:S05]  /*1cb0*/  @!P0 BRA `(.L_x_3792) ;  /* 0x000000a000008947 */ /* 0x000fea0003800000 */
[----:B------:R-:W-:Y:S01]  /*1cc0*/  MOV R8, R36 ;  /* 0x0000002400087202 */ /* 0x000fe20000000f00 */
[----:B------:R-:W-:Y:S01]  /*1cd0*/  IMAD R10, R2, c[0x0][0x1c0], RZ ;  /* 0x00007000020a7a24 */ /* 0x000fe200078e02ff */
[----:B------:R-:W-:Y:S02]  /*1ce0*/  MOV R9, R35 ;  /* 0x0000002300097202 */ /* 0x000fe40000000f00 */
[----:B------:R-:W-:Y:S01]  /*1cf0*/  F2FP.PACK_AB R13, R13, R18 ;  /* 0x000000120d0d723e */ /* 0x000fe200000000ff */
[C---:B------:R-:W-:Y:S02]  /*1d00*/  IMAD R11, R29.reuse, c[0x0][0x1c4], R10 ;  /* 0x000071001d0b7a24 */ /* 0x040fe400078e020a */
[----:B------:R-:W-:-:S05]  /*1d10*/  IMAD.WIDE.U32 R8, R29, c[0x0][0x1c0], R8 ;  /* 0x000070001d087a25 */ /* 0x000fca00078e0008 */
[----:B------:R-:W-:Y:S02]  /*1d20*/  IADD3 R11, R9, R11, RZ ;  /* 0x0000000b090b7210 */ /* 0x000fe40007ffe0ff */
[----:B------:R-:W-:-:S04]  /*1d30*/  LEA R10, P5, R8, c[0x0][0x160], 0x1 ;  /* 0x00005800080a7a11 */ /* 0x000fc800078a08ff */
[----:B------:R-:W-:-:S05]  /*1d40*/  LEA.HI.X R11, R8, c[0x0][0x164], R11, 0x1, P5 ;  /* 0x00005900080b7a11 */ /* 0x000fca00028f0c0b */
[----:B------:R0:W-:Y:S04]  /*1d50*/  STG.E [R10.64], R13 ;  /* 0x0000000d0a007986 */ /* 0x0001e8000c101906 */
.L_x_3792:
[----:B------:R-:W-:Y:S05]  /*1d60*/  BSYNC B0 ;  /* 0x0000000000007941 */ /* 0x000fea0003800000 */
.L_x_3791:
        /* <DEDUP_REMOVED lines=11> */
.L_x_3793:
[----:B------:R-:W-:Y:S01]  /*1e20*/  BSSY B0, `(.L_x_3794) ;  /* 0x000000c000007945 */ /* 0x000fe20003800000 */
[----:B------:R-:W-:Y:S05]  /*1e30*/  @P2 BRA `(.L_x_3795) ;  /* 0x000000a000002947 */ /* 0x000fea0003800000 */
[----:B------:R-:W-:Y:S01]  /*1e40*/  MOV R8, R36 ;  /* 0x0000002400087202 */ /* 0x000fe20000000f00 */
[----:B------:R-:W-:Y:S01]  /*1e50*/  IMAD R3, R3, c[0x0][0x1c0], RZ ;  /* 0x0000700003037a24 */ /* 0x000fe200078e02ff */
[----:B------:R-:W-:Y:S02]  /*1e60*/  MOV R9, R35 ;  /* 0x0000002300097202 */ /* 0x000fe40000000f00 */
[----:B------:R-:W-:Y:S01]  /*1e70*/  F2FP.PACK_AB R15, R16, R15 ;  /* 0x0000000f100f723e */ /* 0x000fe200000000ff */
[C---:B------:R-:W-:Y:S02]  /*1e80*/  IMAD R3, R28.reuse, c[0x0][0x1c4], R3 ;  /* 0x000071001c037a24 */ /* 0x040fe400078e0203 */
[----:B------:R-:W-:-:S05]  /*1e90*/  IMAD.WIDE.U32 R8, R28, c[0x0][0x1c0], R8 ;  /* 0x000070001c087a25 */ /* 0x000fca00078e0008 */
[----:B------:R-:W-:Y:S02]  /*1ea0*/  IADD3 R3, R9, R3, RZ ;  /* 0x0000000309037210 */ /* 0x000fe40007ffe0ff */
[----:B0-----:R-:W-:-:S04]  /*1eb0*/  LEA R10, P2, R8, c[0x0][0x160], 0x1 ;  /* 0x00005800080a7a11 */ /* 0x001fc800078408ff */
[----:B------:R-:W-:-:S05]  /*1ec0*/  LEA.HI.X R11, R8, c[0x0][0x164], R3, 0x1, P2 ;  /* 0x00005900080b7a11 */ /* 0x000fca00010f0c03 */
[----:B------:R0:W-:Y:S04]  /*1ed0*/  STG.E [R10.64], R15 ;  /* 0x0000000f0a007986 */ /* 0x0001e8000c101906 */
.L_x_3795:
[----:B------:R-:W-:Y:S05]  /*1ee0*/  BSYNC B0 ;  /* 0x0000000000007941 */ /* 0x000fea0003800000 */
.L_x_3794:
        /* <DEDUP_REMOVED lines=11> */
.L_x_3796:
        /* <DEDUP_REMOVED lines=12> */
.L_x_3798:
[----:B------:R-:W-:Y:S05]  /*2060*/  BSYNC B0 ;  /* 0x0000000000007941 */ /* 0x000fea0003800000 */
.L_x_3797:
        /* <DEDUP_REMOVED lines=11> */
.L_x_3799:
[----:B------:R-:W-:Y:S01]  /*2120*/  BSSY B0, `(.L_x_3800) ;  /* 0x000000c000007945 */ /* 0x000fe20003800000 */
[----:B------:R-:W-:Y:S05]  /*2130*/  @P1 BRA `(.L_x_3801) ;  /* 0x000000a000001947 */ /* 0x000fea0003800000 */
[----:B------:R-:W-:Y:S01]  /*2140*/  IMAD R3, R5, c[0x0][0x1c0], RZ ;  /* 0x0000700005037a24 */ /* 0x000fe200078e02ff */
[----:B------:R-:W-:Y:S02]  /*2150*/  MOV R4, R36 ;  /* 0x0000002400047202 */ /* 0x000fe40000000f00 */
[----:B------:R-:W-:Y:S01]  /*2160*/  MOV R5, R35 ;  /* 0x0000002300057202 */ /* 0x000fe20000000f00 */
[----:B------:R-:W-:Y:S01]  /*2170*/  IMAD R3, R26, c[0x0][0x1c4], R3 ;  /* 0x000071001a037a24 */ /* 0x000fe200078e0203 */
[----:B------:R-:W-:-:S03]  /*2180*/  F2FP.PACK_AB R19, R19, R12 ;  /* 0x0000000c1313723e */ /* 0x000fc600000000ff */
[----:B------:R-:W-:-:S05]  /*2190*/  IMAD.WIDE.U32 R4, R26, c[0x0][0x1c0], R4 ;  /* 0x000070001a047a25 */ /* 0x000fca00078e0004 */
[----:B------:R-:W-:Y:S02]  /*21a0*/  IADD3 R3, R5, R3, RZ ;  /* 0x0000000305037210 */ /* 0x000fe40007ffe0ff */
[----:B------:R-:W-:-:S04]  /*21b0*/  LEA R8, P1, R4, c[0x0][0x160], 0x1 ;  /* 0x0000580004087a11 */ /* 0x000fc800078208ff */
[----:B------:R-:W-:-:S05]  /*21c0*/  LEA.HI.X R9, R4, c[0x0][0x164], R3, 0x1, P1 ;  /* 0x0000590004097a11 */ /* 0x000fca00008f0c03 */
[----:B------:R1:W-:Y:S04]  /*21d0*/  STG.E [R8.64], R19 ;  /* 0x0000001308007986 */ /* 0x0003e8000c101906 */
.L_x_3801:
[----:B------:R-:W-:Y:S05]  /*21e0*/  BSYNC B0 ;  /* 0x0000000000007941 */ /* 0x000fea0003800000 */
.L_x_3800:
[----:B------:R-:W-:Y:S02]  /*21f0*/  IADD3 R30, R30, c[0x0][0x10], RZ ;  /* 0x000004001e1e7a10 */ /* 0x000fe40007ffe0ff */
[----:B------:R-:W-:Y:S02]  /*2200*/  IADD3 R24, R24, 0x1, RZ ;  /* 0x0000000118187810 */ /* 0x000fe40007ffe0ff */
[----:B------:R-:W-:-:S13]  /*2210*/  ISETP.GE.AND P1, PT, R30, UR4, PT ;  /* 0x000000041e007c0c */ /* 0x000fda000bf26270 */
[----:B------:R-:W-:Y:S01]  /*2220*/  @P1 CALL.REL.NOINC `(.L_x_3802) ;  /* 0x0000001000001944 */ /* 0x000fe20003c00000 */
[----:B------:R-:W-:Y:S05]  /*2230*/  BRA `(.L_x_3803) ;  /* 0xffffdf8000007947 */ /* 0x000fea000383ffff */
.L_x_3802:
[----:B------:R-:W-:Y:S05]  /*2240*/  EXIT ;  /* 0x000000000000794d */ /* 0x000fea0003800000 */
.L_x_3804:
        /* <DEDUP_REMOVED lines=11> */
.L_x_5198:


//--------------------- .text._Z35group_norm_nhwc_fwd_one_pass_kernelI11Fp16IOFp32WLi128ELi96ELi768EEv26Group_norm_nhwc_fwd_params --------------------------
	.section	.text._Z35group_norm_nhwc_fwd_one_pass_kernelI11Fp16IOFp32WLi128ELi96ELi768EEv26Group_norm_nhwc_fwd_params,"ax",@progbits
	.sectioninfo	@"SHI_REGISTERS=56"
	.align	128
        .global         _Z35group_norm_nhwc_fwd_one_pass_kernelI11Fp16IOFp32WLi128ELi96ELi768EEv26Group_norm_nhwc_fwd_params
        .type           _Z35group_norm_nhwc_fwd_one_pass_kernelI11Fp16IOFp32WLi128ELi96ELi768EEv26Group_norm_nhwc_fwd_params,@function
        .size           _Z35group_norm_nhwc_fwd_one_pass_kernelI11Fp16IOFp32WLi128ELi96ELi768EEv26Group_norm_nhwc_fwd_params,(.L_x_5199 - _Z35group_norm_nhwc_fwd_one_pass_kernelI11Fp16IOFp32WLi128ELi96ELi768EEv26Group_norm_nhwc_fwd_params)
        .other          _Z35group_norm_nhwc_fwd_one_pass_kernelI11Fp16IOFp32WLi128ELi96ELi768EEv26Group_norm_nhwc_fwd_params,@"STO_CUDA_ENTRY STV_DEFAULT"
_Z35group_norm_nhwc_fwd_one_pass_kernelI11Fp16IOFp32WLi128ELi96ELi768EEv26Group_norm_nhwc_fwd_params:
.text._Z35group_norm_nhwc_fwd_one_pass_kernelI11Fp16IOFp32WLi128ELi96ELi768EEv26Group_norm_nhwc_fwd_params:
        /* <DEDUP_REMOVED lines=27> */
[C---:B------:R-:W-:Y:S02]  /*01b0*/  IADD3 R8, R17.reuse, 0x30, RZ ;  /* 0x0000003011087810 */ /* 0x040fe40007ffe0ff */
[C---:B------:R-:W-:Y:S02]  /*01c0*/  IADD3 R7, R17.reuse, 0x40, RZ ;  /* 0x0000004011077810 */ /* 0x040fe40007ffe0ff */
[C---:B------:R-:W-:Y:S02]  /*01d0*/  IADD3 R6, R17.reuse, 0x50, RZ ;  /* 0x0000005011067810 */ /* 0x040fe40007ffe0ff */
[C---:B------:R-:W-:Y:S02]  /*01e0*/  IADD3 R5, R17.reuse, 0x60, RZ ;  /* 0x0000006011057810 */ /* 0x040fe40007ffe0ff */
[----:B--2---:R-:W-:-:S02]  /*01f0*/  IADD3 R4, R17, 0x70, RZ ;  /* 0x0000007011047810 */ /* 0x004fc40007ffe0ff */
.L_x_3839:
[----:B0-----:R-:W-:Y:S02]  /*0200*/  IABS R21, c[0x0][0x1d8] ;  /* 0x0000760000157a13 */ /* 0x001fe40000000000 */
[----:B------:R-:W-:-:S02]  /*0210*/  SHF.R.S32.HI R28, RZ, 0x1f, R8 ;  /* 0x0000001fff1c7819 */ /* 0x000fc40000011408 */
        /* <DEDUP_REMOVED lines=21> */
[----:B------:R-:W-:-:S04]  /*0370*/  @P1 IADD3 R3, R3, 0x1, RZ ;  /* 0x0000000103031810 */ /* 0x000fc80007ffe0ff */
[----:B------:R-:W-:-:S04]  /*0380*/  MOV R21, R3 ;  /* 0x0000000300157202 */ /* 0x000fc80000000f00 */
[----:B------:R-:W-:Y:S02]  /*0390*/  @!P3 IADD3 R21, -R21, RZ, RZ ;  /* 0x000000ff1515b210 */ /* 0x000fe40007ffe1ff */
[----:B------:R-:W-:Y:S02]  /*03a0*/  @!P2 LOP3.LUT R21, RZ, c[0x0][0x1d8], RZ, 0x33, !PT ;  /* 0x00007600ff15aa12 */ /* 0x000fe400078e33ff */
[----:B------:R-:W-:Y:S02]  /*03b0*/  ISETP.GE.U32.AND P3, PT, R10, c[0x0][0x1c8], PT ;  /* 0x000072000a007a0c */ /* 0x000fe40003f66070 */
[----:B------:R-:W-:Y:S02]  /*03c0*/  IADD3 R3, -R21, RZ, RZ ;  /* 0x000000ff15037210 */ /* 0x000fe40007ffe1ff */
[----:B------:R-:W-:Y:S02]  /*03d0*/  SHF.R.S32.HI R0, RZ, 0x1f, R21 ;  /* 0x0000001fff007819 */ /* 0x000fe40000011415 */
[----:B------:R-:W-:Y:S01]  /*03e0*/  ISETP.GE.U32.AND P2, PT, R9, c[0x0][0x1c8], PT ;  /* 0x0000720009007a0c */ /* 0x000fe20003f46070 */
[----:B------:R-:W-:Y:S01]  /*03f0*/  IMAD R2, R3, c[0x0][0x1d8], R16 ;  /* 0x0000760003027a24 */ /* 0x000fe200078e0210 */
[----:B------:R-:W-:Y:S01]  /*0400*/  SHF.R.S32.HI R3, RZ, 0x1f, R10 ;  /* 0x0000001fff037819 */ /* 0x000fe2000001140a */
[----:B------:R-:W-:Y:S01]  /*0410*/  IMAD R20, R0, c[0x0][0x1d0], RZ ;  /* 0x0000740000147a24 */ /* 0x000fe200078e02ff */
[----:B------:R-:W-:Y:S01]  /*0420*/  SHF.R.S32.HI R0, RZ, 0x1f, R9 ;  /* 0x0000001fff007819 */ /* 0x000fe20000011409 */
[----:B------:R-:W-:Y:S01]  /*0430*/  IMAD R2, R2, 0x60, RZ ;  /* 0x0000006002027824 */ /* 0x000fe200078e02ff */
[----:B------:R-:W-:Y:S01]  /*0440*/  ISETP.GE.AND.EX P3, PT, R3, c[0x0][0x1cc], PT, P3 ;  /* 0x0000730003007a0c */ /* 0x000fe20003f66330 */
[----:B------:R-:W-:Y:S01]  /*0450*/  IMAD R43, R21, c[0x0][0x1d4], R20 ;  /* 0x00007500152b7a24 */ /* 0x000fe200078e0214 */
[----:B------:R-:W-:-:S02]  /*0460*/  ISETP.GE.AND.EX P2, PT, R0, c[0x0][0x1cc], PT, P2 ;  /* 0x0000730000007a0c */ /* 0x000fc40003f46320 */
[----:B------:R-:W-:Y:S02]  /*0470*/  IADD3 R44, P1, R11, R2, RZ ;  /* 0x000000020b2c7210 */ /* 0x000fe40007f3e0ff */
[C---:B------:R-:W-:Y:S02]  /*0480*/  ISETP.GT.U32.OR P3, PT, R19.reuse, 0x2ff, P3 ;  /* 0x000002ff1300780c */ /* 0x040fe40001f64470 */
[----:B------:R-:W-:Y:S02]  /*0490*/  LEA.HI.X.SX32 R45, R2, R23, 0x1, P1 ;  /* 0x00000017022d7211 */ /* 0x000fe400008f0eff */
[----:B------:R-:W-:Y:S02]  /*04a0*/  ISETP.GT.U32.OR P2, PT, R19, 0x2ff, P2 ;  /* 0x000002ff1300780c */ /* 0x000fe40001744470 */
[----:B------:R-:W-:Y:S01]  /*04b0*/  ISETP.GE.U32.AND P1, PT, R8, c[0x0][0x1c8], PT ;  /* 0x0000720008007a0c */ /* 0x000fe20003f26070 */
[----:B------:R-:W-:-:S03]  /*04c0*/  IMAD.WIDE.U32 R44, R21, c[0x0][0x1d0], R44 ;  /* 0x00007400152c7a25 */ /* 0x000fc600078e002c */
[----:B------:R-:W-:Y:S02]  /*04d0*/  ISETP.GE.AND.EX P1, PT, R28, c[0x0][0x1cc], PT, P1 ;  /* 0x000073001c007a0c */ /* 0x000fe40003f26310 */
[----:B------:R-:W-:Y:S01]  /*04e0*/  IADD3 R43, R45, R43, RZ ;  /* 0x0000002b2d2b7210 */ /* 0x000fe20007ffe0ff */
[----:B------:R-:W-:Y:S01]  /*04f0*/  @!P3 IMAD R21, R3, c[0x0][0x1c0], RZ ;  /* 0x000070000315ba24 */ /* 0x000fe200078e02ff */
[-C--:B------:R-:W-:Y:S02]  /*0500*/  @!P3 MOV R42, R44.reuse ;  /* 0x0000002c002ab202 */ /* 0x080fe40000000f00 */
[----:B------:R-:W-:Y:S01]  /*0510*/  ISETP.GT.U32.OR P1, PT, R19, 0x2ff, P1 ;  /* 0x000002ff1300780c */ /* 0x000fe20000f24470 */
[C---:B------:R-:W-:Y:S01]  /*0520*/  @!P3 IMAD R21, R10.reuse, c[0x0][0x1c4], R21 ;  /* 0x000071000a15ba24 */ /* 0x040fe200078e0215 */
[----:B------:R-:W-:Y:S01]  /*0530*/  @!P2 MOV R26, R44 ;  /* 0x0000002c001aa202 */ /* 0x000fe20000000f00 */
[----:B------:R-:W-:Y:S01]  /*0540*/  @!P3 IMAD.WIDE.U32 R22, R10, c[0x0][0x1c0], R42 ;  /* 0x000070000a16ba25 */ /* 0x000fe200078e002a */
[----:B------:R-:W-:-:S03]  /*0550*/  @!P2 MOV R27, R43 ;  /* 0x0000002b001ba202 */ /* 0x000fc60000000f00 */
[----:B------:R-:W-:Y:S01]  /*0560*/  @!P2 IMAD R24, R0, c[0x0][0x1c0], RZ ;  /* 0x000070000018aa24 */ /* 0x000fe200078e02ff */
[----:B------:R-:W-:Y:S01]  /*0570*/  @!P3 IADD3 R21, R23, R21, RZ ;  /* 0x000000151715b210 */ /* 0x000fe20007ffe0ff */
[C---:B------:R-:W-:Y:S01]  /*0580*/  @!P2 IMAD.WIDE.U32 R26, R9.reuse, c[0x0][0x1c0], R26 ;  /* 0x00007000091aaa25 */ /* 0x040fe200078e001a */
[C---:B------:R-:W-:Y:S02]  /*0590*/  @!P3 LEA R20, P4, R22.reuse, c[0x0][0x170], 0x1 ;  /* 0x00005c001614ba11 */ /* 0x040fe400078808ff */
[----:B------:R-:W-:Y:S01]  /*05a0*/  @P0 MOV R23, R43 ;  /* 0x0000002b00170202 */ /* 0x000fe20000000f00 */
[----:B------:R-:W-:Y:S01]  /*05b0*/  @!P2 IMAD R31, R9, c[0x0][0x1c4], R24 ;  /* 0x00007100091faa24 */ /* 0x000fe200078e0218 */
[----:B------:R-:W-:Y:S01]  /*05c0*/  @!P3 LEA.HI.X R21, R22, c[0x0][0x174], R21, 0x1, P4 ;  /* 0x00005d001615ba11 */ /* 0x000fe200020f0c15 */
[----:B------:R-:W-:Y:S01]  /*05d0*/  @P0 IMAD R22, R14, c[0x0][0x1c0], RZ ;  /* 0x000070000e160a24 */ /* 0x000fe200078e02ff */
[----:B------:R-:W-:Y:S02]  /*05e0*/  ISETP.GE.U32.AND P4, PT, R7, c[0x0][0x1c8], PT ;  /* 0x0000720007007a0c */ /* 0x000fe40003f86070 */
[----:B------:R-:W-:Y:S01]  /*05f0*/  @!P2 LEA R36, P5, R26, c[0x0][0x170], 0x1 ;  /* 0x00005c001a24aa11 */ /* 0x000fe200078a08ff */
[----:B------:R-:W-:Y:S01]  /*0600*/  @P0 IMAD R25, R17, c[0x0][0x1c4], R22 ;  /* 0x0000710011190a24 */ /* 0x000fe200078e0216 */
[----:B------:R-:W-:-:S02]  /*0610*/  @P0 MOV R22, R44 ;  /* 0x0000002c00160202 */ /* 0x000fc40000000f00 */
[----:B------:R-:W-:-:S03]  /*0620*/  ISETP.GE.AND.EX P4, PT, R29, c[0x0][0x1cc], PT, P4 ;  /* 0x000073001d007a0c */ /* 0x000fc60003f86340 */
[----:B------:R-:W-:Y:S01]  /*0630*/  @P0 IMAD.WIDE.U32 R22, R17, c[0x0][0x1c0], R22 ;  /* 0x0000700011160a25 */ /* 0x000fe200078e0016 */
[----:B------:R-:W-:-:S04]  /*0640*/  ISETP.GT.U32.OR P4, PT, R19, 0x2ff, P4 ;  /* 0x000002ff1300780c */ /* 0x000fc80002784470 */
[----:B------:R-:W-:Y:S02]  /*0650*/  @P0 IADD3 R25, R23, R25, RZ ;  /* 0x0000001917190210 */ /* 0x000fe40007ffe0ff */
[----:B------:R-:W-:Y:S02]  /*0660*/  @!P2 IADD3 R23, R27, R31, RZ ;  /* 0x0000001f1b17a210 */ /* 0x000fe40007ffe0ff */
[----:B------:R-:W-:Y:S01]  /*0670*/  CS2R R30, SRZ ;  /* 0x00000000001e7805 */ /* 0x000fe2000001ff00 */
[----:B------:R-:W-:Y:S02]  /*0680*/  @P0 LEA R24, P6, R22, c[0x0][0x170], 0x1 ;  /* 0x00005c0016180a11 */ /* 0x000fe400078c08ff */
[----:B------:R-:W-:Y:S01]  /*0690*/  @!P2 LEA.HI.X R37, R26, c[0x0][0x174], R23, 0x1, P5 ;  /* 0x00005d001a25aa11 */ /* 0x000fe200028f0c17 */
[----:B------:R-:W-:Y:S01]  /*06a0*/  @!P1 IMAD R23, R28, c[0x0][0x1c0], RZ ;  /* 0x000070001c179a24 */ /* 0x000fe200078e02ff */
[----:B------:R-:W-:Y:S01]  /*06b0*/  @P0 LEA.HI.X R25, R22, c[0x0][0x174], R25, 0x1, P6 ;  /* 0x00005d0016190a11 */ /* 0x000fe200030f0c19 */
[----:B------:R0:W2:Y:S01]  /*06c0*/  @!P3 LDG.E R30, [R20.64] ;  /* 0x00000006141eb981 */ /* 0x0000a2000c1e1900 */
[----:B------:R-:W-:Y:S01]  /*06d0*/  ISETP.GE.U32.AND P3, PT, R6, c[0x0][0x1c8], PT ;  /* 0x0000720006007a0c */ /* 0x000fe20003f66070 */
[----:B------:R-:W-:Y:S01]  /*06e0*/  @!P4 IMAD R22, R29, c[0x0][0x1c0], RZ ;  /* 0x000070001d16ca24 */ /* 0x000fe200078e02ff */
[----:B------:R-:W-:-:S02]  /*06f0*/  SHF.R.S32.HI R32, RZ, 0x1f, R6 ;  /* 0x0000001fff207819 */ /* 0x000fc40000011406 */
[----:B------:R-:W-:Y:S01]  /*0700*/  MOV R33, RZ ;  /* 0x000000ff00217202 */ /* 0x000fe20000000f00 */
[----:B------:R-:W-:Y:S01]  /*0710*/  @!P1 IMAD R35, R8, c[0x0][0x1c4], R23 ;  /* 0x0000710008239a24 */ /* 0x000fe200078e0217 */
[----:B------:R-:W-:Y:S01]  /*0720*/  ISETP.GE.AND.EX P3, PT, R32, c[0x0][0x1cc], PT, P3 ;  /* 0x0000730020007a0c */ /* 0x000fe20003f66330 */
[----:B------:R1:W3:Y:S01]  /*0730*/  @P0 LDG.E R31, [R24.64] ;  /* 0x00000006181f0981 */ /* 0x0002e2000c1e1900 */
[-C--:B------:R-:W-:Y:S01]  /*0740*/  @!P1 MOV R23, R43.reuse ;  /* 0x0000002b00179202 */ /* 0x080fe20000000f00 */
[----:B0-----:R-:W-:Y:S01]  /*0750*/  @!P4 IMAD R21, R7, c[0x0][0x1c4], R22 ;  /* 0x000071000715ca24 */ /* 0x001fe200078e0216 */
[-C--:B------:R-:W-:Y:S01]  /*0760*/  @!P1 MOV R22, R44.reuse ;  /* 0x0000002c00169202 */ /* 0x080fe20000000f00 */
[----:B------:R0:W4:Y:S01]  /*0770*/  @!P2 LDG.E R33, [R36.64] ;  /* 0x000000062421a981 */ /* 0x000122000c1e1900 */
[----:B------:R-:W-:Y:S02]  /*0780*/  ISETP.GT.U32.OR P2, PT, R19, 0x2ff, P3 ;  /* 0x000002ff1300780c */ /* 0x000fe40001f44470 */
[----:B------:R-:W-:Y:S01]  /*0790*/  @!P4 MOV R26, R44 ;  /* 0x0000002c001ac202 */ /* 0x000fe20000000f00 */
[----:B------:R-:W-:Y:S01]  /*07a0*/  @!P1 IMAD.WIDE.U32 R22, R8, c[0x0][0x1c0], R22 ;  /* 0x0000700008169a25 */ /* 0x000fe200078e0016 */
[----:B------:R-:W-:-:S02]  /*07b0*/  @!P4 MOV R27, R43 ;  /* 0x0000002b001bc202 */ /* 0x000fc40000000f00 */
[----:B------:R-:W-:Y:S02]  /*07c0*/  ISETP.GE.U32.AND P3, PT, R5, c[0x0][0x1c8], PT ;  /* 0x0000720005007a0c */ /* 0x000fe40003f66070 */
[----:B------:R-:W-:Y:S01]  /*07d0*/  @!P1 IADD3 R23, R23, R35, RZ ;  /* 0x0000002317179210 */ /* 0x000fe20007ffe0ff */
[----:B------:R-:W-:Y:S01]  /*07e0*/  @!P4 IMAD.WIDE.U32 R26, R7, c[0x0][0x1c0], R26 ;  /* 0x00007000071aca25 */ /* 0x000fe200078e001a */
[C---:B-1----:R-:W-:Y:S02]  /*07f0*/  @!P1 LEA R24, P5, R22.reuse, c[0x0][0x170], 0x1 ;  /* 0x00005c0016189a11 */ /* 0x042fe400078a08ff */
[----:B------:R-:W-:Y:S02]  /*0800*/  SHF.R.S32.HI R34, RZ, 0x1f, R5 ;  /* 0x0000001fff227819 */ /* 0x000fe40000011405 */
[----:B------:R-:W-:Y:S01]  /*0810*/  @!P1 LEA.HI.X R25, R22, c[0x0][0x174], R23, 0x1, P5 ;  /* 0x00005d0016199a11 */ /* 0x000fe200028f0c17 */
[----:B------:R-:W-:Y:S01]  /*0820*/  @!P2 IMAD R23, R32, c[0x0][0x1c0], RZ ;  /* 0x000070002017aa24 */ /* 0x000fe200078e02ff */
[----:B------:R-:W-:-:S02]  /*0830*/  MOV R35, RZ ;  /* 0x000000ff00237202 */ /* 0x000fc40000000f00 */
[----:B------:R-:W-:Y:S01]  /*0840*/  @!P4 IADD3 R21, R27, R21, RZ ;  /* 0x000000151b15c210 */ /* 0x000fe20007ffe0ff */
[----:B------:R-:W-:Y:S01]  /*0850*/  @!P2 IMAD R27, R6, c[0x0][0x1c4], R23 ;  /* 0x00007100061baa24 */ /* 0x000fe200078e0217 */
[----:B------:R-:W-:Y:S02]  /*0860*/  ISETP.GE.AND.EX P3, PT, R34, c[0x0][0x1cc], PT, P3 ;  /* 0x0000730022007a0c */ /* 0x000fe40003f66330 */
[----:B------:R-:W-:Y:S01]  /*0870*/  @!P2 MOV R22, R44 ;  /* 0x0000002c0016a202 */ /* 0x000fe20000000f00 */
[----:B------:R1:W5:Y:S01]  /*0880*/  @!P1 LDG.E R35, [R24.64] ;  /* 0x0000000618239981 */ /* 0x000362000c1e1900 */
[----:B------:R-:W-:Y:S02]  /*0890*/  @!P2 MOV R23, R43 ;  /* 0x0000002b0017a202 */ /* 0x000fe40000000f00 */
[----:B------:R-:W-:Y:S02]  /*08a0*/  ISETP.GT.U32.OR P3, PT, R19, 0x2ff, P3 ;  /* 0x000002ff1300780c */ /* 0x000fe40001f64470 */
[----:B------:R-:W-:Y:S01]  /*08b0*/  @!P4 LEA R20, P6, R26, c[0x0][0x170], 0x1 ;  /* 0x00005c001a14ca11 */ /* 0x000fe200078c08ff */
[----:B------:R-:W-:Y:S01]  /*08c0*/  @!P2 IMAD.WIDE.U32 R22, R6, c[0x0][0x1c0], R22 ;  /* 0x000070000616aa25 */ /* 0x000fe200078e0016 */
[----:B0-----:R-:W-:-:S02]  /*08d0*/  CS2R R36, SRZ ;  /* 0x0000000000247805 */ /* 0x001fc4000001ff00 */
[----:B------:R-:W-:Y:S02]  /*08e0*/  @!P4 LEA.HI.X R21, R26, c[0x0][0x174], R21, 0x1, P6 ;  /* 0x00005d001a15ca11 */ /* 0x000fe400030f0c15 */
[----:B------:R-:W-:Y:S02]  /*08f0*/  @!P2 IADD3 R23, R23, R27, RZ ;  /* 0x0000001b1717a210 */ /* 0x000fe40007ffe0ff */
[C---:B------:R-:W-:Y:S01]  /*0900*/  @!P2 LEA R26, P1, R22.reuse, c[0x0][0x170], 0x1 ;  /* 0x00005c00161aaa11 */ /* 0x040fe200078208ff */
[----:B------:R0:W5:Y:S03]  /*0910*/  @!P4 LDG.E R36, [R20.64] ;  /* 0x000000061424c981 */ /* 0x000166000c1e1900 */
[----:B------:R-:W-:Y:S01]  /*0920*/  @!P2 LEA.HI.X R27, R22, c[0x0][0x174], R23, 0x1, P1 ;  /* 0x00005d00161baa11 */ /* 0x000fe200008f0c17 */
[----:B------:R-:W-:Y:S01]  /*0930*/  @!P3 IMAD R38, R34, c[0x0][0x1c0], RZ ;  /* 0x000070002226ba24 */ /* 0x000fe200078e02ff */
[----:B------:R-:W-:-:S02]  /*0940*/  @!P3 MOV R22, R44 ;  /* 0x0000002c0016b202 */ /* 0x000fc40000000f00 */
[----:B------:R-:W-:Y:S01]  /*0950*/  @!P3 MOV R23, R43 ;  /* 0x0000002b0017b202 */ /* 0x000fe20000000f00 */
[C---:B-1----:R-:W-:Y:S01]  /*0960*/  @!P3 IMAD R25, R5.reuse, c[0x0][0x1c4], R38 ;  /* 0x000071000519ba24 */ /* 0x042fe200078e0226 */
[----:B------:R1:W5:Y:S03]  /*0970*/  @!P2 LDG.E R37, [R26.64] ;  /* 0x000000061a25a981 */ /* 0x000366000c1e1900 */
[----:B------:R-:W-:Y:S01]  /*0980*/  @!P3 IMAD.WIDE.U32 R22, R5, c[0x0][0x1c0], R22 ;  /* 0x000070000516ba25 */ /* 0x000fe200078e0016 */
[----:B------:R-:W-:-:S04]  /*0990*/  MOV R38, RZ ;  /* 0x000000ff00267202 */ /* 0x000fc80000000f00 */
[----:B------:R-:W-:Y:S02]  /*09a0*/  @!P3 IADD3 R23, R23, R25, RZ ;  /* 0x000000191717b210 */ /* 0x000fe40007ffe0ff */
[----:B0-----:R-:W-:-:S04]  /*09b0*/  @!P3 LEA R20, P1, R22, c[0x0][0x170], 0x1 ;  /* 0x00005c001614ba11 */ /* 0x001fc800078208ff */
[----:B------:R-:W-:-:S05]  /*09c0*/  @!P3 LEA.HI.X R21, R22, c[0x0][0x174], R23, 0x1, P1 ;  /* 0x00005d001615ba11 */ /* 0x000fca00008f0c17 */
[----:B------:R0:W5:Y:S01]  /*09d0*/  @!P3 LDG.E R38, [R20.64] ;  /* 0x000000061426b981 */ /* 0x000162000c1e1900 */
[----:B------:R-:W-:Y:S02]  /*09e0*/  ISETP.GE.U32.AND P1, PT, R4, c[0x0][0x1c8], PT ;  /* 0x0000720004007a0c */ /* 0x000fe40003f26070 */
[----:B------:R-:W-:Y:S01]  /*09f0*/  MOV R40, RZ ;  /* 0x000000ff00287202 */ /* 0x000fe20000000f00 */
[--C-:B--2---:R-:W-:Y:S02]  /*0a00*/  HADD2.F32 R39, -RZ, R30.reuse.H1_H1 ;  /* 0x3000001eff277230 */ /* 0x104fe40000004100 */
[----:B------:R-:W-:Y:S02]  /*0a10*/  HADD2.F32 R24, -RZ, R30.H0_H0 ;  /* 0x2000001eff187230 */ /* 0x000fe40000004100 */
[--C-:B---3--:R-:W-:Y:S02]  /*0a20*/  HADD2.F32 R23, -RZ, R31.reuse.H1_H1 ;  /* 0x3000001fff177230 */ /* 0x108fe40000004100 */
[----:B------:R-:W-:-:S02]  /*0a30*/  HADD2.F32 R22, -RZ, R31.H0_H0 ;  /* 0x2000001fff167230 */ /* 0x000fc40000004100 */
[--C-:B----4-:R-:W-:Y:S01]  /*0a40*/  HADD2.F32 R41, -RZ, R33.reuse.H1_H1 ;  /* 0x30000021ff297230 */ /* 0x110fe20000004100 */
[----:B------:R-:W-:Y:S02]  /*0a50*/  FMUL.FTZ R25, R23, R23 ;  /* 0x0000001717197220 */ /* 0x000fe40000410000 */
[C---:B------:R-:W-:Y:S01]  /*0a60*/  FADD.FTZ R23, R22.reuse, R23 ;  /* 0x0000001716177221 */ /* 0x040fe20000010000 */
[----:B0-----:R-:W-:Y:S01]  /*0a70*/  HADD2.F32 R20, -RZ, R33.H0_H0 ;  /* 0x20000021ff147230 */ /* 0x001fe20000004100 */
[----:B------:R-:W-:Y:S02]  /*0a80*/  FFMA.FTZ R25, R22, R22, R25 ;  /* 0x0000001616197223 */ /* 0x000fe40000010019 */
[----:B------:R-:W-:Y:S02]  /*0a90*/  FADD.FTZ R22, R24, R39 ;  /* 0x0000002718167221 */ /* 0x000fe40000010000 */
[----:B------:R-:W-:Y:S02]  /*0aa0*/  FADD.FTZ R23, RZ, R23 ;  /* 0x00000017ff177221 */ /* 0x000fe40000010000 */
[----:B-1----:R-:W-:-:S02]  /*0ab0*/  FMUL.FTZ R27, R39, R39 ;  /* 0x00000027271b7220 */ /* 0x002fc40000410000 */
[----:B------:R-:W-:Y:S02]  /*0ac0*/  FMUL.FTZ R21, R41, R41 ;  /* 0x0000002929157220 */ /* 0x000fe40000410000 */
[----:B------:R-:W-:Y:S02]  /*0ad0*/  FADD.FTZ R22, R23, R22 ;  /* 0x0000001617167221 */ /* 0x000fe40000010000 */
[----:B------:R-:W-:Y:S02]  /*0ae0*/  FFMA.FTZ R24, R24, R24, R27 ;  /* 0x0000001818187223 */ /* 0x000fe4000001001b */
[----:B------:R-:W-:Y:S02]  /*0af0*/  FADD.FTZ R25, RZ, R25 ;  /* 0x00000019ff197221 */ /* 0x000fe40000010000 */
[C---:B------:R-:W-:Y:S02]  /*0b00*/  FADD.FTZ R41, R20.reuse, R41 ;  /* 0x0000002914297221 */ /* 0x040fe40000010000 */
[----:B------:R-:W-:Y:S01]  /*0b10*/  FFMA.FTZ R21, R20, R20, R21 ;  /* 0x0000001414157223 */ /* 0x000fe20000010015 */
[----:B-----5:R-:W-:-:S02]  /*0b20*/  HADD2.F32 R23, -RZ, R35.H1_H1 ;  /* 0x30000023ff177230 */ /* 0x020fc40000004100 */
[----:B------:R-:W-:Y:S01]  /*0b30*/  HADD2.F32 R20, -RZ, R35.H0_H0 ;  /* 0x20000023ff147230 */ /* 0x000fe20000004100 */
[----:B------:R-:W-:Y:S01]  /*0b40*/  FADD.FTZ R24, R25, R24 ;  /* 0x0000001819187221 */ /* 0x000fe20000010000 */
[----:B------:R-:W-:Y:S01]  /*0b50*/  SHF.R.S32.HI R39, RZ, 0x1f, R4 ;  /* 0x0000001fff277819 */ /* 0x000fe20000011404 */
[----:B------:R-:W-:Y:S02]  /*0b60*/  FMUL.FTZ R25, R23, R23 ;  /* 0x0000001717197220 */ /* 0x000fe40000410000 */
[----:B------:R-:W-:Y:S02]  /*0b70*/  FADD.FTZ R22, R22, R41 ;  /* 0x0000002916167221 */ /* 0x000fe40000010000 */
[----:B------:R-:W-:Y:S01]  /*0b80*/  FADD.FTZ R23, R20, R23 ;  /* 0x0000001714177221 */ /* 0x000fe20000010000 */
[----:B------:R-:W-:Y:S01]  /*0b90*/  ISETP.GE.AND.EX P1, PT, R39, c[0x0][0x1cc], PT, P1 ;  /* 0x0000730027007a0c */ /* 0x000fe20003f26310 */
[----:B------:R-:W-:Y:S02]  /*0ba0*/  FADD.FTZ R21, R24, R21 ;  /* 0x0000001518157221 */ /* 0x000fe40000010000 */
[----:B------:R-:W-:Y:S01]  /*0bb0*/  FADD.FTZ R22, R22, R23 ;  /* 0x0000001716167221 */ /* 0x000fe20000010000 */
[--C-:B------:R-:W-:Y:S01]  /*0bc0*/  HADD2.F32 R24, -RZ, R36.reuse.H1_H1 ;  /* 0x30000024ff187230 */ /* 0x100fe20000004100 */
[----:B------:R-:W-:Y:S01]  /*0bd0*/  FFMA.FTZ R20, R20, R20, R25 ;  /* 0x0000001414147223 */ /* 0x000fe20000010019 */
[----:B------:R-:W-:Y:S01]  /*0be0*/  HADD2.F32 R23, -RZ, R36.H0_H0 ;  /* 0x20000024ff177230 */ /* 0x000fe20000004100 */
[----:B------:R-:W-:-:S02]  /*0bf0*/  ISETP.GT.U32.OR P1, PT, R19, 0x2ff, P1 ;  /* 0x000002ff1300780c */ /* 0x000fc40000f24470 */
[----:B------:R-:W-:Y:S02]  /*0c00*/  FADD.FTZ R20, R21, R20 ;  /* 0x0000001415147221 */ /* 0x000fe40000010000 */
[C---:B------:R-:W-:Y:S02]  /*0c10*/  FADD.FTZ R21, R23.reuse, R24 ;  /* 0x0000001817157221 */ /* 0x040fe40000010000 */
[----:B------:R-:W-:Y:S01]  /*0c20*/  FMUL.FTZ R26, R24, R24 ;  /* 0x00000018181a7220 */ /* 0x000fe20000410000 */
[--C-:B------:R-:W-:Y:S01]  /*0c30*/  HADD2.F32 R25, -RZ, R37.reuse.H1_H1 ;  /* 0x30000025ff197230 */ /* 0x100fe20000004100 */
[----:B------:R-:W-:Y:S01]  /*0c40*/  FADD.FTZ R21, R22, R21 ;  /* 0x0000001516157221 */ /* 0x000fe20000010000 */
[----:B------:R-:W-:Y:S01]  /*0c50*/  HADD2.F32 R22, -RZ, R37.H0_H0 ;  /* 0x20000025ff167230 */ /* 0x000fe20000004100 */
[----:B------:R-:W-:Y:S02]  /*0c60*/  FFMA.FTZ R23, R23, R23, R26 ;  /* 0x0000001717177223 */ /* 0x000fe4000001001a */
[----:B------:R-:W-:-:S02]  /*0c70*/  FMUL.FTZ R27, R25, R25 ;  /* 0x00000019191b7220 */ /* 0x000fc40000410000 */
[----:B------:R-:W-:Y:S02]  /*0c80*/  FADD.FTZ R20, R20, R23 ;  /* 0x0000001714147221 */ /* 0x000fe40000010000 */
[C---:B------:R-:W-:Y:S02]  /*0c90*/  FADD.FTZ R24, R22.reuse, R25 ;  /* 0x0000001916187221 */ /* 0x040fe40000010000 */
[----:B------:R-:W-:Y:S02]  /*0ca0*/  FFMA.FTZ R27, R22, R22, R27 ;  /* 0x00000016161b7223 */ /* 0x000fe4000001001b */
[----:B------:R-:W-:Y:S02]  /*0cb0*/  @!P1 IMAD R23, R39, c[0x0][0x1c0], RZ ;  /* 0x0000700027179a24 */ /* 0x000fe400078e02ff */
[----:B------:R-:W-:Y:S01]  /*0cc0*/  FADD.FTZ R24, R21, R24 ;  /* 0x0000001815187221 */ /* 0x000fe20000010000 */
[----:B------:R-:W-:Y:S01]  /*0cd0*/  @!P1 MOV R21, R43 ;  /* 0x0000002b00159202 */ /* 0x000fe20000000f00 */
[----:B------:R-:W-:Y:S01]  /*0ce0*/  FADD.FTZ R27, R20, R27 ;  /* 0x0000001b141b7221 */ /* 0x000fe20000010000 */
[----:B------:R-:W-:Y:S01]  /*0cf0*/  @!P1 MOV R20, R44 ;  /* 0x0000002c00149202 */ /* 0x000fe20000000f00 */
[----:B------:R-:W-:Y:S01]  /*0d00*/  @!P1 IMAD R47, R4, c[0x0][0x1c4], R23 ;  /* 0x00007100042f9a24 */ /* 0x000fe200078e0217 */
[----:B------:R-:W-:-:S02]  /*0d10*/  HADD2.F32 R23, -RZ, R38.H1_H1 ;  /* 0x30000026ff177230 */ /* 0x000fc40000004100 */
[----:B------:R-:W-:Y:S01]  /*0d20*/  HADD2.F32 R22, -RZ, R38.H0_H0 ;  /* 0x20000026ff167230 */ /* 0x000fe20000004100 */
        /* <DEDUP_REMOVED lines=14> */
[----:B--2---:R-:W-:-:S02]  /*0e10*/  HADD2.F32 R21, -RZ, R40.H1_H1 ;  /* 0x30000028ff157230 */ /* 0x004fc40000004100 */
[----:B------:R-:W-:-:S03]  /*0e20*/  HADD2.F32 R20, -RZ, R40.H0_H0 ;  /* 0x20000028ff147230 */ /* 0x000fc60000004100 */
        /* <DEDUP_REMOVED lines=90> */
.L_x_3806:
[----:B------:R-:W-:Y:S05]  /*13d0*/  BSYNC B0 ;  /* 0x0000000000007941 */ /* 0x000fea0003800000 */
.L_x_3805:
        /* <DEDUP_REMOVED lines=27> */
.L_x_3809:
[----:B------:R-:W2:Y:S01]  /*1590*/  LDG.E.STRONG.GPU R24, [R22.64] ;  /* 0x0000000616187981 */ /* 0x000ea2000c1ef900 */
[----:B------:R-:W-:Y:S01]  /*15a0*/  YIELD ;  /* 0x0000000000007946 */ /* 0x000fe20003800000 */
[----:B--2---:R-:W-:Y:S01]  /*15b0*/  ISETP.NE.AND P1, PT, R24, R49, PT ;  /* 0x000000311800720c */ /* 0x004fe20003f25270 */
[----:B------:R-:W-:-:S12]  /*15c0*/  CCTL.IVALL ;  /* 0x00000000ff00798f */ /* 0x000fd80002000000 */
[----:B------:R-:W-:Y:S05]  /*15d0*/  @P1 BRA `(.L_x_3809) ;  /* 0xffffffb000001947 */ /* 0x000fea000383ffff */
.L_x_3808:
        /* <DEDUP_REMOVED lines=11> */
.L_x_3811:
        /* <DEDUP_REMOVED lines=59> */
.L_x_3810:
        /* <DEDUP_REMOVED lines=19> */
.L_x_3813:
[----:B------:R-:W-:Y:S05]  /*1b70*/  BSYNC B0 ;  /* 0x0000000000007941 */ /* 0x000fea0003800000 */
.L_x_3812:
        /* <DEDUP_REMOVED lines=8> */
[----:B------:R-:W-:Y:S01]  /*1c00*/  @!P2 IMAD R22, R22, c[0x0][0x10], RZ ;  /* 0x000004001616aa24 */ /* 0x000fe200078e02ff */
[----:B------:R-:W-:-:S03]  /*1c10*/  @!P1 LOP3.LUT R24, R13, 0x1, RZ, 0xc0, !PT ;  /* 0x000000010d189812 */ /* 0x000fc600078ec0ff */
[----:B------:R-:W-:Y:S02]  /*1c20*/  @!P2 IMAD R22, R22, c[0x0][0xc], RZ ;  /* 0x000003001616aa24 */ /* 0x000fe400078e02ff */
[----:B------:R-:W-:-:S03]  /*1c30*/  @!P1 IMAD R24, R24, c[0x0][0x10], RZ ;  /* 0x0000040018189a24 */ /* 0x000fc600078e02ff */
[----:B------:R-:W-:Y:S01]  /*1c40*/  @!P2 SHF.L.U32 R22, R22, 0x1, RZ ;  /* 0x000000011616a819 */ /* 0x000fe200000006ff */
[----:B------:R-:W-:-:S05]  /*1c50*/  @!P1 IMAD R24, R24, c[0x0][0xc], RZ ;  /* 0x0000030018189a24 */ /* 0x000fca00078e02ff */
[----:B------:R-:W-:Y:S01]  /*1c60*/  @!P1 SHF.L.U32 R24, R24, 0x1, RZ ;  /* 0x0000000118189819 */ /* 0x000fe200000006ff */
[----:B-1----:R-:W-:Y:S01]  /*1c70*/  @!P2 IMAD R25, R23, c[0x0][0x10], R26 ;  /* 0x000004001719aa24 */ /* 0x002fe200078e021a */
[----:B------:R-:W-:Y:S01]  /*1c80*/  @!P2 MOV R23, 0x4 ;  /* 0x000000040017a802 */ /* 0x000fe20000000f00 */
[----:B------:R-:W1:Y:S04]  /*1c90*/  @!P1 S2R R26, SR_CTAID.Y ;  /* 0x00000000001a9919 */ /* 0x000e680000002600 */
[----:B------:R-:W-:-:S06]  /*1ca0*/  @!P2 IMAD.WIDE R22, R22, R23, c[0x0][0x198] ;  /* 0x000066001616a625 */ /* 0x000fcc00078e0217 */
[----:B------:R-:W-:Y:S01]  /*1cb0*/  @!P2 IMAD.WIDE.U32 R22, R25, 0x8, R22 ;  /* 0x000000081916a825 */ /* 0x000fe200078e0016 */
[----:B------:R-:W-:-:S05]  /*1cc0*/  @!P1 MOV R25, 0x4 ;  /* 0x0000000400199802 */ /* 0x000fca0000000f00 */
[----:B------:R-:W-:Y:S01]  /*1cd0*/  @!P1 IMAD.WIDE R24, R24, R25, c[0x0][0x198] ;  /* 0x0000660018189625 */ /* 0x000fe200078e0219 */
[----:B------:R-:W2:Y:S03]  /*1ce0*/  @!P2 LDG.E.64 R22, [R22.64] ;  /* 0x000000061616a981 */ /* 0x000ea6000c1e1b00 */
[----:B-1----:R-:W-:-:S04]  /*1cf0*/  @!P1 IMAD R27, R27, c[0x0][0x10], R26 ;  /* 0x000004001b1b9a24 */ /* 0x002fc800078e021a */
[----:B------:R-:W-:-:S06]  /*1d00*/  @!P1 IMAD.WIDE.U32 R24, R27, 0x8, R24 ;  /* 0x000000081b189825 */ /* 0x000fcc00078e0018 */
[----:B------:R-:W3:Y:S01]  /*1d10*/  @!P1 LDG.E.64 R24, [R24.64] ;  /* 0x0000000618189981 */ /* 0x000ee2000c1e1b00 */
[----:B0-2---:R-:W-:Y:S02]  /*1d20*/  @!P2 FADD.FTZ R20, R20, R22 ;  /* 0x000000161414a221 */ /* 0x005fe40000010000 */
[----:B------:R-:W-:Y:S02]  /*1d30*/  @!P2 FADD.FTZ R21, R21, R23 ;  /* 0x000000171515a221 */ /* 0x000fe40000010000 */
[----:B---3--:R-:W-:Y:S02]  /*1d40*/  @!P1 FADD.FTZ R20, R20, R24 ;  /* 0x0000001814149221 */ /* 0x008fe40000010000 */
[----:B------:R-:W-:-:S04]  /*1d50*/  @!P1 FADD.FTZ R21, R21, R25 ;  /* 0x0000001915159221 */ /* 0x000fc80000010000 */
.L_x_3807:
        /* <DEDUP_REMOVED lines=16> */
[----:B------:R-:W-:Y:S01]  /*1e60*/  ISETP.NE.AND P6, PT, RZ, UR5, PT ;  /* 0x00000005ff007c0c */ /* 0x000fe2000bfc5270 */
[----:B0-2---:R-:W-:-:S02]  /*1e70*/  HADD2.F32 R21, -RZ, R31.H0_H0 ;  /* 0x2000001fff157230 */ /* 0x005fc40000004100 */
[----:B------:R-:W0:Y:S01]  /*1e80*/  LDS.64 R48, [0xe0] ;  /* 0x0000e000ff307984 */ /* 0x000e220000000a00 */
[----:B------:R-:W-:Y:S01]  /*1e90*/  HADD2.F32 R31, -RZ, R31.H1_H1 ;  /* 0x3000001fff1f7230 */ /* 0x000fe20000004100 */
        /* <DEDUP_REMOVED lines=24> */
.L_x_3814:
[----:B------:R-:W-:Y:S01]  /*2020*/  BSSY B0, `(.L_x_3815) ;  /* 0x000000c000007945 */ /* 0x000fe20003800000 */
[----:B------:R-:W-:Y:S05]  /*2030*/  @!P0 BRA `(.L_x_3816) ;  /* 0x000000a000008947 */ /* 0x000fea0003800000 */
[----:B------:R-:W-:Y:S01]  /*2040*/  F2FP.PACK_AB R27, R20, R21 ;  /* 0x00000015141b723e */ /* 0x000fe200000000ff */
        /* <DEDUP_REMOVED lines=9> */
.L_x_3816:
[----:B------:R-:W-:Y:S05]  /*20e0*/  BSYNC B0 ;  /* 0x0000000000007941 */ /* 0x000fea0003800000 */
.L_x_3815:
[--C-:B------:R-:W-:Y:S01]  /*20f0*/  HADD2.F32 R21, -RZ, R30.reuse.H0_H0 ;  /* 0x2000001eff157230 */ /* 0x100fe20000004100 */
[----:B------:R-:W-:Y:S01]  /*2100*/  ISETP.GE.U32.AND P1, PT, R10, c[0x0][0x1c8], PT ;  /* 0x000072000a007a0c */ /* 0x000fe20003f26070 */
[----:B0-----:R-:W-:-:S03]  /*2110*/  HADD2.F32 R27, -RZ, R30.H1_H1 ;  /* 0x3000001eff1b7230 */ /* 0x001fc60000004100 */
[--C-:B------:R-:W-:Y:S01]  /*2120*/  FADD.FTZ R21, R21, -R2.reuse ;  /* 0x8000000215157221 */ /* 0x100fe20000010000 */
[----:B------:R-:W-:Y:S01]  /*2130*/  ISETP.GE.AND.EX P1, PT, R3, c[0x0][0x1cc], PT, P1 ;  /* 0x0000730003007a0c */ /* 0x000fe20003f26310 */
[----:B------:R-:W-:Y:S02]  /*2140*/  FADD.FTZ R27, R27, -R2 ;  /* 0x800000021b1b7221 */ /* 0x000fe40000010000 */
[-C--:B------:R-:W-:Y:S01]  /*2150*/  FMUL.FTZ R21, R21, R26.reuse ;  /* 0x0000001a15157220 */ /* 0x080fe20000410000 */
[----:B------:R-:W-:Y:S01]  /*2160*/  ISETP.GT.U32.OR P1, PT, R19, 0x2ff, P1 ;  /* 0x000002ff1300780c */ /* 0x000fe20000f24470 */
[----:B------:R-:W-:Y:S02]  /*2170*/  FMUL.FTZ R20, R27, R26 ;  /* 0x0000001a1b147220 */ /* 0x000fe40000410000 */
        /* <DEDUP_REMOVED lines=13> */
.L_x_3817:
        /* <DEDUP_REMOVED lines=12> */
.L_x_3819:
[----:B------:R-:W-:Y:S05]  /*2310*/  BSYNC B0 ;  /* 0x0000000000007941 */ /* 0x000fea0003800000 */
.L_x_3818:
[--C-:B------:R-:W-:Y:S01]  /*2320*/  HADD2.F32 R3, -RZ, R33.reuse.H0_H0 ;  /* 0x20000021ff037230 */ /* 0x100fe20000004100 */
[----:B------:R-:W-:Y:S01]  /*2330*/  ISETP.GE.U32.AND P1, PT, R9, c[0x0][0x1c8], PT ;  /* 0x0000720009007a0c */ /* 0x000fe20003f26070 */
[----:B0-----:R-:W-:Y:S02]  /*2340*/  HADD2.F32 R21, -RZ, R33.H1_H1 ;  /* 0x30000021ff157230 */ /* 0x001fe40000004100 */
[--C-:B------:R-:W-:Y:S01]  /*2350*/  HADD2.F32 R33, -RZ, R35.reuse.H0_H0 ;  /* 0x20000023ff217230 */ /* 0x100fe20000004100 */
[--C-:B------:R-:W-:Y:S01]  /*2360*/  FADD.FTZ R3, R3, -R2.reuse ;  /* 0x8000000203037221 */ /* 0x100fe20000010000 */
[----:B------:R-:W-:Y:S01]  /*2370*/  ISETP.GE.AND.EX P1, PT, R0, c[0x0][0x1cc], PT, P1 ;  /* 0x0000730000007a0c */ /* 0x000fe20003f26310 */
[----:B------:R-:W-:Y:S01]  /*2380*/  FADD.FTZ R21, R21, -R2 ;  /* 0x8000000215157221 */ /* 0x000fe20000010000 */
[----:B------:R-:W-:Y:S01]  /*2390*/  HADD2.F32 R35, -RZ, R35.H1_H1 ;  /* 0x30000023ff237230 */ /* 0x000fe20000004100 */
        /* <DEDUP_REMOVED lines=16> */
.L_x_3820:
        /* <DEDUP_REMOVED lines=12> */
.L_x_3822:
[----:B------:R-:W-:Y:S05]  /*2560*/  BSYNC B0 ;  /* 0x0000000000007941 */ /* 0x000fea0003800000 */
.L_x_3821:
[--C-:B------:R-:W-:Y:S01]  /*2570*/  HADD2.F32 R41, -RZ, R37.reuse.H0_H0 ;  /* 0x20000025ff297230 */ /* 0x100fe20000004100 */
[--C-:B0-----:R-:W-:Y:S01]  /*2580*/  FADD.FTZ R3, R33, -R2.reuse ;  /* 0x8000000221037221 */ /* 0x101fe20000010000 */
[----:B------:R-:W-:Y:S01]  /*2590*/  HADD2.F32 R27, -RZ, R36.H0_H0 ;  /* 0x20000024ff1b7230 */ /* 0x000fe20000004100 */
[--C-:B------:R-:W-:Y:S01]  /*25a0*/  FADD.FTZ R21, R35, -R2.reuse ;  /* 0x8000000223157221 */ /* 0x100fe20000010000 */
[----:B------:R-:W-:Y:S01]  /*25b0*/  HADD2.F32 R37, -RZ, R37.H1_H1 ;  /* 0x30000025ff257230 */ /* 0x000fe20000004100 */
[--C-:B------:R-:W-:Y:S01]  /*25c0*/  FADD.FTZ R33, R41, -R2.reuse ;  /* 0x8000000229217221 */ /* 0x100fe20000010000 */
[----:B------:R-:W-:Y:S01]  /*25d0*/  HADD2.F32 R49, -RZ, R38.H1_H1 ;  /* 0x30000026ff317230 */ /* 0x000fe20000004100 */
[--C-:B------:R-:W-:Y:S01]  /*25e0*/  FADD.FTZ R27, R27, -R2.reuse ;  /* 0x800000021b1b7221 */ /* 0x100fe20000010000 */
[----:B------:R-:W-:Y:S01]  /*25f0*/  HADD2.F32 R31, -RZ, R36.H1_H1 ;  /* 0x30000024ff1f7230 */ /* 0x000fe20000004100 */
[--C-:B------:R-:W-:Y:S01]  /*2600*/  FADD.FTZ R35, R37, -R2.reuse ;  /* 0x8000000225237221 */ /* 0x100fe20000010000 */
[----:B------:R-:W-:Y:S01]  /*2610*/  HADD2.F32 R47, -RZ, R38.H0_H0 ;  /* 0x20000026ff2f7230 */ /* 0x000fe20000004100 */
[--C-:B------:R-:W-:Y:S01]  /*2620*/  FADD.FTZ R41, R49, -R2.reuse ;  /* 0x8000000231297221 */ /* 0x100fe20000010000 */
[--C-:B------:R-:W-:Y:S01]  /*2630*/  HADD2.F32 R53, -RZ, R40.reuse.H1_H1 ;  /* 0x30000028ff357230 */ /* 0x100fe20000004100 */
[--C-:B------:R-:W-:Y:S01]  /*2640*/  FADD.FTZ R31, R31, -R2.reuse ;  /* 0x800000021f1f7221 */ /* 0x100fe20000010000 */
[----:B------:R-:W-:Y:S01]  /*2650*/  HADD2.F32 R51, -RZ, R40.H0_H0 ;  /* 0x20000028ff337230 */ /* 0x000fe20000004100 */
        /* <DEDUP_REMOVED lines=49> */
.L_x_3823:
        /* <DEDUP_REMOVED lines=12> */
.L_x_3825:
[----:B------:R-:W-:Y:S05]  /*2a30*/  BSYNC B0 ;  /* 0x0000000000007941 */ /* 0x000fea0003800000 */
.L_x_3824:
        /* <DEDUP_REMOVED lines=11> */
.L_x_3826:
[----:B------:R-:W-:Y:S01]  /*2af0*/  BSSY B0, `(.L_x_3827) ;  /* 0x000000c000007945 */ /* 0x000fe20003800000 */
[----:B------:R-:W-:Y:S05]  /*2b00*/  @P1 BRA `(.L_x_3828) ;  /* 0x000000a000001947 */ /* 0x000fea0003800000 */
[----:B0-----:R-:W-:Y:S01]  /*2b10*/  MOV R24, R44 ;  /* 0x0000002c00187202 */ /* 0x001fe20000000f00 */
        /* <DEDUP_REMOVED lines=9> */
.L_x_3828:
[----:B------:R-:W-:Y:S05]  /*2bb0*/  BSYNC B0 ;  /* 0x0000000000007941 */ /* 0x000fea0003800000 */
.L_x_3827:
        /* <DEDUP_REMOVED lines=11> */
.L_x_3829:
        /* <DEDUP_REMOVED lines=12> */
.L_x_3831:
[----:B------:R-:W-:Y:S05]  /*2d30*/  BSYNC B0 ;  /* 0x0000000000007941 */ /* 0x000fea0003800000 */
.L_x_3830:
        /* <DEDUP_REMOVED lines=11> */
.L_x_3832:
        /* <DEDUP_REMOVED lines=12> */
.L_x_3834:
[----:B------:R-:W-:Y:S05]  /*2eb0*/  BSYNC B0 ;  /* 0x0000000000007941 */ /* 0x000fea0003800000 */
.L_x_3833:
[----:B------:R-:W-:Y:S05]  /*2ec0*/  @!P6 BRA `(.L_x_3835) ;  /* 0x000000a00000e947 */ /* 0x000fea0003800000 */
[----:B------:R-:W-:Y:S02]  /*2ed0*/  FMUL.FTZ R0, R22, -1.4426950216293334961 ;  /* 0xbfb8aa3b16007820 */ /* 0x000fe40000410000 */
[----:B------:R-:W-:-:S04]  /*2ee0*/  FMUL.FTZ R20, R3, -1.4426950216293334961 ;  /* 0xbfb8aa3b03147820 */ /* 0x000fc80000410000 */
[----:B------:R-:W1:Y:S08]  /*2ef0*/  MUFU.EX2 R0, R0 ;  /* 0x0000000000007308 */ /* 0x000e700000000800 */
[----:B------:R-:W2:Y:S01]  /*2f00*/  MUFU.EX2 R20, R20 ;  /* 0x0000001400147308 */ /* 0x000ea20000000800 */
[----:B-1----:R-:W-:-:S07]  /*2f10*/  FADD.FTZ R2, R0, 1 ;  /* 0x3f80000000027421 */ /* 0x002fce0000010000 */
[----:B0-----:R-:W0:Y:S01]  /*2f20*/  MUFU.RCP R21, R2 ;  /* 0x0000000200157308 */ /* 0x001e220000001000 */
[----:B--2---:R-:W-:-:S07]  /*2f30*/  FADD.FTZ R23, R20, 1 ;  /* 0x3f80000014177421 */ /* 0x004fce0000010000 */
[----:B------:R-:W1:Y:S01]  /*2f40*/  MUFU.RCP R24, R23 ;  /* 0x0000001700187308 */ /* 0x000e620000001000 */
[----:B0-----:R-:W-:Y:S02]  /*2f50*/  FMUL.FTZ R22, R22, R21 ;  /* 0x0000001516167220 */ /* 0x001fe40000410000 */
[----:B-1----:R-:W-:-:S05]  /*2f60*/  FMUL.FTZ R3, R3, R24 ;  /* 0x0000001803037220 */ /* 0x002fca0000410000 */
.L_x_3835:
[----:B------:R-:W-:Y:S01]  /*2f70*/  BSSY B0, `(.L_x_3836) ;  /* 0x000000b000007945 */ /* 0x000fe20003800000 */
[----:B------:R-:W-:Y:S05]  /*2f80*/  @P4 BRA `(.L_x_3837) ;  /* 0x0000009000004947 */ /* 0x000fea0003800000 */
[----:B------:R-:W-:Y:S01]  /*2f90*/  MOV R42, R44 ;  /* 0x0000002c002a7202 */ /* 0x000fe20000000f00 */
[----:B------:R-:W-:Y:S01]  /*2fa0*/  IMAD R39, R39, c[0x0][0x1c0], RZ ;  /* 0x0000700027277a24 */ /* 0x000fe200078e02ff */
[----:B------:R-:W-:-:S03]  /*2fb0*/  F2FP.PACK_AB R3, R3, R22 ;  /* 0x000000160303723e */ /* 0x000fc600000000ff */
[----:B------:R-:W-:-:S04]  /*2fc0*/  IMAD.WIDE.U32 R42, R4, c[0x0][0x1c0], R42 ;  /* 0x00007000042a7a25 */ /* 0x000fc800078e002a */
[----:B------:R-:W-:Y:S01]  /*2fd0*/  IMAD R39, R4, c[0x0][0x1c4], R39 ;  /* 0x0000710004277a24 */ /* 0x000fe200078e0227 */
[----:B------:R-:W-:-:S04]  /*2fe0*/  LEA R20, P1, R42, c[0x0][0x160], 0x1 ;  /* 0x000058002a147a11 */ /* 0x000fc800078208ff */
[----:B------:R-:W-:-:S04]  /*2ff0*/  IADD3 R39, R43, R39, RZ ;  /* 0x000000272b277210 */ /* 0x000fc80007ffe0ff */
[----:B0-----:R-:W-:-:S05]  /*3000*/  LEA.HI.X R21, R42, c[0x0][0x164], R39, 0x1, P1 ;  /* 0x000059002a157a11 */ /* 0x001fca00008f0c27 */
[----:B------:R0:W-:Y:S02]  /*3010*/  STG.E [R20.64], R3 ;  /* 0x0000000314007986 */ /* 0x0001e4000c101906 */
.L_x_3837:
[----:B------:R-:W-:Y:S05]  /*3020*/  BSYNC B0 ;  /* 0x0000000000007941 */ /* 0x000fea0003800000 */
.L_x_3836:
[----:B------:R-:W-:Y:S02]  /*3030*/  IADD3 R16, R16, c[0x0][0x10], RZ ;  /* 0x0000040010107a10 */ /* 0x000fe40007ffe0ff */
[----:B------:R-:W-:Y:S02]  /*3040*/  IADD3 R13, R13, 0x1, RZ ;  /* 0x000000010d0d7810 */ /* 0x000fe40007ffe0ff */
[----:B------:R-:W-:-:S13]  /*3050*/  ISETP.GE.AND P1, PT, R16, UR4, PT ;  /* 0x0000000410007c0c */ /* 0x000fda000bf26270 */
[----:B------:R-:W-:Y:S01]  /*3060*/  @P1 CALL.REL.NOINC `(.L_x_3838) ;  /* 0x0000001000001944 */ /* 0x000fe20003c00000 */
[----:B------:R-:W-:Y:S05]  /*3070*/  BRA `(.L_x_3839) ;  /* 0xffffd18000007947 */ /* 0x000fea000383ffff */
.L_x_3838:
[----:B------:R-:W-:Y:S05]  /*3080*/  EXIT ;  /* 0x000000000000794d */ /* 0x000fea0003800000 */
.L_x_3840:
        /* <DEDUP_REMOVED lines=15> */
.L_x_5199:


//--------------------- .text._Z35group_norm_nhwc_fwd_one_pass_kernelI11Fp16IOFp32WLi256ELi96ELi768EEv26Group_norm_nhwc_fwd_params --------------------------
	.section	.text._Z35group_norm_nhwc_fwd_one_pass_kernelI11Fp16IOFp32WLi256ELi96ELi768EEv26Group_norm_nhwc_fwd_params,"ax",@progbits
	.sectioninfo	@"SHI_REGISTERS=80"
	.align	128
        .global         _Z35group_norm_nhwc_fwd_one_pass_kernelI11Fp16IOFp32WLi256ELi96ELi768EEv26Group_norm_nhwc_fwd_params
        .type           _Z35group_norm_nhwc_fwd_one_pass_kernelI11Fp16IOFp32WLi256ELi96ELi768EEv26Group_norm_nhwc_fwd_params,@function
        .size           _Z35group_norm_nhwc_fwd_one_pass_kernelI11Fp16IOFp32WLi256ELi96ELi768EEv26Group_norm_nhwc_fwd_params,(.L_x_5200 - _Z35group_norm_nhwc_fwd_one_pass_kernelI11Fp16IOFp32WLi256ELi96ELi768EEv26Group_norm_nhwc_fwd_params)
        .other          _Z35group_norm_nhwc_fwd_one_pass_kernelI11Fp16IOFp32WLi256ELi96ELi768EEv26Group_norm_nhwc_fwd_params,@"STO_CUDA_ENTRY STV_DEFAULT"
_Z35group_norm_nhwc_fwd_one_pass_kernelI11Fp16IOFp32WLi256ELi96ELi768EEv26Group_norm_nhwc_fwd_params:
.text._Z35group_norm_nhwc_fwd_one_pass_kernelI11Fp16IOFp32WLi256ELi96ELi768EEv26Group_norm_nhwc_fwd_params:
        /* <DEDUP_REMOVED lines=33> */
[----:B------:R-:W-:Y:S02]  /*0210*/  ISETP.LT.U32.AND P0, PT, R10, 0x300, !P0 ;  /* 0x000003000a00780c */ /* 0x000fe40004701070 */
[C---:B------:R-:W-:Y:S02]  /*0220*/  IADD3 R57, R67.reuse, 0xa0, RZ ;  /* 0x000000a043397810 */ /* 0x040fe40007ffe0ff */
[C---:B------:R-:W-:Y:S02]  /*0230*/  IADD3 R56, R67.reuse, 0xb0, RZ ;  /* 0x000000b043387810 */ /* 0x040fe40007ffe0ff */
[C---:B------:R-:W-:Y:S02]  /*0240*/  IADD3 R55, R67.reuse, 0xc0, RZ ;  /* 0x000000c043377810 */ /* 0x040fe40007ffe0ff */
[----:B------:R-:W-:-:S02]  /*0250*/  IADD3 R54, R67, 0xd0, RZ ;  /* 0x000000d043367810 */ /* 0x000fc40007ffe0ff */
[C---:B------:R-:W-:Y:S02]  /*0260*/  IADD3 R53, R67.reuse, 0xe0, RZ ;  /* 0x000000e043357810 */ /* 0x040fe40007ffe0ff */
[----:B--2---:R-:W-:Y:S02]  /*0270*/  IADD3 R52, R67, 0xf0, RZ ;  /* 0x000000f043347810 */ /* 0x004fe40007ffe0ff */
.L_x_3899:
[----:B0-----:R-:W-:Y:S01]  /*0280*/  IABS R5, c[0x0][0x1d8] ;  /* 0x0000760000057a13 */ /* 0x001fe20000000000 */
[----:B------:R-:W-:Y:S01]  /*0290*/  CS2R R48, SRZ ;  /* 0x0000000000307805 */ /* 0x000fe2000001ff00 */
[----:B------:R-:W-:Y:S01]  /*02a0*/  SHF.R.S32.HI R6, RZ, 0x1f, R66 ;  /* 0x0000001fff067819 */ /* 0x000fe20000011442 */
[----:B------:R-:W-:Y:S01]  /*02b0*/  CS2R R46, SRZ ;  /* 0x00000000002e7805 */ /* 0x000fe2000001ff00 */
[----:B------:R-:W0:Y:S01]  /*02c0*/  I2F.RP R0, R5 ;  /* 0x0000000500007306 */ /* 0x000e220000209400 */
[----:B------:R-:W-:-:S07]  /*02d0*/  ISETP.GE.U32.AND P4, PT, R64, c[0x0][0x1c8], PT ;  /* 0x0000720040007a0c */ /* 0x000fce0003f86070 */
[----:B0-----:R-:W0:Y:S02]  /*02e0*/  MUFU.RCP R0, R0 ;  /* 0x0000000000007308 */ /* 0x001e240000001000 */
[----:B0-----:R-:W-:-:S06]  /*02f0*/  IADD3 R2, R0, 0xffffffe, RZ ;  /* 0x0ffffffe00027810 */ /* 0x001fcc0007ffe0ff */
[----:B------:R0:W1:Y:S02]  /*0300*/  F2I.FTZ.U32.TRUNC.NTZ R3, R2 ;  /* 0x0000000200037305 */ /* 0x000064000021f000 */
[----:B0-----:R-:W-:Y:S02]  /*0310*/  MOV R2, RZ ;  /* 0x000000ff00027202 */ /* 0x001fe40000000f00 */
[----:B-1----:R-:W-:-:S05]  /*0320*/  IADD3 R4, RZ, -R3, RZ ;  /* 0x80000003ff047210 */ /* 0x002fca0007ffe0ff */
[----:B------:R-:W-:Y:S01]  /*0330*/  IMAD R11, R4, R5, RZ ;  /* 0x00000005040b7224 */ /* 0x000fe200078e02ff */
[----:B------:R-:W-:-:S03]  /*0340*/  IABS R4, R68 ;  /* 0x0000004400047213 */ /* 0x000fc60000000000 */
[----:B------:R-:W-:-:S04]  /*0350*/  IMAD.HI.U32 R3, R3, R11, R2 ;  /* 0x0000000b03037227 */ /* 0x000fc800078e0002 */
[----:B------:R-:W-:Y:S02]  /*0360*/  @P0 IMAD R2, R7, c[0x0][0x1c0], RZ ;  /* 0x0000700007020a24 */ /* 0x000fe400078e02ff */
[----:B------:R-:W-:-:S04]  /*0370*/  IMAD.HI.U32 R3, R3, R4, RZ ;  /* 0x0000000403037227 */ /* 0x000fc800078e00ff */
[----:B------:R-:W-:Y:S01]  /*0380*/  @P0 IMAD R21, R67, c[0x0][0x1c4], R2 ;  /* 0x0000710043150a24 */ /* 0x000fe200078e0202 */
[----:B------:R-:W-:Y:S02]  /*0390*/  IADD3 R0, -R3, RZ, RZ ;  /* 0x000000ff03007210 */ /* 0x000fe40007ffe1ff */
[----:B------:R-:W-:-:S03]  /*03a0*/  SHF.R.S32.HI R2, RZ, 0x1f, R62 ;  /* 0x0000001fff027819 */ /* 0x000fc6000001143e */
[----:B------:R-:W-:Y:S01]  /*03b0*/  IMAD R0, R5, R0, R4 ;  /* 0x0000000005007224 */ /* 0x000fe200078e0204 */
[----:B------:R-:W-:-:S04]  /*03c0*/  SHF.R.S32.HI R4, RZ, 0x1f, R64 ;  /* 0x0000001fff047819 */ /* 0x000fc80000011440 */
[----:B------:R-:W-:Y:S02]  /*03d0*/  ISETP.GT.U32.AND P2, PT, R5, R0, PT ;  /* 0x000000000500720c */ /* 0x000fe40003f44070 */
[----:B------:R-:W-:-:S11]  /*03e0*/  ISETP.GE.AND.EX P4, PT, R4, c[0x0][0x1cc], PT, P4 ;  /* 0x0000730004007a0c */ /* 0x000fd60003f86340 */
[-C--:B------:R-:W-:Y:S02]  /*03f0*/  @!P2 IADD3 R0, R0, -R5.reuse, RZ ;  /* 0x800000050000a210 */ /* 0x080fe40007ffe0ff */
[----:B------:R-:W-:Y:S02]  /*0400*/  @!P2 IADD3 R3, R3, 0x1, RZ ;  /* 0x000000010303a810 */ /* 0x000fe40007ffe0ff */
[----:B------:R-:W-:Y:S02]  /*0410*/  ISETP.GE.U32.AND P1, PT, R0, R5, PT ;  /* 0x000000050000720c */ /* 0x000fe40003f26070 */
[----:B------:R-:W-:Y:S02]  /*0420*/  LOP3.LUT R0, R68, c[0x0][0x1d8], RZ, 0x3c, !PT ;  /* 0x0000760044007a12 */ /* 0x000fe400078e3cff */
[----:B------:R-:W-:Y:S02]  /*0430*/  ISETP.NE.AND P2, PT, RZ, c[0x0][0x1d8], PT ;  /* 0x00007600ff007a0c */ /* 0x000fe40003f45270 */
[----:B------:R-:W-:-:S02]  /*0440*/  ISETP.GE.AND P3, PT, R0, RZ, PT ;  /* 0x000000ff0000720c */ /* 0x000fc40003f66270 */
[----:B------:R-:W-:-:S05]  /*0450*/  SHF.R.S32.HI R5, RZ, 0x1f, R65 ;  /* 0x0000001fff057819 */ /* 0x000fca0000011441 */
[----:B------:R-:W-:Y:S02]  /*0460*/  @P1 IADD3 R3, R3, 0x1, RZ ;  /* 0x0000000103031810 */ /* 0x000fe40007ffe0ff */
[----:B------:R-:W-:Y:S02]  /*0470*/  ISETP.GE.U32.AND P1, PT, R66, c[0x0][0x1c8], PT ;  /* 0x0000720042007a0c */ /* 0x000fe40003f26070 */
[----:B------:R-:W-:Y:S02]  /*0480*/  MOV R11, R3 ;  /* 0x00000003000b7202 */ /* 0x000fe40000000f00 */
[----:B------:R-:W-:Y:S02]  /*0490*/  ISETP.GE.AND.EX P1, PT, R6, c[0x0][0x1cc], PT, P1 ;  /* 0x0000730006007a0c */ /* 0x000fe40003f26310 */
[----:B------:R-:W-:Y:S02]  /*04a0*/  @!P3 IADD3 R11, -R11, RZ, RZ ;  /* 0x000000ff0b0bb210 */ /* 0x000fe40007ffe1ff */
[----:B------:R-:W-:-:S02]  /*04b0*/  @!P2 LOP3.LUT R11, RZ, c[0x0][0x1d8], RZ, 0x33, !PT ;  /* 0x00007600ff0baa12 */ /* 0x000fc400078e33ff */
[----:B------:R-:W-:Y:S02]  /*04c0*/  ISETP.GE.U32.AND P2, PT, R65, c[0x0][0x1c8], PT ;  /* 0x0000720041007a0c */ /* 0x000fe40003f46070 */
[----:B------:R-:W-:Y:S02]  /*04d0*/  IADD3 R3, -R11, RZ, RZ ;  /* 0x000000ff0b037210 */ /* 0x000fe40007ffe1ff */
[----:B------:R-:W-:Y:S02]  /*04e0*/  SHF.R.S32.HI R0, RZ, 0x1f, R11 ;  /* 0x0000001fff007819 */ /* 0x000fe4000001140b */
[----:B------:R-:W-:Y:S01]  /*04f0*/  ISETP.GT.U32.OR P1, PT, R10, 0x2ff, P1 ;  /* 0x000002ff0a00780c */ /* 0x000fe20000f24470 */
[----:B------:R-:W-:Y:S01]  /*0500*/  IMAD R70, R3, c[0x0][0x1d8], R68 ;  /* 0x0000760003467a24 */ /* 0x000fe200078e0244 */
[----:B------:R-:W-:Y:S01]  /*0510*/  SHF.R.S32.HI R3, RZ, 0x1f, R69 ;  /* 0x0000001fff037819 */ /* 0x000fe20000011445 */
[----:B------:R-:W-:Y:S01]  /*0520*/  IMAD R0, R0, c[0x0][0x1d0], RZ ;  /* 0x0000740000007a24 */ /* 0x000fe200078e02ff */
[----:B------:R-:W-:Y:S01]  /*0530*/  ISETP.GE.AND.EX P2, PT, R5, c[0x0][0x1cc], PT, P2 ;  /* 0x0000730005007a0c */ /* 0x000fe20003f46320 */
[----:B------:R-:W-:Y:S01]  /*0540*/  IMAD R70, R70, 0x60, RZ ;  /* 0x0000006046467824 */ /* 0x000fe200078e02ff */
[----:B------:R-:W-:Y:S01]  /*0550*/  ISETP.GE.U32.AND P3, PT, R63, c[0x0][0x1c8], PT ;  /* 0x000072003f007a0c */ /* 0x000fe20003f66070 */
[----:B------:R-:W-:Y:S01]  /*0560*/  IMAD R73, R11, c[0x0][0x1d4], R0 ;  /* 0x000075000b497a24 */ /* 0x000fe200078e0200 */
[----:B------:R-:W-:-:S02]  /*0570*/  ISETP.GT.U32.OR P2, PT, R10, 0x2ff, P2 ;  /* 0x000002ff0a00780c */ /* 0x000fc40001744470 */
[----:B------:R-:W-:-:S04]  /*0580*/  IADD3 R74, P5, R69, R70, RZ ;  /* 0x00000046454a7210 */ /* 0x000fc80007fbe0ff */
[----:B------:R-:W-:Y:S02]  /*0590*/  LEA.HI.X.SX32 R75, R70, R3, 0x1, P5 ;  /* 0x00000003464b7211 */ /* 0x000fe400028f0eff */
[----:B------:R-:W-:-:S03]  /*05a0*/  SHF.R.S32.HI R3, RZ, 0x1f, R63 ;  /* 0x0000001fff037819 */ /* 0x000fc6000001143f */
[----:B------:R-:W-:Y:S01]  /*05b0*/  IMAD.WIDE.U32 R74, R11, c[0x0][0x1d0], R74 ;  /* 0x000074000b4a7a25 */ /* 0x000fe200078e004a */
[----:B------:R-:W-:Y:S02]  /*05c0*/  ISETP.GE.AND.EX P5, PT, R3, c[0x0][0x1cc], PT, P3 ;  /* 0x0000730003007a0c */ /* 0x000fe40003fa6330 */
[----:B------:R-:W-:Y:S01]  /*05d0*/  ISETP.GT.U32.OR P3, PT, R10, 0x2ff, P4 ;  /* 0x000002ff0a00780c */ /* 0x000fe20002764470 */
[----:B------:R-:W-:Y:S01]  /*05e0*/  @!P1 IMAD R11, R6, c[0x0][0x1c0], RZ ;  /* 0x00007000060b9a24 */ /* 0x000fe200078e02ff */
[----:B------:R-:W-:Y:S01]  /*05f0*/  IADD3 R73, R75, R73, RZ ;  /* 0x000000494b497210 */ /* 0x000fe20007ffe0ff */
[----:B------:R-:W-:Y:S01]  /*0600*/  @!P2 IMAD R0, R5, c[0x0][0x1c0], RZ ;  /* 0x000070000500aa24 */ /* 0x000fe200078e02ff */
[-C--:B------:R-:W-:Y:S01]  /*0610*/  @!P1 MOV R72, R74.reuse ;  /* 0x0000004a00489202 */ /* 0x080fe20000000f00 */
[C---:B------:R-:W-:Y:S01]  /*0620*/  @!P1 IMAD R11, R66.reuse, c[0x0][0x1c4], R11 ;  /* 0x00007100420b9a24 */ /* 0x040fe200078e020b */
[----:B------:R-:W-:Y:S01]  /*0630*/  @!P2 MOV R14, R74 ;  /* 0x0000004a000ea202 */ /* 0x000fe20000000f00 */
[----:B------:R-:W-:Y:S01]  /*0640*/  @!P2 IMAD R23, R65, c[0x0][0x1c4], R0 ;  /* 0x000071004117aa24 */ /* 0x000fe200078e0200 */
[----:B------:R-:W-:Y:S01]  /*0650*/  @!P2 MOV R15, R73 ;  /* 0x00000049000fa202 */ /* 0x000fe20000000f00 */
[----:B------:R-:W-:Y:S01]  /*0660*/  @!P1 IMAD.WIDE.U32 R16, R66, c[0x0][0x1c0], R72 ;  /* 0x0000700042109a25 */ /* 0x000fe200078e0048 */
[----:B------:R-:W-:-:S02]  /*0670*/  ISETP.GT.U32.OR P5, PT, R10, 0x2ff, P5 ;  /* 0x000002ff0a00780c */ /* 0x000fc40002fa4470 */
[-C--:B------:R-:W-:Y:S01]  /*0680*/  @P0 MOV R12, R74.reuse ;  /* 0x0000004a000c0202 */ /* 0x080fe20000000f00 */
[----:B------:R-:W-:Y:S01]  /*0690*/  @!P2 IMAD.WIDE.U32 R14, R65, c[0x0][0x1c0], R14 ;  /* 0x00007000410eaa25 */ /* 0x000fe200078e000e */
[----:B------:R-:W-:Y:S02]  /*06a0*/  @!P1 IADD3 R11, R17, R11, RZ ;  /* 0x0000000b110b9210 */ /* 0x000fe40007ffe0ff */
[C---:B------:R-:W-:Y:S02]  /*06b0*/  @!P1 LEA R18, P4, R16.reuse, c[0x0][0x170], 0x1 ;  /* 0x00005c0010129a11 */ /* 0x040fe400078808ff */
[----:B------:R-:W-:Y:S02]  /*06c0*/  @P0 MOV R13, R73 ;  /* 0x00000049000d0202 */ /* 0x000fe40000000f00 */
[----:B------:R-:W-:Y:S02]  /*06d0*/  @!P1 LEA.HI.X R19, R16, c[0x0][0x174], R11, 0x1, P4 ;  /* 0x00005d0010139a11 */ /* 0x000fe400020f0c0b */
[----:B------:R-:W-:Y:S01]  /*06e0*/  @!P2 IADD3 R11, R15, R23, RZ ;  /* 0x000000170f0ba210 */ /* 0x000fe20007ffe0ff */
[----:B------:R-:W-:Y:S01]  /*06f0*/  @!P3 IMAD R15, R4, c[0x0][0x1c0], RZ ;  /* 0x00007000040fba24 */ /* 0x000fe200078e02ff */
[C---:B------:R-:W-:Y:S01]  /*0700*/  @!P2 LEA R16, P6, R14.reuse, c[0x0][0x170], 0x1 ;  /* 0x00005c000e10aa11 */ /* 0x040fe200078c08ff */
[----:B------:R-:W-:Y:S01]  /*0710*/  @P0 IMAD.WIDE.U32 R12, R67, c[0x0][0x1c0], R12 ;  /* 0x00007000430c0a25 */ /* 0x000fe200078e000c */
[-C--:B------:R-:W-:Y:S01]  /*0720*/  @!P5 MOV R20, R74.reuse ;  /* 0x0000004a0014d202 */ /* 0x080fe20000000f00 */
[----:B------:R0:W2:Y:S01]  /*0730*/  @!P1 LDG.E R47, [R18.64] ;  /* 0x00000006122f9981 */ /* 0x0000a2000c1e1900 */
[----:B------:R-:W-:Y:S01]  /*0740*/  @!P2 LEA.HI.X R17, R14, c[0x0][0x174], R11, 0x1, P6 ;  /* 0x00005d000e11aa11 */ /* 0x000fe200030f0c0b */
[----:B------:R-:W-:Y:S01]  /*0750*/  @!P3 IMAD R11, R64, c[0x0][0x1c4], R15 ;  /* 0x00007100400bba24 */ /* 0x000fe200078e020f */
[----:B------:R-:W-:Y:S01]  /*0760*/  @!P3 MOV R14, R74 ;  /* 0x0000004a000eb202 */ /* 0x000fe20000000f00 */
[----:B------:R-:W-:Y:S01]  /*0770*/  @!P5 IMAD R0, R3, c[0x0][0x1c0], RZ ;  /* 0x000070000300da24 */ /* 0x000fe200078e02ff */
[----:B------:R-:W-:Y:S01]  /*0780*/  @!P3 MOV R15, R73 ;  /* 0x00000049000fb202 */ /* 0x000fe20000000f00 */
[----:B------:R1:W3:Y:S01]  /*0790*/  @!P2 LDG.E R48, [R16.64] ;  /* 0x000000061030a981 */ /* 0x0002e2000c1e1900 */
[----:B------:R-:W-:Y:S01]  /*07a0*/  @P0 IADD3 R13, R13, R21, RZ ;  /* 0x000000150d0d0210 */ /* 0x000fe20007ffe0ff */
[----:B------:R-:W-:Y:S01]  /*07b0*/  @!P5 IMAD R23, R63, c[0x0][0x1c4], R0 ;  /* 0x000071003f17da24 */ /* 0x000fe200078e0200 */
[----:B------:R-:W-:Y:S01]  /*07c0*/  @P0 LEA R30, P4, R12, c[0x0][0x170], 0x1 ;  /* 0x00005c000c1e0a11 */ /* 0x000fe200078808ff */
[----:B------:R-:W-:Y:S01]  /*07d0*/  @!P3 IMAD.WIDE.U32 R14, R64, c[0x0][0x1c0], R14 ;  /* 0x00007000400eba25 */ /* 0x000fe200078e000e */
[----:B------:R-:W-:-:S02]  /*07e0*/  @!P5 MOV R21, R73 ;  /* 0x000000490015d202 */ /* 0x000fc40000000f00 */
[----:B------:R-:W-:Y:S02]  /*07f0*/  @P0 LEA.HI.X R31, R12, c[0x0][0x174], R13, 0x1, P4 ;  /* 0x00005d000c1f0a11 */ /* 0x000fe400020f0c0d */
[----:B------:R-:W-:Y:S01]  /*0800*/  ISETP.GE.U32.AND P4, PT, R62, c[0x0][0x1c8], PT ;  /* 0x000072003e007a0c */ /* 0x000fe20003f86070 */
[----:B------:R-:W-:Y:S01]  /*0810*/  @!P5 IMAD.WIDE.U32 R20, R63, c[0x0][0x1c0], R20 ;  /* 0x000070003f14da25 */ /* 0x000fe200078e0014 */
[----:B------:R-:W-:Y:S01]  /*0820*/  @!P3 IADD3 R11, R15, R11, RZ ;  /* 0x0000000b0f0bb210 */ /* 0x000fe20007ffe0ff */
[----:B------:R4:W5:Y:S01]  /*0830*/  @P0 LDG.E R49, [R30.64] ;  /* 0x000000061e310981 */ /* 0x000962000c1e1900 */
[----:B------:R-:W-:Y:S02]  /*0840*/  @!P3 LEA R12, P6, R14, c[0x0][0x170], 0x1 ;  /* 0x00005c000e0cba11 */ /* 0x000fe400078c08ff */
[----:B------:R-:W-:Y:S02]  /*0850*/  ISETP.GE.AND.EX P4, PT, R2, c[0x0][0x1cc], PT, P4 ;  /* 0x0000730002007a0c */ /* 0x000fe40003f86340 */
[----:B------:R-:W-:-:S02]  /*0860*/  @!P3 LEA.HI.X R13, R14, c[0x0][0x174], R11, 0x1, P6 ;  /* 0x00005d000e0dba11 */ /* 0x000fc400030f0c0b */
[----:B------:R-:W-:Y:S02]  /*0870*/  @!P5 IADD3 R11, R21, R23, RZ ;  /* 0x00000017150bd210 */ /* 0x000fe40007ffe0ff */
[----:B------:R-:W-:Y:S02]  /*0880*/  @!P5 LEA R14, P6, R20, c[0x0][0x170], 0x1 ;  /* 0x00005c00140eda11 */ /* 0x000fe400078c08ff */
[----:B------:R-:W-:Y:S02]  /*0890*/  ISETP.GT.U32.OR P4, PT, R10, 0x2ff, P4 ;  /* 0x000002ff0a00780c */ /* 0x000fe40002784470 */
[----:B------:R-:W-:Y:S02]  /*08a0*/  @!P5 LEA.HI.X R15, R20, c[0x0][0x174], R11, 0x1, P6 ;  /* 0x00005d00140fda11 */ /* 0x000fe400030f0c0b */
[----:B------:R-:W-:Y:S02]  /*08b0*/  ISETP.GE.U32.AND P2, PT, R61, c[0x0][0x1c8], PT ;  /* 0x000072003d007a0c */ /* 0x000fe40003f46070 */
[----:B------:R-:W-:Y:S01]  /*08c0*/  SHF.R.S32.HI R11, RZ, 0x1f, R61 ;  /* 0x0000001fff0b7819 */ /* 0x000fe2000001143d */
[----:B------:R0:W5:Y:S01]  /*08d0*/  @!P5 LDG.E R46, [R14.64] ;  /* 0x000000060e2ed981 */ /* 0x000162000c1e1900 */
[----:B------:R-:W-:-:S02]  /*08e0*/  MOV R0, RZ ;  /* 0x000000ff00007202 */ /* 0x000fc40000000f00 */
[----:B------:R-:W-:-:S03]  /*08f0*/  ISETP.GE.AND.EX P5, PT, R11, c[0x0][0x1cc], PT, P2 ;  /* 0x000073000b007a0c */ /* 0x000fc60003fa6320 */
[----:B-1----:R-:W-:Y:S01]  /*0900*/  @!P4 MOV R16, R74 ;  /* 0x0000004a0010c202 */ /* 0x002fe20000000f00 */
[----:B------:R-:W-:Y:S01]  /*0910*/  @!P4 IMAD R21, R2, c[0x0][0x1c0], RZ ;  /* 0x000070000215ca24 */ /* 0x000fe200078e02ff */
[----:B------:R-:W-:Y:S01]  /*0920*/  @!P4 MOV R17, R73 ;  /* 0x000000490011c202 */ /* 0x000fe20000000f00 */
[----:B------:R1:W5:Y:S01]  /*0930*/  @!P3 LDG.E R0, [R12.64] ;  /* 0x000000060c00b981 */ /* 0x000362000c1e1900 */
[----:B------:R-:W-:Y:S01]  /*0940*/  ISETP.GT.U32.OR P5, PT, R10, 0x2ff, P5 ;  /* 0x000002ff0a00780c */ /* 0x000fe20002fa4470 */
[C---:B------:R-:W-:Y:S02]  /*0950*/  @!P4 IMAD R21, R62.reuse, c[0x0][0x1c4], R21 ;  /* 0x000071003e15ca24 */ /* 0x040fe400078e0215 */
[----:B------:R-:W-:Y:S01]  /*0960*/  @!P4 IMAD.WIDE.U32 R16, R62, c[0x0][0x1c0], R16 ;  /* 0x000070003e10ca25 */ /* 0x000fe200078e0010 */
[----:B------:R-:W-:Y:S02]  /*0970*/  ISETP.GE.U32.AND P1, PT, R60, c[0x0][0x1c8], PT ;  /* 0x000072003c007a0c */ /* 0x000fe40003f26070 */
[----:B------:R-:W-:-:S02]  /*0980*/  ISETP.GE.U32.AND P2, PT, R59, c[0x0][0x1c8], PT ;  /* 0x000072003b007a0c */ /* 0x000fc40003f46070 */
[----:B-1----:R-:W-:Y:S02]  /*0990*/  SHF.R.S32.HI R12, RZ, 0x1f, R60 ;  /* 0x0000001fff0c7819 */ /* 0x002fe4000001143c */
[----:B------:R-:W-:Y:S02]  /*09a0*/  SHF.R.S32.HI R13, RZ, 0x1f, R59 ;  /* 0x0000001fff0d7819 */ /* 0x000fe4000001143b */
[----:B------:R-:W-:Y:S02]  /*09b0*/  @!P4 IADD3 R17, R17, R21, RZ ;  /* 0x000000151111c210 */ /* 0x000fe40007ffe0ff */
[----:B------:R-:W-:Y:S02]  /*09c0*/  @!P4 LEA R20, P6, R16, c[0x0][0x170], 0x1 ;  /* 0x00005c001014ca11 */ /* 0x000fe400078c08ff */
[----:B------:R-:W-:Y:S02]  /*09d0*/  ISETP.GE.AND.EX P1, PT, R12, c[0x0][0x1cc], PT, P1 ;  /* 0x000073000c007a0c */ /* 0x000fe40003f26310 */
[----:B------:R-:W-:-:S02]  /*09e0*/  ISETP.GE.AND.EX P2, PT, R13, c[0x0][0x1cc], PT, P2 ;  /* 0x000073000d007a0c */ /* 0x000fc40003f46320 */
[----:B------:R-:W-:Y:S01]  /*09f0*/  @!P4 LEA.HI.X R21, R16, c[0x0][0x174], R17, 0x1, P6 ;  /* 0x00005d001015ca11 */ /* 0x000fe200030f0c11 */
[----:B------:R-:W-:Y:S01]  /*0a00*/  @!P5 IMAD R16, R11, c[0x0][0x1c0], RZ ;  /* 0x000070000b10da24 */ /* 0x000fe200078e02ff */
[----:B0-----:R-:W-:Y:S02]  /*0a10*/  @!P5 MOV R18, R74 ;  /* 0x0000004a0012d202 */ /* 0x001fe40000000f00 */
[----:B------:R-:W-:Y:S02]  /*0a20*/  @!P5 MOV R19, R73 ;  /* 0x000000490013d202 */ /* 0x000fe40000000f00 */
[C---:B------:R-:W-:Y:S02]  /*0a30*/  ISETP.GT.U32.OR P1, PT, R10.reuse, 0x2ff, P1 ;  /* 0x000002ff0a00780c */ /* 0x040fe40000f24470 */
[----:B------:R-:W-:Y:S01]  /*0a40*/  ISETP.GT.U32.OR P2, PT, R10, 0x2ff, P2 ;  /* 0x000002ff0a00780c */ /* 0x000fe20001744470 */
[C---:B------:R-:W-:Y:S02]  /*0a50*/  @!P5 IMAD R17, R61.reuse, c[0x0][0x1c4], R16 ;  /* 0x000071003d11da24 */ /* 0x040fe400078e0210 */
[----:B------:R-:W-:Y:S01]  /*0a60*/  @!P5 IMAD.WIDE.U32 R18, R61, c[0x0][0x1c0], R18 ;  /* 0x000070003d12da25 */ /* 0x000fe200078e0012 */
[----:B------:R-:W-:-:S02]  /*0a70*/  ISETP.GE.U32.AND P3, PT, R58, c[0x0][0x1c8], PT ;  /* 0x000072003a007a0c */ /* 0x000fc40003f66070 */
[----:B------:R-:W-:Y:S02]  /*0a80*/  SHF.R.S32.HI R14, RZ, 0x1f, R58 ;  /* 0x0000001fff0e7819 */ /* 0x000fe4000001143a */
[----:B------:R-:W-:Y:S02]  /*0a90*/  MOV R15, RZ ;  /* 0x000000ff000f7202 */ /* 0x000fe40000000f00 */
[----:B------:R-:W-:Y:S02]  /*0aa0*/  @!P5 IADD3 R19, R19, R17, RZ ;  /* 0x000000111313d210 */ /* 0x000fe40007ffe0ff */
[----:B------:R-:W-:Y:S02]  /*0ab0*/  @!P5 LEA R26, P6, R18, c[0x0][0x170], 0x1 ;  /* 0x00005c00121ada11 */ /* 0x000fe400078c08ff */
[----:B------:R-:W-:Y:S01]  /*0ac0*/  ISETP.GE.AND.EX P3, PT, R14, c[0x0][0x1cc], PT, P3 ;  /* 0x000073000e007a0c */ /* 0x000fe20003f66330 */
[----:B------:R0:W5:Y:S01]  /*0ad0*/  @!P4 LDG.E R15, [R20.64] ;  /* 0x00000006140fc981 */ /* 0x000162000c1e1900 */
[----:B------:R-:W-:Y:S01]  /*0ae0*/  @!P5 LEA.HI.X R27, R18, c[0x0][0x174], R19, 0x1, P6 ;  /* 0x00005d00121bda11 */ /* 0x000fe200030f0c13 */
[----:B------:R-:W-:Y:S01]  /*0af0*/  @!P2 IMAD R18, R13, c[0x0][0x1c0], RZ ;  /* 0x000070000d12aa24 */ /* 0x000fe200078e02ff */
[----:B------:R-:W-:Y:S01]  /*0b00*/  @!P1 MOV R16, R74 ;  /* 0x0000004a00109202 */ /* 0x000fe20000000f00 */
[----:B------:R-:W-:Y:S01]  /*0b10*/  @!P1 IMAD R23, R12, c[0x0][0x1c0], RZ ;  /* 0x000070000c179a24 */ /* 0x000fe200078e02ff */
[----:B------:R-:W-:-:S02]  /*0b20*/  @!P1 MOV R17, R73 ;  /* 0x0000004900119202 */ /* 0x000fc40000000f00 */
[----:B------:R-:W-:Y:S02]  /*0b30*/  ISETP.GE.U32.AND P4, PT, R57, c[0x0][0x1c8], PT ;  /* 0x0000720039007a0c */ /* 0x000fe40003f86070 */
[----:B------:R-:W-:Y:S01]  /*0b40*/  SHF.R.S32.HI R28, RZ, 0x1f, R57 ;  /* 0x0000001fff1c7819 */ /* 0x000fe20000011439 */
[----:B0-----:R-:W-:Y:S01]  /*0b50*/  @!P2 IMAD R21, R59, c[0x0][0x1c4], R18 ;  /* 0x000071003b15aa24 */ /* 0x001fe200078e0212 */
[----:B------:R-:W-:Y:S01]  /*0b60*/  ISETP.GT.U32.OR P3, PT, R10, 0x2ff, P3 ;  /* 0x000002ff0a00780c */ /* 0x000fe20001f64470 */
[C---:B------:R-:W-:Y:S01]  /*0b70*/  @!P1 IMAD R23, R60.reuse, c[0x0][0x1c4], R23 ;  /* 0x000071003c179a24 */ /* 0x040fe200078e0217 */
[----:B------:R-:W-:Y:S01]  /*0b80*/  @!P2 MOV R18, R74 ;  /* 0x0000004a0012a202 */ /* 0x000fe20000000f00 */
[----:B------:R-:W-:Y:S01]  /*0b90*/  @!P1 IMAD.WIDE.U32 R16, R60, c[0x0][0x1c0], R16 ;  /* 0x000070003c109a25 */ /* 0x000fe200078e0010 */
[----:B------:R-:W-:Y:S02]  /*0ba0*/  @!P2 MOV R19, R73 ;  /* 0x000000490013a202 */ /* 0x000fe40000000f00 */
[----:B------:R-:W-:-:S02]  /*0bb0*/  ISETP.GE.AND.EX P4, PT, R28, c[0x0][0x1cc], PT, P4 ;  /* 0x000073001c007a0c */ /* 0x000fc40003f86340 */
[----:B------:R-:W-:Y:S01]  /*0bc0*/  @!P1 IADD3 R17, R17, R23, RZ ;  /* 0x0000001711119210 */ /* 0x000fe20007ffe0ff */
[----:B------:R-:W-:Y:S01]  /*0bd0*/  @!P2 IMAD.WIDE.U32 R18, R59, c[0x0][0x1c0], R18 ;  /* 0x000070003b12aa25 */ /* 0x000fe200078e0012 */
[----:B------:R-:W-:Y:S02]  /*0be0*/  @!P1 LEA R22, P6, R16, c[0x0][0x170], 0x1 ;  /* 0x00005c0010169a11 */ /* 0x000fe400078c08ff */
[----:B------:R-:W-:Y:S02]  /*0bf0*/  ISETP.GT.U32.OR P4, PT, R10, 0x2ff, P4 ;  /* 0x000002ff0a00780c */ /* 0x000fe40002784470 */
[----:B------:R-:W-:Y:S02]  /*0c00*/  MOV R29, RZ ;  /* 0x000000ff001d7202 */ /* 0x000fe40000000f00 */
[----:B------:R-:W-:Y:S02]  /*0c10*/  @!P1 LEA.HI.X R23, R16, c[0x0][0x174], R17, 0x1, P6 ;  /* 0x00005d0010179a11 */ /* 0x000fe400030f0c11 */
[----:B------:R-:W-:Y:S01]  /*0c20*/  @!P2 IADD3 R17, R19, R21, RZ ;  /* 0x000000151311a210 */ /* 0x000fe20007ffe0ff */
[----:B------:R-:W-:Y:S01]  /*0c30*/  @!P3 IMAD R25, R14, c[0x0][0x1c0], RZ ;  /* 0x000070000e19ba24 */ /* 0x000fe200078e02ff */
[----:B------:R-:W-:Y:S01]  /*0c40*/  @!P3 MOV R20, R74 ;  /* 0x0000004a0014b202 */ /* 0x000fe20000000f00 */
[----:B------:R0:W5:Y:S01]  /*0c50*/  @!P5 LDG.E R29, [R26.64] ;  /* 0x000000061a1dd981 */ /* 0x000162000c1e1900 */
[----:B------:R-:W-:-:S02]  /*0c60*/  @!P3 MOV R21, R73 ;  /* 0x000000490015b202 */ /* 0x000fc40000000f00 */
[----:B------:R-:W-:Y:S02]  /*0c70*/  ISETP.GE.U32.AND P5, PT, R56, c[0x0][0x1c8], PT ;  /* 0x0000720038007a0c */ /* 0x000fe40003fa6070 */
[----:B----4-:R-:W-:Y:S01]  /*0c80*/  SHF.R.S32.HI R30, RZ, 0x1f, R56 ;  /* 0x0000001fff1e7819 */ /* 0x010fe20000011438 */
[----:B------:R-:W-:Y:S01]  /*0c90*/  @!P3 IMAD R25, R58, c[0x0][0x1c4], R25 ;  /* 0x000071003a19ba24 */ /* 0x000fe200078e0219 */
[----:B------:R-:W-:Y:S01]  /*0ca0*/  @!P2 LEA R16, P6, R18, c[0x0][0x170], 0x1 ;  /* 0x00005c001210aa11 */ /* 0x000fe200078c08ff */
[----:B------:R-:W-:Y:S01]  /*0cb0*/  @!P3 IMAD.WIDE.U32 R20, R58, c[0x0][0x1c0], R20 ;  /* 0x000070003a14ba25 */ /* 0x000fe200078e0014 */
[----:B------:R-:W-:Y:S01]  /*0cc0*/  ISETP.GE.AND.EX P5, PT, R30, c[0x0][0x1cc], PT, P5 ;  /* 0x000073001e007a0c */ /* 0x000fe20003fa6350 */
[----:B------:R-:W-:Y:S02]  /*0cd0*/  CS2R R32, SRZ ;  /* 0x0000000000207805 */ /* 0x000fe4000001ff00 */
[----:B------:R-:W-:Y:S01]  /*0ce0*/  @!P4 IMAD R24, R28, c[0x0][0x1c0], RZ ;  /* 0x000070001c18ca24 */ /* 0x000fe200078e02ff */
[----:B------:R-:W-:-:S02]  /*0cf0*/  MOV R31, RZ ;  /* 0x000000ff001f7202 */ /* 0x000fc40000000f00 */
[----:B------:R-:W-:Y:S02]  /*0d00*/  ISETP.GT.U32.OR P5, PT, R10, 0x2ff, P5 ;  /* 0x000002ff0a00780c */ /* 0x000fe40002fa4470 */
[----:B------:R-:W-:Y:S02]  /*0d10*/  @!P2 LEA.HI.X R17, R18, c[0x0][0x174], R17, 0x1, P6 ;  /* 0x00005d001211aa11 */ /* 0x000fe400030f0c11 */
[----:B------:R-:W-:Y:S01]  /*0d20*/  @!P3 IADD3 R19, R21, R25, RZ ;  /* 0x000000191513b210 */ /* 0x000fe20007ffe0ff */
[----:B------:R-:W-:Y:S01]  /*0d30*/  @!P4 IMAD R21, R57, c[0x0][0x1c4], R24 ;  /* 0x000071003915ca24 */ /* 0x000fe200078e0218 */
[----:B------:R-:W-:Y:S01]  /*0d40*/  @!P4 MOV R24, R74 ;  /* 0x0000004a0018c202 */ /* 0x000fe20000000f00 */
[----:B------:R1:W4:Y:S01]  /*0d50*/  @!P1 LDG.E R31, [R22.64] ;  /* 0x00000006161f9981 */ /* 0x000322000c1e1900 */
[----:B------:R-:W-:Y:S02]  /*0d60*/  @!P4 MOV R25, R73 ;  /* 0x000000490019c202 */ /* 0x000fe40000000f00 */
[----:B------:R-:W-:Y:S01]  /*0d70*/  SHF.R.S32.HI R34, RZ, 0x1f, R55 ;  /* 0x0000001fff227819 */ /* 0x000fe20000011437 */
[----:B------:R0:W4:Y:S01]  /*0d80*/  @!P2 LDG.E R32, [R16.64] ;  /* 0x000000061020a981 */ /* 0x000122000c1e1900 */
[----:B------:R-:W-:Y:S01]  /*0d90*/  ISETP.GE.U32.AND P2, PT, R55, c[0x0][0x1c8], PT ;  /* 0x0000720037007a0c */ /* 0x000fe20003f46070 */
[----:B------:R-:W-:Y:S01]  /*0da0*/  @!P4 IMAD.WIDE.U32 R24, R57, c[0x0][0x1c0], R24 ;  /* 0x000070003918ca25 */ /* 0x000fe200078e0018 */
[----:B------:R-:W-:-:S02]  /*0db0*/  ISETP.GE.U32.AND P1, PT, R54, c[0x0][0x1c8], PT ;  /* 0x0000720036007a0c */ /* 0x000fc40003f26070 */
[----:B------:R-:W-:Y:S02]  /*0dc0*/  SHF.R.S32.HI R35, RZ, 0x1f, R54 ;  /* 0x0000001fff237819 */ /* 0x000fe40000011436 */
[----:B------:R-:W-:Y:S02]  /*0dd0*/  ISETP.GE.AND.EX P2, PT, R34, c[0x0][0x1cc], PT, P2 ;  /* 0x0000730022007a0c */ /* 0x000fe40003f46320 */
[----:B------:R-:W-:Y:S02]  /*0de0*/  ISETP.GE.AND.EX P1, PT, R35, c[0x0][0x1cc], PT, P1 ;  /* 0x0000730023007a0c */ /* 0x000fe40003f26310 */
[----:B------:R-:W-:Y:S02]  /*0df0*/  @!P3 LEA R18, P6, R20, c[0x0][0x170], 0x1 ;  /* 0x00005c001412ba11 */ /* 0x000fe400078c08ff */
[----:B------:R-:W-:Y:S01]  /*0e00*/  @!P4 IADD3 R21, R25, R21, RZ ;  /* 0x000000151915c210 */ /* 0x000fe20007ffe0ff */
[----:B------:R-:W-:Y:S01]  /*0e10*/  @!P5 IMAD R25, R30, c[0x0][0x1c0], RZ ;  /* 0x000070001e19da24 */ /* 0x000fe200078e02ff */
[----:B0-----:R-:W-:-:S02]  /*0e20*/  @!P5 MOV R16, R74 ;  /* 0x0000004a0010d202 */ /* 0x001fc40000000f00 */
[----:B------:R-:W-:Y:S02]  /*0e30*/  @!P5 MOV R17, R73 ;  /* 0x000000490011d202 */ /* 0x000fe40000000f00 */
[C---:B------:R-:W-:Y:S02]  /*0e40*/  ISETP.GT.U32.OR P2, PT, R10.reuse, 0x2ff, P2 ;  /* 0x000002ff0a00780c */ /* 0x040fe40001744470 */
[----:B------:R-:W-:Y:S01]  /*0e50*/  ISETP.GT.U32.OR P1, PT, R10, 0x2ff, P1 ;  /* 0x000002ff0a00780c */ /* 0x000fe20000f24470 */
[----:B------:R-:W-:Y:S01]  /*0e60*/  @!P5 IMAD R25, R56, c[0x0][0x1c4], R25 ;  /* 0x000071003819da24 */ /* 0x000fe200078e0219 */
[----:B------:R-:W-:Y:S01]  /*0e70*/  @!P3 LEA.HI.X R19, R20, c[0x0][0x174], R19, 0x1, P6 ;  /* 0x00005d001413ba11 */ /* 0x000fe200030f0c13 */
[----:B------:R-:W-:Y:S01]  /*0e80*/  @!P5 IMAD.WIDE.U32 R16, R56, c[0x0][0x1c0], R16 ;  /* 0x000070003810da25 */ /* 0x000fe200078e0010 */
[C---:B------:R-:W-:Y:S02]  /*0e90*/  @!P4 LEA R20, P6, R24.reuse, c[0x0][0x170], 0x1 ;  /* 0x00005c001814ca11 */ /* 0x040fe400078c08ff */
[----:B------:R-:W-:Y:S01]  /*0ea0*/  MOV R36, RZ ;  /* 0x000000ff00247202 */ /* 0x000fe20000000f00 */
[----:B------:R0:W4:Y:S01]  /*0eb0*/  @!P3 LDG.E R33, [R18.64] ;  /* 0x000000061221b981 */ /* 0x000122000c1e1900 */
[----:B------:R-:W-:-:S02]  /*0ec0*/  @!P4 LEA.HI.X R21, R24, c[0x0][0x174], R21, 0x1, P6 ;  /* 0x00005d001815ca11 */ /* 0x000fc400030f0c15 */
[----:B------:R-:W-:Y:S02]  /*0ed0*/  @!P5 IADD3 R17, R17, R25, RZ ;  /* 0x000000191111d210 */ /* 0x000fe40007ffe0ff */
[----:B------:R-:W-:Y:S01]  /*0ee0*/  ISETP.GE.U32.AND P3, PT, R53, c[0x0][0x1c8], PT ;  /* 0x0000720035007a0c */ /* 0x000fe20003f66070 */
[----:B------:R1:W4:Y:S01]  /*0ef0*/  @!P4 LDG.E R36, [R20.64] ;  /* 0x000000061424c981 */ /* 0x000322000c1e1900 */
[C---:B0-----:R-:W-:Y:S02]  /*0f00*/  @!P5 LEA R18, P6, R16.reuse, c[0x0][0x170], 0x1 ;  /* 0x00005c001012da11 */ /* 0x041fe400078c08ff */
[----:B------:R-:W-:Y:S02]  /*0f10*/  SHF.R.S32.HI R37, RZ, 0x1f, R53 ;  /* 0x0000001fff257819 */ /* 0x000fe40000011435 */
[----:B------:R-:W-:Y:S01]  /*0f20*/  @!P5 LEA.HI.X R19, R16, c[0x0][0x174], R17, 0x1, P6 ;  /* 0x00005d001013da11 */ /* 0x000fe200030f0c11 */
[----:B------:R-:W-:Y:S01]  /*0f30*/  @!P2 IMAD R16, R34, c[0x0][0x1c0], RZ ;  /* 0x000070002210aa24 */ /* 0x000fe200078e02ff */
[-C--:B-1----:R-:W-:Y:S01]  /*0f40*/  @!P2 MOV R20, R74.reuse ;  /* 0x0000004a0014a202 */ /* 0x082fe20000000f00 */
[----:B------:R-:W-:Y:S01]  /*0f50*/  @!P1 IMAD R17, R35, c[0x0][0x1c0], RZ ;  /* 0x0000700023119a24 */ /* 0x000fe200078e02ff */
[-C--:B------:R-:W-:Y:S01]  /*0f60*/  @!P2 MOV R21, R73.reuse ;  /* 0x000000490015a202 */ /* 0x080fe20000000f00 */
[----:B------:R-:W-:Y:S01]  /*0f70*/  @!P2 IMAD R23, R55, c[0x0][0x1c4], R16 ;  /* 0x000071003717aa24 */ /* 0x000fe200078e0210 */
[----:B------:R-:W-:Y:S01]  /*0f80*/  ISETP.GE.AND.EX P3, PT, R37, c[0x0][0x1cc], PT, P3 ;  /* 0x0000730025007a0c */ /* 0x000fe20003f66330 */
[----:B------:R-:W-:Y:S01]  /*0f90*/  @!P1 IMAD R27, R54, c[0x0][0x1c4], R17 ;  /* 0x00007100361b9a24 */ /* 0x000fe200078e0211 */
[----:B------:R-:W-:Y:S01]  /*0fa0*/  @!P1 MOV R16, R74 ;  /* 0x0000004a00109202 */ /* 0x000fe20000000f00 */
[----:B------:R-:W-:Y:S01]  /*0fb0*/  @!P2 IMAD.WIDE.U32 R20, R55, c[0x0][0x1c0], R20 ;  /* 0x000070003714aa25 */ /* 0x000fe200078e0014 */
[----:B------:R-:W-:-:S02]  /*0fc0*/  @!P1 MOV R17, R73 ;  /* 0x0000004900119202 */ /* 0x000fc40000000f00 */
[----:B------:R-:W-:Y:S02]  /*0fd0*/  ISETP.GT.U32.OR P3, PT, R10, 0x2ff, P3 ;  /* 0x000002ff0a00780c */ /* 0x000fe40001f64470 */
[----:B------:R-:W-:Y:S01]  /*0fe0*/  ISETP.GE.U32.AND P4, PT, R52, c[0x0][0x1c8], PT ;  /* 0x0000720034007a0c */ /* 0x000fe20003f86070 */
[----:B------:R-:W-:Y:S01]  /*0ff0*/  @!P1 IMAD.WIDE.U32 R16, R54, c[0x0][0x1c0], R16 ;  /* 0x0000700036109a25 */ /* 0x000fe200078e0010 */
[----:B------:R-:W-:Y:S02]  /*1000*/  SHF.R.S32.HI R38, RZ, 0x1f, R52 ;  /* 0x0000001fff267819 */ /* 0x000fe40000011434 */
[----:B------:R-:W-:Y:S02]  /*1010*/  @!P2 IADD3 R21, R21, R23, RZ ;  /* 0x000000171515a210 */ /* 0x000fe40007ffe0ff */
[----:B------:R-:W-:Y:S02]  /*1020*/  @!P2 LEA R24, P6, R20, c[0x0][0x170], 0x1 ;  /* 0x00005c001418aa11 */ /* 0x000fe400078c08ff */
[----:B------:R-:W-:-:S02]  /*1030*/  ISETP.GE.AND.EX P4, PT, R38, c[0x0][0x1cc], PT, P4 ;  /* 0x0000730026007a0c */ /* 0x000fc40003f86340 */
[----:B------:R-:W-:Y:S02]  /*1040*/  @!P2 LEA.HI.X R25, R20, c[0x0][0x174], R21, 0x1, P6 ;  /* 0x00005d001419aa11 */ /* 0x000fe400030f0c15 */
[----:B------:R-:W-:Y:S02]  /*1050*/  @!P1 IADD3 R17, R17, R27, RZ ;  /* 0x0000001b11119210 */ /* 0x000fe40007ffe0ff */
[----:B------:R-:W-:Y:S02]  /*1060*/  @!P1 LEA R22, P6, R16, c[0x0][0x170], 0x1 ;  /* 0x00005c0010169a11 */ /* 0x000fe400078c08ff */
[----:B------:R-:W-:Y:S02]  /*1070*/  ISETP.GT.U32.OR P4, PT, R10, 0x2ff, P4 ;  /* 0x000002ff0a00780c */ /* 0x000fe40002784470 */
[----:B------:R-:W-:Y:S01]  /*1080*/  @!P1 LEA.HI.X R23, R16, c[0x0][0x174], R17, 0x1, P6 ;  /* 0x00005d0010179a11 */ /* 0x000fe200030f0c11 */
[----:B------:R-:W-:Y:S01]  /*1090*/  @!P3 IMAD R16, R37, c[0x0][0x1c0], RZ ;  /* 0x000070002510ba24 */ /* 0x000fe200078e02ff */
[----:B------:R-:W-:Y:S01]  /*10a0*/  MOV R39, RZ ;  /* 0x000000ff00277202 */ /* 0x000fe20000000f00 */
[----:B------:R-:W-:Y:S01]  /*10b0*/  CS2R R40, SRZ ;  /* 0x0000000000287805 */ /* 0x000fe2000001ff00 */
[----:B------:R-:W-:Y:S01]  /*10c0*/  @!P3 MOV R17, R73 ;  /* 0x000000490011b202 */ /* 0x000fe20000000f00 */
[----:B------:R-:W-:Y:S01]  /*10d0*/  @!P3 IMAD R21, R53, c[0x0][0x1c4], R16 ;  /* 0x000071003515ba24 */ /* 0x000fe200078e0210 */
[----:B------:R-:W-:-:S02]  /*10e0*/  @!P3 MOV R16, R74 ;  /* 0x0000004a0010b202 */ /* 0x000fc40000000f00 */
[----:B------:R0:W4:Y:S03]  /*10f0*/  @!P5 LDG.E R39, [R18.64] ;  /* 0x000000061227d981 */ /* 0x000126000c1e1900 */
[----:B------:R-:W-:Y:S01]  /*1100*/  @!P3 IMAD.WIDE.U32 R16, R53, c[0x0][0x1c0], R16 ;  /* 0x000070003510ba25 */ /* 0x000fe200078e0010 */
[----:B------:R2:W4:Y:S03]  /*1110*/  @!P2 LDG.E R40, [R24.64] ;  /* 0x000000061828a981 */ /* 0x000526000c1e1900 */
[----:B------:R-:W-:Y:S01]  /*1120*/  @!P4 IMAD R27, R38, c[0x0][0x1c0], RZ ;  /* 0x00007000261bca24 */ /* 0x000fe200078e02ff */
[----:B------:R1:W4:Y:S01]  /*1130*/  @!P1 LDG.E R41, [R22.64] ;  /* 0x0000000616299981 */ /* 0x000322000c1e1900 */
[----:B0-----:R-:W-:Y:S02]  /*1140*/  @!P4 MOV R18, R74 ;  /* 0x0000004a0012c202 */ /* 0x001fe40000000f00 */
[----:B------:R-:W-:Y:S01]  /*1150*/  @!P4 MOV R19, R73 ;  /* 0x000000490013c202 */ /* 0x000fe20000000f00 */
[----:B------:R-:W-:Y:S01]  /*1160*/  @!P4 IMAD R27, R52, c[0x0][0x1c4], R27 ;  /* 0x00007100341bca24 */ /* 0x000fe200078e021b */
[----:B------:R-:W-:-:S02]  /*1170*/  @!P3 IADD3 R17, R17, R21, RZ ;  /* 0x000000151111b210 */ /* 0x000fc40007ffe0ff */
[----:B------:R-:W-:Y:S01]  /*1180*/  @!P3 LEA R20, P1, R16, c[0x0][0x170], 0x1 ;  /* 0x00005c001014ba11 */ /* 0x000fe200078208ff */
[----:B------:R-:W-:Y:S01]  /*1190*/  @!P4 IMAD.WIDE.U32 R18, R52, c[0x0][0x1c0], R18 ;  /* 0x000070003412ca25 */ /* 0x000fe200078e0012 */
[----:B------:R-:W-:Y:S02]  /*11a0*/  CS2R R42, SRZ ;  /* 0x00000000002a7805 */ /* 0x000fe4000001ff00 */
[----:B------:R-:W-:Y:S02]  /*11b0*/  @!P3 LEA.HI.X R21, R16, c[0x0][0x174], R17, 0x1, P1 ;  /* 0x00005d001015ba11 */ /* 0x000fe400008f0c11 */
[----:B------:R-:W-:Y:S02]  /*11c0*/  @!P4 IADD3 R17, R19, R27, RZ ;  /* 0x0000001b1311c210 */ /* 0x000fe40007ffe0ff */
[C---:B------:R-:W-:Y:S01]  /*11d0*/  @!P4 LEA R16, P1, R18.reuse, c[0x0][0x170], 0x1 ;  /* 0x00005c001210ca11 */ /* 0x040fe200078208ff */
[----:B------:R0:W4:Y:S03]  /*11e0*/  @!P3 LDG.E R42, [R20.64] ;  /* 0x00000006142ab981 */ /* 0x000126000c1e1900 */
[----:B------:R-:W-:-:S05]  /*11f0*/  @!P4 LEA.HI.X R17, R18, c[0x0][0x174], R17, 0x1, P1 ;  /* 0x00005d001211ca11 */ /* 0x000fca00008f0c11 */
[----:B------:R3:W4:Y:S01]  /*1200*/  @!P4 LDG.E R43, [R16.64] ;  /* 0x00000006102bc981 */ /* 0x000722000c1e1900 */
[--C-:B--2---:R-:W-:Y:S02]  /*1210*/  HADD2.F32 R24, -RZ, R47.reuse.H1_H1 ;  /* 0x3000002fff187230 */ /* 0x104fe40000004100 */
[----:B-1----:R-:W-:-:S03]  /*1220*/  HADD2.F32 R23, -RZ, R47.H0_H0 ;  /* 0x2000002fff177230 */ /* 0x002fc60000004100 */
[----:B------:R-:W-:Y:S01]  /*1230*/  FMUL.FTZ R26, R24, R24 ;  /* 0x00000018181a7220 */ /* 0x000fe20000410000 */
[--C-:B---3--:R-:W-:Y:S02]  /*1240*/  HADD2.F32 R17, -RZ, R48.reuse.H1_H1 ;  /* 0x30000030ff117230 */ /* 0x108fe40000004100 */
[----:B------:R-:W-:Y:S02]  /*1250*/  HADD2.F32 R16, -RZ, R48.H0_H0 ;  /* 0x20000030ff107230 */ /* 0x000fe40000004100 */
[--C-:B-----5:R-:W-:Y:S02]  /*1260*/  HADD2.F32 R18, -RZ, R49.reuse.H0_H0 ;  /* 0x20000031ff127230 */ /* 0x120fe40000004100 */
[----:B------:R-:W-:-:S05]  /*1270*/  HADD2.F32 R19, -RZ, R49.H1_H1 ;  /* 0x30000031ff137230 */ /* 0x000fca0000004100 */
[C---:B------:R-:W-:Y:S02]  /*1280*/  FADD.FTZ R22, R18.reuse, R19 ;  /* 0x0000001312167221 */ /* 0x040fe40000010000 */
[----:B------:R-:W-:Y:S02]  /*1290*/  FMUL.FTZ R19, R19, R19 ;  /* 0x0000001313137220 */ /* 0x000fe40000410000 */
[C---:B0-----:R-:W-:Y:S02]  /*12a0*/  FADD.FTZ R21, R23.reuse, R24 ;  /* 0x0000001817157221 */ /* 0x041fe40000010000 */
[----:B------:R-:W-:Y:S02]  /*12b0*/  FFMA.FTZ R19, R18, R18, R19 ;  /* 0x0000001212137223 */ /* 0x000fe40000010013 */
[----:B------:R-:W-:Y:S02]  /*12c0*/  FADD.FTZ R22, RZ, R22 ;  /* 0x00000016ff167221 */ /* 0x000fe40000010000 */
[----:B------:R-:W-:-:S02]  /*12d0*/  FFMA.FTZ R26, R23, R23, R26 ;  /* 0x00000017171a7223 */ /* 0x000fc4000001001a */
[----:B------:R-:W-:Y:S02]  /*12e0*/  FADD.FTZ R19, RZ, R19 ;  /* 0x00000013ff137221 */ /* 0x000fe40000010000 */
[----:B------:R-:W-:Y:S02]  /*12f0*/  FMUL.FTZ R23, R17, R17 ;  /* 0x0000001111177220 */ /* 0x000fe40000410000 */
[----:B------:R-:W-:Y:S02]  /*1300*/  FADD.FTZ R18, R16, R17 ;  /* 0x0000001110127221 */ /* 0x000fe40000010000 */
[----:B------:R-:W-:Y:S01]  /*1310*/  FADD.FTZ R21, R22, R21 ;  /* 0x0000001516157221 */ /* 0x000fe20000010000 */
[--C-:B------:R-:W-:Y:S02]  /*1320*/  HADD2.F32 R20, -RZ, R0.reuse.H1_H1 ;  /* 0x30000000ff147230 */ /* 0x100fe40000004100 */
[----:B------:R-:W-:Y:S01]  /*1330*/  HADD2.F32 R17, -RZ, R0.H0_H0 ;  /* 0x20000000ff117230 */ /* 0x000fe20000004100 */
[----:B------:R-:W-:-:S02]  /*1340*/  FADD.FTZ R19, R19, R26 ;  /* 0x0000001a13137221 */ /* 0x000fc40000010000 */
[----:B------:R-:W-:Y:S01]  /*1350*/  FFMA.FTZ R16, R16, R16, R23 ;  /* 0x0000001010107223 */ /* 0x000fe20000010017 */
[--C-:B------:R-:W-:Y:S01]  /*1360*/  HADD2.F32 R24, -RZ, R46.reuse.H1_H1 ;  /* 0x3000002eff187230 */ /* 0x100fe20000004100 */
[----:B------:R-:W-:Y:S02]  /*1370*/  FMUL.FTZ R22, R20, R20 ;  /* 0x0000001414167220 */ /* 0x000fe40000410000 */
[----:B------:R-:W-:Y:S02]  /*1380*/  FADD.FTZ R18, R21, R18 ;  /* 0x0000001215127221 */ /* 0x000fe40000010000 */
[----:B------:R-:W-:Y:S02]  /*1390*/  FADD.FTZ R21, R17, R20 ;  /* 0x0000001411157221 */ /* 0x000fe40000010000 */
[----:B------:R-:W-:Y:S01]  /*13a0*/  FADD.FTZ R16, R19, R16 ;  /* 0x0000001013107221 */ /* 0x000fe20000010000 */
[----:B------:R-:W-:Y:S01]  /*13b0*/  HADD2.F32 R19, -RZ, R46.H0_H0 ;  /* 0x2000002eff137230 */ /* 0x000fe20000004100 */
[----:B------:R-:W-:-:S02]  /*13c0*/  FFMA.FTZ R17, R17, R17, R22 ;  /* 0x0000001111117223 */ /* 0x000fc40000010016 */
[----:B------:R-:W-:Y:S02]  /*13d0*/  FADD.FTZ R18, R18, R21 ;  /* 0x0000001512127221 */ /* 0x000fe40000010000 */
[----:B------:R-:W-:Y:S02]  /*13e0*/  FMUL.FTZ R20, R24, R24 ;  /* 0x0000001818147220 */ /* 0x000fe40000410000 */
[----:B------:R-:W-:Y:S02]  /*13f0*/  FADD.FTZ R16, R16, R17 ;  /* 0x0000001110107221 */ /* 0x000fe40000010000 */
[C---:B------:R-:W-:Y:S02]  /*1400*/  FADD.FTZ R17, R19.reuse, R24 ;  /* 0x0000001813117221 */ /* 0x040fe40000010000 */
[----:B------:R-:W-:Y:S02]  /*1410*/  FFMA.FTZ R19, R19, R19, R20 ;  /* 0x0000001313137223 */ /* 0x000fe40000010014 */
[----:B------:R-:W-:-:S02]  /*1420*/  FADD.FTZ R17, R18, R17 ;  /* 0x0000001112117221 */ /* 0x000fc40000010000 */
[----:B------:R-:W-:Y:S01]  /*1430*/  FADD.FTZ R16, R16, R19 ;  /* 0x0000001310107221 */ /* 0x000fe20000010000 */
[--C-:B------:R-:W-:Y:S02]  /*1440*/  HADD2.F32 R21, -RZ, R15.reuse.H1_H1 ;  /* 0x3000000fff157230 */ /* 0x100fe40000004100 */
[----:B------:R-:W-:-:S03]  /*1450*/  HADD2.F32 R20, -RZ, R15.H0_H0 ;  /* 0x2000000fff147230 */ /* 0x000fc60000004100 */
[----:B------:R-:W-:Y:S02]  /*1460*/  FMUL.FTZ R23, R21, R21 ;  /* 0x0000001515177220 */ /* 0x000fe40000410000 */
[C---:B------:R-:W-:Y:S02]  /*1470*/  FADD.FTZ R18, R20.reuse, R21 ;  /* 0x0000001514127221 */ /* 0x040fe40000010000 */
[----:B------:R-:W-:Y:S02]  /*1480*/  FFMA.FTZ R23, R20, R20, R23 ;  /* 0x0000001414177223 */ /* 0x000fe40000010017 */
[----:B------:R-:W-:Y:S02]  /*1490*/  FADD.FTZ R17, R17, R18 ;  /* 0x0000001211117221 */ /* 0x000fe40000010000 */
        /* <DEDUP_REMOVED lines=8> */
[--C-:B----4-:R-:W-:Y:S02]  /*1520*/  HADD2.F32 R22, -RZ, R31.reuse.H1_H1 ;  /* 0x3000001fff167230 */ /* 0x110fe40000004100 */
[----:B------:R-:W-:-:S02]  /*1530*/  HADD2.F32 R21, -RZ, R31.H0_H0 ;  /* 0x2000001fff157230 */ /* 0x000fc40000004100 */
[--C-:B------:R-:W-:Y:S01]  /*1540*/  HADD2.F32 R20, -RZ, R32.reuse.H1_H1 ;  /* 0x30000020ff147230 */ /* 0x100fe20000004100 */
[----:B------:R-:W-:Y:S01]  /*1550*/  FMUL.FTZ R18, R22, R22 ;  /* 0x0000001616127220 */ /* 0x000fe20000410000 */
[----:B------:R-:W-:Y:S01]  /*1560*/  HADD2.F32 R19, -RZ, R32.H0_H0 ;  /* 0x20000020ff137230 */ /* 0x000fe20000004100 */
[C---:B------:R-:W-:Y:S02]  /*1570*/  FADD.FTZ R22, R21.reuse, R22 ;  /* 0x0000001615167221 */ /* 0x040fe40000010000 */
[----:B------:R-:W-:Y:S02]  /*1580*/  FFMA.FTZ R21, R21, R21, R18 ;  /* 0x0000001515157223 */ /* 0x000fe40000010012 */
[----:B------:R-:W-:Y:S02]  /*1590*/  FMUL.FTZ R18, R20, R20 ;  /* 0x0000001414127220 */ /* 0x000fe40000410000 */
[----:B------:R-:W-:Y:S02]  /*15a0*/  FADD.FTZ R20, R19, R20 ;  /* 0x0000001413147221 */ /* 0x000fe40000010000 */
[----:B------:R-:W-:-:S02]  /*15b0*/  FADD.FTZ R16, R16, R21 ;  /* 0x0000001510107221 */ /* 0x000fc40000010000 */
[----:B------:R-:W-:Y:S02]  /*15c0*/  FFMA.FTZ R19, R19, R19, R18 ;  /* 0x0000001313137223 */ /* 0x000fe40000010012 */
[----:B------:R-:W-:Y:S02]  /*15d0*/  FADD.FTZ R17, R17, R22 ;  /* 0x0000001611117221 */ /* 0x000fe40000010000 */
[----:B------:R-:W-:Y:S02]  /*15e0*/  FADD.FTZ R16, R16, R19 ;  /* 0x0000001310107221 */ /* 0x000fe40000010000 */
[----:B------:R-:W-:Y:S01]  /*15f0*/  FADD.FTZ R17, R17, R20 ;  /* 0x0000001411117221 */ /* 0x000fe20000010000 */
[--C-:B------:R-:W-:Y:S02]  /*1600*/  HADD2.F32 R23, -RZ, R33.reuse.H1_H1 ;  /* 0x30000021ff177230 */ /* 0x100fe40000004100 */
[----:B------:R-:W-:-:S03]  /*1610*/  HADD2.F32 R18, -RZ, R33.H0_H0 ;  /* 0x20000021ff127230 */ /* 0x000fc60000004100 */
[----:B------:R-:W-:Y:S01]  /*1620*/  FMUL.FTZ R21, R23, R23 ;  /* 0x0000001717157220 */ /* 0x000fe20000410000 */
[--C-:B------:R-:W-:Y:S01]  /*1630*/  HADD2.F32 R19, -RZ, R36.reuse.H1_H1 ;  /* 0x30000024ff137230 */ /* 0x100fe20000004100 */
[C---:B------:R-:W-:Y:S02]  /*1640*/  FADD.FTZ R20, R18.reuse, R23 ;  /* 0x0000001712147221 */ /* 0x040fe40000010000 */
[----:B------:R-:W-:Y:S01]  /*1650*/  FFMA.FTZ R21, R18, R18, R21 ;  /* 0x0000001212157223 */ /* 0x000fe20000010015 */
[----:B------:R-:W-:Y:S01]  /*1660*/  HADD2.F32 R18, -RZ, R36.H0_H0 ;  /* 0x20000024ff127230 */ /* 0x000fe20000004100 */
        /* <DEDUP_REMOVED lines=8> */
[----:B------:R-:W-:Y:S02]  /*16f0*/  HADD2.F32 R18, -RZ, R39.H0_H0 ;  /* 0x20000027ff127230 */ /* 0x000fe40000004100 */
[----:B------:R-:W-:Y:S01]  /*1700*/  HADD2.F32 R22, -RZ, R40.H1_H1 ;  /* 0x30000028ff167230 */ /* 0x000fe20000004100 */
[----:B------:R-:W-:-:S02]  /*1710*/  FMUL.FTZ R21, R19, R19 ;  /* 0x0000001313157220 */ /* 0x000fc40000410000 */
[C---:B------:R-:W-:Y:S01]  /*1720*/  FADD.FTZ R20, R18.reuse, R19 ;  /* 0x0000001312147221 */ /* 0x040fe20000010000 */
[----:B------:R-:W-:Y:S01]  /*1730*/  HADD2.F32 R19, -RZ, R40.H0_H0 ;  /* 0x20000028ff137230 */ /* 0x000fe20000004100 */
[----:B------:R-:W-:Y:S01]  /*1740*/  FFMA.FTZ R21, R18, R18, R21 ;  /* 0x0000001212157223 */ /* 0x000fe20000010015 */
[--C-:B------:R-:W-:Y:S01]  /*1750*/  HADD2.F32 R23, -RZ, R41.reuse.H1_H1 ;  /* 0x30000029ff177230 */ /* 0x100fe20000004100 */
[----:B------:R-:W-:Y:S02]  /*1760*/  FMUL.FTZ R18, R22, R22 ;  /* 0x0000001616127220 */ /* 0x000fe40000410000 */
[----:B------:R-:W-:Y:S01]  /*1770*/  FADD.FTZ R17, R17, R20 ;  /* 0x0000001411117221 */ /* 0x000fe20000010000 */
[----:B------:R-:W-:Y:S01]  /*1780*/  HADD2.F32 R20, -RZ, R41.H0_H0 ;  /* 0x20000029ff147230 */ /* 0x000fe20000004100 */
[----:B------:R-:W-:Y:S02]  /*1790*/  FADD.FTZ R22, R19, R22 ;  /* 0x0000001613167221 */ /* 0x000fe40000010000 */
[----:B------:R-:W-:-:S02]  /*17a0*/  FADD.FTZ R16, R16, R21 ;  /* 0x0000001510107221 */ /* 0x000fc40000010000 */
[----:B------:R-:W-:Y:S02]  /*17b0*/  FFMA.FTZ R19, R19, R19, R18 ;  /* 0x0000001313137223 */ /* 0x000fe40000010012 */
[----:B------:R-:W-:Y:S02]  /*17c0*/  FMUL.FTZ R21, R23, R23 ;  /* 0x0000001717157220 */ /* 0x000fe40000410000 */
[----:B------:R-:W-:Y:S01]  /*17d0*/  FADD.FTZ R17, R17, R22 ;  /* 0x0000001611117221 */ /* 0x000fe20000010000 */
[--C-:B------:R-:W-:Y:S01]  /*17e0*/  HADD2.F32 R22, -RZ, R42.reuse.H1_H1 ;  /* 0x3000002aff167230 */ /* 0x100fe20000004100 */
[----:B------:R-:W-:Y:S02]  /*17f0*/  FADD.FTZ R18, R20, R23 ;  /* 0x0000001714127221 */ /* 0x000fe40000010000 */
[----:B------:R-:W-:Y:S02]  /*1800*/  FADD.FTZ R16, R16, R19 ;  /* 0x0000001310107221 */ /* 0x000fe40000010000 */
[----:B------:R-:W-:Y:S01]  /*1810*/  FFMA.FTZ R21, R20, R20, R21 ;  /* 0x0000001414157223 */ /* 0x000fe20000010015 */
[----:B------:R-:W-:Y:S01]  /*1820*/  HADD2.F32 R19, -RZ, R42.H0_H0 ;  /* 0x2000002aff137230 */ /* 0x000fe20000004100 */
[----:B------:R-:W-:-:S02]  /*1830*/  FADD.FTZ R17, R17, R18 ;  /* 0x0000001211117221 */ /* 0x000fc40000010000 */
[----:B------:R-:W-:Y:S02]  /*1840*/  FMUL.FTZ R18, R22, R22 ;  /* 0x0000001616127220 */ /* 0x000fe40000410000 */
[----:B------:R-:W-:Y:S01]  /*1850*/  FADD.FTZ R16, R16, R21 ;  /* 0x0000001510107221 */ /* 0x000fe20000010000 */
[--C-:B------:R-:W-:Y:S01]  /*1860*/  HADD2.F32 R21, -RZ, R43.reuse.H1_H1 ;  /* 0x3000002bff157230 */ /* 0x100fe20000004100 */
[C---:B------:R-:W-:Y:S02]  /*1870*/  FADD.FTZ R22, R19.reuse, R22 ;  /* 0x0000001613167221 */ /* 0x040fe40000010000 */
[----:B------:R-:W-:Y:S01]  /*1880*/  FFMA.FTZ R19, R19, R19, R18 ;  /* 0x0000001313137223 */ /* 0x000fe20000010012 */
[----:B------:R-:W-:Y:S01]  /*1890*/  HADD2.F32 R18, -RZ, R43.H0_H0 ;  /* 0x2000002bff127230 */ /* 0x000fe20000004100 */
[----:B------:R-:W-:Y:S02]  /*18a0*/  FMUL.FTZ R23, R21, R21 ;  /* 0x0000001515177220 */ /* 0x000fe40000410000 */
[----:B------:R-:W-:-:S02]  /*18b0*/  FADD.FTZ R17, R17, R22 ;  /* 0x0000001611117221 */ /* 0x000fc40000010000 */
[----:B------:R-:W-:Y:S02]  /*18c0*/  FADD.FTZ R16, R16, R19 ;  /* 0x0000001310107221 */ /* 0x000fe40000010000 */
        /* <DEDUP_REMOVED lines=95> */
.L_x_3842:
[----:B------:R-:W-:Y:S05]  /*1ec0*/  BSYNC B0 ;  /* 0x0000000000007941 */ /* 0x000fea0003800000 */
.L_x_3841:
        /* <DEDUP_REMOVED lines=13> */
[----:B------:R-:W-:Y:S02]  /*1fa0*/  IADD3 R16, R16, R22, RZ ;  /* 0x0000001610107210 */ /* 0x000fe40007ffe0ff */
[----:B------:R-:W-:Y:S01]  /*1fb0*/  MOV R22, 0x1 ;  /* 0x0000000100167802 */ /* 0x000fe20000000f00 */
[----:B------:R-:W-:-:S03]  /*1fc0*/  IMAD.WIDE.U32 R18, R17, 0x8, R18 ;  /* 0x0000000811127825 */ /* 0x000fc600078e0012 */
[----:B------:R-:W-:Y:S01]  /*1fd0*/  SEL R23, R22, 0xffffffff, !P1 ;  /* 0xffffffff16177807 */ /* 0x000fe20004800000 */
        /* <DEDUP_REMOVED lines=8> */
.L_x_3845:
[----:B------:R-:W2:Y:S01]  /*2060*/  LDG.E.STRONG.GPU R18, [R16.64] ;  /* 0x0000000610127981 */ /* 0x000ea2000c1ef900 */
[----:B------:R-:W-:Y:S01]  /*2070*/  YIELD ;  /* 0x0000000000007946 */ /* 0x000fe20003800000 */
[----:B--2---:R-:W-:Y:S01]  /*2080*/  ISETP.NE.AND P1, PT, R18, R19, PT ;  /* 0x000000131200720c */ /* 0x004fe20003f25270 */
[----:B------:R-:W-:-:S12]  /*2090*/  CCTL.IVALL ;  /* 0x00000000ff00798f */ /* 0x000fd80002000000 */
[----:B------:R-:W-:Y:S05]  /*20a0*/  @P1 BRA `(.L_x_3845) ;  /* 0xffffffb000001947 */ /* 0x000fea000383ffff */
.L_x_3844:
        /* <DEDUP_REMOVED lines=11> */
.L_x_3847:
        /* <DEDUP_REMOVED lines=14> */
[----:B------:R-:W3:Y:S01]  /*2240*/  @!P4 S2R R21, SR_CTAID.Y ;  /* 0x000000000015c919 */ /* 0x000ee20000002600 */
[----:B------:R-:W-:Y:S01]  /*2250*/  @!P4 LOP3.LUT R25, R50, 0x1, RZ, 0xc0, !PT ;  /* 0x000000013219c812 */ /* 0x000fe200078ec0ff */
[----:B------:R-:W-:-:S02]  /*2260*/  @!P2 IMAD R18, R18, c[0x0][0x10], RZ ;  /* 0x000004001212aa24 */ /* 0x000fc400078e02ff */
[----:B------:R-:W-:Y:S02]  /*2270*/  @!P1 SHF.L.U32 R16, R16, 0x1, RZ ;  /* 0x0000000110109819 */ /* 0x000fe400000006ff */
[----:B------:R-:W-:Y:S02]  /*2280*/  @!P2 IMAD R18, R18, c[0x0][0xc], RZ ;  /* 0x000003001212aa24 */ /* 0x000fe400078e02ff */
[----:B------:R-:W-:Y:S02]  /*2290*/  @!P4 IMAD R25, R25, c[0x0][0x10], RZ ;  /* 0x000004001919ca24 */ /* 0x000fe400078e02ff */
[----:B------:R-:W-:Y:S01]  /*22a0*/  @!P1 IMAD.WIDE R16, R16, R17, c[0x0][0x198] ;  /* 0x0000660010109625 */ /* 0x000fe200078e0211 */
[----:B------:R-:W-:-:S03]  /*22b0*/  @!P2 SHF.L.U32 R18, R18, 0x1, RZ ;  /* 0x000000011212a819 */ /* 0x000fc600000006ff */
[----:B-1----:R-:W-:Y:S02]  /*22c0*/  @!P1 IMAD R19, R26, c[0x0][0x10], R19 ;  /* 0x000004001a139a24 */ /* 0x002fe400078e0213 */
[----:B------:R-:W-:Y:S02]  /*22d0*/  @!P4 IMAD R25, R25, c[0x0][0xc], RZ ;  /* 0x000003001919ca24 */ /* 0x000fe400078e02ff */
[----:B------:R-:W-:Y:S01]  /*22e0*/  @!P1 IMAD.WIDE.U32 R16, R19, 0x8, R16 ;  /* 0x0000000813109825 */ /* 0x000fe200078e0010 */
[----:B------:R-:W-:Y:S02]  /*22f0*/  @!P2 MOV R19, 0x4 ;  /* 0x000000040013a802 */ /* 0x000fe40000000f00 */
[----:B------:R-:W-:Y:S01]  /*2300*/  @!P4 SHF.L.U32 R25, R25, 0x1, RZ ;  /* 0x000000011919c819 */ /* 0x000fe200000006ff */
[----:B--2---:R-:W-:Y:S01]  /*2310*/  @!P2 IMAD R23, R24, c[0x0][0x10], R23 ;  /* 0x000004001817aa24 */ /* 0x004fe200078e0217 */
[----:B------:R-:W-:Y:S01]  /*2320*/  @!P4 MOV R24, 0x4 ;  /* 0x000000040018c802 */ /* 0x000fe20000000f00 */
[----:B------:R-:W-:Y:S01]  /*2330*/  @!P2 IMAD.WIDE R18, R18, R19, c[0x0][0x198] ;  /* 0x000066001212a625 */ /* 0x000fe200078e0213 */
[----:B------:R-:W2:Y:S03]  /*2340*/  @!P1 LDG.E.64 R16, [R16.64] ;  /* 0x0000000610109981 */ /* 0x000ea6000c1e1b00 */
[----:B---3--:R-:W-:Y:S01]  /*2350*/  @!P4 IMAD R21, R20, c[0x0][0x10], R21 ;  /* 0x000004001415ca24 */ /* 0x008fe200078e0215 */
[----:B------:R-:W-:Y:S01]  /*2360*/  @!P5 LOP3.LUT R20, R50, 0x1, RZ, 0xc0, !PT ;  /* 0x000000013214d812 */ /* 0x000fe200078ec0ff */
[----:B------:R-:W-:-:S02]  /*2370*/  @!P2 IMAD.WIDE.U32 R18, R23, 0x8, R18 ;  /* 0x000000081712a825 */ /* 0x000fc400078e0012 */
[----:B------:R-:W1:Y:S02]  /*2380*/  @!P5 S2R R23, SR_CTAID.Y ;  /* 0x000000000017d919 */ /* 0x000e640000002600 */
[----:B------:R-:W-:Y:S02]  /*2390*/  @!P5 IMAD R20, R20, c[0x0][0x10], RZ ;  /* 0x000004001414da24 */ /* 0x000fe400078e02ff */
[----:B------:R-:W-:Y:S01]  /*23a0*/  @!P4 IMAD.WIDE R24, R25, R24, c[0x0][0x198] ;  /* 0x000066001918c625 */ /* 0x000fe200078e0218 */
[----:B------:R-:W3:Y:S03]  /*23b0*/  @!P2 LDG.E.64 R18, [R18.64] ;  /* 0x000000061212a981 */ /* 0x000ee6000c1e1b00 */
[----:B------:R-:W-:Y:S02]  /*23c0*/  @!P5 IMAD R20, R20, c[0x0][0xc], RZ ;  /* 0x000003001414da24 */ /* 0x000fe400078e02ff */
[----:B------:R-:W-:Y:S01]  /*23d0*/  @!P4 IMAD.WIDE.U32 R24, R21, 0x8, R24 ;  /* 0x000000081518c825 */ /* 0x000fe200078e0018 */
[----:B------:R-:W-:-:S02]  /*23e0*/  @!P5 MOV R21, 0x4 ;  /* 0x000000040015d802 */ /* 0x000fc40000000f00 */
[----:B------:R-:W-:-:S05]  /*23f0*/  @!P5 SHF.L.U32 R20, R20, 0x1, RZ ;  /* 0x000000011414d819 */ /* 0x000fca00000006ff */
[----:B------:R-:W-:-:S04]  /*2400*/  @!P5 IMAD.WIDE R20, R20, R21, c[0x0][0x198] ;  /* 0x000066001414d625 */ /* 0x000fc800078e0215 */
[----:B-1----:R-:W-:-:S04]  /*2410*/  @!P5 IMAD R23, R22, c[0x0][0x10], R23 ;  /* 0x000004001617da24 */ /* 0x002fc800078e0217 */
        /* <DEDUP_REMOVED lines=15> */
.L_x_3846:
        /* <DEDUP_REMOVED lines=19> */
.L_x_3849:
[----:B------:R-:W-:Y:S05]  /*2640*/  BSYNC B0 ;  /* 0x0000000000007941 */ /* 0x000fea0003800000 */
.L_x_3848:
        /* <DEDUP_REMOVED lines=30> */
.L_x_3843:
        /* <DEDUP_REMOVED lines=16> */
[----:B------:R-:W-:Y:S01]  /*2930*/  ISETP.NE.AND P5, PT, RZ, UR5, PT ;  /* 0x00000005ff007c0c */ /* 0x000fe2000bfa5270 */
[----:B-1----:R-:W-:-:S02]  /*2940*/  HADD2.F32 R23, -RZ, R49.H1_H1 ;  /* 0x30000031ff177230 */ /* 0x002fc40000004100 */
[----:B------:R-:W1:Y:S02]  /*2950*/  LDS.64 R20, [0xe0] ;  /* 0x0000e000ff147984 */ /* 0x000e640000000a00 */
[----:B-1----:R-:W-:-:S04]  /*2960*/  FMUL.FTZ R20, R20, c[0x0][0x1f4] ;  /* 0x00007d0014147a20 */ /* 0x002fc80000410000 */
[----:B------:R-:W-:Y:S02]  /*2970*/  FMUL.FTZ R26, R20, R20 ;  /* 0x00000014141a7220 */ /* 0x000fe40000410000 */
[----:B------:R-:W-:Y:S02]  /*2980*/  FADD.FTZ R23, R23, -R20 ;  /* 0x8000001417177221 */ /* 0x000fe40000010000 */
[----:B------:R-:W-:Y:S01]  /*2990*/  FFMA.FTZ R21, R21, c[0x0][0x1f4], -R26 ;  /* 0x00007d0015157a23 */ /* 0x000fe2000001081a */
[----:B------:R-:W-:-:S04]  /*29a0*/  MOV R26, 0x3f800000 ;  /* 0x3f800000001a7802 */ /* 0x000fc80000000f00 */
[----:B------:R-:W-:-:S13]  /*29b0*/  FSETP.GTU.FTZ.AND P1, PT, R21, RZ, PT ;  /* 0x000000ff1500720b */ /* 0x000fda0003f3c000 */
[----:B0-----:R-:W-:Y:S01]  /*29c0*/  @P1 FADD.FTZ R44, R21, c[0x0][0x188] ;  /* 0x00006200152c1621 */ /* 0x001fe20000010000 */
[----:B------:R-:W-:-:S03]  /*29d0*/  HADD2.F32 R21, -RZ, R49.H0_H0 ;  /* 0x20000031ff157230 */ /* 0x000fc60000004100 */
[----:B------:R-:W0:Y:S02]  /*29e0*/  @P1 MUFU.RSQ R26, R44 ;  /* 0x0000002c001a1308 */ /* 0x000e240000001400 */
[----:B------:R-:W-:-:S04]  /*29f0*/  FADD.FTZ R21, R21, -R20 ;  /* 0x8000001415157221 */ /* 0x000fc80000010000 */
[-C--:B0-----:R-:W-:Y:S01]  /*2a00*/  FMUL.FTZ R27, R21, R26.reuse ;  /* 0x0000001a151b7220 */ /* 0x081fe20000410000 */
[--C-:B------:R-:W-:Y:S01]  /*2a10*/  HADD2.F32 R21, -RZ, R47.reuse.H0_H0 ;  /* 0x2000002fff157230 */ /* 0x100fe20000004100 */
[----:B------:R-:W-:Y:S01]  /*2a20*/  FMUL.FTZ R22, R23, R26 ;  /* 0x0000001a17167220 */ /* 0x000fe20000410000 */
[----:B------:R-:W-:Y:S01]  /*2a30*/  HADD2.F32 R47, -RZ, R47.H1_H1 ;  /* 0x3000002fff2f7230 */ /* 0x000fe20000004100 */
[----:B--2---:R-:W-:Y:S02]  /*2a40*/  FFMA.FTZ R27, R16, R27, R18 ;  /* 0x0000001b101b7223 */ /* 0x004fe40000010012 */
        /* <DEDUP_REMOVED lines=12> */
.L_x_3850:
        /* <DEDUP_REMOVED lines=12> */
.L_x_3852:
[----:B------:R-:W-:Y:S05]  /*2bd0*/  BSYNC B0 ;  /* 0x0000000000007941 */ /* 0x000fea0003800000 */
.L_x_3851:
[----:B------:R-:W-:Y:S01]  /*2be0*/  ISETP.GE.U32.AND P1, PT, R66, c[0x0][0x1c8], PT ;  /* 0x0000720042007a0c */ /* 0x000fe20003f26070 */
[--C-:B------:R-:W-:Y:S01]  /*2bf0*/  FADD.FTZ R23, R21, -R20.reuse ;  /* 0x8000001415177221 */ /* 0x100fe20000010000 */
[----:B------:R-:W-:Y:S01]  /*2c00*/  ISETP.GE.U32.AND P2, PT, R65, c[0x0][0x1c8], PT ;  /* 0x0000720041007a0c */ /* 0x000fe20003f46070 */
[--C-:B------:R-:W-:Y:S01]  /*2c10*/  FADD.FTZ R47, R47, -R20.reuse ;  /* 0x800000142f2f7221 */ /* 0x100fe20000010000 */
[----:B------:R-:W-:Y:S01]  /*2c20*/  ISETP.GE.U32.AND P3, PT, R64, c[0x0][0x1c8], PT ;  /* 0x0000720040007a0c */ /* 0x000fe20003f66070 */
[--C-:B------:R-:W-:Y:S01]  /*2c30*/  HADD2.F32 R45, -RZ, R48.reuse.H0_H0 ;  /* 0x20000030ff2d7230 */ /* 0x100fe20000004100 */
[----:B------:R-:W-:Y:S01]  /*2c40*/  ISETP.GE.AND.EX P1, PT, R6, c[0x0][0x1cc], PT, P1 ;  /* 0x0000730006007a0c */ /* 0x000fe20003f26310 */
[----:B0-----:R-:W-:Y:S01]  /*2c50*/  HADD2.F32 R25, -RZ, R48.H1_H1 ;  /* 0x30000030ff197230 */ /* 0x001fe20000004100 */
[----:B------:R-:W-:Y:S01]  /*2c60*/  ISETP.GE.AND.EX P2, PT, R5, c[0x0][0x1cc], PT, P2 ;  /* 0x0000730005007a0c */ /* 0x000fe20003f46320 */
[-C--:B------:R-:W-:Y:S01]  /*2c70*/  FMUL.FTZ R23, R23, R26.reuse ;  /* 0x0000001a17177220 */ /* 0x080fe20000410000 */
[----:B------:R-:W-:Y:S01]  /*2c80*/  ISETP.GE.AND.EX P3, PT, R4, c[0x0][0x1cc], PT, P3 ;  /* 0x0000730004007a0c */ /* 0x000fe20003f66330 */
[----:B------:R-:W-:Y:S01]  /*2c90*/  FMUL.FTZ R22, R47, R26 ;  /* 0x0000001a2f167220 */ /* 0x000fe20000410000 */
[--C-:B------:R-:W-:Y:S01]  /*2ca0*/  HADD2.F32 R27, -RZ, R0.reuse.H0_H0 ;  /* 0x20000000ff1b7230 */ /* 0x100fe20000004100 */
[C---:B------:R-:W-:Y:S01]  /*2cb0*/  ISETP.GT.U32.OR P1, PT, R10.reuse, 0x2ff, P1 ;  /* 0x000002ff0a00780c */ /* 0x040fe20000f24470 */
[----:B------:R-:W-:Y:S01]  /*2cc0*/  HADD2.F32 R21, -RZ, R0.H1_H1 ;  /* 0x30000000ff157230 */ /* 0x000fe20000004100 */
        /* <DEDUP_REMOVED lines=17> */
.L_x_3853:
        /* <DEDUP_REMOVED lines=12> */
.L_x_3855:
[----:B------:R-:W-:Y:S05]  /*2ea0*/  BSYNC B0 ;  /* 0x0000000000007941 */ /* 0x000fea0003800000 */
.L_x_3854:
[-C--:B------:R-:W-:Y:S02]  /*2eb0*/  FMUL.FTZ R45, R45, R26.reuse ;  /* 0x0000001a2d2d7220 */ /* 0x080fe40000410000 */
[----:B------:R-:W-:Y:S02]  /*2ec0*/  FMUL.FTZ R6, R47, R26 ;  /* 0x0000001a2f067220 */ /* 0x000fe40000410000 */
[----:B------:R-:W-:Y:S02]  /*2ed0*/  FFMA.FTZ R0, R16, R45, R18 ;  /* 0x0000002d10007223 */ /* 0x000fe40000010012 */
[--C-:B------:R-:W-:Y:S02]  /*2ee0*/  FADD.FTZ R27, R27, -R20.reuse ;  /* 0x800000141b1b7221 */ /* 0x100fe40000010000 */
[----:B------:R-:W-:Y:S02]  /*2ef0*/  FADD.FTZ R21, R21, -R20 ;  /* 0x8000001415157221 */ /* 0x000fe40000010000 */
        /* <DEDUP_REMOVED lines=12> */
.L_x_3856:
        /* <DEDUP_REMOVED lines=12> */
.L_x_3858:
[----:B------:R-:W-:Y:S05]  /*3080*/  BSYNC B0 ;  /* 0x0000000000007941 */ /* 0x000fea0003800000 */
.L_x_3857:
[-C--:B------:R-:W-:Y:S01]  /*3090*/  FMUL.FTZ R27, R27, R26.reuse ;  /* 0x0000001a1b1b7220 */ /* 0x080fe20000410000 */
[--C-:B------:R-:W-:Y:S01]  /*30a0*/  HADD2.F32 R5, -RZ, R46.reuse.H0_H0 ;  /* 0x2000002eff057230 */ /* 0x100fe20000004100 */
[----:B------:R-:W-:Y:S01]  /*30b0*/  FMUL.FTZ R6, R21, R26 ;  /* 0x0000001a15067220 */ /* 0x000fe20000410000 */
[----:B------:R-:W-:Y:S01]  /*30c0*/  HADD2.F32 R21, -RZ, R46.H1_H1 ;  /* 0x3000002eff157230 */ /* 0x000fe20000004100 */
        /* <DEDUP_REMOVED lines=13> */
.L_x_3859:
[----:B------:R-:W-:Y:S01]  /*31a0*/  BSSY B0, `(.L_x_3860) ;  /* 0x000000c000007945 */ /* 0x000fe20003800000 */
[----:B------:R-:W-:Y:S05]  /*31b0*/  @P3 BRA `(.L_x_3861) ;  /* 0x000000a000003947 */ /* 0x000fea0003800000 */
[----:B------:R-:W-:Y:S01]  /*31c0*/  MOV R22, R74 ;  /* 0x0000004a00167202 */ /* 0x000fe20000000f00 */
[----:B0-----:R-:W-:Y:S01]  /*31d0*/  IMAD R25, R4, c[0x0][0x1c0], RZ ;  /* 0x0000700004197a24 */ /* 0x001fe200078e02ff */
        /* <DEDUP_REMOVED lines=8> */
.L_x_3861:
[----:B------:R-:W-:Y:S05]  /*3260*/  BSYNC B0 ;  /* 0x0000000000007941 */ /* 0x000fea0003800000 */
.L_x_3860:
[--C-:B0-----:R-:W-:Y:S01]  /*3270*/  HADD2.F32 R25, -RZ, R15.reuse.H1_H1 ;  /* 0x3000000fff197230 */ /* 0x101fe20000004100 */
[----:B------:R-:W-:Y:S01]  /*3280*/  ISETP.GE.U32.AND P1, PT, R63, c[0x0][0x1c8], PT ;  /* 0x000072003f007a0c */ /* 0x000fe20003f26070 */
[----:B------:R-:W-:Y:S01]  /*3290*/  HADD2.F32 R23, -RZ, R15.H0_H0 ;  /* 0x2000000fff177230 */ /* 0x000fe20000004100 */
[----:B------:R-:W-:Y:S01]  /*32a0*/  ISETP.GE.U32.AND P2, PT, R62, c[0x0][0x1c8], PT ;  /* 0x000072003e007a0c */ /* 0x000fe20003f46070 */
[--C-:B------:R-:W-:Y:S01]  /*32b0*/  FADD.FTZ R5, R5, -R20.reuse ;  /* 0x8000001405057221 */ /* 0x100fe20000010000 */
[----:B------:R-:W-:Y:S01]  /*32c0*/  HADD2.F32 R15, -RZ, R29.H0_H0 ;  /* 0x2000001dff0f7230 */ /* 0x000fe20000004100 */
[--C-:B------:R-:W-:Y:S01]  /*32d0*/  FADD.FTZ R21, R21, -R20.reuse ;  /* 0x8000001415157221 */ /* 0x100fe20000010000 */
[----:B------:R-:W-:Y:S01]  /*32e0*/  HADD2.F32 R27, -RZ, R31.H0_H0 ;  /* 0x2000001fff1b7230 */ /* 0x000fe20000004100 */
[--C-:B------:R-:W-:Y:S01]  /*32f0*/  FADD.FTZ R25, R25, -R20.reuse ;  /* 0x8000001419197221 */ /* 0x100fe20000010000 */
[----:B------:R-:W-:Y:S01]  /*3300*/  HADD2.F32 R49, -RZ, R33.H0_H0 ;  /* 0x20000021ff317230 */ /* 0x000fe20000004100 */
[----:B------:R-:W-:Y:S01]  /*3310*/  ISETP.GE.AND.EX P1, PT, R3, c[0x0][0x1cc], PT, P1 ;  /* 0x0000730003007a0c */ /* 0x000fe20003f26310 */
[----:B------:R-:W-:Y:S01]  /*3320*/  HADD2.F32 R0, -RZ, R39.H0_H0 ;  /* 0x20000027ff007230 */ /* 0x000fe20000004100 */
[----:B------:R-:W-:Y:S01]  /*3330*/  ISETP.GE.AND.EX P2, PT, R2, c[0x0][0x1cc], PT, P2 ;  /* 0x0000730002007a0c */ /* 0x000fe20003f46320 */
[----:B------:R-:W-:Y:S01]  /*3340*/  HADD2.F32 R4, -RZ, R40.H0_H0 ;  /* 0x20000028ff047230 */ /* 0x000fe20000004100 */
[--C-:B------:R-:W-:Y:S01]  /*3350*/  FADD.FTZ R23, R23, -R20.reuse ;  /* 0x8000001417177221 */ /* 0x100fe20000010000 */
[----:B------:R-:W-:Y:S01]  /*3360*/  HADD2.F32 R6, -RZ, R41.H0_H0 ;  /* 0x20000029ff067230 */ /* 0x000fe20000004100 */
[-C--:B------:R-:W-:Y:S01]  /*3370*/  FMUL.FTZ R5, R5, R26.reuse ;  /* 0x0000001a05057220 */ /* 0x080fe20000410000 */
[----:B------:R-:W-:Y:S01]  /*3380*/  HADD2.F32 R22, -RZ, R42.H0_H0 ;  /* 0x2000002aff167230 */ /* 0x000fe20000004100 */
[-C--:B------:R-:W-:Y:S01]  /*3390*/  FMUL.FTZ R44, R21, R26.reuse ;  /* 0x0000001a152c7220 */ /* 0x080fe20000410000 */
[----:B------:R-:W-:Y:S01]  /*33a0*/  HADD2.F32 R24, -RZ, R43.H0_H0 ;  /* 0x2000002bff187230 */ /* 0x000fe20000004100 */
[--C-:B------:R-:W-:Y:S01]  /*33b0*/  FADD.FTZ R15, R15, -R20.reuse ;  /* 0x800000140f0f7221 */ /* 0x100fe20000010000 */
[----:B------:R-:W-:Y:S01]  /*33c0*/  HADD2.F32 R29, -RZ, R29.H1_H1 ;  /* 0x3000001dff1d7230 */ /* 0x000fe20000004100 */
[--C-:B------:R-:W-:Y:S01]  /*33d0*/  FADD.FTZ R27, R27, -R20.reuse ;  /* 0x800000141b1b7221 */ /* 0x100fe20000010000 */
[----:B------:R-:W-:Y:S01]  /*33e0*/  HADD2.F32 R31, -RZ, R31.H1_H1 ;  /* 0x3000001fff1f7230 */ /* 0x000fe20000004100 */
[--C-:B------:R-:W-:Y:S01]  /*33f0*/  FADD.FTZ R49, R49, -R20.reuse ;  /* 0x8000001431317221 */ /* 0x100fe20000010000 */
[--C-:B------:R-:W-:Y:S01]  /*3400*/  HADD2.F32 R45, -RZ, R32.reuse.H0_H0 ;  /* 0x20000020ff2d7230 */ /* 0x100fe20000004100 */
        /* <DEDUP_REMOVED lines=8> */
[----:B------:R-:W-:Y:S01]  /*3490*/  FMUL.FTZ R36, R25, R26 ;  /* 0x0000001a19247220 */ /* 0x000fe20000410000 */
[----:B------:R-:W-:Y:S01]  /*34a0*/  HADD2.F32 R39, -RZ, R39.H1_H1 ;  /* 0x30000027ff277230 */ /* 0x000fe20000004100 */
[--C-:B------:R-:W-:Y:S01]  /*34b0*/  FADD.FTZ R33, R33, -R20.reuse ;  /* 0x8000001421217221 */ /* 0x100fe20000010000 */
        /* <DEDUP_REMOVED lines=8> */
[----:B------:R-:W-:Y:S01]  /*3540*/  ISETP.GT.U32.OR P1, PT, R10, 0x2ff, P1 ;  /* 0x000002ff0a00780c */ /* 0x000fe20000f24470 */
[--C-:B------:R-:W-:Y:S01]  /*3550*/  FADD.FTZ R32, R4, -R20.reuse ;  /* 0x8000001404207221 */ /* 0x100fe20000010000 */
[----:B------:R-:W-:Y:S01]  /*3560*/  ISETP.GT.U32.OR P2, PT, R10, 0x2ff, P2 ;  /* 0x000002ff0a00780c */ /* 0x000fe20001744470 */
[----:B------:R-:W-:-:S02]  /*3570*/  FADD.FTZ R40, R40, -R20 ;  /* 0x8000001428287221 */ /* 0x000fc40000010000 */
[--C-:B------:R-:W-:Y:S02]  /*3580*/  FADD.FTZ R6, R6, -R20.reuse ;  /* 0x8000001406067221 */ /* 0x100fe40000010000 */
[--C-:B------:R-:W-:Y:S02]  /*3590*/  FADD.FTZ R41, R41, -R20.reuse ;  /* 0x8000001429297221 */ /* 0x100fe40000010000 */
[--C-:B------:R-:W-:Y:S02]  /*35a0*/  FADD.FTZ R22, R22, -R20.reuse ;  /* 0x8000001416167221 */ /* 0x100fe40000010000 */
[--C-:B------:R-:W-:Y:S02]  /*35b0*/  FADD.FTZ R42, R42, -R20.reuse ;  /* 0x800000142a2a7221 */ /* 0x100fe40000010000 */
[--C-:B------:R-:W-:Y:S02]  /*35c0*/  FADD.FTZ R24, R24, -R20.reuse ;  /* 0x8000001418187221 */ /* 0x100fe40000010000 */
[----:B------:R-:W-:-:S02]  /*35d0*/  FADD.FTZ R43, R43, -R20 ;  /* 0x800000142b2b7221 */ /* 0x000fc40000010000 */
        /* <DEDUP_REMOVED lines=14> */
.L_x_3862:
[----:B------:R-:W-:Y:S01]  /*36c0*/  BSSY B0, `(.L_x_3863) ;  /* 0x000000c000007945 */ /* 0x000fe20003800000 */
[----:B------:R-:W-:Y:S05]  /*36d0*/  @P1 BRA `(.L_x_3864) ;  /* 0x000000a000001947 */ /* 0x000fea0003800000 */
[----:B------:R-:W-:Y:S01]  /*36e0*/  IMAD R4, R3, c[0x0][0x1c0], RZ ;  /* 0x0000700003047a24 */ /* 0x000fe200078e02ff */
[----:B------:R-:W-:Y:S02]  /*36f0*/  MOV R5, R73 ;  /* 0x0000004900057202 */ /* 0x000fe40000000f00 */
        /* <DEDUP_REMOVED lines=8> */
.L_x_3864:
[----:B------:R-:W-:Y:S05]  /*3780*/  BSYNC B0 ;  /* 0x0000000000007941 */ /* 0x000fea0003800000 */
.L_x_3863:
        /* <DEDUP_REMOVED lines=13> */
.L_x_3865:
        /* <DEDUP_REMOVED lines=12> */
.L_x_3867:
[----:B------:R-:W-:Y:S05]  /*3920*/  BSYNC B0 ;  /* 0x0000000000007941 */ /* 0x000fea0003800000 */
.L_x_3866:
[----:B------:R-:W-:Y:S01]  /*3930*/  ISETP.GE.U32.AND P6, PT, R61, c[0x0][0x1c8], PT ;  /* 0x000072003d007a0c */ /* 0x000fe20003fc6070 */
[-C--:B------:R-:W-:Y:S01]  /*3940*/  FMUL.FTZ R3, R15, R26.reuse ;  /* 0x0000001a0f037220 */ /* 0x080fe20000410000 */
[----:B------:R-:W-:Y:S01]  /*3950*/  ISETP.GE.U32.AND P1, PT, R60, c[0x0][0x1c8], PT ;  /* 0x000072003c007a0c */ /* 0x000fe20003f26070 */
[-C--:B------:R-:W-:Y:S01]  /*3960*/  FMUL.FTZ R2, R29, R26.reuse ;  /* 0x0000001a1d027220 */ /* 0x080fe20000410000 */
[----:B------:R-:W-:Y:S01]  /*3970*/  ISETP.GE.U32.AND P2, PT, R59, c[0x0][0x1c8], PT ;  /* 0x000072003b007a0c */ /* 0x000fe20003f46070 */
[-C--:B------:R-:W-:Y:S01]  /*3980*/  FMUL.FTZ R15, R0, R26.reuse ;  /* 0x0000001a000f7220 */ /* 0x080fe20000410000 */
[----:B------:R-:W-:Y:S01]  /*3990*/  ISETP.GE.U32.AND P3, PT, R58, c[0x0][0x1c8], PT ;  /* 0x000072003a007a0c */ /* 0x000fe20003f66070 */
[-C--:B-1----:R-:W-:Y:S01]  /*39a0*/  FMUL.FTZ R23, R6, R26.reuse ;  /* 0x0000001a06177220 */ /* 0x082fe20000410000 */
[----:B------:R-:W-:Y:S01]  /*39b0*/  ISETP.GE.U32.AND P4, PT, R57, c[0x0][0x1c8], PT ;  /* 0x0000720039007a0c */ /* 0x000fe20003f86070 */
[-C--:B------:R-:W-:Y:S01]  /*39c0*/  FMUL.FTZ R27, R27, R26.reuse ;  /* 0x0000001a1b1b7220 */ /* 0x080fe20000410000 */
[----:B------:R-:W-:Y:S01]  /*39d0*/  ISETP.GE.AND.EX P6, PT, R11, c[0x0][0x1cc], PT, P6 ;  /* 0x000073000b007a0c */ /* 0x000fe20003fc6360 */
        /* <DEDUP_REMOVED lines=9> */
[C---:B------:R-:W-:Y:S01]  /*3a70*/  ISETP.GT.U32.OR P6, PT, R10.reuse, 0x2ff, P6 ;  /* 0x000002ff0a00780c */ /* 0x040fe200037c4470 */
[-C--:B------:R-:W-:Y:S01]  /*3a80*/  FMUL.FTZ R71, R71, R26.reuse ;  /* 0x0000001a47477220 */ /* 0x080fe20000410000 */
[C---:B------:R-:W-:Y:S01]  /*3a90*/  ISETP.GT.U32.OR P1, PT, R10.reuse, 0x2ff, P1 ;  /* 0x000002ff0a00780c */ /* 0x040fe20000f24470 */
[-C--:B------:R-:W-:Y:S01]  /*3aa0*/  FMUL.FTZ R44, R77, R26.reuse ;  /* 0x0000001a4d2c7220 */ /* 0x080fe20000410000 */
[C---:B------:R-:W-:Y:S01]  /*3ab0*/  ISETP.GT.U32.OR P2, PT, R10.reuse, 0x2ff, P2 ;  /* 0x000002ff0a00780c */ /* 0x040fe20001744470 */
[-C--:B------:R-:W-:Y:S01]  /*3ac0*/  FMUL.FTZ R0, R39, R26.reuse ;  /* 0x0000001a27007220 */ /* 0x080fe20000410000 */
[----:B------:R-:W-:Y:S01]  /*3ad0*/  ISETP.GT.U32.OR P3, PT, R10, 0x2ff, P3 ;  /* 0x000002ff0a00780c */ /* 0x000fe20001f64470 */
        /* <DEDUP_REMOVED lines=21> */
.L_x_3868:
        /* <DEDUP_REMOVED lines=12> */
.L_x_3870:
[----:B------:R-:W-:Y:S05]  /*3cf0*/  BSYNC B0 ;  /* 0x0000000000007941 */ /* 0x000fea0003800000 */
.L_x_3869:
        /* <DEDUP_REMOVED lines=13> */
.L_x_3871:
        /* <DEDUP_REMOVED lines=12> */
.L_x_3873:
[----:B------:R-:W-:Y:S05]  /*3e90*/  BSYNC B0 ;  /* 0x0000000000007941 */ /* 0x000fea0003800000 */
.L_x_3872:
        /* <DEDUP_REMOVED lines=13> */
.L_x_3874:
        /* <DEDUP_REMOVED lines=12> */
.L_x_3876:
[----:B------:R-:W-:Y:S05]  /*4030*/  BSYNC B0 ;  /* 0x0000000000007941 */ /* 0x000fea0003800000 */
.L_x_3875:
        /* <DEDUP_REMOVED lines=13> */
.L_x_3877:
        /* <DEDUP_REMOVED lines=12> */
.L_x_3879:
[----:B------:R-:W-:Y:S05]  /*41d0*/  BSYNC B0 ;  /* 0x0000000000007941 */ /* 0x000fea0003800000 */
.L_x_3878:
        /* <DEDUP_REMOVED lines=13> */
.L_x_3880:
[----:B------:R-:W-:Y:S01]  /*42b0*/  BSSY B0, `(.L_x_3881) ;  /* 0x000000c000007945 */ /* 0x000fe20003800000 */
[----:B------:R-:W-:Y:S05]  /*42c0*/  @P4 BRA `(.L_x_3882) ;  /* 0x000000a000004947 */ /* 0x000fea0003800000 */
[----:B------:R-:W-:Y:S01]  /*42d0*/  MOV R2, R74 ;  /* 0x0000004a00027202 */ /* 0x000fe20000000f00 */
[----:B------:R-:W-:Y:S01]  /*42e0*/  IMAD R28, R28, c[0x0][0x1c0], RZ ;  /* 0x000070001c1c7a24 */ /* 0x000fe200078e02ff */
[----:B------:R-:W-:Y:S02]  /*42f0*/  MOV R3, R73 ;  /* 0x0000004900037202 */ /* 0x000fe40000000f00 */
[----:B------:R-:W-:Y:S01]  /*4300*/  F2FP.PACK_AB R71, R44, R71 ;  /* 0x000000472c47723e */ /* 0x000fe200000000ff */
[C---:B0-----:R-:W-:Y:S02]  /*4310*/  IMAD R5, R57.reuse, c[0x0][0x1c4], R28 ;  /* 0x0000710039057a24 */ /* 0x041fe400078e021c */
[----:B------:R-:W-:-:S05]  /*4320*/  IMAD.WIDE.U32 R2, R57, c[0x0][0x1c0], R2 ;  /* 0x0000700039027a25 */ /* 0x000fca00078e0002 */
[----:B------:R-:W-:Y:S02]  /*4330*/  IADD3 R5, R3, R5, RZ ;  /* 0x0000000503057210 */ /* 0x000fe40007ffe0ff */
[----:B------:R-:W-:-:S04]  /*4340*/  LEA R4, P1, R2, c[0x0][0x160], 0x1 ;  /* 0x0000580002047a11 */ /* 0x000fc800078208ff */
[----:B------:R-:W-:-:S05]  /*4350*/  LEA.HI.X R5, R2, c[0x0][0x164], R5, 0x1, P1 ;  /* 0x0000590002057a11 */ /* 0x000fca00008f0c05 */
[----:B------:R0:W-:Y:S04]  /*4360*/  STG.E [R4.64], R71 ;  /* 0x0000004704007986 */ /* 0x0001e8000c101906 */
.L_x_3882:
[----:B------:R-:W-:Y:S05]  /*4370*/  BSYNC B0 ;  /* 0x0000000000007941 */ /* 0x000fea0003800000 */
.L_x_3881:
        /* <DEDUP_REMOVED lines=11> */
[C-C-:B------:R-:W-:Y:S01]  /*4430*/  FFMA.FTZ R40, R17.reuse, R40, R19.reuse ;  /* 0x0000002811287223 */ /* 0x140fe20000010013 */
[----:B------:R-:W-:Y:S01]  /*4440*/  ISETP.GE.AND.EX P1, PT, R34, c[0x0][0x1cc], PT, P1 ;  /* 0x0000730022007a0c */ /* 0x000fe20003f26310 */
[--C-:B------:R-:W-:Y:S01]  /*4450*/  FFMA.FTZ R6, R17, R6, R19.reuse ;  /* 0x0000000611067223 */ /* 0x100fe20000010013 */
[----:B------:R-:W-:Y:S01]  /*4460*/  ISETP.GE.AND.EX P2, PT, R35, c[0x0][0x1cc], PT, P2 ;  /* 0x0000730023007a0c */ /* 0x000fe20003f46320 */
[--C-:B------:R-:W-:Y:S01]  /*4470*/  FFMA.FTZ R42, R17, R42, R19.reuse ;  /* 0x0000002a112a7223 */ /* 0x100fe20000010013 */
[----:B------:R-:W-:Y:S01]  /*4480*/  ISETP.GE.AND.EX P3, PT, R37, c[0x0][0x1cc], PT, P3 ;  /* 0x0000730025007a0c */ /* 0x000fe20003f66330 */
[C-C-:B------:R-:W-:Y:S01]  /*4490*/  FFMA.FTZ R11, R17.reuse, R26, R19.reuse ;  /* 0x0000001a110b7223 */ /* 0x140fe20000010013 */
        /* <DEDUP_REMOVED lines=18> */
.L_x_3883:
        /* <DEDUP_REMOVED lines=12> */
.L_x_3885:
[----:B------:R-:W-:Y:S05]  /*4680*/  BSYNC B0 ;  /* 0x0000000000007941 */ /* 0x000fea0003800000 */
.L_x_3884:
        /* <DEDUP_REMOVED lines=11> */
.L_x_3886:
        /* <DEDUP_REMOVED lines=12> */
.L_x_3888:
[----:B------:R-:W-:Y:S05]  /*4800*/  BSYNC B0 ;  /* 0x0000000000007941 */ /* 0x000fea0003800000 */
.L_x_3887:
        /* <DEDUP_REMOVED lines=11> */
.L_x_3889:
[----:B------:R-:W-:Y:S01]  /*48c0*/  BSSY B0, `(.L_x_3890) ;  /* 0x000000c000007945 */ /* 0x000fe20003800000 */
[----:B------:R-:W-:Y:S05]  /*48d0*/  @P2 BRA `(.L_x_3891) ;  /* 0x000000a000002947 */ /* 0x000fea0003800000 */
[----:B------:R-:W-:Y:S01]  /*48e0*/  MOV R2, R74 ;  /* 0x0000004a00027202 */ /* 0x000fe20000000f00 */
[----:B------:R-:W-:Y:S01]  /*48f0*/  IMAD R35, R35, c[0x0][0x1c0], RZ ;  /* 0x0000700023237a24 */ /* 0x000fe200078e02ff */
[----:B------:R-:W-:Y:S02]  /*4900*/  MOV R3, R73 ;  /* 0x0000004900037202 */ /* 0x000fe40000000f00 */
[----:B------:R-:W-:Y:S01]  /*4910*/  F2FP.PACK_AB R23, R6, R23 ;  /* 0x000000170617723e */ /* 0x000fe200000000ff */
[C---:B------:R-:W-:Y:S02]  /*4920*/  IMAD R35, R54.reuse, c[0x0][0x1c4], R35 ;  /* 0x0000710036237a24 */ /* 0x040fe400078e0223 */
[----:B0-----:R-:W-:-:S05]  /*4930*/  IMAD.WIDE.U32 R4, R54, c[0x0][0x1c0], R2 ;  /* 0x0000700036047a25 */ /* 0x001fca00078e0002 */
[----:B------:R-:W-:Y:S02]  /*4940*/  IADD3 R35, R5, R35, RZ ;  /* 0x0000002305237210 */ /* 0x000fe40007ffe0ff */
[----:B------:R-:W-:-:S04]  /*4950*/  LEA R2, P1, R4, c[0x0][0x160], 0x1 ;  /* 0x0000580004027a11 */ /* 0x000fc800078208ff */
[----:B------:R-:W-:-:S05]  /*4960*/  LEA.HI.X R3, R4, c[0x0][0x164], R35, 0x1, P1 ;  /* 0x0000590004037a11 */ /* 0x000fca00008f0c23 */
[----:B------:R0:W-:Y:S04]  /*4970*/  STG.E [R2.64], R23 ;  /* 0x0000001702007986 */ /* 0x0001e8000c101906 */
.L_x_3891:
[----:B------:R-:W-:Y:S05]  /*4980*/  BSYNC B0 ;  /* 0x0000000000007941 */ /* 0x000fea0003800000 */
.L_x_3890:
        /* <DEDUP_REMOVED lines=11> */
.L_x_3892:
        /* <DEDUP_REMOVED lines=12> */
.L_x_3894:
[----:B------:R-:W-:Y:S05]  /*4b00*/  BSYNC B0 ;  /* 0x0000000000007941 */ /* 0x000fea0003800000 */
.L_x_3893:
        /* <DEDUP_REMOVED lines=11> */
.L_x_3895:
[----:B------:R-:W-:Y:S01]  /*4bc0*/  BSSY B0, `(.L_x_3896) ;  /* 0x000000b000007945 */ /* 0x000fe20003800000 */
[----:B------:R-:W-:Y:S05]  /*4bd0*/  @P4 BRA `(.L_x_3897) ;  /* 0x0000009000004947 */ /* 0x000fea0003800000 */
[----:B------:R-:W-:Y:S01]  /*4be0*/  MOV R72, R74 ;  /* 0x0000004a00487202 */ /* 0x000fe20000000f00 */
[----:B0-----:R-:W-:Y:S01]  /*4bf0*/  IMAD R3, R38, c[0x0][0x1c0], RZ ;  /* 0x0000700026037a24 */ /* 0x001fe200078e02ff */
[----:B------:R-:W-:-:S03]  /*4c00*/  F2FP.PACK_AB R11, R11, R16 ;  /* 0x000000100b0b723e */ /* 0x000fc600000000ff */
[----:B------:R-:W-:-:S04]  /*4c10*/  IMAD.WIDE.U32 R72, R52, c[0x0][0x1c0], R72 ;  /* 0x0000700034487a25 */ /* 0x000fc800078e0048 */
[----:B------:R-:W-:Y:S01]  /*4c20*/  IMAD R3, R52, c[0x0][0x1c4], R3 ;  /* 0x0000710034037a24 */ /* 0x000fe200078e0203 */
[----:B------:R-:W-:-:S04]  /*4c30*/  LEA R2, P1, R72, c[0x0][0x160], 0x1 ;  /* 0x0000580048027a11 */ /* 0x000fc800078208ff */
[----:B------:R-:W-:-:S04]  /*4c40*/  IADD3 R3, R73, R3, RZ ;  /* 0x0000000349037210 */ /* 0x000fc80007ffe0ff */
[----:B------:R-:W-:-:S05]  /*4c50*/  LEA.HI.X R3, R72, c[0x0][0x164], R3, 0x1, P1 ;  /* 0x0000590048037a11 */ /* 0x000fca00008f0c03 */
[----:B------:R0:W-:Y:S02]  /*4c60*/  STG.E [R2.64], R11 ;  /* 0x0000000b02007986 */ /* 0x0001e4000c101906 */
.L_x_3897:
[----:B------:R-:W-:Y:S05]  /*4c70*/  BSYNC B0 ;  /* 0x0000000000007941 */ /* 0x000fea0003800000 */
.L_x_3896:
[----:B------:R-:W-:Y:S02]  /*4c80*/  IADD3 R68, R68, c[0x0][0x10], RZ ;  /* 0x0000040044447a10 */ /* 0x000fe40007ffe0ff */
[----:B------:R-:W-:Y:S02]  /*4c90*/  IADD3 R50, R50, 0x1, RZ ;  /* 0x0000000132327810 */ /* 0x000fe40007ffe0ff */
[----:B------:R-:W-:-:S13]  /*4ca0*/  ISETP.GE.AND P1, PT, R68, UR4, PT ;  /* 0x0000000444007c0c */ /* 0x000fda000bf26270 */
[----:B------:R-:W-:Y:S01]  /*4cb0*/  @P1 CALL.REL.NOINC `(.L_x_3898) ;  /* 0x0000001000001944 */ /* 0x000fe20003c00000 */
[----:B------:R-:W-:Y:S05]  /*4cc0*/  BRA `(.L_x_3899) ;  /* 0xffffb5b000007947 */ /* 0x000fea000383ffff */
.L_x_3898:
[----:B------:R-:W-:Y:S05]  /*4cd0*/  EXIT ;  /* 0x000000000000794d */ /* 0x000fea0003800000 */
.L_x_3900:
        /* <DEDUP_REMOVED lines=10> */
.L_x_5200:


//--------------------- .text._Z35group_norm_nhwc_fwd_one_pass_kernelI11Fp16IOFp32WLi512ELi96ELi768EEv26Group_norm_nhwc_fwd_params --------------------------
	.section	.text._Z35group_norm_nhwc_fwd_one_pass_kernelI11Fp16IOFp32WLi512ELi96ELi768EEv26Group_norm_nhwc_fwd_params,"ax",@progbits
	.sectioninfo	@"SHI_REGISTERS=80"
	.align	128
        .global         _Z35group_norm_nhwc_fwd_one_pass_kernelI11Fp16IOFp32WLi512ELi96ELi768EEv26Group_norm_nhwc_fwd_params
        .type           _Z35group_norm_nhwc_fwd_one_pass_kernelI11Fp16IOFp32WLi512ELi96ELi768EEv26Group_norm_nhwc_fwd_params,@function
        .size           _Z35group_norm_nhwc_fwd_one_pass_kernelI11Fp16IOFp32WLi512ELi96ELi768EEv26Group_norm_nhwc_fwd_params,(.L_x_5201 - _Z35group_norm_nhwc_fwd_one_pass_kernelI11Fp16IOFp32WLi512ELi96ELi768EEv26Group_norm_nhwc_fwd_params)
        .other          _Z35group_norm_nhwc_fwd_one_pass_kernelI11Fp16IOFp32WLi512ELi96ELi768EEv26Group_norm_nhwc_fwd_params,@"STO_CUDA_ENTRY STV_DEFAULT"
_Z35group_norm_nhwc_fwd_one_pass_kernelI11Fp16IOFp32WLi512ELi96ELi768EEv26Group_norm_nhwc_fwd_params:
.text._Z35group_norm_nhwc_fwd_one_pass_kernelI11Fp16IOFp32WLi512ELi96ELi768EEv26Group_norm_nhwc_fwd_params:
        /* <DEDUP_REMOVED lines=57> */
.L_x_4007:
[----:B------:R-:W-:Y:S01]  /*0390*/  IABS R4, c[0x0][0x1d8] ;  /* 0x0000760000047a13 */ /* 0x000fe20000000000 */
[----:B------:R-:W-:Y:S01]  /*03a0*/  UMOV UR6, URZ ;  /* 0x0000003f00067c82 */ /* 0x000fe20008000000 */
[----:B------:R-:W-:Y:S01]  /*03b0*/  IABS R5, UR9 ;  /* 0x0000000900057c13 */ /* 0x000fe20008000000 */
[----:B------:R-:W-:Y:S01]  /*03c0*/  CS2R R38, SRZ ;  /* 0x0000000000267805 */ /* 0x000fe2000001ff00 */
[----:B0-----:R-:W0:Y:S01]  /*03d0*/  R2UR UR11, R4 ;  /* 0x00000000040b73c2 */ /* 0x001e2200000e0000 */
[----:B------:R-:W-:-:S02]  /*03e0*/  IADD3 R6, R2, 0x10, RZ ;  /* 0x0000001002067810 */ /* 0x000fc40007ffe0ff */
[----:B------:R-:W-:Y:S02]  /*03f0*/  SHF.R.S32.HI R7, RZ, 0x1f, R2 ;  /* 0x0000001fff077819 */ /* 0x000fe40000011402 */
[----:B------:R-:W-:Y:S02]  /*0400*/  ISETP.GE.U32.AND P4, PT, R6, c[0x0][0x1c8], PT ;  /* 0x0000720006007a0c */ /* 0x000fe40003f86070 */
[----:B------:R-:W-:Y:S01]  /*0410*/  SHF.R.S32.HI R62, RZ, 0x1f, R6 ;  /* 0x0000001fff3e7819 */ /* 0x000fe20000011406 */
[----:B------:R-:W1:Y:S01]  /*0420*/  R2UR UR10, R5 ;  /* 0x00000000050a73c2 */ /* 0x000e6200000e0000 */
[----:B------:R-:W-:Y:S02]  /*0430*/  IADD3 R13, R2, 0x20, RZ ;  /* 0x00000020020d7810 */ /* 0x000fe40007ffe0ff */
[----:B------:R-:W-:Y:S02]  /*0440*/  ISETP.GE.AND.EX P4, PT, R62, c[0x0][0x1cc], PT, P4 ;  /* 0x000073003e007a0c */ /* 0x000fe40003f86340 */
[----:B------:R-:W-:-:S02]  /*0450*/  ISETP.GE.U32.AND P2, PT, R13, c[0x0][0x1c8], PT ;  /* 0x000072000d007a0c */ /* 0x000fc40003f46070 */
[C---:B------:R-:W-:Y:S02]  /*0460*/  ISETP.GT.U32.OR P4, PT, R47.reuse, 0x2ff, P4 ;  /* 0x000002ff2f00780c */ /* 0x040fe40002784470 */
[----:B------:R-:W-:Y:S02]  /*0470*/  SHF.R.S32.HI R68, RZ, 0x1f, R13 ;  /* 0x0000001fff447819 */ /* 0x000fe4000001140d */
[----:B------:R-:W-:Y:S02]  /*0480*/  IADD3 R21, R2, 0x30, RZ ;  /* 0x0000003002157810 */ /* 0x000fe40007ffe0ff */
[----:B------:R-:W-:Y:S02]  /*0490*/  ISETP.GE.AND.EX P2, PT, R68, c[0x0][0x1cc], PT, P2 ;  /* 0x0000730044007a0c */ /* 0x000fe40003f46320 */
[----:B------:R-:W-:Y:S01]  /*04a0*/  SHF.R.S32.HI R12, RZ, 0x1f, R21 ;  /* 0x0000001fff0c7819 */ /* 0x000fe20000011415 */
[----:B0-----:R-:W0:Y:S01]  /*04b0*/  I2F.RP R0, UR11 ;  /* 0x0000000b00007d06 */ /* 0x001e220008209400 */
[----:B------:R-:W-:-:S02]  /*04c0*/  ISETP.GT.U32.OR P2, PT, R47, 0x2ff, P2 ;  /* 0x000002ff2f00780c */ /* 0x000fc40001744470 */
[----:B------:R-:W-:-:S05]  /*04d0*/  SHF.R.S32.HI R20, RZ, 0x1f, R77 ;  /* 0x0000001fff147819 */ /* 0x000fca000001144d */
[----:B0-----:R-:W0:Y:S02]  /*04e0*/  MUFU.RCP R0, R0 ;  /* 0x0000000000007308 */ /* 0x001e240000001000 */
        /* <DEDUP_REMOVED lines=32> */
[----:B------:R-:W-:-:S03]  /*06f0*/  MOV R3, UR7 ;  /* 0x0000000700037c02 */ /* 0x000fc60008000f00 */
[----:B------:R-:W-:Y:S02]  /*0700*/  @!P4 IMAD R9, R6, c[0x0][0x1c4], R0 ;  /* 0x000071000609ca24 */ /* 0x000fe400078e0200 */
[----:B------:R-:W-:-:S04]  /*0710*/  IMAD.WIDE.U32 R16, R3, c[0x0][0x1d0], R16 ;  /* 0x0000740003107a25 */ /* 0x000fc800078e0010 */
[----:B------:R-:W-:Y:S01]  /*0720*/  @P0 IMAD R3, R7, c[0x0][0x1c0], RZ ;  /* 0x0000700007030a24 */ /* 0x000fe200078e02ff */
[----:B------:R-:W-:Y:S01]  /*0730*/  IADD3 R19, R17, UR5, RZ ;  /* 0x0000000511137c10 */ /* 0x000fe2000fffe0ff */
[----:B------:R-:W-:Y:S01]  /*0740*/  @!P2 IMAD R0, R68, c[0x0][0x1c0], RZ ;  /* 0x000070004400aa24 */ /* 0x000fe200078e02ff */
[-C--:B------:R-:W-:Y:S01]  /*0750*/  @!P4 MOV R18, R16.reuse ;  /* 0x000000100012c202 */ /* 0x080fe20000000f00 */
[----:B------:R-:W-:Y:S01]  /*0760*/  @P0 IMAD R5, R2, c[0x0][0x1c4], R3 ;  /* 0x0000710002050a24 */ /* 0x000fe200078e0203 */
[----:B------:R-:W-:Y:S02]  /*0770*/  @P0 MOV R10, R16 ;  /* 0x00000010000a0202 */ /* 0x000fe40000000f00 */
[----:B------:R-:W-:Y:S01]  /*0780*/  @P0 MOV R11, R19 ;  /* 0x00000013000b0202 */ /* 0x000fe20000000f00 */
[----:B------:R-:W-:-:S04]  /*0790*/  @!P4 IMAD.WIDE.U32 R6, R6, c[0x0][0x1c0], R18 ;  /* 0x000070000606ca25 */ /* 0x000fc800078e0012 */
[----:B------:R-:W-:Y:S01]  /*07a0*/  @P0 IMAD.WIDE.U32 R10, R2, c[0x0][0x1c0], R10 ;  /* 0x00007000020a0a25 */ /* 0x000fe200078e000a */
[----:B------:R-:W-:Y:S02]  /*07b0*/  @!P4 IADD3 R3, R7, R9, RZ ;  /* 0x000000090703c210 */ /* 0x000fe40007ffe0ff */
[C---:B------:R-:W-:Y:S02]  /*07c0*/  @!P4 LEA R4, P3, R6.reuse, c[0x0][0x170], 0x1 ;  /* 0x00005c000604ca11 */ /* 0x040fe400078608ff */
[----:B------:R-:W-:Y:S02]  /*07d0*/  @P0 IADD3 R7, R11, R5, RZ ;  /* 0x000000050b070210 */ /* 0x000fe40007ffe0ff */
[----:B------:R-:W-:Y:S01]  /*07e0*/  @!P4 LEA.HI.X R5, R6, c[0x0][0x174], R3, 0x1, P3 ;  /* 0x00005d000605ca11 */ /* 0x000fe200018f0c03 */
[----:B------:R-:W-:Y:S01]  /*07f0*/  @!P2 IMAD R3, R13, c[0x0][0x1c4], R0 ;  /* 0x000071000d03aa24 */ /* 0x000fe200078e0200 */
[----:B------:R-:W-:Y:S02]  /*0800*/  ISETP.GE.U32.AND P3, PT, R21, c[0x0][0x1c8], PT ;  /* 0x0000720015007a0c */ /* 0x000fe40003f66070 */
[----:B------:R-:W-:Y:S01]  /*0810*/  @P0 LEA R8, P1, R10, c[0x0][0x170], 0x1 ;  /* 0x00005c000a080a11 */ /* 0x000fe200078208ff */
[----:B------:R0:W2:Y:S01]  /*0820*/  @!P4 LDG.E R39, [R4.64] ;  /* 0x0000000c0427c981 */ /* 0x0000a2000c1e1900 */
[----:B------:R-:W-:-:S02]  /*0830*/  ISETP.GE.AND.EX P3, PT, R12, c[0x0][0x1cc], PT, P3 ;  /* 0x000073000c007a0c */ /* 0x000fc40003f66330 */
[----:B------:R-:W-:Y:S02]  /*0840*/  @P0 LEA.HI.X R9, R10, c[0x0][0x174], R7, 0x1, P1 ;  /* 0x00005d000a090a11 */ /* 0x000fe400008f0c07 */
[----:B------:R-:W-:Y:S02]  /*0850*/  ISETP.GE.U32.AND P1, PT, R77, c[0x0][0x1c8], PT ;  /* 0x000072004d007a0c */ /* 0x000fe40003f26070 */
[----:B------:R-:W-:Y:S02]  /*0860*/  ISETP.GT.U32.OR P3, PT, R47, 0x2ff, P3 ;  /* 0x000002ff2f00780c */ /* 0x000fe40001f64470 */
[----:B------:R-:W-:Y:S02]  /*0870*/  @!P2 MOV R6, R16 ;  /* 0x000000100006a202 */ /* 0x000fe40000000f00 */
[----:B------:R-:W-:Y:S02]  /*0880*/  @!P2 MOV R7, R19 ;  /* 0x000000130007a202 */ /* 0x000fe40000000f00 */
[----:B------:R-:W-:-:S03]  /*0890*/  ISETP.GE.AND.EX P1, PT, R20, c[0x0][0x1cc], PT, P1 ;  /* 0x0000730014007a0c */ /* 0x000fc60003f26310 */
[----:B------:R-:W-:Y:S01]  /*08a0*/  @!P2 IMAD.WIDE.U32 R6, R13, c[0x0][0x1c0], R6 ;  /* 0x000070000d06aa25 */ /* 0x000fe200078e0006 */
[----:B------:R-:W-:Y:S02]  /*08b0*/  ISETP.GT.U32.OR P1, PT, R47, 0x2ff, P1 ;  /* 0x000002ff2f00780c */ /* 0x000fe40000f24470 */
[----:B------:R-:W-:Y:S02]  /*08c0*/  ISETP.GE.U32.AND P5, PT, R76, c[0x0][0x1c8], PT ;  /* 0x000072004c007a0c */ /* 0x000fe40003fa6070 */
[----:B------:R-:W-:Y:S01]  /*08d0*/  SHF.R.S32.HI R15, RZ, 0x1f, R76 ;  /* 0x0000001fff0f7819 */ /* 0x000fe2000001144c */
[----:B------:R-:W-:Y:S01]  /*08e0*/  @!P3 IMAD R0, R12, c[0x0][0x1c0], RZ ;  /* 0x000070000c00ba24 */ /* 0x000fe200078e02ff */
[----:B------:R-:W-:Y:S02]  /*08f0*/  @!P2 IADD3 R3, R7, R3, RZ ;  /* 0x000000030703a210 */ /* 0x000fe40007ffe0ff */
[----:B0-----:R-:W-:Y:S02]  /*0900*/  @!P2 LEA R4, P6, R6, c[0x0][0x170], 0x1 ;  /* 0x00005c000604aa11 */ /* 0x001fe400078c08ff */
[----:B------:R-:W-:-:S02]  /*0910*/  ISETP.GE.U32.AND P4, PT, R75, c[0x0][0x1c8], PT ;  /* 0x000072004b007a0c */ /* 0x000fc40003f86070 */
[----:B------:R-:W-:Y:S02]  /*0920*/  SHF.R.S32.HI R14, RZ, 0x1f, R75 ;  /* 0x0000001fff0e7819 */ /* 0x000fe4000001144b */
[----:B------:R-:W-:Y:S02]  /*0930*/  ISETP.GE.AND.EX P5, PT, R15, c[0x0][0x1cc], PT, P5 ;  /* 0x000073000f007a0c */ /* 0x000fe40003fa6350 */
[-C--:B------:R-:W-:Y:S02]  /*0940*/  @!P3 MOV R12, R16.reuse ;  /* 0x00000010000cb202 */ /* 0x080fe40000000f00 */
[----:B------:R-:W-:Y:S02]  /*0950*/  @!P3 MOV R13, R19 ;  /* 0x00000013000db202 */ /* 0x000fe40000000f00 */
[----:B------:R-:W-:Y:S02]  /*0960*/  @!P2 LEA.HI.X R5, R6, c[0x0][0x174], R3, 0x1, P6 ;  /* 0x00005d000605aa11 */ /* 0x000fe400030f0c03 */
[----:B------:R-:W-:Y:S01]  /*0970*/  ISETP.GE.AND.EX P6, PT, R14, c[0x0][0x1cc], PT, P4 ;  /* 0x000073000e007a0c */ /* 0x000fe20003fc6340 */
[----:B------:R-:W-:Y:S01]  /*0980*/  @!P3 IMAD R3, R21, c[0x0][0x1c4], R0 ;  /* 0x000071001503ba24 */ /* 0x000fe200078e0200 */
[----:B------:R-:W-:Y:S01]  /*0990*/  ISETP.GT.U32.OR P4, PT, R47, 0x2ff, P5 ;  /* 0x000002ff2f00780c */ /* 0x000fe20002f84470 */
[----:B------:R-:W-:Y:S01]  /*09a0*/  @!P3 IMAD.WIDE.U32 R12, R21, c[0x0][0x1c0], R12 ;  /* 0x00007000150cba25 */ /* 0x000fe200078e000c */
[----:B------:R-:W-:Y:S01]  /*09b0*/  CS2R R40, SRZ ;  /* 0x0000000000287805 */ /* 0x000fe2000001ff00 */
[----:B------:R-:W-:-:S02]  /*09c0*/  @!P1 MOV R6, R16 ;  /* 0x0000001000069202 */ /* 0x000fc40000000f00 */
[----:B------:R-:W-:Y:S01]  /*09d0*/  @!P1 MOV R7, R19 ;  /* 0x0000001300079202 */ /* 0x000fe20000000f00 */
[----:B------:R-:W-:Y:S01]  /*09e0*/  @!P1 IMAD R0, R20, c[0x0][0x1c0], RZ ;  /* 0x0000700014009a24 */ /* 0x000fe200078e02ff */
[----:B------:R-:W-:Y:S01]  /*09f0*/  ISETP.GT.U32.OR P5, PT, R47, 0x2ff, P6 ;  /* 0x000002ff2f00780c */ /* 0x000fe200037a4470 */
[----:B------:R0:W3:Y:S01]  /*0a00*/  @!P2 LDG.E R40, [R4.64] ;  /* 0x0000000c0428a981 */ /* 0x0000e2000c1e1900 */
[----:B------:R-:W-:Y:S01]  /*0a10*/  @!P3 IADD3 R3, R13, R3, RZ ;  /* 0x000000030d03b210 */ /* 0x000fe20007ffe0ff */
[C---:B------:R-:W-:Y:S01]  /*0a20*/  @!P1 IMAD R13, R77.reuse, c[0x0][0x1c4], R0 ;  /* 0x000071004d0d9a24 */ /* 0x040fe200078e0200 */
[----:B------:R-:W-:Y:S01]  /*0a30*/  @!P3 LEA R10, P6, R12, c[0x0][0x170], 0x1 ;  /* 0x00005c000c0aba11 */ /* 0x000fe200078c08ff */
[----:B------:R-:W-:Y:S01]  /*0a40*/  @!P1 IMAD.WIDE.U32 R6, R77, c[0x0][0x1c0], R6 ;  /* 0x000070004d069a25 */ /* 0x000fe200078e0006 */
[----:B------:R-:W-:Y:S01]  /*0a50*/  ISETP.GE.U32.AND P2, PT, R74, c[0x0][0x1c8], PT ;  /* 0x000072004a007a0c */ /* 0x000fe20003f46070 */
[----:B------:R1:W4:Y:S01]  /*0a60*/  @P0 LDG.E R41, [R8.64] ;  /* 0x0000000c08290981 */ /* 0x000322000c1e1900 */
[----:B------:R-:W-:-:S02]  /*0a70*/  SHF.R.S32.HI R20, RZ, 0x1f, R74 ;  /* 0x0000001fff147819 */ /* 0x000fc4000001144a */
[----:B------:R-:W-:Y:S02]  /*0a80*/  @!P3 LEA.HI.X R11, R12, c[0x0][0x174], R3, 0x1, P6 ;  /* 0x00005d000c0bba11 */ /* 0x000fe400030f0c03 */
[----:B------:R-:W-:Y:S02]  /*0a90*/  @!P1 IADD3 R3, R7, R13, RZ ;  /* 0x0000000d07039210 */ /* 0x000fe40007ffe0ff */
[----:B------:R-:W-:Y:S01]  /*0aa0*/  ISETP.GE.AND.EX P2, PT, R20, c[0x0][0x1cc], PT, P2 ;  /* 0x0000730014007a0c */ /* 0x000fe20003f46320 */
[----:B------:R-:W-:Y:S01]  /*0ab0*/  @!P4 IMAD R7, R15, c[0x0][0x1c0], RZ ;  /* 0x000070000f07ca24 */ /* 0x000fe200078e02ff */
[----:B0-----:R-:W-:Y:S02]  /*0ac0*/  @!P1 LEA R4, P6, R6, c[0x0][0x170], 0x1 ;  /* 0x00005c0006049a11 */ /* 0x001fe400078c08ff */
[----:B------:R-:W-:Y:S02]  /*0ad0*/  @!P4 MOV R12, R16 ;  /* 0x00000010000cc202 */ /* 0x000fe40000000f00 */
[----:B------:R-:W-:Y:S01]  /*0ae0*/  @!P4 MOV R13, R19 ;  /* 0x00000013000dc202 */ /* 0x000fe20000000f00 */
[----:B------:R-:W-:Y:S01]  /*0af0*/  @!P5 IMAD R0, R14, c[0x0][0x1c0], RZ ;  /* 0x000070000e00da24 */ /* 0x000fe200078e02ff */
[----:B------:R-:W-:-:S02]  /*0b00*/  ISETP.GT.U32.OR P2, PT, R47, 0x2ff, P2 ;  /* 0x000002ff2f00780c */ /* 0x000fc40001744470 */
[----:B------:R-:W-:Y:S01]  /*0b10*/  @!P1 LEA.HI.X R5, R6, c[0x0][0x174], R3, 0x1, P6 ;  /* 0x00005d0006059a11 */ /* 0x000fe200030f0c03 */
[C---:B------:R-:W-:Y:S01]  /*0b20*/  @!P4 IMAD R3, R76.reuse, c[0x0][0x1c4], R7 ;  /* 0x000071004c03ca24 */ /* 0x040fe200078e0207 */
[----:B------:R-:W-:Y:S01]  /*0b30*/  @!P5 MOV R14, R16 ;  /* 0x00000010000ed202 */ /* 0x000fe20000000f00 */
[----:B------:R-:W-:Y:S01]  /*0b40*/  @!P4 IMAD.WIDE.U32 R12, R76, c[0x0][0x1c0], R12 ;  /* 0x000070004c0cca25 */ /* 0x000fe200078e000c */
[----:B------:R-:W-:Y:S01]  /*0b50*/  @!P5 MOV R15, R19 ;  /* 0x00000013000fd202 */ /* 0x000fe20000000f00 */
[----:B------:R0:W5:Y:S02]  /*0b60*/  @!P1 LDG.E R38, [R4.64] ;  /* 0x0000000c04269981 */ /* 0x000164000c1e1900 */
[----:B------:R-:W-:Y:S01]  /*0b70*/  @!P5 IMAD R21, R75, c[0x0][0x1c4], R0 ;  /* 0x000071004b15da24 */ /* 0x000fe200078e0200 */
[----:B------:R-:W-:Y:S01]  /*0b80*/  @!P4 IADD3 R3, R13, R3, RZ ;  /* 0x000000030d03c210 */ /* 0x000fe20007ffe0ff */
[----:B------:R-:W-:Y:S01]  /*0b90*/  @!P5 IMAD.WIDE.U32 R14, R75, c[0x0][0x1c0], R14 ;  /* 0x000070004b0eda25 */ /* 0x000fe200078e000e */
[----:B------:R-:W-:-:S04]  /*0ba0*/  @!P4 LEA R6, P6, R12, c[0x0][0x170], 0x1 ;  /* 0x00005c000c06ca11 */ /* 0x000fc800078c08ff */
[----:B------:R-:W-:Y:S02]  /*0bb0*/  @!P4 LEA.HI.X R7, R12, c[0x0][0x174], R3, 0x1, P6 ;  /* 0x00005d000c07ca11 */ /* 0x000fe400030f0c03 */
[----:B------:R-:W-:Y:S01]  /*0bc0*/  @!P5 IADD3 R3, R15, R21, RZ ;  /* 0x000000150f03d210 */ /* 0x000fe20007ffe0ff */
[----:B------:R-:W-:Y:S01]  /*0bd0*/  @!P2 IMAD R15, R20, c[0x0][0x1c0], RZ ;  /* 0x00007000140faa24 */ /* 0x000fe200078e02ff */
[----:B------:R-:W-:Y:S01]  /*0be0*/  @!P5 LEA R12, P6, R14, c[0x0][0x170], 0x1 ;  /* 0x00005c000e0cda11 */ /* 0x000fe200078c08ff */
[----:B------:R-:W-:-:S03]  /*0bf0*/  HFMA2.MMA R0, -RZ, RZ, 0, 0 ;  /* 0x00000000ff007435 */ /* 0x000fc600000001ff */
[----:B------:R-:W-:Y:S01]  /*0c00*/  @!P5 LEA.HI.X R13, R14, c[0x0][0x174], R3, 0x1, P6 ;  /* 0x00005d000e0dda11 */ /* 0x000fe200030f0c03 */
[C---:B------:R-:W-:Y:S01]  /*0c10*/  @!P2 IMAD R3, R74.reuse, c[0x0][0x1c4], R15 ;  /* 0x000071004a03aa24 */ /* 0x040fe200078e020f */
[----:B------:R-:W-:Y:S02]  /*0c20*/  @!P2 MOV R14, R16 ;  /* 0x00000010000ea202 */ /* 0x000fe40000000f00 */
[----:B------:R-:W-:Y:S02]  /*0c30*/  @!P2 MOV R15, R19 ;  /* 0x00000013000fa202 */ /* 0x000fe40000000f00 */
[----:B------:R-:W-:Y:S01]  /*0c40*/  SHF.R.S32.HI R21, RZ, 0x1f, R73 ;  /* 0x0000001fff157819 */ /* 0x000fe20000011449 */
[----:B------:R0:W2:Y:S02]  /*0c50*/  @!P3 LDG.E R0, [R10.64] ;  /* 0x0000000c0a00b981 */ /* 0x0000a4000c1e1900 */
[----:B------:R-:W-:Y:S01]  /*0c60*/  @!P2 IMAD.WIDE.U32 R14, R74, c[0x0][0x1c0], R14 ;  /* 0x000070004a0eaa25 */ /* 0x000fe200078e000e */
[----:B------:R-:W-:-:S04]  /*0c70*/  ISETP.GE.U32.AND P3, PT, R73, c[0x0][0x1c8], PT ;  /* 0x0000720049007a0c */ /* 0x000fc80003f66070 */
[----:B------:R-:W-:Y:S02]  /*0c80*/  @!P2 IADD3 R3, R15, R3, RZ ;  /* 0x000000030f03a210 */ /* 0x000fe40007ffe0ff */
[C---:B0-----:R-:W-:Y:S02]  /*0c90*/  @!P2 LEA R10, P6, R14.reuse, c[0x0][0x170], 0x1 ;  /* 0x00005c000e0aaa11 */ /* 0x041fe400078c08ff */
[----:B------:R-:W-:Y:S02]  /*0ca0*/  ISETP.GE.AND.EX P3, PT, R21, c[0x0][0x1cc], PT, P3 ;  /* 0x0000730015007a0c */ /* 0x000fe40003f66330 */
[----:B------:R-:W-:Y:S01]  /*0cb0*/  @!P2 LEA.HI.X R11, R14, c[0x0][0x174], R3, 0x1, P6 ;  /* 0x00005d000e0baa11 */ /* 0x000fe200030f0c03 */
[----:B------:R-:W-:Y:S01]  /*0cc0*/  HFMA2.MMA R3, -RZ, RZ, 0, 0 ;  /* 0x00000000ff037435 */ /* 0x000fe200000001ff */
[----:B------:R-:W-:Y:S02]  /*0cd0*/  ISETP.GT.U32.OR P3, PT, R47, 0x2ff, P3 ;  /* 0x000002ff2f00780c */ /* 0x000fe40001f64470 */
[----:B------:R-:W-:-:S02]  /*0ce0*/  ISETP.GE.U32.AND P1, PT, R72, c[0x0][0x1c8], PT ;  /* 0x0000720048007a0c */ /* 0x000fc40003f26070 */
[----:B------:R-:W-:-:S04]  /*0cf0*/  SHF.R.S32.HI R20, RZ, 0x1f, R72 ;  /* 0x0000001fff147819 */ /* 0x000fc80000011448 */
[----:B------:R-:W-:Y:S01]  /*0d00*/  ISETP.GE.AND.EX P1, PT, R20, c[0x0][0x1cc], PT, P1 ;  /* 0x0000730014007a0c */ /* 0x000fe20003f26310 */
[----:B------:R0:W2:Y:S01]  /*0d10*/  @!P4 LDG.E R3, [R6.64] ;  /* 0x0000000c0603c981 */ /* 0x0000a2000c1e1900 */
[----:B------:R-:W-:Y:S01]  /*0d20*/  ISETP.GE.U32.AND P4, PT, R71, c[0x0][0x1c8], PT ;  /* 0x0000720047007a0c */ /* 0x000fe20003f86070 */
[----:B------:R-:W-:Y:S01]  /*0d30*/  CS2R R4, SRZ ;  /* 0x0000000000047805 */ /* 0x000fe2000001ff00 */
[----:B------:R-:W-:Y:S02]  /*0d40*/  SHF.R.S32.HI R24, RZ, 0x1f, R71 ;  /* 0x0000001fff187819 */ /* 0x000fe40000011447 */
[----:B------:R-:W-:Y:S01]  /*0d50*/  ISETP.GT.U32.OR P1, PT, R47, 0x2ff, P1 ;  /* 0x000002ff2f00780c */ /* 0x000fe20000f24470 */
[----:B------:R-:W-:Y:S01]  /*0d60*/  @!P3 IMAD R14, R21, c[0x0][0x1c0], RZ ;  /* 0x00007000150eba24 */ /* 0x000fe200078e02ff */
[----:B------:R-:W-:Y:S01]  /*0d70*/  ISETP.GE.AND.EX P4, PT, R24, c[0x0][0x1cc], PT, P4 ;  /* 0x0000730018007a0c */ /* 0x000fe20003f86340 */
[----:B------:R1:W2:Y:S01]  /*0d80*/  @!P2 LDG.E R5, [R10.64] ;  /* 0x0000000c0a05a981 */ /* 0x0002a2000c1e1900 */
[----:B0-----:R-:W-:-:S02]  /*0d90*/  @!P3 MOV R6, R16 ;  /* 0x000000100006b202 */ /* 0x001fc40000000f00 */
[-C--:B------:R-:W-:Y:S01]  /*0da0*/  @!P3 MOV R7, R19.reuse ;  /* 0x000000130007b202 */ /* 0x080fe20000000f00 */
[----:B------:R-:W-:Y:S01]  /*0db0*/  @!P3 IMAD R15, R73, c[0x0][0x1c4], R14 ;  /* 0x00007100490fba24 */ /* 0x000fe200078e020e */
[----:B------:R-:W-:Y:S01]  /*0dc0*/  ISETP.GT.U32.OR P2, PT, R47, 0x2ff, P4 ;  /* 0x000002ff2f00780c */ /* 0x000fe20002744470 */
[----:B------:R0:W2:Y:S02]  /*0dd0*/  @!P5 LDG.E R4, [R12.64] ;  /* 0x0000000c0c04d981 */ /* 0x0000a4000c1e1900 */
[----:B------:R-:W-:Y:S02]  /*0de0*/  @!P3 IMAD.WIDE.U32 R6, R73, c[0x0][0x1c0], R6 ;  /* 0x000070004906ba25 */ /* 0x000fe400078e0006 */
[----:B------:R-:W-:Y:S02]  /*0df0*/  @!P1 MOV R21, R19 ;  /* 0x0000001300159202 */ /* 0x000fe40000000f00 */
[----:B------:R-:W-:Y:S02]  /*0e00*/  ISETP.GE.U32.AND P6, PT, R70, c[0x0][0x1c8], PT ;  /* 0x0000720046007a0c */ /* 0x000fe40003fc6070 */
[----:B------:R-:W-:-:S02]  /*0e10*/  @!P3 IADD3 R7, R7, R15, RZ ;  /* 0x0000000f0707b210 */ /* 0x000fc40007ffe0ff */
[----:B-1----:R-:W-:Y:S01]  /*0e20*/  @!P3 LEA R10, P4, R6, c[0x0][0x170], 0x1 ;  /* 0x00005c00060aba11 */ /* 0x002fe200078808ff */
[----:B0-----:R-:W-:Y:S01]  /*0e30*/  @!P1 IMAD R13, R20, c[0x0][0x1c0], RZ ;  /* 0x00007000140d9a24 */ /* 0x001fe200078e02ff */
[----:B------:R-:W-:Y:S02]  /*0e40*/  @!P1 MOV R20, R16 ;  /* 0x0000001000149202 */ /* 0x000fe40000000f00 */
[----:B------:R-:W-:Y:S02]  /*0e50*/  SHF.R.S32.HI R23, RZ, 0x1f, R70 ;  /* 0x0000001fff177819 */ /* 0x000fe40000011446 */
[----:B------:R-:W-:Y:S01]  /*0e60*/  @!P3 LEA.HI.X R11, R6, c[0x0][0x174], R7, 0x1, P4 ;  /* 0x00005d00060bba11 */ /* 0x000fe200020f0c07 */
[C---:B------:R-:W-:Y:S01]  /*0e70*/  @!P1 IMAD R7, R72.reuse, c[0x0][0x1c4], R13 ;  /* 0x0000710048079a24 */ /* 0x040fe200078e020d */
[----:B------:R-:W-:Y:S01]  /*0e80*/  ISETP.GE.U32.AND P5, PT, R69, c[0x0][0x1c8], PT ;  /* 0x0000720045007a0c */ /* 0x000fe20003fa6070 */
[----:B------:R-:W-:Y:S01]  /*0e90*/  @!P1 IMAD.WIDE.U32 R20, R72, c[0x0][0x1c0], R20 ;  /* 0x0000700048149a25 */ /* 0x000fe200078e0014 */
[----:B------:R-:W-:-:S02]  /*0ea0*/  SHF.R.S32.HI R22, RZ, 0x1f, R69 ;  /* 0x0000001fff167819 */ /* 0x000fc40000011445 */
[----:B------:R-:W-:Y:S01]  /*0eb0*/  ISETP.GE.AND.EX P4, PT, R23, c[0x0][0x1cc], PT, P6 ;  /* 0x0000730017007a0c */ /* 0x000fe20003f86360 */
[----:B------:R-:W-:Y:S01]  /*0ec0*/  @!P2 IMAD R12, R24, c[0x0][0x1c0], RZ ;  /* 0x00007000180caa24 */ /* 0x000fe200078e02ff */
[----:B------:R-:W-:Y:S02]  /*0ed0*/  ISETP.GE.AND.EX P5, PT, R22, c[0x0][0x1cc], PT, P5 ;  /* 0x0000730016007a0c */ /* 0x000fe40003fa6350 */
[----:B------:R-:W-:Y:S02]  /*0ee0*/  ISETP.GT.U32.OR P4, PT, R47, 0x2ff, P4 ;  /* 0x000002ff2f00780c */ /* 0x000fe40002784470 */
[----:B------:R-:W-:Y:S01]  /*0ef0*/  @!P1 IADD3 R7, R21, R7, RZ ;  /* 0x0000000715079210 */ /* 0x000fe20007ffe0ff */
[----:B------:R-:W-:Y:S01]  /*0f00*/  @!P2 IMAD R21, R71, c[0x0][0x1c4], R12 ;  /* 0x000071004715aa24 */ /* 0x000fe200078e020c */
[----:B------:R-:W-:Y:S01]  /*0f10*/  HFMA2.MMA R6, -RZ, RZ, 0, 0 ;  /* 0x00000000ff067435 */ /* 0x000fe200000001ff */
[----:B------:R-:W-:Y:S02]  /*0f20*/  @!P2 MOV R12, R16 ;  /* 0x00000010000ca202 */ /* 0x000fe40000000f00 */
[----:B------:R-:W-:-:S02]  /*0f30*/  @!P2 MOV R13, R19 ;  /* 0x00000013000da202 */ /* 0x000fc40000000f00 */
[----:B------:R-:W-:Y:S02]  /*0f40*/  ISETP.GT.U32.OR P5, PT, R47, 0x2ff, P5 ;  /* 0x000002ff2f00780c */ /* 0x000fe40002fa4470 */
[C---:B------:R-:W-:Y:S01]  /*0f50*/  @!P1 LEA R14, P6, R20.reuse, c[0x0][0x170], 0x1 ;  /* 0x00005c00140e9a11 */ /* 0x040fe200078c08ff */
[----:B------:R-:W-:Y:S02]  /*0f60*/  @!P2 IMAD.WIDE.U32 R12, R71, c[0x0][0x1c0], R12 ;  /* 0x00007000470caa25 */ /* 0x000fe400078e000c */
[----:B------:R0:W2:Y:S01]  /*0f70*/  @!P3 LDG.E R6, [R10.64] ;  /* 0x0000000c0a06b981 */ /* 0x0000a2000c1e1900 */
[----:B------:R-:W-:Y:S02]  /*0f80*/  @!P1 LEA.HI.X R15, R20, c[0x0][0x174], R7, 0x1, P6 ;  /* 0x00005d00140f9a11 */ /* 0x000fe400030f0c07 */
[----:B------:R-:W-:Y:S01]  /*0f90*/  @!P2 IADD3 R7, R13, R21, RZ ;  /* 0x000000150d07a210 */ /* 0x000fe20007ffe0ff */
[----:B------:R-:W-:Y:S01]  /*0fa0*/  @!P4 IMAD R13, R23, c[0x0][0x1c0], RZ ;  /* 0x00007000170dca24 */ /* 0x000fe200078e02ff */
[----:B------:R-:W-:-:S02]  /*0fb0*/  @!P4 MOV R20, R16 ;  /* 0x000000100014c202 */ /* 0x000fc40000000f00 */
[-C--:B------:R-:W-:Y:S02]  /*0fc0*/  @!P4 MOV R21, R19.reuse ;  /* 0x000000130015c202 */ /* 0x080fe40000000f00 */
[----:B0-----:R-:W-:Y:S01]  /*0fd0*/  @!P2 LEA R10, P6, R12, c[0x0][0x170], 0x1 ;  /* 0x00005c000c0aaa11 */ /* 0x001fe200078c08ff */
[----:B------:R-:W-:Y:S01]  /*0fe0*/  @!P5 IMAD R24, R22, c[0x0][0x1c0], RZ ;  /* 0x000070001618da24 */ /* 0x000fe200078e02ff */
[----:B------:R-:W-:Y:S01]  /*0ff0*/  @!P5 MOV R22, R16 ;  /* 0x000000100016d202 */ /* 0x000fe20000000f00 */
[----:B------:R-:W-:Y:S01]  /*1000*/  @!P4 IMAD.WIDE.U32 R20, R70, c[0x0][0x1c0], R20 ;  /* 0x000070004614ca25 */ /* 0x000fe200078e0014 */
[----:B------:R-:W-:Y:S02]  /*1010*/  @!P2 LEA.HI.X R11, R12, c[0x0][0x174], R7, 0x1, P6 ;  /* 0x00005d000c0baa11 */ /* 0x000fe400030f0c07 */
[----:B------:R-:W-:Y:S01]  /*1020*/  @!P5 MOV R23, R19 ;  /* 0x000000130017d202 */ /* 0x000fe20000000f00 */
[----:B------:R-:W-:Y:S01]  /*1030*/  @!P4 IMAD R7, R70, c[0x0][0x1c4], R13 ;  /* 0x000071004607ca24 */ /* 0x000fe200078e020d */
[----:B------:R-:W-:Y:S01]  /*1040*/  @!P4 LEA R12, P6, R20, c[0x0][0x170], 0x1 ;  /* 0x00005c00140cca11 */ /* 0x000fe200078c08ff */
[----:B------:R-:W-:-:S02]  /*1050*/  @!P5 IMAD R24, R69, c[0x0][0x1c4], R24 ;  /* 0x000071004518da24 */ /* 0x000fc400078e0218 */
[----:B------:R-:W-:Y:S01]  /*1060*/  @!P5 IMAD.WIDE.U32 R22, R69, c[0x0][0x1c0], R22 ;  /* 0x000070004516da25 */ /* 0x000fe200078e0016 */
[----:B------:R-:W-:-:S04]  /*1070*/  @!P4 IADD3 R7, R21, R7, RZ ;  /* 0x000000071507c210 */ /* 0x000fc80007ffe0ff */
[----:B------:R-:W-:Y:S02]  /*1080*/  @!P4 LEA.HI.X R13, R20, c[0x0][0x174], R7, 0x1, P6 ;  /* 0x00005d00140dca11 */ /* 0x000fe400030f0c07 */
[----:B------:R-:W-:Y:S02]  /*1090*/  @!P5 IADD3 R7, R23, R24, RZ ;  /* 0x000000181707d210 */ /* 0x000fe40007ffe0ff */
[C---:B------:R-:W-:Y:S02]  /*10a0*/  @!P5 LEA R20, P6, R22.reuse, c[0x0][0x170], 0x1 ;  /* 0x00005c001614da11 */ /* 0x040fe400078c08ff */
[----:B------:R-:W-:Y:S02]  /*10b0*/  ISETP.GE.U32.AND P3, PT, R67, c[0x0][0x1c8], PT ;  /* 0x0000720043007a0c */ /* 0x000fe40003f66070 */
[----:B------:R-:W-:Y:S02]  /*10c0*/  SHF.R.S32.HI R25, RZ, 0x1f, R67 ;  /* 0x0000001fff197819 */ /* 0x000fe40000011443 */
[----:B------:R-:W-:Y:S01]  /*10d0*/  @!P5 LEA.HI.X R21, R22, c[0x0][0x174], R7, 0x1, P6 ;  /* 0x00005d001615da11 */ /* 0x000fe200030f0c07 */
[----:B------:R-:W-:Y:S01]  /*10e0*/  HFMA2.MMA R7, -RZ, RZ, 0, 0 ;  /* 0x00000000ff077435 */ /* 0x000fe200000001ff */
[----:B------:R-:W-:-:S04]  /*10f0*/  ISETP.GE.AND.EX P3, PT, R25, c[0x0][0x1cc], PT, P3 ;  /* 0x0000730019007a0c */ /* 0x000fc80003f66330 */
[----:B------:R-:W-:Y:S02]  /*1100*/  ISETP.GT.U32.OR P3, PT, R47, 0x2ff, P3 ;  /* 0x000002ff2f00780c */ /* 0x000fe40001f64470 */
[----:B------:R-:W-:-:S03]  /*1110*/  SHF.R.S32.HI R26, RZ, 0x1f, R66 ;  /* 0x0000001fff1a7819 */ /* 0x000fc60000011442 */
[----:B------:R0:W2:Y:S01]  /*1120*/  @!P1 LDG.E R7, [R14.64] ;  /* 0x0000000c0e079981 */ /* 0x0000a2000c1e1900 */
[----:B------:R-:W-:Y:S01]  /*1130*/  ISETP.GE.U32.AND P1, PT, R66, c[0x0][0x1c8], PT ;  /* 0x0000720042007a0c */ /* 0x000fe20003f26070 */
[----:B------:R-:W-:-:S03]  /*1140*/  CS2R R8, SRZ ;  /* 0x0000000000087805 */ /* 0x000fc6000001ff00 */
[----:B------:R-:W-:-:S03]  /*1150*/  ISETP.GE.AND.EX P1, PT, R26, c[0x0][0x1cc], PT, P1 ;  /* 0x000073001a007a0c */ /* 0x000fc60003f26310 */
[----:B------:R-:W-:Y:S01]  /*1160*/  @!P3 MOV R22, R16 ;  /* 0x000000100016b202 */ /* 0x000fe20000000f00 */
[----:B------:R-:W-:Y:S01]  /*1170*/  @!P3 IMAD R24, R25, c[0x0][0x1c0], RZ ;  /* 0x000070001918ba24 */ /* 0x000fe200078e02ff */
[----:B------:R-:W-:Y:S01]  /*1180*/  @!P3 MOV R23, R19 ;  /* 0x000000130017b202 */ /* 0x000fe20000000f00 */
[----:B------:R1:W2:Y:S01]  /*1190*/  @!P2 LDG.E R8, [R10.64] ;  /* 0x0000000c0a08a981 */ /* 0x0002a2000c1e1900 */
[----:B------:R-:W-:Y:S01]  /*11a0*/  ISETP.GT.U32.OR P1, PT, R47, 0x2ff, P1 ;  /* 0x000002ff2f00780c */ /* 0x000fe20000f24470 */
[----:B------:R-:W-:Y:S01]  /*11b0*/  @!P3 IMAD R24, R67, c[0x0][0x1c4], R24 ;  /* 0x000071004318ba24 */ /* 0x000fe200078e0218 */
[----:B------:R-:W-:Y:S01]  /*11c0*/  ISETP.GE.U32.AND P2, PT, R65, c[0x0][0x1c8], PT ;  /* 0x0000720041007a0c */ /* 0x000fe20003f46070 */
[----:B------:R-:W-:Y:S01]  /*11d0*/  @!P3 IMAD.WIDE.U32 R22, R67, c[0x0][0x1c0], R22 ;  /* 0x000070004316ba25 */ /* 0x000fe200078e0016 */
[----:B------:R-:W-:Y:S01]  /*11e0*/  SHF.R.S32.HI R25, RZ, 0x1f, R65 ;  /* 0x0000001fff197819 */ /* 0x000fe20000011441 */
[----:B------:R0:W2:Y:S03]  /*11f0*/  @!P4 LDG.E R9, [R12.64] ;  /* 0x0000000c0c09c981 */ /* 0x0000a6000c1e1900 */
[----:B------:R-:W-:Y:S01]  /*1200*/  ISETP.GE.AND.EX P2, PT, R25, c[0x0][0x1cc], PT, P2 ;  /* 0x0000730019007a0c */ /* 0x000fe20003f46320 */
[----:B-1----:R-:W-:Y:S01]  /*1210*/  CS2R R10, SRZ ;  /* 0x00000000000a7805 */ /* 0x002fe2000001ff00 */
[----:B------:R-:W-:-:S02]  /*1220*/  @!P3 IADD3 R24, R23, R24, RZ ;  /* 0x000000181718b210 */ /* 0x000fc40007ffe0ff */
[C---:B0-----:R-:W-:Y:S02]  /*1230*/  @!P3 LEA R14, P6, R22.reuse, c[0x0][0x170], 0x1 ;  /* 0x00005c00160eba11 */ /* 0x041fe400078c08ff */
[----:B------:R-:W-:Y:S01]  /*1240*/  ISETP.GT.U32.OR P2, PT, R47, 0x2ff, P2 ;  /* 0x000002ff2f00780c */ /* 0x000fe20001744470 */
[----:B------:R0:W2:Y:S01]  /*1250*/  @!P5 LDG.E R10, [R20.64] ;  /* 0x0000000c140ad981 */ /* 0x0000a2000c1e1900 */
[----:B------:R-:W-:Y:S01]  /*1260*/  @!P3 LEA.HI.X R15, R22, c[0x0][0x174], R24, 0x1, P6 ;  /* 0x00005d00160fba11 */ /* 0x000fe200030f0c18 */
[----:B------:R-:W-:Y:S01]  /*1270*/  @!P1 IMAD R23, R26, c[0x0][0x1c0], RZ ;  /* 0x000070001a179a24 */ /* 0x000fe200078e02ff */
[----:B------:R-:W-:Y:S02]  /*1280*/  ISETP.GE.U32.AND P5, PT, R64, c[0x0][0x1c8], PT ;  /* 0x0000720040007a0c */ /* 0x000fe40003fa6070 */
[----:B------:R-:W-:Y:S01]  /*1290*/  SHF.R.S32.HI R28, RZ, 0x1f, R64 ;  /* 0x0000001fff1c7819 */ /* 0x000fe20000011440 */
[----:B------:R1:W2:Y:S01]  /*12a0*/  @!P3 LDG.E R11, [R14.64] ;  /* 0x0000000c0e0bb981 */ /* 0x0002a2000c1e1900 */
[----:B------:R-:W-:-:S02]  /*12b0*/  @!P1 MOV R12, R16 ;  /* 0x00000010000c9202 */ /* 0x000fc40000000f00 */
[----:B------:R-:W-:Y:S01]  /*12c0*/  @!P1 MOV R13, R19 ;  /* 0x00000013000d9202 */ /* 0x000fe20000000f00 */
[----:B0-----:R-:W-:Y:S01]  /*12d0*/  @!P1 IMAD R20, R66, c[0x0][0x1c4], R23 ;  /* 0x0000710042149a24 */ /* 0x001fe200078e0217 */
[----:B------:R-:W-:Y:S02]  /*12e0*/  ISETP.GE.AND.EX P5, PT, R28, c[0x0][0x1cc], PT, P5 ;  /* 0x000073001c007a0c */ /* 0x000fe40003fa6350 */
[----:B------:R-:W-:Y:S01]  /*12f0*/  ISETP.GE.U32.AND P4, PT, R63, c[0x0][0x1c8], PT ;  /* 0x000072003f007a0c */ /* 0x000fe20003f86070 */
[----:B------:R-:W-:Y:S01]  /*1300*/  @!P1 IMAD.WIDE.U32 R12, R66, c[0x0][0x1c0], R12 ;  /* 0x00007000420c9a25 */ /* 0x000fe200078e000c */
[----:B------:R-:W-:Y:S02]  /*1310*/  ISETP.GE.U32.AND P3, PT, R61, c[0x0][0x1c8], PT ;  /* 0x000072003d007a0c */ /* 0x000fe40003f66070 */
[----:B------:R-:W-:Y:S02]  /*1320*/  SHF.R.S32.HI R27, RZ, 0x1f, R63 ;  /* 0x0000001fff1b7819 */ /* 0x000fe4000001143f */
[----:B------:R-:W-:-:S02]  /*1330*/  SHF.R.S32.HI R26, RZ, 0x1f, R61 ;  /* 0x0000001fff1a7819 */ /* 0x000fc4000001143d */
[----:B------:R-:W-:Y:S01]  /*1340*/  ISETP.GT.U32.OR P5, PT, R47, 0x2ff, P5 ;  /* 0x000002ff2f00780c */ /* 0x000fe20002fa4470 */
[----:B-1----:R-:W-:Y:S01]  /*1350*/  @!P2 IMAD R14, R25, c[0x0][0x1c0], RZ ;  /* 0x00007000190eaa24 */ /* 0x002fe200078e02ff */
[----:B------:R-:W-:Y:S02]  /*1360*/  @!P1 IADD3 R13, R13, R20, RZ ;  /* 0x000000140d0d9210 */ /* 0x000fe40007ffe0ff */
[----:B------:R-:W-:Y:S02]  /*1370*/  @!P1 LEA R22, P6, R12, c[0x0][0x170], 0x1 ;  /* 0x00005c000c169a11 */ /* 0x000fe400078c08ff */
[----:B------:R-:W-:Y:S02]  /*1380*/  ISETP.GE.AND.EX P4, PT, R27, c[0x0][0x1cc], PT, P4 ;  /* 0x000073001b007a0c */ /* 0x000fe40003f86340 */
[----:B------:R-:W-:Y:S02]  /*1390*/  ISETP.GE.AND.EX P3, PT, R26, c[0x0][0x1cc], PT, P3 ;  /* 0x000073001a007a0c */ /* 0x000fe40003f66330 */
[----:B------:R-:W-:-:S02]  /*13a0*/  @!P2 MOV R24, R16 ;  /* 0x000000100018a202 */ /* 0x000fc40000000f00 */
[----:B------:R-:W-:Y:S02]  /*13b0*/  @!P2 MOV R25, R19 ;  /* 0x000000130019a202 */ /* 0x000fe40000000f00 */
[----:B------:R-:W-:Y:S01]  /*13c0*/  @!P1 LEA.HI.X R23, R12, c[0x0][0x174], R13, 0x1, P6 ;  /* 0x00005d000c179a11 */ /* 0x000fe200030f0c0d */
[----:B------:R-:W-:Y:S01]  /*13d0*/  HFMA2.MMA R12, -RZ, RZ, 0, 0 ;  /* 0x00000000ff0c7435 */ /* 0x000fe200000001ff */
[C---:B------:R-:W-:Y:S02]  /*13e0*/  ISETP.GT.U32.OR P4, PT, R47.reuse, 0x2ff, P4 ;  /* 0x000002ff2f00780c */ /* 0x040fe40002784470 */
[----:B------:R-:W-:Y:S01]  /*13f0*/  ISETP.GT.U32.OR P3, PT, R47, 0x2ff, P3 ;  /* 0x000002ff2f00780c */ /* 0x000fe20001f64470 */
[C---:B------:R-:W-:Y:S02]  /*1400*/  @!P2 IMAD R13, R65.reuse, c[0x0][0x1c4], R14 ;  /* 0x00007100410daa24 */ /* 0x040fe400078e020e */
[----:B------:R-:W-:Y:S01]  /*1410*/  @!P2 IMAD.WIDE.U32 R24, R65, c[0x0][0x1c0], R24 ;  /* 0x000070004118aa25 */ /* 0x000fe200078e0018 */
[----:B------:R-:W-:-:S03]  /*1420*/  @!P5 MOV R20, R16 ;  /* 0x000000100014d202 */ /* 0x000fc60000000f00 */
[----:B------:R-:W-:Y:S01]  /*1430*/  @!P5 IMAD R15, R28, c[0x0][0x1c0], RZ ;  /* 0x000070001c0fda24 */ /* 0x000fe200078e02ff */
[----:B------:R-:W-:Y:S01]  /*1440*/  @!P2 IADD3 R13, R25, R13, RZ ;  /* 0x0000000d190da210 */ /* 0x000fe20007ffe0ff */
[----:B------:R0:W2:Y:S01]  /*1450*/  @!P1 LDG.E R12, [R22.64] ;  /* 0x0000000c160c9981 */ /* 0x0000a2000c1e1900 */
[----:B------:R-:W-:Y:S02]  /*1460*/  @!P2 LEA R14, P6, R24, c[0x0][0x170], 0x1 ;  /* 0x00005c00180eaa11 */ /* 0x000fe400078c08ff */
[----:B------:R-:W-:Y:S01]  /*1470*/  @!P5 MOV R21, R19 ;  /* 0x000000130015d202 */ /* 0x000fe20000000f00 */
[----:B------:R-:W-:Y:S01]  /*1480*/  @!P5 IMAD R25, R64, c[0x0][0x1c4], R15 ;  /* 0x000071004019da24 */ /* 0x000fe200078e020f */
[----:B------:R-:W-:Y:S01]  /*1490*/  @!P2 LEA.HI.X R15, R24, c[0x0][0x174], R13, 0x1, P6 ;  /* 0x00005d00180faa11 */ /* 0x000fe200030f0c0d */
[----:B------:R-:W-:Y:S01]  /*14a0*/  @!P4 IMAD R13, R27, c[0x0][0x1c0], RZ ;  /* 0x000070001b0dca24 */ /* 0x000fe200078e02ff */
[----:B------:R-:W-:Y:S01]  /*14b0*/  ISETP.GE.U32.AND P1, PT, R60, c[0x0][0x1c8], PT ;  /* 0x000072003c007a0c */ /* 0x000fe20003f26070 */
[----:B------:R-:W-:Y:S01]  /*14c0*/  @!P3 IMAD R28, R26, c[0x0][0x1c0], RZ ;  /* 0x000070001a1cba24 */ /* 0x000fe200078e02ff */
[----:B------:R-:W-:Y:S01]  /*14d0*/  SHF.R.S32.HI R29, RZ, 0x1f, R60 ;  /* 0x0000001fff1d7819 */ /* 0x000fe2000001143c */
[----:B------:R-:W-:Y:S01]  /*14e0*/  @!P5 IMAD.WIDE.U32 R20, R64, c[0x0][0x1c0], R20 ;  /* 0x000070004014da25 */ /* 0x000fe200078e0014 */
[----:B------:R-:W-:-:S02]  /*14f0*/  @!P4 MOV R26, R16 ;  /* 0x00000010001ac202 */ /* 0x000fc40000000f00 */
[----:B------:R-:W-:Y:S02]  /*1500*/  @!P4 MOV R27, R19 ;  /* 0x00000013001bc202 */ /* 0x000fe40000000f00 */
[----:B------:R-:W-:Y:S01]  /*1510*/  ISETP.GE.AND.EX P1, PT, R29, c[0x0][0x1cc], PT, P1 ;  /* 0x000073001d007a0c */ /* 0x000fe20003f26310 */
[----:B------:R-:W-:Y:S01]  /*1520*/  @!P4 IMAD R13, R63, c[0x0][0x1c4], R13 ;  /* 0x000071003f0dca24 */ /* 0x000fe200078e020d */
[----:B------:R-:W-:Y:S01]  /*1530*/  @!P5 IADD3 R25, R21, R25, RZ ;  /* 0x000000191519d210 */ /* 0x000fe20007ffe0ff */
[----:B------:R-:W-:Y:S01]  /*1540*/  @!P4 IMAD.WIDE.U32 R26, R63, c[0x0][0x1c0], R26 ;  /* 0x000070003f1aca25 */ /* 0x000fe200078e001a */
[----:B------:R-:W-:Y:S02]  /*1550*/  @!P5 LEA R24, P6, R20, c[0x0][0x170], 0x1 ;  /* 0x00005c001418da11 */ /* 0x000fe400078c08ff */
[----:B0-----:R-:W-:Y:S02]  /*1560*/  @!P3 MOV R22, R16 ;  /* 0x000000100016b202 */ /* 0x001fe40000000f00 */
[----:B------:R-:W-:-:S02]  /*1570*/  @!P3 MOV R23, R19 ;  /* 0x000000130017b202 */ /* 0x000fc40000000f00 */
[----:B------:R-:W-:Y:S01]  /*1580*/  ISETP.GT.U32.OR P1, PT, R47, 0x2ff, P1 ;  /* 0x000002ff2f00780c */ /* 0x000fe20000f24470 */
[C---:B------:R-:W-:Y:S01]  /*1590*/  @!P3 IMAD R28, R61.reuse, c[0x0][0x1c4], R28 ;  /* 0x000071003d1cba24 */ /* 0x040fe200078e021c */
[----:B------:R-:W-:Y:S01]  /*15a0*/  @!P5 LEA.HI.X R25, R20, c[0x0][0x174], R25, 0x1, P6 ;  /* 0x00005d001419da11 */ /* 0x000fe200030f0c19 */
[----:B------:R-:W-:Y:S01]  /*15b0*/  @!P3 IMAD.WIDE.U32 R22, R61, c[0x0][0x1c0], R22 ;  /* 0x000070003d16ba25 */ /* 0x000fe200078e0016 */
[----:B------:R-:W-:Y:S02]  /*15c0*/  @!P4 IADD3 R13, R27, R13, RZ ;  /* 0x0000000d1b0dc210 */ /* 0x000fe40007ffe0ff */
[C---:B------:R-:W-:Y:S02]  /*15d0*/  @!P4 LEA R20, P6, R26.reuse, c[0x0][0x170], 0x1 ;  /* 0x00005c001a14ca11 */ /* 0x040fe400078c08ff */
[----:B------:R-:W-:Y:S02]  /*15e0*/  @!P3 IADD3 R28, R23, R28, RZ ;  /* 0x0000001c171cb210 */ /* 0x000fe40007ffe0ff */
[----:B------:R-:W-:-:S02]  /*15f0*/  @!P4 LEA.HI.X R21, R26, c[0x0][0x174], R13, 0x1, P6 ;  /* 0x00005d001a15ca11 */ /* 0x000fc400030f0c0d */
        /* <DEDUP_REMOVED lines=12> */
[----:B------:R-:W-:-:S04]  /*16c0*/  @!P1 LEA R22, P6, R28, c[0x0][0x170], 0x1 ;  /* 0x00005c001c169a11 */ /* 0x000fc800078c08ff */
[----:B------:R-:W-:Y:S02]  /*16d0*/  @!P1 LEA.HI.X R23, R28, c[0x0][0x174], R15, 0x1, P6 ;  /* 0x00005d001c179a11 */ /* 0x000fe400030f0c0f */
[----:B------:R-:W-:Y:S01]  /*16e0*/  CS2R R14, SRZ ;  /* 0x00000000000e7805 */ /* 0x000fe2000001ff00 */
[----:B------:R-:W-:-:S05]  /*16f0*/  ISETP.GE.AND.EX P2, PT, R31, c[0x0][0x1cc], PT, P2 ;  /* 0x000073001f007a0c */ /* 0x000fca0003f46320 */
[----:B------:R0:W3:Y:S01]  /*1700*/  @!P5 LDG.E R14, [R24.64] ;  /* 0x0000000c180ed981 */ /* 0x0000e2000c1e1900 */
[----:B------:R-:W-:Y:S02]  /*1710*/  ISETP.GT.U32.OR P2, PT, R47, 0x2ff, P2 ;  /* 0x000002ff2f00780c */ /* 0x000fe40001744470 */
[----:B------:R-:W-:Y:S01]  /*1720*/  SHF.R.S32.HI R30, RZ, 0x1f, R58 ;  /* 0x0000001fff1e7819 */ /* 0x000fe2000001143a */
[----:B------:R1:W3:Y:S01]  /*1730*/  @!P4 LDG.E R15, [R20.64] ;  /* 0x0000000c140fc981 */ /* 0x0002e2000c1e1900 */
[----:B------:R-:W-:Y:S01]  /*1740*/  ISETP.GE.U32.AND P4, PT, R58, c[0x0][0x1c8], PT ;  /* 0x000072003a007a0c */ /* 0x000fe20003f86070 */
[----:B0-----:R-:W-:Y:S01]  /*1750*/  CS2R R24, SRZ ;  /* 0x0000000000187805 */ /* 0x001fe2000001ff00 */
[----:B------:R-:W-:Y:S02]  /*1760*/  ISETP.GE.U32.AND P5, PT, R57, c[0x0][0x1c8], PT ;  /* 0x0000720039007a0c */ /* 0x000fe40003fa6070 */
[----:B------:R-:W-:-:S03]  /*1770*/  SHF.R.S32.HI R34, RZ, 0x1f, R57 ;  /* 0x0000001fff227819 */ /* 0x000fc60000011439 */
[----:B------:R0:W5:Y:S01]  /*1780*/  @!P3 LDG.E R24, [R26.64] ;  /* 0x0000000c1a18b981 */ /* 0x000162000c1e1900 */
[----:B------:R-:W-:Y:S02]  /*1790*/  ISETP.GE.AND.EX P3, PT, R30, c[0x0][0x1cc], PT, P4 ;  /* 0x000073001e007a0c */ /* 0x000fe40003f66340 */
[----:B------:R-:W-:Y:S01]  /*17a0*/  ISETP.GE.AND.EX P5, PT, R34, c[0x0][0x1cc], PT, P5 ;  /* 0x0000730022007a0c */ /* 0x000fe20003fa6350 */
[----:B------:R4:W5:Y:S01]  /*17b0*/  @!P1 LDG.E R25, [R22.64] ;  /* 0x0000000c16199981 */ /* 0x000962000c1e1900 */
[----:B------:R-:W-:Y:S02]  /*17c0*/  ISETP.GT.U32.OR P3, PT, R47, 0x2ff, P3 ;  /* 0x000002ff2f00780c */ /* 0x000fe40001f64470 */
[----:B-1----:R-:W-:Y:S02]  /*17d0*/  @!P2 MOV R20, R16 ;  /* 0x000000100014a202 */ /* 0x002fe40000000f00 */
[----:B------:R-:W-:Y:S01]  /*17e0*/  @!P2 MOV R21, R19 ;  /* 0x000000130015a202 */ /* 0x000fe20000000f00 */
[----:B0-----:R-:W-:Y:S01]  /*17f0*/  @!P2 IMAD R26, R31, c[0x0][0x1c0], RZ ;  /* 0x000070001f1aaa24 */ /* 0x001fe200078e02ff */
[----:B------:R-:W-:-:S03]  /*1800*/  ISETP.GT.U32.OR P5, PT, R47, 0x2ff, P5 ;  /* 0x000002ff2f00780c */ /* 0x000fc60002fa4470 */
[C---:B------:R-:W-:Y:S02]  /*1810*/  @!P2 IMAD R26, R59.reuse, c[0x0][0x1c4], R26 ;  /* 0x000071003b1aaa24 */ /* 0x040fe400078e021a */
[----:B------:R-:W-:Y:S01]  /*1820*/  @!P2 IMAD.WIDE.U32 R20, R59, c[0x0][0x1c0], R20 ;  /* 0x000070003b14aa25 */ /* 0x000fe200078e0014 */
[----:B------:R-:W-:Y:S02]  /*1830*/  ISETP.GE.U32.AND P4, PT, R56, c[0x0][0x1c8], PT ;  /* 0x0000720038007a0c */ /* 0x000fe40003f86070 */
[----:B------:R-:W-:Y:S01]  /*1840*/  ISETP.GE.U32.AND P1, PT, R55, c[0x0][0x1c8], PT ;  /* 0x0000720037007a0c */ /* 0x000fe20003f26070 */
[----:B----4-:R-:W-:Y:S01]  /*1850*/  @!P3 IMAD R23, R30, c[0x0][0x1c0], RZ ;  /* 0x000070001e17ba24 */ /* 0x010fe200078e02ff */
[----:B------:R-:W-:Y:S02]  /*1860*/  SHF.R.S32.HI R33, RZ, 0x1f, R56 ;  /* 0x0000001fff217819 */ /* 0x000fe40000011438 */
[----:B------:R-:W-:Y:S02]  /*1870*/  SHF.R.S32.HI R32, RZ, 0x1f, R55 ;  /* 0x0000001fff207819 */ /* 0x000fe40000011437 */
[----:B------:R-:W-:-:S02]  /*1880*/  @!P2 IADD3 R26, R21, R26, RZ ;  /* 0x0000001a151aa210 */ /* 0x000fc40007ffe0ff */
[----:B------:R-:W-:Y:S02]  /*1890*/  @!P2 LEA R28, P6, R20, c[0x0][0x170], 0x1 ;  /* 0x00005c00141caa11 */ /* 0x000fe400078c08ff */
[-C--:B------:R-:W-:Y:S02]  /*18a0*/  @!P3 MOV R30, R16.reuse ;  /* 0x00000010001eb202 */ /* 0x080fe40000000f00 */
[----:B------:R-:W-:Y:S02]  /*18b0*/  @!P3 MOV R31, R19 ;  /* 0x00000013001fb202 */ /* 0x000fe40000000f00 */
[----:B------:R-:W-:Y:S02]  /*18c0*/  ISETP.GE.AND.EX P4, PT, R33, c[0x0][0x1cc], PT, P4 ;  /* 0x0000730021007a0c */ /* 0x000fe40003f86340 */
[----:B------:R-:W-:Y:S01]  /*18d0*/  ISETP.GE.AND.EX P1, PT, R32, c[0x0][0x1cc], PT, P1 ;  /* 0x0000730020007a0c */ /* 0x000fe20003f26310 */
[----:B------:R-:W-:Y:S01]  /*18e0*/  @!P3 IMAD R23, R58, c[0x0][0x1c4], R23 ;  /* 0x000071003a17ba24 */ /* 0x000fe200078e0217 */
[----:B------:R-:W-:Y:S01]  /*18f0*/  @!P2 LEA.HI.X R29, R20, c[0x0][0x174], R26, 0x1, P6 ;  /* 0x00005d00141daa11 */ /* 0x000fe200030f0c1a */
[----:B------:R-:W-:Y:S01]  /*1900*/  @!P3 IMAD.WIDE.U32 R30, R58, c[0x0][0x1c0], R30 ;  /* 0x000070003a1eba25 */ /* 0x000fe200078e001e */
[----:B------:R-:W-:-:S02]  /*1910*/  @!P5 MOV R20, R16 ;  /* 0x000000100014d202 */ /* 0x000fc40000000f00 */
[----:B------:R-:W-:Y:S01]  /*1920*/  @!P5 MOV R21, R19 ;  /* 0x000000130015d202 */ /* 0x000fe20000000f00 */
[----:B------:R-:W-:Y:S01]  /*1930*/  @!P5 IMAD R27, R34, c[0x0][0x1c0], RZ ;  /* 0x00007000221bda24 */ /* 0x000fe200078e02ff */
[C---:B------:R-:W-:Y:S02]  /*1940*/  ISETP.GT.U32.OR P4, PT, R47.reuse, 0x2ff, P4 ;  /* 0x000002ff2f00780c */ /* 0x040fe40002784470 */
[----:B------:R-:W-:Y:S01]  /*1950*/  ISETP.GT.U32.OR P1, PT, R47, 0x2ff, P1 ;  /* 0x000002ff2f00780c */ /* 0x000fe20000f24470 */
[----:B------:R-:W-:Y:S01]  /*1960*/  HFMA2.MMA R26, -RZ, RZ, 0, 0 ;  /* 0x00000000ff1a7435 */ /* 0x000fe200000001ff */
[----:B------:R-:W-:Y:S01]  /*1970*/  @!P3 IADD3 R23, R31, R23, RZ ;  /* 0x000000171f17b210 */ /* 0x000fe20007ffe0ff */
[C---:B------:R-:W-:Y:S01]  /*1980*/  @!P5 IMAD R27, R57.reuse, c[0x0][0x1c4], R27 ;  /* 0x00007100391bda24 */ /* 0x040fe200078e021b */
[----:B------:R-:W-:Y:S01]  /*1990*/  @!P3 LEA R22, P6, R30, c[0x0][0x170], 0x1 ;  /* 0x00005c001e16ba11 */ /* 0x000fe200078c08ff */
[----:B------:R-:W-:-:S03]  /*19a0*/  @!P5 IMAD.WIDE.U32 R20, R57, c[0x0][0x1c0], R20 ;  /* 0x000070003914da25 */ /* 0x000fc600078e0014 */
[----:B------:R-:W-:Y:S02]  /*19b0*/  @!P3 LEA.HI.X R23, R30, c[0x0][0x174], R23, 0x1, P6 ;  /* 0x00005d001e17ba11 */ /* 0x000fe400030f0c17 */
[----:B------:R-:W-:Y:S01]  /*19c0*/  @!P5 IADD3 R27, R21, R27, RZ ;  /* 0x0000001b151bd210 */ /* 0x000fe20007ffe0ff */
[----:B------:R0:W4:Y:S01]  /*19d0*/  @!P2 LDG.E R26, [R28.64] ;  /* 0x0000000c1c1aa981 */ /* 0x000122000c1e1900 */
[----:B------:R-:W-:Y:S01]  /*19e0*/  @!P5 LEA R30, P6, R20, c[0x0][0x170], 0x1 ;  /* 0x00005c00141eda11 */ /* 0x000fe200078c08ff */
[----:B------:R-:W-:Y:S01]  /*19f0*/  @!P4 IMAD R21, R33, c[0x0][0x1c0], RZ ;  /* 0x000070002115ca24 */ /* 0x000fe200078e02ff */
[----:B------:R-:W-:Y:S02]  /*1a00*/  ISETP.GE.U32.AND P2, PT, R54, c[0x0][0x1c8], PT ;  /* 0x0000720036007a0c */ /* 0x000fe40003f46070 */
[----:B------:R-:W-:Y:S01]  /*1a10*/  @!P5 LEA.HI.X R31, R20, c[0x0][0x174], R27, 0x1, P6 ;  /* 0x00005d00141fda11 */ /* 0x000fe200030f0c1b */
[----:B------:R-:W-:Y:S01]  /*1a20*/  @!P1 IMAD R27, R32, c[0x0][0x1c0], RZ ;  /* 0x00007000201b9a24 */ /* 0x000fe200078e02ff */
[----:B------:R-:W-:-:S02]  /*1a30*/  SHF.R.S32.HI R34, RZ, 0x1f, R54 ;  /* 0x0000001fff227819 */ /* 0x000fc40000011436 */
[-C--:B------:R-:W-:Y:S02]  /*1a40*/  @!P4 MOV R32, R16.reuse ;  /* 0x000000100020c202 */ /* 0x080fe40000000f00 */
[-C--:B------:R-:W-:Y:S01]  /*1a50*/  @!P4 MOV R33, R19.reuse ;  /* 0x000000130021c202 */ /* 0x080fe20000000f00 */
[----:B------:R-:W-:Y:S01]  /*1a60*/  @!P4 IMAD R20, R56, c[0x0][0x1c4], R21 ;  /* 0x000071003814ca24 */ /* 0x000fe200078e0215 */
[----:B------:R-:W-:Y:S02]  /*1a70*/  ISETP.GE.AND.EX P2, PT, R34, c[0x0][0x1cc], PT, P2 ;  /* 0x0000730022007a0c */ /* 0x000fe40003f46320 */
[----:B0-----:R-:W-:Y:S01]  /*1a80*/  @!P1 MOV R28, R16 ;  /* 0x00000010001c9202 */ /* 0x001fe20000000f00 */
[----:B------:R-:W-:Y:S01]  /*1a90*/  @!P4 IMAD.WIDE.U32 R32, R56, c[0x0][0x1c0], R32 ;  /* 0x000070003820ca25 */ /* 0x000fe200078e0020 */
[----:B------:R-:W-:Y:S02]  /*1aa0*/  @!P1 MOV R29, R19 ;  /* 0x00000013001d9202 */ /* 0x000fe40000000f00 */
[----:B------:R-:W-:Y:S01]  /*1ab0*/  ISETP.GT.U32.OR P2, PT, R47, 0x2ff, P2 ;  /* 0x000002ff2f00780c */ /* 0x000fe20001744470 */
[----:B------:R-:W-:Y:S01]  /*1ac0*/  @!P1 IMAD R27, R55, c[0x0][0x1c4], R27 ;  /* 0x00007100371b9a24 */ /* 0x000fe200078e021b */
[----:B------:R-:W-:Y:S01]  /*1ad0*/  @!P4 IADD3 R21, R33, R20, RZ ;  /* 0x000000142115c210 */ /* 0x000fe20007ffe0ff */
[----:B------:R-:W-:Y:S01]  /*1ae0*/  @!P1 IMAD.WIDE.U32 R28, R55, c[0x0][0x1c0], R28 ;  /* 0x00007000371c9a25 */ /* 0x000fe200078e001c */
[----:B------:R-:W-:-:S04]  /*1af0*/  @!P4 LEA R20, P6, R32, c[0x0][0x170], 0x1 ;  /* 0x00005c002014ca11 */ /* 0x000fc800078c08ff */
[----:B------:R-:W-:Y:S02]  /*1b00*/  @!P4 LEA.HI.X R21, R32, c[0x0][0x174], R21, 0x1, P6 ;  /* 0x00005d002015ca11 */ /* 0x000fe400030f0c15 */
[----:B------:R-:W-:Y:S02]  /*1b10*/  @!P1 IADD3 R27, R29, R27, RZ ;  /* 0x0000001b1d1b9210 */ /* 0x000fe40007ffe0ff */
[----:B------:R-:W-:Y:S01]  /*1b20*/  @!P1 LEA R32, P6, R28, c[0x0][0x170], 0x1 ;  /* 0x00005c001c209a11 */ /* 0x000fe200078c08ff */
[----:B------:R-:W-:Y:S01]  /*1b30*/  @!P2 IMAD R29, R34, c[0x0][0x1c0], RZ ;  /* 0x00007000221daa24 */ /* 0x000fe200078e02ff */
[----:B------:R-:W-:Y:S02]  /*1b40*/  @!P2 MOV R34, R16 ;  /* 0x000000100022a202 */ /* 0x000fe40000000f00 */
[----:B------:R-:W-:Y:S01]  /*1b50*/  @!P1 LEA.HI.X R33, R28, c[0x0][0x174], R27, 0x1, P6 ;  /* 0x00005d001c219a11 */ /* 0x000fe200030f0c1b */
[----:B------:R-:W-:Y:S01]  /*1b60*/  HFMA2.MMA R27, -RZ, RZ, 0, 0 ;  /* 0x00000000ff1b7435 */ /* 0x000fe200000001ff */
[----:B------:R-:W-:Y:S01]  /*1b70*/  @!P2 MOV R35, R19 ;  /* 0x000000130023a202 */ /* 0x000fe20000000f00 */
[----:B------:R-:W-:-:S04]  /*1b80*/  @!P2 IMAD R28, R54, c[0x0][0x1c4], R29 ;  /* 0x00007100361caa24 */ /* 0x000fc800078e021d */
[----:B------:R-:W-:-:S04]  /*1b90*/  @!P2 IMAD.WIDE.U32 R34, R54, c[0x0][0x1c0], R34 ;  /* 0x000070003622aa25 */ /* 0x000fc800078e0022 */
[----:B------:R0:W4:Y:S01]  /*1ba0*/  @!P3 LDG.E R27, [R22.64] ;  /* 0x0000000c161bb981 */ /* 0x000122000c1e1900 */
[----:B------:R-:W-:Y:S02]  /*1bb0*/  ISETP.GE.U32.AND P3, PT, R53, c[0x0][0x1c8], PT ;  /* 0x0000720035007a0c */ /* 0x000fe40003f66070 */
[----:B------:R-:W-:Y:S02]  /*1bc0*/  SHF.R.S32.HI R37, RZ, 0x1f, R53 ;  /* 0x0000001fff257819 */ /* 0x000fe40000011435 */
[----:B0-----:R-:W-:Y:S02]  /*1bd0*/  @!P2 IADD3 R23, R35, R28, RZ ;  /* 0x0000001c2317a210 */ /* 0x001fe40007ffe0ff */
[----:B------:R-:W-:Y:S01]  /*1be0*/  CS2R R28, SRZ ;  /* 0x00000000001c7805 */ /* 0x000fe2000001ff00 */
[----:B------:R-:W-:-:S05]  /*1bf0*/  ISETP.GE.AND.EX P3, PT, R37, c[0x0][0x1cc], PT, P3 ;  /* 0x0000730025007a0c */ /* 0x000fca0003f66330 */
[----:B------:R0:W4:Y:S01]  /*1c00*/  @!P5 LDG.E R28, [R30.64] ;  /* 0x0000000c1e1cd981 */ /* 0x000122000c1e1900 */
[----:B------:R-:W-:-:S03]  /*1c10*/  SHF.R.S32.HI R36, RZ, 0x1f, R52 ;  /* 0x0000001fff247819 */ /* 0x000fc60000011434 */
[----:B------:R1:W4:Y:S01]  /*1c20*/  @!P4 LDG.E R29, [R20.64] ;  /* 0x0000000c141dc981 */ /* 0x000322000c1e1900 */
[----:B------:R-:W-:Y:S01]  /*1c30*/  ISETP.GE.U32.AND P4, PT, R52, c[0x0][0x1c8], PT ;  /* 0x0000720034007a0c */ /* 0x000fe20003f86070 */
[----:B0-----:R-:W-:Y:S01]  /*1c40*/  CS2R R30, SRZ ;  /* 0x00000000001e7805 */ /* 0x001fe2000001ff00 */
[----:B------:R-:W-:Y:S02]  /*1c50*/  ISETP.GT.U32.OR P3, PT, R47, 0x2ff, P3 ;  /* 0x000002ff2f00780c */ /* 0x000fe40001f64470 */
[----:B------:R-:W-:-:S03]  /*1c60*/  @!P2 LEA R22, P6, R34, c[0x0][0x170], 0x1 ;  /* 0x00005c002216aa11 */ /* 0x000fc600078c08ff */
[----:B------:R0:W4:Y:S01]  /*1c70*/  @!P1 LDG.E R30, [R32.64] ;  /* 0x0000000c201e9981 */ /* 0x000122000c1e1900 */
[----:B------:R-:W-:Y:S02]  /*1c80*/  ISETP.GE.AND.EX P1, PT, R36, c[0x0][0x1cc], PT, P4 ;  /* 0x0000730024007a0c */ /* 0x000fe40003f26340 */
[----:B------:R-:W-:Y:S02]  /*1c90*/  ISETP.GE.U32.AND P5, PT, R51, c[0x0][0x1c8], PT ;  /* 0x0000720033007a0c */ /* 0x000fe40003fa6070 */
[----:B------:R-:W-:Y:S02]  /*1ca0*/  SHF.R.S32.HI R44, RZ, 0x1f, R51 ;  /* 0x0000001fff2c7819 */ /* 0x000fe40000011433 */
[----:B------:R-:W-:Y:S02]  /*1cb0*/  ISETP.GT.U32.OR P1, PT, R47, 0x2ff, P1 ;  /* 0x000002ff2f00780c */ /* 0x000fe40000f24470 */
[----:B------:R-:W-:Y:S02]  /*1cc0*/  @!P2 LEA.HI.X R23, R34, c[0x0][0x174], R23, 0x1, P6 ;  /* 0x00005d002217aa11 */ /* 0x000fe400030f0c17 */
[----:B------:R-:W-:Y:S01]  /*1cd0*/  ISETP.GE.AND.EX P4, PT, R44, c[0x0][0x1cc], PT, P5 ;  /* 0x000073002c007a0c */ /* 0x000fe20003f86350 */
[----:B0-----:R-:W-:Y:S01]  /*1ce0*/  @!P3 IMAD R32, R37, c[0x0][0x1c0], RZ ;  /* 0x000070002520ba24 */ /* 0x001fe200078e02ff */
[----:B-1----:R-:W-:Y:S01]  /*1cf0*/  @!P3 MOV R20, R16 ;  /* 0x000000100014b202 */ /* 0x002fe20000000f00 */
[----:B------:R0:W4:Y:S01]  /*1d00*/  @!P2 LDG.E R31, [R22.64] ;  /* 0x0000000c161fa981 */ /* 0x000122000c1e1900 */
[----:B------:R-:W-:-:S02]  /*1d10*/  @!P3 MOV R21, R19 ;  /* 0x000000130015b202 */ /* 0x000fc40000000f00 */
[----:B------:R-:W-:Y:S01]  /*1d20*/  ISETP.GT.U32.OR P2, PT, R47, 0x2ff, P4 ;  /* 0x000002ff2f00780c */ /* 0x000fe20002744470 */
[C---:B------:R-:W-:Y:S02]  /*1d30*/  @!P3 IMAD R32, R53.reuse, c[0x0][0x1c4], R32 ;  /* 0x000071003520ba24 */ /* 0x040fe400078e0220 */
[----:B------:R-:W-:Y:S01]  /*1d40*/  @!P3 IMAD.WIDE.U32 R20, R53, c[0x0][0x1c0], R20 ;  /* 0x000070003514ba25 */ /* 0x000fe200078e0014 */
[----:B------:R-:W-:-:S03]  /*1d50*/  @!P1 MOV R37, R19 ;  /* 0x0000001300259202 */ /* 0x000fc60000000f00 */
[----:B------:R-:W-:Y:S01]  /*1d60*/  @!P1 IMAD R33, R36, c[0x0][0x1c0], RZ ;  /* 0x0000700024219a24 */ /* 0x000fe200078e02ff */
[----:B------:R-:W-:Y:S02]  /*1d70*/  @!P1 MOV R36, R16 ;  /* 0x0000001000249202 */ /* 0x000fe40000000f00 */
[----:B------:R-:W-:Y:S02]  /*1d80*/  @!P3 IADD3 R32, R21, R32, RZ ;  /* 0x000000201520b210 */ /* 0x000fe40007ffe0ff */
[----:B0-----:R-:W-:Y:S01]  /*1d90*/  @!P3 LEA R22, P4, R20, c[0x0][0x170], 0x1 ;  /* 0x00005c001416ba11 */ /* 0x001fe200078808ff */
[----:B------:R-:W-:Y:S01]  /*1da0*/  @!P1 IMAD R33, R52, c[0x0][0x1c4], R33 ;  /* 0x0000710034219a24 */ /* 0x000fe200078e0221 */
[----:B------:R-:W-:Y:S01]  /*1db0*/  ISETP.GE.U32.AND P6, PT, R50, c[0x0][0x1c8], PT ;  /* 0x0000720032007a0c */ /* 0x000fe20003fc6070 */
[----:B------:R-:W-:Y:S01]  /*1dc0*/  @!P1 IMAD.WIDE.U32 R36, R52, c[0x0][0x1c0], R36 ;  /* 0x0000700034249a25 */ /* 0x000fe200078e0024 */
[----:B------:R-:W-:Y:S02]  /*1dd0*/  SHF.R.S32.HI R43, RZ, 0x1f, R50 ;  /* 0x0000001fff2b7819 */ /* 0x000fe40000011432 */
[----:B------:R-:W-:Y:S01]  /*1de0*/  @!P3 LEA.HI.X R23, R20, c[0x0][0x174], R32, 0x1, P4 ;  /* 0x00005d001417ba11 */ /* 0x000fe200020f0c20 */
[----:B------:R-:W-:Y:S01]  /*1df0*/  @!P2 IMAD R20, R44, c[0x0][0x1c0], RZ ;  /* 0x000070002c14aa24 */ /* 0x000fe200078e02ff */
[----:B------:R-:W-:-:S02]  /*1e00*/  ISETP.GE.AND.EX P4, PT, R43, c[0x0][0x1cc], PT, P6 ;  /* 0x000073002b007a0c */ /* 0x000fc40003f86360 */
[----:B------:R-:W-:Y:S01]  /*1e10*/  @!P1 IADD3 R33, R37, R33, RZ ;  /* 0x0000002125219210 */ /* 0x000fe20007ffe0ff */
[----:B------:R-:W-:Y:S01]  /*1e20*/  @!P2 IMAD R37, R51, c[0x0][0x1c4], R20 ;  /* 0x000071003325aa24 */ /* 0x000fe200078e0214 */
[----:B------:R-:W-:Y:S02]  /*1e30*/  ISETP.GE.U32.AND P5, PT, R49, c[0x0][0x1c8], PT ;  /* 0x0000720031007a0c */ /* 0x000fe40003fa6070 */
[----:B------:R-:W-:Y:S02]  /*1e40*/  SHF.R.S32.HI R42, RZ, 0x1f, R49 ;  /* 0x0000001fff2a7819 */ /* 0x000fe40000011431 */
[----:B------:R-:W-:Y:S02]  /*1e50*/  @!P2 MOV R20, R16 ;  /* 0x000000100014a202 */ /* 0x000fe40000000f00 */
[----:B------:R-:W-:Y:S01]  /*1e60*/  @!P2 MOV R21, R19 ;  /* 0x000000130015a202 */ /* 0x000fe20000000f00 */
[----:B------:R-:W-:Y:S01]  /*1e70*/  HFMA2.MMA R32, -RZ, RZ, 0, 0 ;  /* 0x00000000ff207435 */ /* 0x000fe200000001ff */
[----:B------:R-:W-:-:S02]  /*1e80*/  ISETP.GT.U32.OR P4, PT, R47, 0x2ff, P4 ;  /* 0x000002ff2f00780c */ /* 0x000fc40002784470 */
[----:B------:R-:W-:Y:S01]  /*1e90*/  ISETP.GE.AND.EX P5, PT, R42, c[0x0][0x1cc], PT, P5 ;  /* 0x000073002a007a0c */ /* 0x000fe20003fa6350 */
[----:B------:R-:W-:Y:S01]  /*1ea0*/  @!P2 IMAD.WIDE.U32 R20, R51, c[0x0][0x1c0], R20 ;  /* 0x000070003314aa25 */ /* 0x000fe200078e0014 */
[C---:B------:R-:W-:Y:S02]  /*1eb0*/  @!P1 LEA R34, P6, R36.reuse, c[0x0][0x170], 0x1 ;  /* 0x00005c0024229a11 */ /* 0x040fe400078c08ff */
[----:B------:R-:W-:Y:S02]  /*1ec0*/  ISETP.GT.U32.OR P5, PT, R47, 0x2ff, P5 ;  /* 0x000002ff2f00780c */ /* 0x000fe40002fa4470 */
[----:B------:R-:W-:Y:S01]  /*1ed0*/  @!P1 LEA.HI.X R35, R36, c[0x0][0x174], R33, 0x1, P6 ;  /* 0x00005d0024239a11 */ /* 0x000fe200030f0c21 */
[----:B------:R0:W4:Y:S01]  /*1ee0*/  @!P3 LDG.E R32, [R22.64] ;  /* 0x0000000c1620b981 */ /* 0x000122000c1e1900 */
[----:B------:R-:W-:Y:S02]  /*1ef0*/  @!P2 IADD3 R37, R21, R37, RZ ;  /* 0x000000251525a210 */ /* 0x000fe40007ffe0ff */
[----:B------:R-:W-:-:S02]  /*1f00*/  @!P2 LEA R36, P6, R20, c[0x0][0x170], 0x1 ;  /* 0x00005c001424aa11 */ /* 0x000fc400078c08ff */
[----:B------:R-:W-:Y:S02]  /*1f10*/  ISETP.GE.U32.AND P3, PT, R48, c[0x0][0x1c8], PT ;  /* 0x0000720030007a0c */ /* 0x000fe40003f66070 */
[----:B------:R-:W-:Y:S02]  /*1f20*/  SHF.R.S32.HI R45, RZ, 0x1f, R48 ;  /* 0x0000001fff2d7819 */ /* 0x000fe40000011430 */
[----:B------:R-:W-:Y:S01]  /*1f30*/  @!P2 LEA.HI.X R37, R20, c[0x0][0x174], R37, 0x1, P6 ;  /* 0x00005d001425aa11 */ /* 0x000fe200030f0c25 */
[----:B------:R-:W-:Y:S01]  /*1f40*/  @!P4 IMAD R33, R43, c[0x0][0x1c0], RZ ;  /* 0x000070002b21ca24 */ /* 0x000fe200078e02ff */
[-C--:B------:R-:W-:Y:S02]  /*1f50*/  @!P4 MOV R20, R16.reuse ;  /* 0x000000100014c202 */ /* 0x080fe40000000f00 */
[-C--:B------:R-:W-:Y:S02]  /*1f60*/  @!P4 MOV R21, R19.reuse ;  /* 0x000000130015c202 */ /* 0x080fe40000000f00 */
[----:B------:R-:W-:Y:S01]  /*1f70*/  ISETP.GE.AND.EX P3, PT, R45, c[0x0][0x1cc], PT, P3 ;  /* 0x000073002d007a0c */ /* 0x000fe20003f66330 */
[C---:B------:R-:W-:Y:S01]  /*1f80*/  @!P4 IMAD R33, R50.reuse, c[0x0][0x1c4], R33 ;  /* 0x000071003221ca24 */ /* 0x040fe200078e0221 */
[----:B0-----:R-:W-:Y:S01]  /*1f90*/  @!P5 MOV R22, R16 ;  /* 0x000000100016d202 */ /* 0x001fe20000000f00 */
[----:B------:R-:W-:Y:S01]  /*1fa0*/  @!P4 IMAD.WIDE.U32 R20, R50, c[0x0][0x1c0], R20 ;  /* 0x000070003214ca25 */ /* 0x000fe200078e0014 */
[----:B------:R-:W-:-:S02]  /*1fb0*/  @!P5 MOV R23, R19 ;  /* 0x000000130017d202 */ /* 0x000fc40000000f00 */
[----:B------:R-:W-:Y:S01]  /*1fc0*/  ISETP.GT.U32.OR P3, PT, R47, 0x2ff, P3 ;  /* 0x000002ff2f00780c */ /* 0x000fe20001f64470 */
[----:B------:R-:W-:Y:S01]  /*1fd0*/  @!P5 IMAD R44, R42, c[0x0][0x1c0], RZ ;  /* 0x000070002a2cda24 */ /* 0x000fe200078e02ff */
[----:B------:R-:W-:Y:S01]  /*1fe0*/  @!P4 IADD3 R33, R21, R33, RZ ;  /* 0x000000211521c210 */ /* 0x000fe20007ffe0ff */
[----:B------:R-:W-:Y:S01]  /*1ff0*/  @!P5 IMAD.WIDE.U32 R22, R49, c[0x0][0x1c0], R22 ;  /* 0x000070003116da25 */ /* 0x000fe200078e0016 */
[----:B------:R-:W-:-:S03]  /*2000*/  @!P4 LEA R42, P6, R20, c[0x0][0x170], 0x1 ;  /* 0x00005c00142aca11 */ /* 0x000fc600078c08ff */
[----:B------:R-:W-:Y:S01]  /*2010*/  @!P5 IMAD R44, R49, c[0x0][0x1c4], R44 ;  /* 0x00007100312cda24 */ /* 0x000fe200078e022c */
[----:B------:R-:W-:Y:S01]  /*2020*/  @!P4 LEA.HI.X R43, R20, c[0x0][0x174], R33, 0x1, P6 ;  /* 0x00005d00142bca11 */ /* 0x000fe200030f0c21 */
[----:B------:R-:W-:Y:S01]  /*2030*/  HFMA2.MMA R33, -RZ, RZ, 0, 0 ;  /* 0x00000000ff217435 */ /* 0x000fe200000001ff */
[----:B------:R-:W-:Y:S02]  /*2040*/  @!P5 LEA R20, P6, R22, c[0x0][0x170], 0x1 ;  /* 0x00005c001614da11 */ /* 0x000fe400078c08ff */
[----:B------:R-:W-:-:S04]  /*2050*/  @!P5 IADD3 R44, R23, R44, RZ ;  /* 0x0000002c172cd210 */ /* 0x000fc80007ffe0ff */
[----:B------:R-:W-:Y:S01]  /*2060*/  @!P5 LEA.HI.X R21, R22, c[0x0][0x174], R44, 0x1, P6 ;  /* 0x00005d001615da11 */ /* 0x000fe200030f0c2c */
[----:B------:R-:W-:Y:S01]  /*2070*/  @!P3 IMAD R22, R45, c[0x0][0x1c0], RZ ;  /* 0x000070002d16ba24 */ /* 0x000fe200078e02ff */
[----:B------:R-:W-:Y:S01]  /*2080*/  @!P3 MOV R44, R16 ;  /* 0x00000010002cb202 */ /* 0x000fe20000000f00 */
[----:B------:R0:W4:Y:S01]  /*2090*/  @!P1 LDG.E R33, [R34.64] ;  /* 0x0000000c22219981 */ /* 0x000122000c1e1900 */
[----:B------:R-:W-:Y:S01]  /*20a0*/  @!P3 MOV R45, R19 ;  /* 0x00000013002db202 */ /* 0x000fe20000000f00 */
[----:B------:R-:W-:-:S04]  /*20b0*/  @!P3 IMAD R22, R48, c[0x0][0x1c4], R22 ;  /* 0x000071003016ba24 */ /* 0x000fc800078e0216 */
[----:B------:R-:W-:Y:S01]  /*20c0*/  @!P3 IMAD.WIDE.U32 R44, R48, c[0x0][0x1c0], R44 ;  /* 0x00007000302cba25 */ /* 0x000fe200078e002c */
[----:B0-----:R-:W-:-:S04]  /*20d0*/  CS2R R34, SRZ ;  /* 0x0000000000227805 */ /* 0x001fc8000001ff00 */
[----:B------:R-:W-:Y:S02]  /*20e0*/  @!P3 IADD3 R23, R45, R22, RZ ;  /* 0x000000162d17b210 */ /* 0x000fe40007ffe0ff */
[C---:B------:R-:W-:Y:S01]  /*20f0*/  @!P3 LEA R22, P6, R44.reuse, c[0x0][0x170], 0x1 ;  /* 0x00005c002c16ba11 */ /* 0x040fe200078c08ff */
[----:B------:R0:W4:Y:S03]  /*2100*/  @!P2 LDG.E R34, [R36.64] ;  /* 0x0000000c2422a981 */ /* 0x000126000c1e1900 */
[----:B------:R-:W-:Y:S01]  /*2110*/  @!P3 LEA.HI.X R23, R44, c[0x0][0x174], R23, 0x1, P6 ;  /* 0x00005d002c17ba11 */ /* 0x000fe200030f0c17 */
[----:B------:R1:W4:Y:S01]  /*2120*/  @!P4 LDG.E R35, [R42.64] ;  /* 0x0000000c2a23c981 */ /* 0x000322000c1e1900 */
[----:B0-----:R-:W-:-:S06]  /*2130*/  CS2R R36, SRZ ;  /* 0x0000000000247805 */ /* 0x001fcc000001ff00 */
[----:B------:R0:W4:Y:S04]  /*2140*/  @!P5 LDG.E R36, [R20.64] ;  /* 0x0000000c1424d981 */ /* 0x000128000c1e1900 */
[----:B------:R1:W4:Y:S01]  /*2150*/  @!P3 LDG.E R37, [R22.64] ;  /* 0x0000000c1625b981 */ /* 0x000322000c1e1900 */
[--C-:B0-----:R-:W-:Y:S02]  /*2160*/  HADD2.F32 R20, -RZ, R41.reuse.H1_H1 ;  /* 0x30000029ff147230 */ /* 0x101fe40000004100 */
[----:B-1----:R-:W-:-:S03]  /*2170*/  HADD2.F32 R23, -RZ, R41.H0_H0 ;  /* 0x20000029ff177230 */ /* 0x002fc60000004100 */
[----:B------:R-:W-:Y:S01]  /*2180*/  FMUL.FTZ R42, R20, R20 ;  /* 0x00000014142a7220 */ /* 0x000fe20000410000 */
[--C-:B--2---:R-:W-:Y:S02]  /*2190*/  HADD2.F32 R21, -RZ, R39.reuse.H0_H0 ;  /* 0x20000027ff157230 */ /* 0x104fe40000004100 */
[----:B------:R-:W-:Y:S01]  /*21a0*/  HADD2.F32 R22, -RZ, R39.H1_H1 ;  /* 0x30000027ff167230 */ /* 0x000fe20000004100 */
[C---:B------:R-:W-:Y:S02]  /*21b0*/  FADD.FTZ R20, R23.reuse, R20 ;  /* 0x0000001417147221 */ /* 0x040fe40000010000 */
[----:B------:R-:W-:Y:S02]  /*21c0*/  FFMA.FTZ R42, R23, R23, R42 ;  /* 0x00000017172a7223 */ /* 0x000fe4000001002a */
[----:B------:R-:W-:Y:S02]  /*21d0*/  FADD.FTZ R23, R21, R22 ;  /* 0x0000001615177221 */ /* 0x000fe40000010000 */
[----:B------:R-:W-:-:S02]  /*21e0*/  FADD.FTZ R20, RZ, R20 ;  /* 0x00000014ff147221 */ /* 0x000fc40000010000 */
[----:B------:R-:W-:Y:S02]  /*21f0*/  FMUL.FTZ R22, R22, R22 ;  /* 0x0000001616167220 */ /* 0x000fe40000410000 */
[----:B------:R-:W-:Y:S01]  /*2200*/  FADD.FTZ R23, R20, R23 ;  /* 0x0000001714177221 */ /* 0x000fe20000010000 */
[--C-:B---3--:R-:W-:Y:S01]  /*2210*/  HADD2.F32 R20, -RZ, R40.reuse.H1_H1 ;  /* 0x30000028ff147230 */ /* 0x108fe20000004100 */
[----:B------:R-:W-:Y:S01]  /*2220*/  FFMA.FTZ R22, R21, R21, R22 ;  /* 0x0000001515167223 */ /* 0x000fe20000010016 */
[----:B------:R-:W-:Y:S01]  /*2230*/  HADD2.F32 R21, -RZ, R40.H0_H0 ;  /* 0x20000028ff157230 */ /* 0x000fe20000004100 */
[----:B------:R-:W-:-:S04]  /*2240*/  FADD.FTZ R42, RZ, R42 ;  /* 0x0000002aff2a7221 */ /* 0x000fc80000010000 */
[----:B------:R-:W-:Y:S02]  /*2250*/  FADD.FTZ R22, R42, R22 ;  /* 0x000000162a167221 */ /* 0x000fe40000010000 */
[----:B------:R-:W-:Y:S02]  /*2260*/  FMUL.FTZ R42, R20, R20 ;  /* 0x00000014142a7220 */ /* 0x000fe40000410000 */
[C---:B------:R-:W-:Y:S02]  /*2270*/  FADD.FTZ R20, R21.reuse, R20 ;  /* 0x0000001415147221 */ /* 0x040fe40000010000 */
[----:B------:R-:W-:Y:S02]  /*2280*/  FFMA.FTZ R42, R21, R21, R42 ;  /* 0x00000015152a7223 */ /* 0x000fe4000001002a */
[----:B------:R-:W-:Y:S01]  /*2290*/  FADD.FTZ R23, R23, R20 ;  /* 0x0000001417177221 */ /* 0x000fe20000010000 */
[--C-:B------:R-:W-:Y:S02]  /*22a0*/  HADD2.F32 R20, -RZ, R0.reuse.H1_H1 ;  /* 0x30000000ff147230 */ /* 0x100fe40000004100 */
[----:B------:R-:W-:Y:S01]  /*22b0*/  HADD2.F32 R21, -RZ, R0.H0_H0 ;  /* 0x20000000ff157230 */ /* 0x000fe20000004100 */
[----:B------:R-:W-:-:S02]  /*22c0*/  FADD.FTZ R22, R22, R42 ;  /* 0x0000002a16167221 */ /* 0x000fc40000010000 */
[----:B------:R-:W-:Y:S02]  /*22d0*/  FMUL.FTZ R42, R20, R20 ;  /* 0x00000014142a7220 */ /* 0x000fe40000410000 */
[C---:B------:R-:W-:Y:S02]  /*22e0*/  FADD.FTZ R20, R21.reuse, R20 ;  /* 0x0000001415147221 */ /* 0x040fe40000010000 */
[----:B------:R-:W-:Y:S02]  /*22f0*/  FFMA.FTZ R42, R21, R21, R42 ;  /* 0x00000015152a7223 */ /* 0x000fe4000001002a */
[----:B------:R-:W-:Y:S01]  /*2300*/  FADD.FTZ R23, R23, R20 ;  /* 0x0000001417177221 */ /* 0x000fe20000010000 */
[--C-:B-----5:R-:W-:Y:S02]  /*2310*/  HADD2.F32 R20, -RZ, R38.reuse.H1_H1 ;  /* 0x30000026ff147230 */ /* 0x120fe40000004100 */
[----:B------:R-:W-:Y:S01]  /*2320*/  HADD2.F32 R21, -RZ, R38.H0_H0 ;  /* 0x20000026ff157230 */ /* 0x000fe20000004100 */
[----:B------:R-:W-:-:S02]  /*2330*/  FADD.FTZ R22, R22, R42 ;  /* 0x0000002a16167221 */ /* 0x000fc40000010000 */
        /* <DEDUP_REMOVED lines=109> */
[--C-:B----4-:R-:W-:Y:S02]  /*2a10*/  HADD2.F32 R20, -RZ, R26.reuse.H1_H1 ;  /* 0x3000001aff147230 */ /* 0x110fe40000004100 */
        /* <DEDUP_REMOVED lines=76> */
[--C-:B------:R-:W-:Y:S01]  /*2ee0*/  HADD2.F32 R20, -RZ, R37.reuse.H1_H1 ;  /* 0x30000025ff147230 */ /* 0x100fe20000004100 */
[----:B------:R-:W-:Y:S01]  /*2ef0*/  FADD.FTZ R22, R22, R42 ;  /* 0x0000002a16167221 */ /* 0x000fe20000010000 */
[----:B------:R-:W-:Y:S01]  /*2f00*/  HADD2.F32 R21, -RZ, R37.H0_H0 ;  /* 0x20000025ff157230 */ /* 0x000fe20000004100 */
        /* <DEDUP_REMOVED lines=100> */
.L_x_3902:
[----:B------:R-:W-:Y:S05]  /*3550*/  BSYNC B0 ;  /* 0x0000000000007941 */ /* 0x000fea0003800000 */
.L_x_3901:
[----:B------:R-:W-:-:S04]  /*3560*/  MOV R44, c[0x0][0xc] ;  /* 0x00000300002c7a02 */ /* 0x000fc80000000f00 */
[----:B------:R-:W-:-:S13]  /*3570*/  ISETP.GE.U32.AND P1, PT, R44, 0x2, PT ;  /* 0x000000022c00780c */ /* 0x000fda0003f26070 */
[----:B------:R-:W-:Y:S05]  /*3580*/  @!P1 BRA `(.L_x_3903) ;  /* 0x00000b3000009947 */ /* 0x000fea0003800000 */
[----:B------:R-:W-:Y:S05]  /*3590*/  @P3 BRA `(.L_x_3904) ;  /* 0x0000023000003947 */ /* 0x000fea0003800000 */
[----:B------:R-:W1:Y:S01]  /*35a0*/  S2UR UR15, SR_CTAID.Y ;  /* 0x00000000000f79c3 */ /* 0x000e620000002600 */
        /* <DEDUP_REMOVED lines=10> */
[----:B-1----:R-:W-:Y:S02]  /*3650*/  UIMAD UR11, UR16, UR11, UR15 ;  /* 0x0000000b100b72a4 */ /* 0x002fe4000f8e020f */
        /* <DEDUP_REMOVED lines=8> */
[----:B-1----:R-:W-:Y:S02]  /*36e0*/  MOV R20, UR18 ;  /* 0x0000001200147c02 */ /* 0x002fe40008000f00 */
[----:B------:R-:W-:-:S05]  /*36f0*/  MOV R21, UR5 ;  /* 0x0000000500157c02 */ /* 0x000fca0008000f00 */
[----:B------:R-:W-:Y:S01]  /*3700*/  IMAD.WIDE.U32 R20, R21, R20, c[0x0][0x190] ;  /* 0x0000640015147625 */ /* 0x000fe200078e0014 */
[----:B------:R-:W-:Y:S06]  /*3710*/  MEMBAR.ALL.GPU ;  /* 0x0000000000007992 */ /* 0x000fec000000a000 */
[----:B------:R-:W-:Y:S01]  /*3720*/  PLOP3.LUT P1, PT, PT, PT, UP0, 0x80, 0x0 ;  /* 0x000000000000781c */ /* 0x000fe20003f2f008 */
[----:B------:R-:W-:-:S00]  /*3730*/  ERRBAR ;  /* 0x00000000000079ab */ /* 0x000fc00000000000 */
[----:B------:R1:W-:Y:S02]  /*3740*/  RED.E.ADD.S32.STRONG.GPU [R20.64], R22 ;  /* 0x000000161400798e */ /* 0x0003e4000c10e38c */
[----:B-1----:R-:W-:-:S04]  /*3750*/  SEL R22, RZ, c[0x0][0xc], P1 ;  /* 0x00000300ff167a07 */ /* 0x002fc80000800000 */
[----:B------:R-:W-:-:S13]  /*3760*/  ISETP.NE.AND P1, PT, R22, -0x1, PT ;  /* 0xffffffff1600780c */ /* 0x000fda0003f25270 */
[----:B------:R-:W-:Y:S05]  /*3770*/  @!P1 BRA `(.L_x_3904) ;  /* 0x0000005000009947 */ /* 0x000fea0003800000 */
.L_x_3905:
[----:B------:R-:W2:Y:S01]  /*3780*/  LDG.E.STRONG.GPU R23, [R20.64] ;  /* 0x0000000c14177981 */ /* 0x000ea2000c1ef900 */
[----:B------:R-:W-:Y:S01]  /*3790*/  YIELD ;  /* 0x0000000000007946 */ /* 0x000fe20003800000 */
[----:B--2---:R-:W-:Y:S01]  /*37a0*/  ISETP.NE.AND P1, PT, R23, R22, PT ;  /* 0x000000161700720c */ /* 0x004fe20003f25270 */
[----:B------:R-:W-:-:S12]  /*37b0*/  CCTL.IVALL ;  /* 0x00000000ff00798f */ /* 0x000fd80002000000 */
[----:B------:R-:W-:Y:S05]  /*37c0*/  @P1 BRA `(.L_x_3905) ;  /* 0xffffffb000001947 */ /* 0x000fea000383ffff */
.L_x_3904:
        /* <DEDUP_REMOVED lines=11> */
.L_x_3907:
[----:B------:R-:W-:Y:S02]  /*3880*/  MOV R20, UR5 ;  /* 0x0000000500147c02 */ /* 0x000fe40008000f00 */
[----:B------:R-:W-:Y:S02]  /*3890*/  MOV R23, UR5 ;  /* 0x0000000500177c02 */ /* 0x000fe40008000f00 */
[----:B------:R-:W-:Y:S02]  /*38a0*/  ISETP.EQ.OR P1, PT, R20, UR16, P3 ;  /* 0x0000001014007c0c */ /* 0x000fe40009f22670 */
[----:B------:R-:W-:-:S11]  /*38b0*/  MOV R20, UR4 ;  /* 0x0000000400147c02 */ /* 0x000fd60008000f00 */
        /* <DEDUP_REMOVED lines=8> */
[----:B------:R-:W-:-:S05]  /*3940*/  @!P1 IMAD.WIDE.U32 R20, R22, 0x8, R20 ;  /* 0x0000000816149825 */ /* 0x000fca00078e0014 */
[----:B------:R1:W2:Y:S01]  /*3950*/  @!P1 LDG.E.64 R22, [R20.64] ;  /* 0x0000000c14169981 */ /* 0x0002a2000c1e1b00 */
[----:B------:R-:W-:-:S06]  /*3960*/  UIADD3 UR6, UR5, 0x1, URZ ;  /* 0x0000000105067890 */ /* 0x000fcc000fffe03f */
[----:B-1----:R-:W-:Y:S02]  /*3970*/  MOV R20, UR6 ;  /* 0x0000000600147c02 */ /* 0x002fe40008000f00 */
[----:B------:R-:W-:Y:S02]  /*3980*/  MOV R21, UR4 ;  /* 0x0000000400157c02 */ /* 0x000fe40008000f00 */
[----:B------:R-:W-:-:S13]  /*3990*/  ISETP.EQ.OR P2, PT, R20, UR16, P3 ;  /* 0x0000001014007c0c */ /* 0x000fda0009f42670 */
[----:B------:R-:W1:Y:S01]  /*39a0*/  @!P2 S2R R20, SR_CTAID.Y ;  /* 0x000000000014a919 */ /* 0x000e620000002600 */
[----:B------:R-:W-:-:S05]  /*39b0*/  @!P2 LOP3.LUT R21, R21, 0x1, RZ, 0xc0, !PT ;  /* 0x000000011515a812 */ /* 0x000fca00078ec0ff */
[----:B------:R-:W-:-:S04]  /*39c0*/  @!P2 IMAD R21, R21, c[0x0][0x10], RZ ;  /* 0x000004001515aa24 */ /* 0x000fc800078e02ff */
[----:B------:R-:W-:-:S05]  /*39d0*/  @!P2 IMAD R21, R21, c[0x0][0xc], RZ ;  /* 0x000003001515aa24 */ /* 0x000fca00078e02ff */
[----:B------:R-:W-:Y:S01]  /*39e0*/  @!P2 SHF.L.U32 R21, R21, 0x1, RZ ;  /* 0x000000011515a819 */ /* 0x000fe200000006ff */
[----:B0-2---:R-:W-:Y:S01]  /*39f0*/  @!P1 FADD.FTZ R42, R42, R22 ;  /* 0x000000162a2a9221 */ /* 0x005fe20000010000 */
[----:B------:R-:W-:-:S05]  /*3a00*/  MOV R22, UR6 ;  /* 0x0000000600167c02 */ /* 0x000fca0008000f00 */
[----:B-1----:R-:W-:Y:S01]  /*3a10*/  @!P2 IMAD R22, R22, c[0x0][0x10], R20 ;  /* 0x000004001616aa24 */ /* 0x002fe200078e0214 */
        /* <DEDUP_REMOVED lines=45> */
.L_x_3906:
        /* <DEDUP_REMOVED lines=18> */
[----:B-1----:R-:W-:-:S04]  /*3e10*/  UIMAD UR10, UR5, UR18, UR10 ;  /* 0x00000012050a72a4 */ /* 0x002fc8000f8e020a */
[----:B------:R-:W-:-:S06]  /*3e20*/  UIMAD.WIDE.U32 UR6, UR10, 0x8, UR6 ;  /* 0x000000080a0678a5 */ /* 0x000fcc000f8e0006 */
[----:B------:R-:W-:Y:S02]  /*3e30*/  MOV R20, UR6 ;  /* 0x0000000600147c02 */ /* 0x000fe40008000f00 */
[----:B------:R-:W-:-:S06]  /*3e40*/  MOV R21, UR7 ;  /* 0x0000000700157c02 */ /* 0x000fcc0008000f00 */
[----:B------:R-:W2:Y:S02]  /*3e50*/  LDG.E.64 R20, [R20.64] ;  /* 0x0000000c14147981 */ /* 0x000ea4000c1e1b00 */
[----:B0-2---:R-:W-:Y:S02]  /*3e60*/  FADD.FTZ R42, R42, R20 ;  /* 0x000000142a2a7221 */ /* 0x005fe40000010000 */
[----:B------:R-:W-:Y:S02]  /*3e70*/  FADD.FTZ R43, R43, R21 ;  /* 0x000000152b2b7221 */ /* 0x000fe40000010000 */
.L_x_3909:
[----:B------:R-:W-:Y:S05]  /*3e80*/  BSYNC B0 ;  /* 0x0000000000007941 */ /* 0x000fea0003800000 */
.L_x_3908:
[----:B------:R-:W-:Y:S05]  /*3e90*/  @!P2 BRA `(.L_x_3903) ;  /* 0x000002200000a947 */ /* 0x000fea0003800000 */
[----:B------:R-:W-:-:S06]  /*3ea0*/  UIADD3 UR6, UR5, 0x1, URZ ;  /* 0x0000000105067890 */ /* 0x000fcc000fffe03f */
[----:B------:R-:W-:-:S04]  /*3eb0*/  MOV R20, UR6 ;  /* 0x0000000600147c02 */ /* 0x000fc80008000f00 */
[----:B------:R-:W-:-:S13]  /*3ec0*/  ISETP.EQ.OR P2, PT, R20, UR16, P3 ;  /* 0x0000001014007c0c */ /* 0x000fda0009f42670 */
[----:B------:R-:W1:Y:S01]  /*3ed0*/  @!P2 S2R R23, SR_CTAID.Y ;  /* 0x000000000017a919 */ /* 0x000e620000002600 */
[----:B------:R-:W-:Y:S01]  /*3ee0*/  @!P2 MOV R21, 0x4 ;  /* 0x000000040015a802 */ /* 0x000fe20000000f00 */
[----:B-1----:R-:W-:Y:S01]  /*3ef0*/  @!P2 IMAD R23, R20, c[0x0][0x10], R23 ;  /* 0x000004001417aa24 */ /* 0x002fe200078e0217 */
        /* <DEDUP_REMOVED lines=9> */
[----:B0-2---:R-:W-:-:S05]  /*3f90*/  @!P2 FADD.FTZ R42, R42, R20 ;  /* 0x000000142a2aa221 */ /* 0x005fca0000010000 */
        /* <DEDUP_REMOVED lines=18> */
.L_x_3903:
        /* <DEDUP_REMOVED lines=8> */
[----:B01----:R-:W-:Y:S02]  /*4140*/  @!P1 FMUL.FTZ R43, R43, c[0x0][0x1f4] ;  /* 0x00007d002b2b9a20 */ /* 0x003fe40000410000 */
        /* <DEDUP_REMOVED lines=21> */
[--C-:B------:R-:W-:Y:S01]  /*42a0*/  HADD2.F32 R42, -RZ, R41.reuse.H0_H0 ;  /* 0x20000029ff2a7230 */ /* 0x100fe20000004100 */
[----:B------:R-:W-:Y:S01]  /*42b0*/  UMOV UR6, 0x3f800000 ;  /* 0x3f80000000067882 */ /* 0x000fe20000000000 */
[----:B------:R-:W-:Y:S01]  /*42c0*/  HADD2.F32 R41, -RZ, R41.H1_H1 ;  /* 0x30000029ff297230 */ /* 0x000fe20000004100 */
        /* <DEDUP_REMOVED lines=18> */
.L_x_3910:
[----:B------:R-:W-:Y:S01]  /*43f0*/  BSSY B0, `(.L_x_3911) ;  /* 0x000000d000007945 */ /* 0x000fe20003800000 */
[----:B------:R-:W-:Y:S05]  /*4400*/  @!P0 BRA `(.L_x_3912) ;  /* 0x000000b000008947 */ /* 0x000fea0003800000 */
[----:B------:R-:W-:Y:S02]  /*4410*/  SHF.R.S32.HI R43, RZ, 0x1f, R2 ;  /* 0x0000001fff2b7819 */ /* 0x000fe40000011402 */
[----:B------:R-:W-:Y:S02]  /*4420*/  F2FP.PACK_AB R41, R41, R42 ;  /* 0x0000002a2929723e */ /* 0x000fe400000000ff */
        /* <DEDUP_REMOVED lines=9> */
.L_x_3912:
[----:B------:R-:W-:Y:S05]  /*44c0*/  BSYNC B0 ;  /* 0x0000000000007941 */ /* 0x000fea0003800000 */
.L_x_3911:
[--C-:B0-----:R-:W-:Y:S01]  /*44d0*/  HADD2.F32 R41, -RZ, R39.reuse.H0_H0 ;  /* 0x20000027ff297230 */ /* 0x101fe20000004100 */
[----:B------:R-:W-:Y:S01]  /*44e0*/  IADD3 R44, R2, 0x10, RZ ;  /* 0x00000010022c7810 */ /* 0x000fe20007ffe0ff */
[----:B------:R-:W-:-:S03]  /*44f0*/  HADD2.F32 R39, -RZ, R39.H1_H1 ;  /* 0x30000027ff277230 */ /* 0x000fc60000004100 */
[----:B------:R-:W-:Y:S01]  /*4500*/  ISETP.GE.U32.AND P1, PT, R44, c[0x0][0x1c8], PT ;  /* 0x000072002c007a0c */ /* 0x000fe20003f26070 */
[----:B------:R-:W-:Y:S02]  /*4510*/  FADD.FTZ R41, R41, -UR5 ;  /* 0x8000000529297e21 */ /* 0x000fe40008010000 */
[----:B------:R-:W-:Y:S01]  /*4520*/  FADD.FTZ R39, R39, -UR5 ;  /* 0x8000000527277e21 */ /* 0x000fe20008010000 */
[----:B------:R-:W-:Y:S01]  /*4530*/  ISETP.GE.AND.EX P1, PT, R62, c[0x0][0x1cc], PT, P1 ;  /* 0x000073003e007a0c */ /* 0x000fe20003f26310 */
[----:B------:R-:W-:Y:S02]  /*4540*/  FMUL.FTZ R41, R41, UR6 ;  /* 0x0000000629297c20 */ /* 0x000fe40008410000 */
[----:B------:R-:W-:Y:S01]  /*4550*/  FMUL.FTZ R39, R39, UR6 ;  /* 0x0000000627277c20 */ /* 0x000fe20008410000 */
[----:B------:R-:W-:Y:S01]  /*4560*/  ISETP.GT.U32.OR P1, PT, R47, 0x2ff, P1 ;  /* 0x000002ff2f00780c */ /* 0x000fe20000f24470 */
[----:B------:R-:W-:Y:S02]  /*4570*/  FFMA.FTZ R41, R20, R41, R22 ;  /* 0x0000002914297223 */ /* 0x000fe40000010016 */
        /* <DEDUP_REMOVED lines=12> */
.L_x_3913:
        /* <DEDUP_REMOVED lines=12> */
.L_x_3915:
[----:B------:R-:W-:Y:S05]  /*4700*/  BSYNC B0 ;  /* 0x0000000000007941 */ /* 0x000fea0003800000 */
.L_x_3914:
        /* <DEDUP_REMOVED lines=23> */
.L_x_3916:
[----:B------:R-:W-:Y:S01]  /*4880*/  BSSY B0, `(.L_x_3917) ;  /* 0x000000c000007945 */ /* 0x000fe20003800000 */
[----:B------:R-:W-:Y:S05]  /*4890*/  @P1 BRA `(.L_x_3918) ;  /* 0x000000a000001947 */ /* 0x000fea0003800000 */
        /* <DEDUP_REMOVED lines=10> */
.L_x_3918:
[----:B------:R-:W-:Y:S05]  /*4940*/  BSYNC B0 ;  /* 0x0000000000007941 */ /* 0x000fea0003800000 */
.L_x_3917:
[--C-:B0-----:R-:W-:Y:S01]  /*4950*/  HADD2.F32 R39, -RZ, R0.reuse.H0_H0 ;  /* 0x20000000ff277230 */ /* 0x101fe20000004100 */
[C---:B------:R-:W-:Y:S01]  /*4960*/  IADD3 R42, R2.reuse, 0x30, RZ ;  /* 0x00000030022a7810 */ /* 0x040fe20007ffe0ff */
[----:B------:R-:W-:Y:S01]  /*4970*/  HADD2.F32 R0, -RZ, R0.H1_H1 ;  /* 0x30000000ff007230 */ /* 0x000fe20000004100 */
[----:B------:R-:W-:Y:S02]  /*4980*/  IADD3 R41, R2, 0x30, RZ ;  /* 0x0000003002297810 */ /* 0x000fe40007ffe0ff */
[----:B------:R-:W-:Y:S01]  /*4990*/  ISETP.GE.U32.AND P1, PT, R42, c[0x0][0x1c8], PT ;  /* 0x000072002a007a0c */ /* 0x000fe20003f26070 */
[----:B------:R-:W-:Y:S01]  /*49a0*/  FADD.FTZ R39, R39, -UR5 ;  /* 0x8000000527277e21 */ /* 0x000fe20008010000 */
[----:B------:R-:W-:Y:S01]  /*49b0*/  SHF.R.S32.HI R41, RZ, 0x1f, R41 ;  /* 0x0000001fff297819 */ /* 0x000fe20000011429 */
[----:B------:R-:W-:Y:S02]  /*49c0*/  FADD.FTZ R0, R0, -UR5 ;  /* 0x8000000500007e21 */ /* 0x000fe40008010000 */
[----:B------:R-:W-:Y:S01]  /*49d0*/  FMUL.FTZ R39, R39, UR6 ;  /* 0x0000000627277c20 */ /* 0x000fe20008410000 */
[----:B------:R-:W-:Y:S01]  /*49e0*/  ISETP.GE.AND.EX P1, PT, R41, c[0x0][0x1cc], PT, P1 ;  /* 0x0000730029007a0c */ /* 0x000fe20003f26310 */
[----:B------:R-:W-:-:S02]  /*49f0*/  FMUL.FTZ R0, R0, UR6 ;  /* 0x0000000600007c20 */ /* 0x000fc40008410000 */
[----:B------:R-:W-:Y:S01]  /*4a00*/  FFMA.FTZ R39, R20, R39, R22 ;  /* 0x0000002714277223 */ /* 0x000fe20000010016 */
[----:B------:R-:W-:Y:S01]  /*4a10*/  ISETP.GT.U32.OR P1, PT, R47, 0x2ff, P1 ;  /* 0x000002ff2f00780c */ /* 0x000fe20000f24470 */
[----:B------:R-:W-:Y:S01]  /*4a20*/  FFMA.FTZ R0, R21, R0, R23 ;  /* 0x0000000015007223 */ /* 0x000fe20000010017 */
[----:B------:R-:W-:Y:S10]  /*4a30*/  @!P5 BRA `(.L_x_3919) ;  /* 0x000000a00000d947 */ /* 0x000ff40003800000 */
        /* <DEDUP_REMOVED lines=10> */
.L_x_3919:
[----:B------:R-:W-:Y:S01]  /*4ae0*/  BSSY B0, `(.L_x_3920) ;  /* 0x000000c000007945 */ /* 0x000fe20003800000 */
[----:B------:R-:W-:Y:S05]  /*4af0*/  @P1 BRA `(.L_x_3921) ;  /* 0x000000a000001947 */ /* 0x000fea0003800000 */
[----:B------:R-:W-:Y:S01]  /*4b00*/  IMAD R40, R41, c[0x0][0x1c0], RZ ;  /* 0x0000700029287a24 */ /* 0x000fe200078e02ff */
[----:B------:R-:W-:Y:S02]  /*4b10*/  F2FP.PACK_AB R0, R0, R39 ;  /* 0x000000270000723e */ /* 0x000fe400000000ff */
        /* <DEDUP_REMOVED lines=8> */
.L_x_3921:
[----:B------:R-:W-:Y:S05]  /*4ba0*/  BSYNC B0 ;  /* 0x0000000000007941 */ /* 0x000fea0003800000 */
.L_x_3920:
[--C-:B0-----:R-:W-:Y:S01]  /*4bb0*/  HADD2.F32 R0, -RZ, R38.reuse.H0_H0 ;  /* 0x20000026ff007230 */ /* 0x101fe20000004100 */
[----:B------:R-:W-:Y:S01]  /*4bc0*/  SHF.R.S32.HI R40, RZ, 0x1f, R77 ;  /* 0x0000001fff287819 */ /* 0x000fe2000001144d */
[----:B------:R-:W-:Y:S01]  /*4bd0*/  HADD2.F32 R38, -RZ, R38.H1_H1 ;  /* 0x30000026ff267230 */ /* 0x000fe20000004100 */
[----:B------:R-:W-:Y:S02]  /*4be0*/  ISETP.GE.U32.AND P1, PT, R77, c[0x0][0x1c8], PT ;  /* 0x000072004d007a0c */ /* 0x000fe40003f26070 */
[----:B------:R-:W-:Y:S02]  /*4bf0*/  FADD.FTZ R0, R0, -UR5 ;  /* 0x8000000500007e21 */ /* 0x000fe40008010000 */
[----:B------:R-:W-:Y:S01]  /*4c00*/  FADD.FTZ R38, R38, -UR5 ;  /* 0x8000000526267e21 */ /* 0x000fe20008010000 */
[----:B------:R-:W-:Y:S01]  /*4c10*/  ISETP.GE.AND.EX P1, PT, R40, c[0x0][0x1cc], PT, P1 ;  /* 0x0000730028007a0c */ /* 0x000fe20003f26310 */
[----:B------:R-:W-:Y:S02]  /*4c20*/  FMUL.FTZ R0, R0, UR6 ;  /* 0x0000000600007c20 */ /* 0x000fe40008410000 */
[----:B------:R-:W-:Y:S01]  /*4c30*/  FMUL.FTZ R38, R38, UR6 ;  /* 0x0000000626267c20 */ /* 0x000fe20008410000 */
[----:B------:R-:W-:Y:S01]  /*4c40*/  ISETP.GT.U32.OR P1, PT, R47, 0x2ff, P1 ;  /* 0x000002ff2f00780c */ /* 0x000fe20000f24470 */
[----:B------:R-:W-:-:S02]  /*4c50*/  FFMA.FTZ R0, R20, R0, R22 ;  /* 0x0000000014007223 */ /* 0x000fc40000010016 */
        /* <DEDUP_REMOVED lines=12> */
.L_x_3922:
        /* <DEDUP_REMOVED lines=12> */
.L_x_3924:
[----:B------:R-:W-:Y:S05]  /*4de0*/  BSYNC B0 ;  /* 0x0000000000007941 */ /* 0x000fea0003800000 */
.L_x_3923:
[--C-:B------:R-:W-:Y:S01]  /*4df0*/  HADD2.F32 R38, -RZ, R3.reuse.H0_H0 ;  /* 0x20000003ff267230 */ /* 0x100fe20000004100 */
[----:B------:R-:W-:Y:S01]  /*4e00*/  ISETP.GE.U32.AND P1, PT, R76, c[0x0][0x1c8], PT ;  /* 0x000072004c007a0c */ /* 0x000fe20003f26070 */
[----:B------:R-:W-:Y:S01]  /*4e10*/  HADD2.F32 R39, -RZ, R3.H1_H1 ;  /* 0x30000003ff277230 */ /* 0x000fe20000004100 */
[----:B0-----:R-:W-:Y:S01]  /*4e20*/  SHF.R.S32.HI R40, RZ, 0x1f, R76 ;  /* 0x0000001fff287819 */ /* 0x001fe2000001144c */
[--C-:B------:R-:W-:Y:S01]  /*4e30*/  HADD2.F32 R0, -RZ, R4.reuse.H0_H0 ;  /* 0x20000004ff007230 */ /* 0x100fe20000004100 */
[----:B------:R-:W-:Y:S01]  /*4e40*/  ISETP.GE.U32.AND P2, PT, R75, c[0x0][0x1c8], PT ;  /* 0x000072004b007a0c */ /* 0x000fe20003f46070 */
[----:B------:R-:W-:Y:S01]  /*4e50*/  HADD2.F32 R3, -RZ, R4.H1_H1 ;  /* 0x30000004ff037230 */ /* 0x000fe20000004100 */
[----:B------:R-:W-:Y:S01]  /*4e60*/  FADD.FTZ R4, R38, -UR5 ;  /* 0x8000000526047e21 */ /* 0x000fe20008010000 */
[----:B------:R-:W-:Y:S01]  /*4e70*/  SHF.R.S32.HI R42, RZ, 0x1f, R75 ;  /* 0x0000001fff2a7819 */ /* 0x000fe2000001144b */
[----:B------:R-:W-:Y:S01]  /*4e80*/  FADD.FTZ R38, R39, -UR5 ;  /* 0x8000000527267e21 */ /* 0x000fe20008010000 */
[----:B------:R-:W-:Y:S01]  /*4e90*/  ISETP.GE.AND.EX P1, PT, R40, c[0x0][0x1cc], PT, P1 ;  /* 0x0000730028007a0c */ /* 0x000fe20003f26310 */
[----:B------:R-:W-:Y:S01]  /*4ea0*/  FMUL.FTZ R4, R4, UR6 ;  /* 0x0000000604047c20 */ /* 0x000fe20008410000 */
[----:B------:R-:W-:Y:S01]  /*4eb0*/  ISETP.GE.AND.EX P2, PT, R42, c[0x0][0x1cc], PT, P2 ;  /* 0x000073002a007a0c */ /* 0x000fe20003f46320 */
[----:B------:R-:W-:Y:S01]  /*4ec0*/  FMUL.FTZ R38, R38, UR6 ;  /* 0x0000000626267c20 */ /* 0x000fe20008410000 */
[C---:B------:R-:W-:Y:S01]  /*4ed0*/  ISETP.GT.U32.OR P1, PT, R47.reuse, 0x2ff, P1 ;  /* 0x000002ff2f00780c */ /* 0x040fe20000f24470 */
[----:B------:R-:W-:Y:S01]  /*4ee0*/  FADD.FTZ R0, R0, -UR5 ;  /* 0x8000000500007e21 */ /* 0x000fe20008010000 */
[----:B------:R-:W-:Y:S01]  /*4ef0*/  ISETP.GT.U32.OR P2, PT, R47, 0x2ff, P2 ;  /* 0x000002ff2f00780c */ /* 0x000fe20001744470 */
[----:B------:R-:W-:-:S02]  /*4f00*/  FADD.FTZ R3, R3, -UR5 ;  /* 0x8000000503037e21 */ /* 0x000fc40008010000 */
        /* <DEDUP_REMOVED lines=13> */
.L_x_3925:
        /* <DEDUP_REMOVED lines=12> */
.L_x_3927:
[----:B------:R-:W-:Y:S05]  /*50a0*/  BSYNC B0 ;  /* 0x0000000000007941 */ /* 0x000fea0003800000 */
.L_x_3926:
[----:B0-----:R-:W-:Y:S01]  /*50b0*/  FMUL.FTZ R4, R0, UR6 ;  /* 0x0000000600047c20 */ /* 0x001fe20008410000 */
[--C-:B------:R-:W-:Y:S01]  /*50c0*/  HADD2.F32 R0, -RZ, R5.reuse.H0_H0 ;  /* 0x20000005ff007230 */ /* 0x100fe20000004100 */
[----:B------:R-:W-:Y:S01]  /*50d0*/  FMUL.FTZ R38, R3, UR6 ;  /* 0x0000000603267c20 */ /* 0x000fe20008410000 */
[----:B------:R-:W-:Y:S01]  /*50e0*/  HADD2.F32 R3, -RZ, R5.H1_H1 ;  /* 0x30000005ff037230 */ /* 0x000fe20000004100 */
        /* <DEDUP_REMOVED lines=13> */
.L_x_3928:
        /* <DEDUP_REMOVED lines=12> */
.L_x_3930:
[----:B------:R-:W-:Y:S05]  /*5280*/  BSYNC B0 ;  /* 0x0000000000007941 */ /* 0x000fea0003800000 */
.L_x_3929:
[----:B------:R-:W-:Y:S01]  /*5290*/  ISETP.GE.U32.AND P1, PT, R74, c[0x0][0x1c8], PT ;  /* 0x000072004a007a0c */ /* 0x000fe20003f26070 */
[----:B------:R-:W-:Y:S01]  /*52a0*/  FADD.FTZ R5, R0, -UR5 ;  /* 0x8000000500057e21 */ /* 0x000fe20008010000 */
[----:B------:R-:W-:Y:S01]  /*52b0*/  ISETP.GE.U32.AND P2, PT, R73, c[0x0][0x1c8], PT ;  /* 0x0000720049007a0c */ /* 0x000fe20003f46070 */
[----:B------:R-:W-:Y:S01]  /*52c0*/  FADD.FTZ R3, R3, -UR5 ;  /* 0x8000000503037e21 */ /* 0x000fe20008010000 */
[----:B------:R-:W-:Y:S01]  /*52d0*/  SHF.R.S32.HI R43, RZ, 0x1f, R74 ;  /* 0x0000001fff2b7819 */ /* 0x000fe2000001144a */
[--C-:B------:R-:W-:Y:S01]  /*52e0*/  HADD2.F32 R4, -RZ, R6.reuse.H0_H0 ;  /* 0x20000006ff047230 */ /* 0x100fe20000004100 */
[----:B------:R-:W-:Y:S01]  /*52f0*/  SHF.R.S32.HI R42, RZ, 0x1f, R73 ;  /* 0x0000001fff2a7819 */ /* 0x000fe20000011449 */
[----:B0-----:R-:W-:Y:S01]  /*5300*/  HADD2.F32 R39, -RZ, R6.H1_H1 ;  /* 0x30000006ff277230 */ /* 0x001fe20000004100 */
[----:B------:R-:W-:Y:S01]  /*5310*/  ISETP.GE.U32.AND P3, PT, R72, c[0x0][0x1c8], PT ;  /* 0x0000720048007a0c */ /* 0x000fe20003f66070 */
[----:B------:R-:W-:Y:S01]  /*5320*/  FMUL.FTZ R5, R5, UR6 ;  /* 0x0000000605057c20 */ /* 0x000fe20008410000 */
[----:B------:R-:W-:Y:S01]  /*5330*/  SHF.R.S32.HI R41, RZ, 0x1f, R72 ;  /* 0x0000001fff297819 */ /* 0x000fe20000011448 */
[----:B------:R-:W-:Y:S01]  /*5340*/  FMUL.FTZ R6, R3, UR6 ;  /* 0x0000000603067c20 */ /* 0x000fe20008410000 */
[----:B------:R-:W-:Y:S01]  /*5350*/  ISETP.GE.AND.EX P1, PT, R43, c[0x0][0x1cc], PT, P1 ;  /* 0x000073002b007a0c */ /* 0x000fe20003f26310 */
[----:B------:R-:W-:Y:S01]  /*5360*/  FADD.FTZ R3, R4, -UR5 ;  /* 0x8000000504037e21 */ /* 0x000fe20008010000 */
[----:B------:R-:W-:Y:S01]  /*5370*/  ISETP.GE.AND.EX P2, PT, R42, c[0x0][0x1cc], PT, P2 ;  /* 0x000073002a007a0c */ /* 0x000fe20003f46320 */
[--C-:B------:R-:W-:Y:S01]  /*5380*/  HADD2.F32 R38, -RZ, R7.reuse.H0_H0 ;  /* 0x20000007ff267230 */ /* 0x100fe20000004100 */
[----:B------:R-:W-:Y:S01]  /*5390*/  ISETP.GE.AND.EX P3, PT, R41, c[0x0][0x1cc], PT, P3 ;  /* 0x0000730029007a0c */ /* 0x000fe20003f66330 */
[----:B------:R-:W-:Y:S01]  /*53a0*/  HADD2.F32 R0, -RZ, R7.H1_H1 ;  /* 0x30000007ff007230 */ /* 0x000fe20000004100 */
[----:B------:R-:W-:Y:S01]  /*53b0*/  ISETP.GT.U32.OR P1, PT, R47, 0x2ff, P1 ;  /* 0x000002ff2f00780c */ /* 0x000fe20000f24470 */
[----:B------:R-:W-:Y:S01]  /*53c0*/  FADD.FTZ R39, R39, -UR5 ;  /* 0x8000000527277e21 */ /* 0x000fe20008010000 */
[C---:B------:R-:W-:Y:S01]  /*53d0*/  ISETP.GT.U32.OR P2, PT, R47.reuse, 0x2ff, P2 ;  /* 0x000002ff2f00780c */ /* 0x040fe20001744470 */
[----:B------:R-:W-:Y:S01]  /*53e0*/  FFMA.FTZ R40, R20, R5, R22 ;  /* 0x0000000514287223 */ /* 0x000fe20000010016 */
[----:B------:R-:W-:Y:S01]  /*53f0*/  ISETP.GT.U32.OR P3, PT, R47, 0x2ff, P3 ;  /* 0x000002ff2f00780c */ /* 0x000fe20001f64470 */
        /* <DEDUP_REMOVED lines=12> */
.L_x_3931:
        /* <DEDUP_REMOVED lines=12> */
.L_x_3933:
[----:B------:R-:W-:Y:S05]  /*5580*/  BSYNC B0 ;  /* 0x0000000000007941 */ /* 0x000fea0003800000 */
.L_x_3932:
[----:B------:R-:W-:Y:S02]  /*5590*/  FMUL.FTZ R3, R3, UR6 ;  /* 0x0000000603037c20 */ /* 0x000fe40008410000 */
[----:B------:R-:W-:Y:S02]  /*55a0*/  FMUL.FTZ R39, R39, UR6 ;  /* 0x0000000627277c20 */ /* 0x000fe40008410000 */
[----:B------:R-:W-:Y:S02]  /*55b0*/  FADD.FTZ R38, R38, -UR5 ;  /* 0x8000000526267e21 */ /* 0x000fe40008010000 */
[----:B------:R-:W-:Y:S02]  /*55c0*/  FADD.FTZ R0, R0, -UR5 ;  /* 0x8000000500007e21 */ /* 0x000fe40008010000 */
        /* <DEDUP_REMOVED lines=13> */
.L_x_3934:
        /* <DEDUP_REMOVED lines=12> */
.L_x_3936:
[----:B------:R-:W-:Y:S05]  /*5760*/  BSYNC B0 ;  /* 0x0000000000007941 */ /* 0x000fea0003800000 */
.L_x_3935:
[----:B------:R-:W-:Y:S02]  /*5770*/  FMUL.FTZ R38, R38, UR6 ;  /* 0x0000000626267c20 */ /* 0x000fe40008410000 */
[----:B0-----:R-:W-:Y:S01]  /*5780*/  FMUL.FTZ R3, R0, UR6 ;  /* 0x0000000600037c20 */ /* 0x001fe20008410000 */
[--C-:B------:R-:W-:Y:S01]  /*5790*/  HADD2.F32 R0, -RZ, R8.reuse.H0_H0 ;  /* 0x20000008ff007230 */ /* 0x100fe20000004100 */
[----:B------:R-:W-:Y:S01]  /*57a0*/  FFMA.FTZ R38, R20, R38, R22 ;  /* 0x0000002614267223 */ /* 0x000fe20000010016 */
[----:B------:R-:W-:Y:S01]  /*57b0*/  HADD2.F32 R8, -RZ, R8.H1_H1 ;  /* 0x30000008ff087230 */ /* 0x000fe20000004100 */
        /* <DEDUP_REMOVED lines=12> */
.L_x_3937:
        /* <DEDUP_REMOVED lines=12> */
.L_x_3939:
[----:B------:R-:W-:Y:S05]  /*5940*/  BSYNC B0 ;  /* 0x0000000000007941 */ /* 0x000fea0003800000 */
.L_x_3938:
[----:B------:R-:W-:Y:S01]  /*5950*/  ISETP.GE.U32.AND P1, PT, R71, c[0x0][0x1c8], PT ;  /* 0x0000720047007a0c */ /* 0x000fe20003f26070 */
[----:B------:R-:W-:Y:S01]  /*5960*/  FADD.FTZ R0, R0, -UR5 ;  /* 0x8000000500007e21 */ /* 0x000fe20008010000 */
[----:B------:R-:W-:Y:S01]  /*5970*/  ISETP.GE.U32.AND P2, PT, R70, c[0x0][0x1c8], PT ;  /* 0x0000720046007a0c */ /* 0x000fe20003f46070 */
[----:B------:R-:W-:Y:S01]  /*5980*/  FADD.FTZ R8, R8, -UR5 ;  /* 0x8000000508087e21 */ /* 0x000fe20008010000 */
[----:B0-----:R-:W-:Y:S01]  /*5990*/  SHF.R.S32.HI R7, RZ, 0x1f, R71 ;  /* 0x0000001fff077819 */ /* 0x001fe20000011447 */
[--C-:B------:R-:W-:Y:S01]  /*59a0*/  HADD2.F32 R4, -RZ, R9.reuse.H0_H0 ;  /* 0x20000009ff047230 */ /* 0x100fe20000004100 */
[----:B------:R-:W-:Y:S01]  /*59b0*/  SHF.R.S32.HI R39, RZ, 0x1f, R70 ;  /* 0x0000001fff277819 */ /* 0x000fe20000011446 */
[----:B------:R-:W-:Y:S01]  /*59c0*/  HADD2.F32 R9, -RZ, R9.H1_H1 ;  /* 0x30000009ff097230 */ /* 0x000fe20000004100 */
[----:B------:R-:W-:Y:S01]  /*59d0*/  ISETP.GE.U32.AND P3, PT, R69, c[0x0][0x1c8], PT ;  /* 0x0000720045007a0c */ /* 0x000fe20003f66070 */
[----:B------:R-:W-:Y:S01]  /*59e0*/  FMUL.FTZ R5, R0, UR6 ;  /* 0x0000000600057c20 */ /* 0x000fe20008410000 */
[----:B------:R-:W-:Y:S01]  /*59f0*/  SHF.R.S32.HI R38, RZ, 0x1f, R69 ;  /* 0x0000001fff267819 */ /* 0x000fe20000011445 */
[----:B------:R-:W-:Y:S01]  /*5a00*/  FMUL.FTZ R6, R8, UR6 ;  /* 0x0000000608067c20 */ /* 0x000fe20008410000 */
[----:B------:R-:W-:Y:S01]  /*5a10*/  ISETP.GE.AND.EX P1, PT, R7, c[0x0][0x1cc], PT, P1 ;  /* 0x0000730007007a0c */ /* 0x000fe20003f26310 */
[--C-:B------:R-:W-:Y:S01]  /*5a20*/  HADD2.F32 R3, -RZ, R10.reuse.H0_H0 ;  /* 0x2000000aff037230 */ /* 0x100fe20000004100 */
[----:B------:R-:W-:Y:S01]  /*5a30*/  ISETP.GE.AND.EX P2, PT, R39, c[0x0][0x1cc], PT, P2 ;  /* 0x0000730027007a0c */ /* 0x000fe20003f46320 */
[----:B------:R-:W-:Y:S01]  /*5a40*/  FADD.FTZ R8, R9, -UR5 ;  /* 0x8000000509087e21 */ /* 0x000fe20008010000 */
[----:B------:R-:W-:Y:S01]  /*5a50*/  ISETP.GE.AND.EX P3, PT, R38, c[0x0][0x1cc], PT, P3 ;  /* 0x0000730026007a0c */ /* 0x000fe20003f66330 */
[----:B------:R-:W-:Y:S01]  /*5a60*/  HADD2.F32 R10, -RZ, R10.H1_H1 ;  /* 0x3000000aff0a7230 */ /* 0x000fe20000004100 */
[C---:B------:R-:W-:Y:S01]  /*5a70*/  ISETP.GT.U32.OR P1, PT, R47.reuse, 0x2ff, P1 ;  /* 0x000002ff2f00780c */ /* 0x040fe20000f24470 */
        /* <DEDUP_REMOVED lines=16> */
.L_x_3940:
        /* <DEDUP_REMOVED lines=12> */
.L_x_3942:
[----:B------:R-:W-:Y:S05]  /*5c40*/  BSYNC B0 ;  /* 0x0000000000007941 */ /* 0x000fea0003800000 */
.L_x_3941:
        /* <DEDUP_REMOVED lines=17> */
.L_x_3943:
        /* <DEDUP_REMOVED lines=12> */
.L_x_3945:
[----:B------:R-:W-:Y:S05]  /*5e20*/  BSYNC B0 ;  /* 0x0000000000007941 */ /* 0x000fea0003800000 */
.L_x_3944:
[----:B------:R-:W-:Y:S01]  /*5e30*/  FMUL.FTZ R3, R3, UR6 ;  /* 0x0000000603037c20 */ /* 0x000fe20008410000 */
[--C-:B0-----:R-:W-:Y:S01]  /*5e40*/  HADD2.F32 R0, -RZ, R11.reuse.H0_H0 ;  /* 0x2000000bff007230 */ /* 0x101fe20000004100 */
        /* <DEDUP_REMOVED lines=15> */
.L_x_3946:
        /* <DEDUP_REMOVED lines=12> */
.L_x_3948:
[----:B------:R-:W-:Y:S05]  /*6000*/  BSYNC B0 ;  /* 0x0000000000007941 */ /* 0x000fea0003800000 */
.L_x_3947:
        /* <DEDUP_REMOVED lines=15> */
[----:B------:R-:W-:Y:S01]  /*6100*/  HADD2.F32 R13, -RZ, R13.H1_H1 ;  /* 0x3000000dff0d7230 */ /* 0x000fe20000004100 */
[----:B------:R-:W-:Y:S01]  /*6110*/  ISETP.GE.AND.EX P3, PT, R10, c[0x0][0x1cc], PT, P3 ;  /* 0x000073000a007a0c */ /* 0x000fe20003f66330 */
[----:B------:R-:W-:Y:S01]  /*6120*/  FADD.FTZ R0, R4, -UR5 ;  /* 0x8000000504007e21 */ /* 0x000fe20008010000 */
        /* <DEDUP_REMOVED lines=17> */
.L_x_3949:
        /* <DEDUP_REMOVED lines=12> */
.L_x_3951:
[----:B------:R-:W-:Y:S05]  /*6300*/  BSYNC B0 ;  /* 0x0000000000007941 */ /* 0x000fea0003800000 */
.L_x_3950:
        /* <DEDUP_REMOVED lines=17> */
.L_x_3952:
        /* <DEDUP_REMOVED lines=12> */
.L_x_3954:
[----:B------:R-:W-:Y:S05]  /*64e0*/  BSYNC B0 ;  /* 0x0000000000007941 */ /* 0x000fea0003800000 */
.L_x_3953:
        /* <DEDUP_REMOVED lines=17> */
.L_x_3955:
        /* <DEDUP_REMOVED lines=12> */
.L_x_3957:
[----:B------:R-:W-:Y:S05]  /*66c0*/  BSYNC B0 ;  /* 0x0000000000007941 */ /* 0x000fea0003800000 */
.L_x_3956:
        /* <DEDUP_REMOVED lines=35> */
.L_x_3958:
        /* <DEDUP_REMOVED lines=12> */
.L_x_3960:
[----:B------:R-:W-:Y:S05]  /*69c0*/  BSYNC B0 ;  /* 0x0000000000007941 */ /* 0x000fea0003800000 */
.L_x_3959:
        /* <DEDUP_REMOVED lines=17> */
.L_x_3961:
[----:B------:R-:W-:Y:S01]  /*6ae0*/  BSSY B0, `(.L_x_3962) ;  /* 0x000000c000007945 */ /* 0x000fe20003800000 */
[----:B------:R-:W-:Y:S05]  /*6af0*/  @P2 BRA `(.L_x_3963) ;  /* 0x000000a000002947 */ /* 0x000fea0003800000 */
[----:B------:R-:W-:Y:S01]  /*6b00*/  F2FP.PACK_AB R0, R8, R4 ;  /* 0x000000040800723e */ /* 0x000fe200000000ff */
[----:B0-----:R-:W-:Y:S01]  /*6b10*/  IMAD R6, R11, c[0x0][0x1c0], RZ ;  /* 0x000070000b067a24 */ /* 0x001fe200078e02ff */
        /* <DEDUP_REMOVED lines=8> */
.L_x_3963:
[----:B------:R-:W-:Y:S05]  /*6ba0*/  BSYNC B0 ;  /* 0x0000000000007941 */ /* 0x000fea0003800000 */
.L_x_3962:
[----:B------:R-:W-:Y:S01]  /*6bb0*/  FMUL.FTZ R3, R3, UR6 ;  /* 0x0000000603037c20 */ /* 0x000fe20008410000 */
[--C-:B0-----:R-:W-:Y:S01]  /*6bc0*/  HADD2.F32 R0, -RZ, R25.reuse.H0_H0 ;  /* 0x20000019ff007230 */ /* 0x101fe20000004100 */
[----:B------:R-:W-:Y:S01]  /*6bd0*/  FMUL.FTZ R24, R24, UR6 ;  /* 0x0000000618187c20 */ /* 0x000fe20008410000 */
[----:B------:R-:W-:Y:S01]  /*6be0*/  HADD2.F32 R25, -RZ, R25.H1_H1 ;  /* 0x30000019ff197230 */ /* 0x000fe20000004100 */
        /* <DEDUP_REMOVED lines=13> */
.L_x_3964:
        /* <DEDUP_REMOVED lines=12> */
.L_x_3966:
[----:B------:R-:W-:Y:S05]  /*6d80*/  BSYNC B0 ;  /* 0x0000000000007941 */ /* 0x000fea0003800000 */
.L_x_3965:
[----:B------:R-:W-:Y:S01]  /*6d90*/  ISETP.GE.U32.AND P1, PT, R60, c[0x0][0x1c8], PT ;  /* 0x000072003c007a0c */ /* 0x000fe20003f26070 */
[----:B------:R-:W-:Y:S01]  /*6da0*/  FADD.FTZ R0, R0, -UR5 ;  /* 0x8000000500007e21 */ /* 0x000fe20008010000 */
[----:B------:R-:W-:Y:S01]  /*6db0*/  ISETP.GE.U32.AND P2, PT, R59, c[0x0][0x1c8], PT ;  /* 0x000072003b007a0c */ /* 0x000fe20003f46070 */
[----:B------:R-:W-:Y:S01]  /*6dc0*/  FADD.FTZ R25, R25, -UR5 ;  /* 0x8000000519197e21 */ /* 0x000fe20008010000 */
[----:B------:R-:W-:Y:S01]  /*6dd0*/  SHF.R.S32.HI R14, RZ, 0x1f, R60 ;  /* 0x0000001fff0e7819 */ /* 0x000fe2000001143c */
[--C-:B------:R-:W-:Y:S01]  /*6de0*/  HADD2.F32 R4, -RZ, R26.reuse.H0_H0 ;  /* 0x2000001aff047230 */ /* 0x100fe20000004100 */
[----:B------:R-:W-:Y:S01]  /*6df0*/  SHF.R.S32.HI R13, RZ, 0x1f, R59 ;  /* 0x0000001fff0d7819 */ /* 0x000fe2000001143b */
[----:B------:R-:W-:Y:S01]  /*6e00*/  HADD2.F32 R8, -RZ, R26.H1_H1 ;  /* 0x3000001aff087230 */ /* 0x000fe20000004100 */
[----:B------:R-:W-:Y:S01]  /*6e10*/  ISETP.GE.U32.AND P3, PT, R58, c[0x0][0x1c8], PT ;  /* 0x000072003a007a0c */ /* 0x000fe20003f66070 */
[----:B------:R-:W-:Y:S01]  /*6e20*/  FMUL.FTZ R9, R0, UR6 ;  /* 0x0000000600097c20 */ /* 0x000fe20008410000 */
[----:B------:R-:W-:Y:S01]  /*6e30*/  SHF.R.S32.HI R12, RZ, 0x1f, R58 ;  /* 0x0000001fff0c7819 */ /* 0x000fe2000001143a */
[----:B0-----:R-:W-:Y:S01]  /*6e40*/  FMUL.FTZ R6, R25, UR6 ;  /* 0x0000000619067c20 */ /* 0x001fe20008410000 */
        /* <DEDUP_REMOVED lines=23> */
.L_x_3967:
        /* <DEDUP_REMOVED lines=12> */
.L_x_3969:
[----:B------:R-:W-:Y:S05]  /*7080*/  BSYNC B0 ;  /* 0x0000000000007941 */ /* 0x000fea0003800000 */
.L_x_3968:
[----:B------:R-:W-:Y:S02]  /*7090*/  FMUL.FTZ R5, R0, UR6 ;  /* 0x0000000600057c20 */ /* 0x000fe40008410000 */
[----:B------:R-:W-:Y:S02]  /*70a0*/  FMUL.FTZ R8, R8, UR6 ;  /* 0x0000000608087c20 */ /* 0x000fe40008410000 */
[----:B------:R-:W-:Y:S02]  /*70b0*/  FADD.FTZ R3, R3, -UR5 ;  /* 0x8000000503037e21 */ /* 0x000fe40008010000 */
[----:B------:R-:W-:Y:S02]  /*70c0*/  FADD.FTZ R27, R27, -UR5 ;  /* 0x800000051b1b7e21 */ /* 0x000fe40008010000 */
        /* <DEDUP_REMOVED lines=13> */
.L_x_3970:
        /* <DEDUP_REMOVED lines=12> */
.L_x_3972:
[----:B------:R-:W-:Y:S05]  /*7260*/  BSYNC B0 ;  /* 0x0000000000007941 */ /* 0x000fea0003800000 */
.L_x_3971:
[----:B------:R-:W-:Y:S01]  /*7270*/  FMUL.FTZ R3, R3, UR6 ;  /* 0x0000000603037c20 */ /* 0x000fe20008410000 */
[--C-:B------:R-:W-:Y:S01]  /*7280*/  HADD2.F32 R14, -RZ, R28.reuse.H0_H0 ;  /* 0x2000001cff0e7230 */ /* 0x100fe20000004100 */
[----:B------:R-:W-:Y:S01]  /*7290*/  FMUL.FTZ R4, R27, UR6 ;  /* 0x000000061b047c20 */ /* 0x000fe20008410000 */
        /* <DEDUP_REMOVED lines=14> */
.L_x_3973:
[----:B------:R-:W-:Y:S01]  /*7380*/  BSSY B0, `(.L_x_3974) ;  /* 0x000000c000007945 */ /* 0x000fe20003800000 */
[----:B------:R-:W-:Y:S05]  /*7390*/  @P3 BRA `(.L_x_3975) ;  /* 0x000000a000003947 */ /* 0x000fea0003800000 */
[----:B------:R-:W-:Y:S01]  /*73a0*/  IMAD R5, R12, c[0x0][0x1c0], RZ ;  /* 0x000070000c057a24 */ /* 0x000fe200078e02ff */
[----:B------:R-:W-:Y:S02]  /*73b0*/  MOV R4, R16 ;  /* 0x0000001000047202 */ /* 0x000fe40000000f00 */
[----:B------:R-:W-:Y:S01]  /*73c0*/  F2FP.PACK_AB R3, R3, R0 ;  /* 0x000000000303723e */ /* 0x000fe200000000ff */
[----:B0-----:R-:W-:Y:S01]  /*73d0*/  IMAD R7, R58, c[0x0][0x1c4], R5 ;  /* 0x000071003a077a24 */ /* 0x001fe200078e0205 */
[----:B------:R-:W-:-:S05]  /*73e0*/  MOV R5, R19 ;  /* 0x0000001300057202 */ /* 0x000fca0000000f00 */
[----:B------:R-:W-:-:S05]  /*73f0*/  IMAD.WIDE.U32 R4, R58, c[0x0][0x1c0], R4 ;  /* 0x000070003a047a25 */ /* 0x000fca00078e0004 */
[----:B------:R-:W-:Y:S02]  /*7400*/  IADD3 R7, R5, R7, RZ ;  /* 0x0000000705077210 */ /* 0x000fe40007ffe0ff */
[----:B------:R-:W-:-:S04]  /*7410*/  LEA R6, P1, R4, c[0x0][0x160], 0x1 ;  /* 0x0000580004067a11 */ /* 0x000fc800078208ff */
[----:B------:R-:W-:-:S05]  /*7420*/  LEA.HI.X R7, R4, c[0x0][0x164], R7, 0x1, P1 ;  /* 0x0000590004077a11 */ /* 0x000fca00008f0c07 */
[----:B------:R0:W-:Y:S04]  /*7430*/  STG.E [R6.64], R3 ;  /* 0x0000000306007986 */ /* 0x0001e8000c10190c */
.L_x_3975:
[----:B------:R-:W-:Y:S05]  /*7440*/  BSYNC B0 ;  /* 0x0000000000007941 */ /* 0x000fea0003800000 */
.L_x_3974:
[----:B------:R-:W-:Y:S01]  /*7450*/  HADD2.F32 R0, -RZ, R29.H0_H0 ;  /* 0x2000001dff007230 */ /* 0x000fe20000004100 */
[----:B------:R-:W-:Y:S01]  /*7460*/  FADD.FTZ R14, R14, -UR5 ;  /* 0x800000050e0e7e21 */ /* 0x000fe20008010000 */
[----:B------:R-:W-:Y:S01]  /*7470*/  HADD2.F32 R12, -RZ, R30.H0_H0 ;  /* 0x2000001eff0c7230 */ /* 0x000fe20000004100 */
[----:B------:R-:W-:Y:S01]  /*7480*/  ISETP.GE.U32.AND P6, PT, R57, c[0x0][0x1c8], PT ;  /* 0x0000720039007a0c */ /* 0x000fe20003fc6070 */
[----:B------:R-:W-:Y:S01]  /*7490*/  HADD2.F32 R11, -RZ, R31.H0_H0 ;  /* 0x2000001fff0b7230 */ /* 0x000fe20000004100 */
[----:B------:R-:W-:Y:S01]  /*74a0*/  FADD.FTZ R13, R0, -UR5 ;  /* 0x80000005000d7e21 */ /* 0x000fe20008010000 */
[----:B0-----:R-:W-:Y:S01]  /*74b0*/  HADD2.F32 R6, -RZ, R32.H0_H0 ;  /* 0x20000020ff067230 */ /* 0x001fe20000004100 */
[----:B------:R-:W-:Y:S01]  /*74c0*/  FADD.FTZ R12, R12, -UR5 ;  /* 0x800000050c0c7e21 */ /* 0x000fe20008010000 */
[----:B------:R-:W-:Y:S01]  /*74d0*/  HADD2.F32 R3, -RZ, R33.H0_H0 ;  /* 0x20000021ff037230 */ /* 0x000fe20000004100 */
        /* <DEDUP_REMOVED lines=9> */
[----:B------:R-:W-:Y:S01]  /*7570*/  ISETP.GE.U32.AND P1, PT, R56, c[0x0][0x1c8], PT ;  /* 0x0000720038007a0c */ /* 0x000fe20003f26070 */
        /* <DEDUP_REMOVED lines=17> */
[----:B------:R-:W-:Y:S01]  /*7690*/  HADD2.F32 R15, -RZ, R29.H1_H1 ;  /* 0x3000001dff0f7230 */ /* 0x000fe20000004100 */
[----:B------:R-:W-:Y:S01]  /*76a0*/  FMUL.FTZ R8, R8, UR6 ;  /* 0x0000000608087c20 */ /* 0x000fe20008410000 */
[----:B------:R-:W-:Y:S01]  /*76b0*/  ISETP.GE.AND.EX P6, PT, R38, c[0x0][0x1cc], PT, P6 ;  /* 0x0000730026007a0c */ /* 0x000fe20003fc6360 */
        /* <DEDUP_REMOVED lines=8> */
[C-C-:B------:R-:W-:Y:S01]  /*7740*/  FFMA.FTZ R14, R20.reuse, R14, R22.reuse ;  /* 0x0000000e140e7223 */ /* 0x140fe20000010016 */
[C---:B------:R-:W-:Y:S01]  /*7750*/  ISETP.GT.U32.OR P6, PT, R47.reuse, 0x2ff, P6 ;  /* 0x000002ff2f00780c */ /* 0x040fe200037c4470 */
[C-C-:B------:R-:W-:Y:S01]  /*7760*/  FFMA.FTZ R13, R20.reuse, R13, R22.reuse ;  /* 0x0000000d140d7223 */ /* 0x140fe20000010016 */
[C---:B------:R-:W-:Y:S01]  /*7770*/  ISETP.GT.U32.OR P1, PT, R47.reuse, 0x2ff, P1 ;  /* 0x000002ff2f00780c */ /* 0x040fe20000f24470 */
[C-C-:B------:R-:W-:Y:S01]  /*7780*/  FFMA.FTZ R12, R20.reuse, R12, R22.reuse ;  /* 0x0000000c140c7223 */ /* 0x140fe20000010016 */
[C---:B------:R-:W-:Y:S01]  /*7790*/  ISETP.GT.U32.OR P2, PT, R47.reuse, 0x2ff, P2 ;  /* 0x000002ff2f00780c */ /* 0x040fe20001744470 */
[C-C-:B------:R-:W-:Y:S01]  /*77a0*/  FFMA.FTZ R11, R20.reuse, R11, R22.reuse ;  /* 0x0000000b140b7223 */ /* 0x140fe20000010016 */
[C---:B------:R-:W-:Y:S01]  /*77b0*/  ISETP.GT.U32.OR P3, PT, R47.reuse, 0x2ff, P3 ;  /* 0x000002ff2f00780c */ /* 0x040fe20001f64470 */
[C-C-:B------:R-:W-:Y:S01]  /*77c0*/  FFMA.FTZ R0, R20.reuse, R0, R22.reuse ;  /* 0x0000000014007223 */ /* 0x140fe20000010016 */
[----:B------:R-:W-:Y:S01]  /*77d0*/  ISETP.GT.U32.OR P4, PT, R47, 0x2ff, P4 ;  /* 0x000002ff2f00780c */ /* 0x000fe20002784470 */
[C-C-:B------:R-:W-:Y:S01]  /*77e0*/  FFMA.FTZ R3, R20.reuse, R3, R22.reuse ;  /* 0x0000000314037223 */ /* 0x140fe20000010016 */
[----:B------:R-:W-:Y:S01]  /*77f0*/  HADD2.F32 R30, -RZ, R30.H1_H1 ;  /* 0x3000001eff1e7230 */ /* 0x000fe20000004100 */
[C-C-:B------:R-:W-:Y:S01]  /*7800*/  FFMA.FTZ R8, R20.reuse, R8, R22.reuse ;  /* 0x0000000814087223 */ /* 0x140fe20000010016 */
[----:B------:R-:W-:Y:S01]  /*7810*/  HADD2.F32 R31, -RZ, R31.H1_H1 ;  /* 0x3000001fff1f7230 */ /* 0x000fe20000004100 */
[----:B------:R-:W-:-:S02]  /*7820*/  FFMA.FTZ R9, R20, R9, R22 ;  /* 0x0000000914097223 */ /* 0x000fc40000010016 */
[C-C-:B------:R-:W-:Y:S02]  /*7830*/  FFMA.FTZ R10, R20.reuse, R10, R22.reuse ;  /* 0x0000000a140a7223 */ /* 0x140fe40000010016 */
[----:B------:R-:W-:Y:S02]  /*7840*/  FFMA.FTZ R20, R20, R5, R22 ;  /* 0x0000000514147223 */ /* 0x000fe40000010016 */
[----:B------:R-:W-:Y:S02]  /*7850*/  FADD.FTZ R15, R15, -UR5 ;  /* 0x800000050f0f7e21 */ /* 0x000fe40008010000 */
        /* <DEDUP_REMOVED lines=12> */
.L_x_3976:
[----:B------:R-:W-:Y:S01]  /*7920*/  BSSY B0, `(.L_x_3977) ;  /* 0x000000c000007945 */ /* 0x000fe20003800000 */
[----:B------:R-:W-:Y:S05]  /*7930*/  @P6 BRA `(.L_x_3978) ;  /* 0x000000a000006947 */ /* 0x000fea0003800000 */
[----:B------:R-:W-:Y:S01]  /*7940*/  IMAD R4, R38, c[0x0][0x1c0], RZ ;  /* 0x0000700026047a24 */ /* 0x000fe200078e02ff */
[----:B------:R-:W-:-:S03]  /*7950*/  MOV R5, R19 ;  /* 0x0000001300057202 */ /* 0x000fc60000000f00 */
[----:B------:R-:W-:Y:S01]  /*7960*/  IMAD R7, R57, c[0x0][0x1c4], R4 ;  /* 0x0000710039077a24 */ /* 0x000fe200078e0204 */
[----:B------:R-:W-:-:S05]  /*7970*/  MOV R4, R16 ;  /* 0x0000001000047202 */ /* 0x000fca0000000f00 */
[----:B------:R-:W-:-:S05]  /*7980*/  IMAD.WIDE.U32 R4, R57, c[0x0][0x1c0], R4 ;  /* 0x0000700039047a25 */ /* 0x000fca00078e0004 */
[----:B------:R-:W-:Y:S02]  /*7990*/  IADD3 R7, R5, R7, RZ ;  /* 0x0000000705077210 */ /* 0x000fe40007ffe0ff */
[----:B------:R-:W-:Y:S02]  /*79a0*/  LEA R6, P6, R4, c[0x0][0x160], 0x1 ;  /* 0x0000580004067a11 */ /* 0x000fe400078c08ff */
[----:B------:R-:W-:Y:S02]  /*79b0*/  F2FP.PACK_AB R5, R22, R14 ;  /* 0x0000000e1605723e */ /* 0x000fe400000000ff */
[----:B------:R-:W-:-:S05]  /*79c0*/  LEA.HI.X R7, R4, c[0x0][0x164], R7, 0x1, P6 ;  /* 0x0000590004077a11 */ /* 0x000fca00030f0c07 */
[----:B------:R0:W-:Y:S04]  /*79d0*/  STG.E [R6.64], R5 ;  /* 0x0000000506007986 */ /* 0x0001e8000c10190c */
.L_x_3978:
[----:B------:R-:W-:Y:S05]  /*79e0*/  BSYNC B0 ;  /* 0x0000000000007941 */ /* 0x000fea0003800000 */
.L_x_3977:
[----:B------:R-:W-:Y:S01]  /*79f0*/  FADD.FTZ R14, R30, -UR5 ;  /* 0x800000051e0e7e21 */ /* 0x000fe20008010000 */
[----:B------:R-:W-:Y:S01]  /*7a00*/  HADD2.F32 R32, -RZ, R32.H1_H1 ;  /* 0x30000020ff207230 */ /* 0x000fe20000004100 */
[----:B------:R-:W-:Y:S02]  /*7a10*/  FMUL.FTZ R22, R15, UR6 ;  /* 0x000000060f167c20 */ /* 0x000fe40008410000 */
[----:B------:R-:W-:Y:S02]  /*7a20*/  FADD.FTZ R31, R31, -UR5 ;  /* 0x800000051f1f7e21 */ /* 0x000fe40008010000 */
        /* <DEDUP_REMOVED lines=13> */
.L_x_3979:
[----:B------:R-:W-:Y:S01]  /*7b00*/  BSSY B0, `(.L_x_3980) ;  /* 0x000000c000007945 */ /* 0x000fe20003800000 */
[----:B------:R-:W-:Y:S05]  /*7b10*/  @P1 BRA `(.L_x_3981) ;  /* 0x000000a000001947 */ /* 0x000fea0003800000 */
[----:B0-----:R-:W-:Y:S01]  /*7b20*/  IMAD R5, R27, c[0x0][0x1c0], RZ ;  /* 0x000070001b057a24 */ /* 0x001fe200078e02ff */
        /* <DEDUP_REMOVED lines=9> */
.L_x_3981:
[----:B------:R-:W-:Y:S05]  /*7bc0*/  BSYNC B0 ;  /* 0x0000000000007941 */ /* 0x000fea0003800000 */
.L_x_3980:
[----:B------:R-:W-:Y:S02]  /*7bd0*/  FADD.FTZ R32, R32, -UR5 ;  /* 0x8000000520207e21 */ /* 0x000fe40008010000 */
[----:B------:R-:W-:Y:S02]  /*7be0*/  FMUL.FTZ R22, R31, UR6 ;  /* 0x000000061f167c20 */ /* 0x000fe40008410000 */
        /* <DEDUP_REMOVED lines=12> */
.L_x_3982:
        /* <DEDUP_REMOVED lines=12> */
.L_x_3984:
[----:B------:R-:W-:Y:S05]  /*7d70*/  BSYNC B0 ;  /* 0x0000000000007941 */ /* 0x000fea0003800000 */
.L_x_3983:
[----:B------:R-:W-:Y:S02]  /*7d80*/  FMUL.FTZ R32, R32, UR6 ;  /* 0x0000000620207c20 */ /* 0x000fe40008410000 */
        /* <DEDUP_REMOVED lines=12> */
.L_x_3985:
        /* <DEDUP_REMOVED lines=12> */
.L_x_3987:
[----:B------:R-:W-:Y:S05]  /*7f10*/  BSYNC B0 ;  /* 0x0000000000007941 */ /* 0x000fea0003800000 */
.L_x_3986:
        /* <DEDUP_REMOVED lines=12> */
.L_x_3988:
        /* <DEDUP_REMOVED lines=12> */
.L_x_3990:
[----:B------:R-:W-:Y:S05]  /*80a0*/  BSYNC B0 ;  /* 0x0000000000007941 */ /* 0x000fea0003800000 */
.L_x_3989:
[----:B------:R-:W-:Y:S01]  /*80b0*/  HADD2.F32 R0, -RZ, R33.H1_H1 ;  /* 0x30000021ff007230 */ /* 0x000fe20000004100 */
[----:B------:R-:W-:Y:S01]  /*80c0*/  ISETP.GE.U32.AND P6, PT, R52, c[0x0][0x1c8], PT ;  /* 0x0000720034007a0c */ /* 0x000fe20003fc6070 */
[----:B------:R-:W-:Y:S01]  /*80d0*/  HADD2.F32 R5, -RZ, R34.H1_H1 ;  /* 0x30000022ff057230 */ /* 0x000fe20000004100 */
[----:B------:R-:W-:Y:S01]  /*80e0*/  ISETP.GE.U32.AND P1, PT, R51, c[0x0][0x1c8], PT ;  /* 0x0000720033007a0c */ /* 0x000fe20003f26070 */
[----:B0-----:R-:W-:Y:S01]  /*80f0*/  HADD2.F32 R7, -RZ, R36.H1_H1 ;  /* 0x30000024ff077230 */ /* 0x001fe20000004100 */
[----:B------:R-:W-:Y:S01]  /*8100*/  FADD.FTZ R0, R0, -UR5 ;  /* 0x8000000500007e21 */ /* 0x000fe20008010000 */
[----:B------:R-:W-:Y:S01]  /*8110*/  HADD2.F32 R6, -RZ, R35.H1_H1 ;  /* 0x30000023ff067230 */ /* 0x000fe20000004100 */
[----:B------:R-:W-:Y:S01]  /*8120*/  FADD.FTZ R5, R5, -UR5 ;  /* 0x8000000505057e21 */ /* 0x000fe20008010000 */
[----:B------:R-:W-:Y:S01]  /*8130*/  HADD2.F32 R11, -RZ, R37.H1_H1 ;  /* 0x30000025ff0b7230 */ /* 0x000fe20000004100 */
[----:B------:R-:W-:Y:S01]  /*8140*/  FADD.FTZ R7, R7, -UR5 ;  /* 0x8000000507077e21 */ /* 0x000fe20008010000 */
[----:B------:R-:W-:Y:S01]  /*8150*/  ISETP.GE.U32.AND P2, PT, R50, c[0x0][0x1c8], PT ;  /* 0x0000720032007a0c */ /* 0x000fe20003f46070 */
[----:B------:R-:W-:Y:S01]  /*8160*/  FADD.FTZ R6, R6, -UR5 ;  /* 0x8000000506067e21 */ /* 0x000fe20008010000 */
[----:B------:R-:W-:Y:S01]  /*8170*/  SHF.R.S32.HI R28, RZ, 0x1f, R52 ;  /* 0x0000001fff1c7819 */ /* 0x000fe20000011434 */
[----:B------:R-:W-:Y:S01]  /*8180*/  FADD.FTZ R11, R11, -UR5 ;  /* 0x800000050b0b7e21 */ /* 0x000fe20008010000 */
[----:B------:R-:W-:Y:S01]  /*8190*/  ISETP.GE.U32.AND P3, PT, R49, c[0x0][0x1c8], PT ;  /* 0x0000720031007a0c */ /* 0x000fe20003f66070 */
[----:B------:R-:W-:Y:S01]  /*81a0*/  FMUL.FTZ R4, R0, UR6 ;  /* 0x0000000600047c20 */ /* 0x000fe20008410000 */
        /* <DEDUP_REMOVED lines=9> */
[C-C-:B------:R-:W-:Y:S01]  /*8240*/  FFMA.FTZ R13, R21.reuse, R0, R23.reuse ;  /* 0x00000000150d7223 */ /* 0x140fe20000010017 */
[----:B------:R-:W-:Y:S01]  /*8250*/  ISETP.GE.AND.EX P6, PT, R28, c[0x0][0x1cc], PT, P6 ;  /* 0x000073001c007a0c */ /* 0x000fe20003fc6360 */
[--C-:B------:R-:W-:Y:S01]  /*8260*/  FFMA.FTZ R11, R21, R14, R23.reuse ;  /* 0x0000000e150b7223 */ /* 0x100fe20000010017 */
[----:B------:R-:W-:Y:S01]  /*8270*/  ISETP.GE.AND.EX P1, PT, R27, c[0x0][0x1cc], PT, P1 ;  /* 0x000073001b007a0c */ /* 0x000fe20003f26310 */
[C-C-:B------:R-:W-:Y:S01]  /*8280*/  FFMA.FTZ R12, R21.reuse, R6, R23.reuse ;  /* 0x00000006150c7223 */ /* 0x140fe20000010017 */
[----:B------:R-:W-:Y:S01]  /*8290*/  ISETP.GE.AND.EX P2, PT, R26, c[0x0][0x1cc], PT, P2 ;  /* 0x000073001a007a0c */ /* 0x000fe20003f46320 */
[--C-:B------:R-:W-:Y:S01]  /*82a0*/  FFMA.FTZ R0, R21, R22, R23.reuse ;  /* 0x0000001615007223 */ /* 0x100fe20000010017 */
[----:B------:R-:W-:Y:S01]  /*82b0*/  ISETP.GE.AND.EX P3, PT, R25, c[0x0][0x1cc], PT, P3 ;  /* 0x0000730019007a0c */ /* 0x000fe20003f66330 */
[----:B------:R-:W-:Y:S01]  /*82c0*/  FFMA.FTZ R14, R21, R4, R23 ;  /* 0x00000004150e7223 */ /* 0x000fe20000010017 */
[----:B------:R-:W-:-:S02]  /*82d0*/  ISETP.GE.AND.EX P4, PT, R24, c[0x0][0x1cc], PT, P4 ;  /* 0x0000730018007a0c */ /* 0x000fc40003f86340 */
[C---:B------:R-:W-:Y:S02]  /*82e0*/  ISETP.GT.U32.OR P6, PT, R47.reuse, 0x2ff, P6 ;  /* 0x000002ff2f00780c */ /* 0x040fe400037c4470 */
        /* <DEDUP_REMOVED lines=15> */
.L_x_3991:
        /* <DEDUP_REMOVED lines=12> */
.L_x_3993:
[----:B------:R-:W-:Y:S05]  /*84a0*/  BSYNC B0 ;  /* 0x0000000000007941 */ /* 0x000fea0003800000 */
.L_x_3992:
        /* <DEDUP_REMOVED lines=11> */
.L_x_3994:
        /* <DEDUP_REMOVED lines=12> */
.L_x_3996:
[----:B------:R-:W-:Y:S05]  /*8620*/  BSYNC B0 ;  /* 0x0000000000007941 */ /* 0x000fea0003800000 */
.L_x_3995:
        /* <DEDUP_REMOVED lines=11> */
.L_x_3997:
        /* <DEDUP_REMOVED lines=12> */
.L_x_3999:
[----:B------:R-:W-:Y:S05]  /*87a0*/  BSYNC B0 ;  /* 0x0000000000007941 */ /* 0x000fea0003800000 */
.L_x_3998:
        /* <DEDUP_REMOVED lines=11> */
.L_x_4000:
        /* <DEDUP_REMOVED lines=12> */
.L_x_4002:
[----:B------:R-:W-:Y:S05]  /*8920*/  BSYNC B0 ;  /* 0x0000000000007941 */ /* 0x000fea0003800000 */
.L_x_4001:
        /* <DEDUP_REMOVED lines=11> */
.L_x_4003:
        /* <DEDUP_REMOVED lines=10> */
[----:B------:R-:W-:-:S05]  /*8a80*/  F2FP.PACK_AB R3, R0, R20 ;  /* 0x000000140003723e */ /* 0x000fca00000000ff */
[----:B------:R0:W-:Y:S02]  /*8a90*/  STG.E [R6.64], R3 ;  /* 0x0000000306007986 */ /* 0x0001e4000c10190c */
.L_x_4005:
[----:B------:R-:W-:Y:S05]  /*8aa0*/  BSYNC B0 ;  /* 0x0000000000007941 */ /* 0x000fea0003800000 */
.L_x_4004:
[----:B------:R-:W-:Y:S02]  /*8ab0*/  ULDC UR5, c[0x0][0x10] ;  /* 0x0000040000057ab9 */ /* 0x000fe40000000800 */
[----:B------:R-:W-:Y:S02]  /*8ac0*/  UIADD3 UR9, UR9, UR5, URZ ;  /* 0x0000000509097290 */ /* 0x000fe4000fffe03f */
[----:B------:R-:W-:Y:S02]  /*8ad0*/  UIADD3 UR4, UR4, 0x1, URZ ;  /* 0x0000000104047890 */ /* 0x000fe4000fffe03f */
[----:B------:R-:W-:-:S06]  /*8ae0*/  UISETP.GE.AND UP0, UPT, UR9, UR8, UPT ;  /* 0x000000080900728c */ /* 0x000fcc000bf06270 */
[----:B------:R-:W-:-:S13]  /*8af0*/  PLOP3.LUT P1, PT, PT, PT, UP0, 0x80, 0x0 ;  /* 0x000000000000781c */ /* 0x000fda0003f2f008 */
[----:B------:R-:W-:Y:S01]  /*8b00*/  @P1 CALL.REL.NOINC `(.L_x_4006) ;  /* 0x0000001000001944 */ /* 0x000fe20003c00000 */
[----:B------:R-:W-:Y:S05]  /*8b10*/  BRA `(.L_x_4007) ;  /* 0xffff787000007947 */ /* 0x000fea000383ffff */
.L_x_4006:
[----:B------:R-:W-:Y:S05]  /*8b20*/  EXIT ;  /* 0x000000000000794d */ /* 0x000fea0003800000 */
.L_x_4008:
        /* <DEDUP_REMOVED lines=13> */
.L_x_5201:


//--------------------- .text._Z35group_norm_nhwc_fwd_one_pass_kernelI11Fp16IOBf16WLi64ELi96ELi768EEv26Group_norm_nhwc_fwd_params --------------------------
	.section	.text._Z35group_norm_nhwc_fwd_one_pass_kernelI11Fp16IOBf16WLi64ELi96ELi768EEv26Group_norm_nhwc_fwd_params,"ax",@progbits
	.sectioninfo	@"SHI_REGISTERS=40"
	.align	128
        .global         _Z35group_norm_nhwc_fwd_one_pass_kernelI11Fp16IOBf16WLi64ELi96ELi768EEv26Group_norm_nhwc_fwd_params
        .type           _Z35group_norm_nhwc_fwd_one_pass_kernelI11Fp16IOBf16WLi64ELi96ELi768EEv26Group_norm_nhwc_fwd_params,@function
        .size           _Z35group_norm_nhwc_fwd_one_pass_kernelI11Fp16IOBf16WLi64ELi96ELi768EEv26Group_norm_nhwc_fwd_params,(.L_x_5202 - _Z35group_norm_nhwc_fwd_one_pass_kernelI11Fp16IOBf16WLi64ELi96ELi768EEv26Group_norm_nhwc_fwd_params)
        .other          _Z35group_norm_nhwc_fwd_one_pass_kernelI11Fp16IOBf16WLi64ELi96ELi768EEv26Group_norm_nhwc_fwd_params,@"STO_CUDA_ENTRY STV_DEFAULT"
_Z35group_norm_nhwc_fwd_one_pass_kernelI11Fp16IOBf16WLi64ELi96ELi768EEv26Group_norm_nhwc_fwd_params:
.text._Z35group_norm_nhwc_fwd_one_pass_kernelI11Fp16IOBf16WLi64ELi96ELi768EEv26Group_norm_nhwc_fwd_params:
        /* <DEDUP_REMOVED lines=28> */
.L_x_4031:
        /* <DEDUP_REMOVED lines=202> */
.L_x_4010:
[----:B------:R-:W-:Y:S05]  /*0e60*/  BSYNC B0 ;  /* 0x0000000000007941 */ /* 0x000fea0003800000 */
.L_x_4009:
        /* <DEDUP_REMOVED lines=25> */
.L_x_4013:
[----:B------:R-:W2:Y:S01]  /*1000*/  LDG.E.STRONG.GPU R12, [R10.64] ;  /* 0x000000060a0c7981 */ /* 0x000ea2000c1ef900 */
[----:B------:R-:W-:Y:S01]  /*1010*/  YIELD ;  /* 0x0000000000007946 */ /* 0x000fe20003800000 */
[----:B--2---:R-:W-:Y:S01]  /*1020*/  ISETP.NE.AND P1, PT, R12, R13, PT ;  /* 0x0000000d0c00720c */ /* 0x004fe20003f25270 */
[----:B------:R-:W-:-:S12]  /*1030*/  CCTL.IVALL ;  /* 0x00000000ff00798f */ /* 0x000fd80002000000 */
[----:B------:R-:W-:Y:S05]  /*1040*/  @P1 BRA `(.L_x_4013) ;  /* 0xffffffb000001947 */ /* 0x000fea000383ffff */
.L_x_4012:
        /* <DEDUP_REMOVED lines=11> */
.L_x_4015:
        /* <DEDUP_REMOVED lines=59> */
.L_x_4014:
        /* <DEDUP_REMOVED lines=19> */
.L_x_4017:
[----:B------:R-:W-:Y:S05]  /*15e0*/  BSYNC B0 ;  /* 0x0000000000007941 */ /* 0x000fea0003800000 */
.L_x_4016:
        /* <DEDUP_REMOVED lines=30> */
.L_x_4011:
        /* <DEDUP_REMOVED lines=18> */
[----:B--2---:R-:W-:Y:S01]  /*18f0*/  MOV R11, 0x3f800000 ;  /* 0x3f800000000b7802 */ /* 0x004fe20000000f00 */
[----:B------:R-:W-:Y:S01]  /*1900*/  HADD2.F32 R19, -RZ, R22.H0_H0 ;  /* 0x20000016ff137230 */ /* 0x000fe20000004100 */
[----:B------:R-:W-:Y:S01]  /*1910*/  ISETP.NE.AND P4, PT, RZ, UR5, PT ;  /* 0x00000005ff007c0c */ /* 0x000fe2000bf85270 */
[----:B------:R-:W2:Y:S01]  /*1920*/  LDS.64 R12, [0xe0] ;  /* 0x0000e000ff0c7984 */ /* 0x000ea20000000a00 */
[----:B------:R-:W-:Y:S01]  /*1930*/  ISETP.GE.U32.AND P2, PT, R28, c[0x0][0x1c8], PT ;  /* 0x000072001c007a0c */ /* 0x000fe20003f46070 */
[----:B0-----:R-:W-:Y:S01]  /*1940*/  HADD2.F32 R16, -RZ, R23.H1_H1 ;  /* 0x30000017ff107230 */ /* 0x001fe20000004100 */
[----:B------:R-:W-:Y:S01]  /*1950*/  ISETP.GE.U32.AND P3, PT, R27, c[0x0][0x1c8], PT ;  /* 0x000072001b007a0c */ /* 0x000fe20003f66070 */
[--C-:B------:R-:W-:Y:S01]  /*1960*/  HADD2.F32 R17, -RZ, R20.reuse.H1_H1 ;  /* 0x30000014ff117230 */ /* 0x100fe20000004100 */
[----:B------:R-:W-:Y:S01]  /*1970*/  ISETP.GE.AND.EX P2, PT, R3, c[0x0][0x1cc], PT, P2 ;  /* 0x0000730003007a0c */ /* 0x000fe20003f46320 */
[----:B-1----:R-:W-:Y:S01]  /*1980*/  HADD2.F32 R14, -RZ, R21.H1_H1 ;  /* 0x30000015ff0e7230 */ /* 0x002fe20000004100 */
[----:B------:R-:W-:Y:S01]  /*1990*/  ISETP.GE.AND.EX P3, PT, R4, c[0x0][0x1cc], PT, P3 ;  /* 0x0000730004007a0c */ /* 0x000fe20003f66330 */
[----:B------:R-:W-:Y:S01]  /*19a0*/  HADD2.F32 R15, -RZ, R20.H0_H0 ;  /* 0x20000014ff0f7230 */ /* 0x000fe20000004100 */
[----:B------:R-:W-:-:S02]  /*19b0*/  ISETP.GT.U32.OR P2, PT, R7, 0x2ff, P2 ;  /* 0x000002ff0700780c */ /* 0x000fc40001744470 */
[----:B------:R-:W-:Y:S01]  /*19c0*/  ISETP.GT.U32.OR P3, PT, R7, 0x2ff, P3 ;  /* 0x000002ff0700780c */ /* 0x000fe20001f64470 */
[----:B--2---:R-:W-:-:S04]  /*19d0*/  FMUL.FTZ R12, R12, c[0x0][0x1f4] ;  /* 0x00007d000c0c7a20 */ /* 0x004fc80000410000 */
[----:B------:R-:W-:Y:S02]  /*19e0*/  FMUL.FTZ R10, R12, R12 ;  /* 0x0000000c0c0a7220 */ /* 0x000fe40000410000 */
[----:B------:R-:W-:Y:S02]  /*19f0*/  FADD.FTZ R20, R14, -R12 ;  /* 0x8000000c0e147221 */ /* 0x000fe40000010000 */
[----:B------:R-:W-:-:S05]  /*1a00*/  FFMA.FTZ R13, R13, c[0x0][0x1f4], -R10 ;  /* 0x00007d000d0d7a23 */ /* 0x000fca000001080a */
[----:B------:R-:W-:-:S13]  /*1a10*/  FSETP.GTU.FTZ.AND P1, PT, R13, RZ, PT ;  /* 0x000000ff0d00720b */ /* 0x000fda0003f3c000 */
[----:B------:R-:W-:Y:S01]  /*1a20*/  @P1 FADD.FTZ R18, R13, c[0x0][0x188] ;  /* 0x000062000d121621 */ /* 0x000fe20000010000 */
[----:B------:R-:W-:Y:S02]  /*1a30*/  HADD2.F32 R13, -RZ, R23.H0_H0 ;  /* 0x20000017ff0d7230 */ /* 0x000fe40000004100 */
[----:B------:R-:W-:Y:S01]  /*1a40*/  HADD2.F32 R23, -RZ, R21.H0_H0 ;  /* 0x20000015ff177230 */ /* 0x000fe20000004100 */
[----:B------:R0:W1:Y:S01]  /*1a50*/  @P1 MUFU.RSQ R11, R18 ;  /* 0x00000012000b1308 */ /* 0x0000620000001400 */
[----:B------:R-:W-:Y:S01]  /*1a60*/  HADD2.F32 R21, -RZ, R22.H1_H1 ;  /* 0x30000016ff157230 */ /* 0x000fe20000004100 */
        /* <DEDUP_REMOVED lines=41> */
.L_x_4018:
        /* <DEDUP_REMOVED lines=12> */
.L_x_4020:
[----:B------:R-:W-:Y:S05]  /*1dc0*/  BSYNC B0 ;  /* 0x0000000000007941 */ /* 0x000fea0003800000 */
.L_x_4019:
        /* <DEDUP_REMOVED lines=11> */
.L_x_4021:
        /* <DEDUP_REMOVED lines=12> */
.L_x_4023:
[----:B------:R-:W-:Y:S05]  /*1f40*/  BSYNC B0 ;  /* 0x0000000000007941 */ /* 0x000fea0003800000 */
.L_x_4022:
        /* <DEDUP_REMOVED lines=11> */
.L_x_4024:
        /* <DEDUP_REMOVED lines=12> */
.L_x_4026:
[----:B------:R-:W-:Y:S05]  /*20c0*/  BSYNC B0 ;  /* 0x0000000000007941 */ /* 0x000fea0003800000 */
.L_x_4025:
        /* <DEDUP_REMOVED lines=11> */
.L_x_4027:
        /* <DEDUP_REMOVED lines=12> */
.L_x_4029:
[----:B------:R-:W-:Y:S05]  /*2240*/  BSYNC B0 ;  /* 0x0000000000007941 */ /* 0x000fea0003800000 */
.L_x_4028:
[----:B------:R-:W-:Y:S02]  /*2250*/  IADD3 R30, R30, c[0x0][0x10], RZ ;  /* 0x000004001e1e7a10 */ /* 0x000fe40007ffe0ff */
[----:B------:R-:W-:Y:S02]  /*2260*/  IADD3 R24, R24, 0x1, RZ ;  /* 0x0000000118187810 */ /* 0x000fe40007ffe0ff */
[----:B------:R-:W-:-:S13]  /*2270*/  ISETP.GE.AND P1, PT, R30, UR4, PT ;  /* 0x000000041e007c0c */ /* 0x000fda000bf26270 */
[----:B------:R-:W-:Y:S01]  /*2280*/  @P1 CALL.REL.NOINC `(.L_x_4030) ;  /* 0x0000001000001944 */ /* 0x000fe20003c00000 */
[----:B------:R-:W-:Y:S05]  /*2290*/  BRA `(.L_x_4031) ;  /* 0xffffdf2000007947 */ /* 0x000fea000383ffff */
.L_x_4030:
[----:B------:R-:W-:Y:S05]  /*22a0*/  EXIT ;  /* 0x000000000000794d */ /* 0x000fea0003800000 */
.L_x_4032:
        /* <DEDUP_REMOVED lines=13> */
.L_x_5202:


//--------------------- .text._Z35group_norm_nhwc_fwd_one_pass_kernelI11Fp16IOBf16WLi128ELi96ELi768EEv26Group_norm_nhwc_fwd_params --------------------------
	.section	.text._Z35group_norm_nhwc_fwd_one_pass_kernelI11Fp16IOBf16WLi128ELi96ELi768EEv26Group_norm_nhwc_fwd_params,"ax",@progbits
	.sectioninfo	@"SHI_REGISTERS=54"
	.align	128
        .global         _Z35group_norm_nhwc_fwd_one_pass_kernelI11Fp16IOBf16WLi128ELi96ELi768EEv26Group_norm_nhwc_fwd_params
        .type           _Z35group_norm_nhwc_fwd_one_pass_kernelI11Fp16IOBf16WLi128ELi96ELi768EEv26Group_norm_nhwc_fwd_params,@function
        .size           _Z35group_norm_nhwc_fwd_one_pass_kernelI11Fp16IOBf16WLi128ELi96ELi768EEv26Group_norm_nhwc_fwd_params,(.L_x_5203 - _Z35group_norm_nhwc_fwd_one_pass_kernelI11Fp16IOBf16WLi128ELi96ELi768EEv26Group_norm_nhwc_fwd_params)
        .other          _Z35group_norm_nhwc_fwd_one_pass_kernelI11Fp16IOBf16WLi128ELi96ELi768EEv26Group_norm_nhwc_fwd_params,@"STO_CUDA_ENTRY STV_DEFAULT"
_Z35group_norm_nhwc_fwd_one_pass_kernelI11Fp16IOBf16WLi128ELi96ELi768EEv26Group_norm_nhwc_fwd_params:
.text._Z35group_norm_nhwc_fwd_one_pass_kernelI11Fp16IOBf16WLi128ELi96ELi768EEv26Group_norm_nhwc_fwd_params:
        /* <DEDUP_REMOVED lines=32> */
.L_x_4067:
        /* <DEDUP_REMOVED lines=285> */
.L_x_4034:
[----:B------:R-:W-:Y:S05]  /*13d0*/  BSYNC B0 ;  /* 0x0000000000007941 */ /* 0x000fea0003800000 */
.L_x_4033:
        /* <DEDUP_REMOVED lines=25> */
.L_x_4037:
[----:B------:R-:W2:Y:S01]  /*1570*/  LDG.E.STRONG.GPU R22, [R24.64] ;  /* 0x0000000618167981 */ /* 0x000ea2000c1ef900 */
[----:B------:R-:W-:Y:S01]  /*1580*/  YIELD ;  /* 0x0000000000007946 */ /* 0x000fe20003800000 */
[----:B--2---:R-:W-:Y:S01]  /*1590*/  ISETP.NE.AND P1, PT, R22, R23, PT ;  /* 0x000000171600720c */ /* 0x004fe20003f25270 */
[----:B------:R-:W-:-:S12]  /*15a0*/  CCTL.IVALL ;  /* 0x00000000ff00798f */ /* 0x000fd80002000000 */
[----:B------:R-:W-:Y:S05]  /*15b0*/  @P1 BRA `(.L_x_4037) ;  /* 0xffffffb000001947 */ /* 0x000fea000383ffff */
.L_x_4036:
        /* <DEDUP_REMOVED lines=11> */
.L_x_4039:
        /* <DEDUP_REMOVED lines=59> */
.L_x_4038:
        /* <DEDUP_REMOVED lines=19> */
.L_x_4041:
[----:B------:R-:W-:Y:S05]  /*1b50*/  BSYNC B0 ;  /* 0x0000000000007941 */ /* 0x000fea0003800000 */
.L_x_4040:
        /* <DEDUP_REMOVED lines=30> */
.L_x_4035:
        /* <DEDUP_REMOVED lines=18> */
[----:B-1----:R-:W-:Y:S01]  /*1e60*/  MOV R25, 0x3f800000 ;  /* 0x3f80000000197802 */ /* 0x002fe20000000f00 */
[--C-:B0-----:R-:W-:Y:S01]  /*1e70*/  HADD2.F32 R21, -RZ, R31.reuse.H1_H1 ;  /* 0x3000001fff157230 */ /* 0x101fe20000004100 */
[----:B------:R-:W-:Y:S01]  /*1e80*/  ISETP.NE.AND P6, PT, RZ, UR5, PT ;  /* 0x00000005ff007c0c */ /* 0x000fe2000bfc5270 */
[----:B------:R-:W0:Y:S01]  /*1e90*/  LDS.64 R22, [0xe0] ;  /* 0x0000e000ff167984 */ /* 0x000e220000000a00 */
[----:B------:R-:W-:Y:S01]  /*1ea0*/  HADD2.F32 R31, -RZ, R31.H0_H0 ;  /* 0x2000001fff1f7230 */ /* 0x000fe20000004100 */
[----:B0-----:R-:W-:-:S04]  /*1eb0*/  FMUL.FTZ R2, R22, c[0x0][0x1f4] ;  /* 0x00007d0016027a20 */ /* 0x001fc80000410000 */
        /* <DEDUP_REMOVED lines=26> */
.L_x_4042:
        /* <DEDUP_REMOVED lines=12> */
.L_x_4044:
[----:B------:R-:W-:Y:S05]  /*2120*/  BSYNC B0 ;  /* 0x0000000000007941 */ /* 0x000fea0003800000 */
.L_x_4043:
        /* <DEDUP_REMOVED lines=22> */
.L_x_4045:
        /* <DEDUP_REMOVED lines=12> */
.L_x_4047:
[----:B------:R-:W-:Y:S05]  /*2350*/  BSYNC B0 ;  /* 0x0000000000007941 */ /* 0x000fea0003800000 */
.L_x_4046:
[--C-:B------:R-:W-:Y:S01]  /*2360*/  HADD2.F32 R3, -RZ, R33.reuse.H0_H0 ;  /* 0x20000021ff037230 */ /* 0x100fe20000004100 */
[----:B------:R-:W-:Y:S01]  /*2370*/  ISETP.GE.U32.AND P1, PT, R9, c[0x0][0x1c8], PT ;  /* 0x0000720009007a0c */ /* 0x000fe20003f26070 */
[----:B------:R-:W-:Y:S02]  /*2380*/  HADD2.F32 R33, -RZ, R33.H1_H1 ;  /* 0x30000021ff217230 */ /* 0x000fe40000004100 */
[--C-:B0-----:R-:W-:Y:S01]  /*2390*/  HADD2.F32 R41, -RZ, R35.reuse.H0_H0 ;  /* 0x20000023ff297230 */ /* 0x101fe20000004100 */
        /* <DEDUP_REMOVED lines=20> */
.L_x_4048:
        /* <DEDUP_REMOVED lines=12> */
.L_x_4050:
[----:B------:R-:W-:Y:S05]  /*25a0*/  BSYNC B0 ;  /* 0x0000000000007941 */ /* 0x000fea0003800000 */
.L_x_4049:
[--C-:B0-----:R-:W-:Y:S01]  /*25b0*/  HADD2.F32 R23, -RZ, R37.reuse.H0_H0 ;  /* 0x20000025ff177230 */ /* 0x101fe20000004100 */
[--C-:B------:R-:W-:Y:S01]  /*25c0*/  FADD.FTZ R0, R41, -R2.reuse ;  /* 0x8000000229007221 */ /* 0x100fe20000010000 */
[--C-:B------:R-:W-:Y:S01]  /*25d0*/  HADD2.F32 R3, -RZ, R36.reuse.H0_H0 ;  /* 0x20000024ff037230 */ /* 0x100fe20000004100 */
[--C-:B------:R-:W-:Y:S01]  /*25e0*/  FADD.FTZ R20, R35, -R2.reuse ;  /* 0x8000000223147221 */ /* 0x100fe20000010000 */
[----:B------:R-:W-:Y:S01]  /*25f0*/  HADD2.F32 R21, -RZ, R36.H1_H1 ;  /* 0x30000024ff157230 */ /* 0x000fe20000004100 */
[----:B------:R-:W-:Y:S01]  /*2600*/  ISETP.GE.U32.AND P5, PT, R8, c[0x0][0x1c8], PT ;  /* 0x0000720008007a0c */ /* 0x000fe20003fa6070 */
[----:B------:R-:W-:Y:S01]  /*2610*/  HADD2.F32 R37, -RZ, R37.H1_H1 ;  /* 0x30000025ff257230 */ /* 0x000fe20000004100 */
[--C-:B------:R-:W-:Y:S01]  /*2620*/  FADD.FTZ R30, R3, -R2.reuse ;  /* 0x80000002031e7221 */ /* 0x100fe20000010000 */
[--C-:B------:R-:W-:Y:S01]  /*2630*/  HADD2.F32 R33, -RZ, R38.reuse.H0_H0 ;  /* 0x20000026ff217230 */ /* 0x100fe20000004100 */
[--C-:B------:R-:W-:Y:S01]  /*2640*/  FADD.FTZ R36, R21, -R2.reuse ;  /* 0x8000000215247221 */ /* 0x100fe20000010000 */
[----:B------:R-:W-:Y:S01]  /*2650*/  HADD2.F32 R47, -RZ, R38.H1_H1 ;  /* 0x30000026ff2f7230 */ /* 0x000fe20000004100 */
[--C-:B------:R-:W-:Y:S01]  /*2660*/  FADD.FTZ R38, R23, -R2.reuse ;  /* 0x8000000217267221 */ /* 0x100fe20000010000 */
[--C-:B------:R-:W-:Y:S01]  /*2670*/  HADD2.F32 R49, -RZ, R40.reuse.H0_H0 ;  /* 0x20000028ff317230 */ /* 0x100fe20000004100 */
[--C-:B------:R-:W-:Y:S01]  /*2680*/  FADD.FTZ R46, R33, -R2.reuse ;  /* 0x80000002212e7221 */ /* 0x100fe20000010000 */
[----:B------:R-:W-:Y:S01]  /*2690*/  HADD2.F32 R51, -RZ, R40.H1_H1 ;  /* 0x30000028ff337230 */ /* 0x000fe20000004100 */
        /* <DEDUP_REMOVED lines=25> */
[C---:B------:R-:W-:Y:S01]  /*2830*/  ISETP.GT.U32.OR P3, PT, R19.reuse, 0x2ff, P3 ;  /* 0x000002ff1300780c */ /* 0x040fe20001f64470 */
[----:B------:R-:W-:Y:S01]  /*2840*/  FMUL.FTZ R3, R2, R25 ;  /* 0x0000001902037220 */ /* 0x000fe20000410000 */
[----:B------:R-:W-:Y:S01]  /*2850*/  ISETP.GT.U32.OR P4, PT, R19, 0x2ff, P4 ;  /* 0x000002ff1300780c */ /* 0x000fe20002784470 */
[----:B------:R-:W-:-:S02]  /*2860*/  FFMA.FTZ R33, R26, R0, R31 ;  /* 0x000000001a217223 */ /* 0x000fc4000001001f */
[C-C-:B------:R-:W-:Y:S02]  /*2870*/  FFMA.FTZ R20, R26.reuse, R30, R31.reuse ;  /* 0x0000001e1a147223 */ /* 0x140fe4000001001f */
[C-C-:B------:R-:W-:Y:S02]  /*2880*/  FFMA.FTZ R2, R26.reuse, R38, R31.reuse ;  /* 0x000000261a027223 */ /* 0x140fe4000001001f */
[C-C-:B------:R-:W-:Y:S02]  /*2890*/  FFMA.FTZ R0, R26.reuse, R46, R31.reuse ;  /* 0x0000002e1a007223 */ /* 0x140fe4000001001f */
[----:B------:R-:W-:Y:S02]  /*28a0*/  FFMA.FTZ R26, R26, R50, R31 ;  /* 0x000000321a1a7223 */ /* 0x000fe4000001001f */
[C-C-:B------:R-:W-:Y:S02]  /*28b0*/  FFMA.FTZ R35, R24.reuse, R36, R27.reuse ;  /* 0x0000002418237223 */ /* 0x140fe4000001001b */
[----:B------:R-:W-:-:S02]  /*28c0*/  FFMA.FTZ R23, R24, R40, R27 ;  /* 0x0000002818177223 */ /* 0x000fc4000001001b */
        /* <DEDUP_REMOVED lines=14> */
.L_x_4051:
        /* <DEDUP_REMOVED lines=12> */
.L_x_4053:
[----:B------:R-:W-:Y:S05]  /*2a70*/  BSYNC B0 ;  /* 0x0000000000007941 */ /* 0x000fea0003800000 */
.L_x_4052:
        /* <DEDUP_REMOVED lines=11> */
.L_x_4054:
        /* <DEDUP_REMOVED lines=12> */
.L_x_4056:
[----:B------:R-:W-:Y:S05]  /*2bf0*/  BSYNC B0 ;  /* 0x0000000000007941 */ /* 0x000fea0003800000 */
.L_x_4055:
        /* <DEDUP_REMOVED lines=11> */
.L_x_4057:
        /* <DEDUP_REMOVED lines=12> */
.L_x_4059:
[----:B------:R-:W-:Y:S05]  /*2d70*/  BSYNC B0 ;  /* 0x0000000000007941 */ /* 0x000fea0003800000 */
.L_x_4058:
        /* <DEDUP_REMOVED lines=11> */
.L_x_4060:
[----:B------:R-:W-:Y:S01]  /*2e30*/  BSSY B0, `(.L_x_4061) ;  /* 0x000000c000007945 */ /* 0x000fe20003800000 */
[----:B------:R-:W-:Y:S05]  /*2e40*/  @P3 BRA `(.L_x_4062) ;  /* 0x000000a000003947 */ /* 0x000fea0003800000 */
[----:B------:R-:W-:Y:S01]  /*2e50*/  MOV R22, R44 ;  /* 0x0000002c00167202 */ /* 0x000fe20000000f00 */
[----:B------:R-:W-:Y:S01]  /*2e60*/  IMAD R34, R34, c[0x0][0x1c0], RZ ;  /* 0x0000700022227a24 */ /* 0x000fe200078e02ff */
[----:B0-----:R-:W-:Y:S02]  /*2e70*/  MOV R23, R43 ;  /* 0x0000002b00177202 */ /* 0x001fe40000000f00 */
[----:B------:R-:W-:Y:S01]  /*2e80*/  F2FP.PACK_AB R21, R21, R0 ;  /* 0x000000001515723e */ /* 0x000fe200000000ff */
[C---:B------:R-:W-:Y:S02]  /*2e90*/  IMAD R27, R5.reuse, c[0x0][0x1c4], R34 ;  /* 0x00007100051b7a24 */ /* 0x040fe400078e0222 */
[----:B------:R-:W-:-:S05]  /*2ea0*/  IMAD.WIDE.U32 R24, R5, c[0x0][0x1c0], R22 ;  /* 0x0000700005187a25 */ /* 0x000fca00078e0016 */
[----:B------:R-:W-:Y:S02]  /*2eb0*/  IADD3 R27, R25, R27, RZ ;  /* 0x0000001b191b7210 */ /* 0x000fe40007ffe0ff */
[----:B------:R-:W-:-:S04]  /*2ec0*/  LEA R22, P1, R24, c[0x0][0x160], 0x1 ;  /* 0x0000580018167a11 */ /* 0x000fc800078208ff */
[----:B------:R-:W-:-:S05]  /*2ed0*/  LEA.HI.X R23, R24, c[0x0][0x164], R27, 0x1, P1 ;  /* 0x0000590018177a11 */ /* 0x000fca00008f0c1b */
[----:B------:R0:W-:Y:S04]  /*2ee0*/  STG.E [R22.64], R21 ;  /* 0x0000001516007986 */ /* 0x0001e8000c101906 */
.L_x_4062:
[----:B------:R-:W-:Y:S05]  /*2ef0*/  BSYNC B0 ;  /* 0x0000000000007941 */ /* 0x000fea0003800000 */
.L_x_4061:
        /* <DEDUP_REMOVED lines=11> */
.L_x_4063:
        /* <DEDUP_REMOVED lines=11> */
.L_x_4065:
[----:B------:R-:W-:Y:S05]  /*3060*/  BSYNC B0 ;  /* 0x0000000000007941 */ /* 0x000fea0003800000 */
.L_x_4064:
[----:B------:R-:W-:Y:S02]  /*3070*/  IADD3 R16, R16, c[0x0][0x10], RZ ;  /* 0x0000040010107a10 */ /* 0x000fe40007ffe0ff */
[----:B------:R-:W-:Y:S02]  /*3080*/  IADD3 R13, R13, 0x1, RZ ;  /* 0x000000010d0d7810 */ /* 0x000fe40007ffe0ff */
[----:B------:R-:W-:-:S13]  /*3090*/  ISETP.GE.AND P1, PT, R16, UR4, PT ;  /* 0x0000000410007c0c */ /* 0x000fda000bf26270 */
[----:B------:R-:W-:Y:S01]  /*30a0*/  @P1 CALL.REL.NOINC `(.L_x_4066) ;  /* 0x0000001000001944 */ /* 0x000fe20003c00000 */
[----:B------:R-:W-:Y:S05]  /*30b0*/  BRA `(.L_x_4067) ;  /* 0xffffd14000007947 */ /* 0x000fea000383ffff */
.L_x_4066:
[----:B------:R-:W-:Y:S05]  /*30c0*/  EXIT ;  /* 0x000000000000794d */ /* 0x000fea0003800000 */
.L_x_4068:
        /* <DEDUP_REMOVED lines=11> */
.L_x_5203:


//--------------------- .text._Z35group_norm_nhwc_fwd_one_pass_kernelI11Fp16IOBf16WLi256ELi96ELi768EEv26Group_norm_nhwc_fwd_params --------------------------
	.section	.text._Z35group_norm_nhwc_fwd_one_pass_kernelI11Fp16IOBf16WLi256ELi96ELi768EEv26Group_norm_nhwc_fwd_params,"ax",@progbits
	.sectioninfo	@"SHI_REGISTERS=80"
	.align	128
        .global         _Z35group_norm_nhwc_fwd_one_pass_kernelI11Fp16IOBf16WLi256ELi96ELi768EEv26Group_norm_nhwc_fwd_params
        .type           _Z35group_norm_nhwc_fwd_one_pass_kernelI11Fp16IOBf16WLi256ELi96ELi768EEv26Group_norm_nhwc_fwd_params,@function
        .size           _Z35group_norm_nhwc_fwd_one_pass_kernelI11Fp16IOBf16WLi256ELi96ELi768EEv26Group_norm_nhwc_fwd_params,(.L_x_5204 - _Z35group_norm_nhwc_fwd_one_pass_kernelI11Fp16IOBf16WLi256ELi96ELi768EEv26Group_norm_nhwc_fwd_params)
        .other          _Z35group_norm_nhwc_fwd_one_pass_kernelI11Fp16IOBf16WLi256ELi96ELi768EEv26Group_norm_nhwc_fwd_params,@"STO_CUDA_ENTRY STV_DEFAULT"
_Z35group_norm_nhwc_fwd_one_pass_kernelI11Fp16IOBf16WLi256ELi96ELi768EEv26Group_norm_nhwc_fwd_params:
.text._Z35group_norm_nhwc_fwd_one_pass_kernelI11Fp16IOBf16WLi256ELi96ELi768EEv26Group_norm_nhwc_fwd_params:
        /* <DEDUP_REMOVED lines=40> */
.L_x_4127:
[----:B01----:R-:W-:Y:S01]  /*0280*/  IABS R5, c[0x0][0x1d8] ;  /* 0x0000760000057a13 */ /* 0x003fe20000000000 */
        /* <DEDUP_REMOVED lines=451> */
.L_x_4070:
[----:B------:R-:W-:Y:S05]  /*1ec0*/  BSYNC B0 ;  /* 0x0000000000007941 */ /* 0x000fea0003800000 */
.L_x_4069:
        /* <DEDUP_REMOVED lines=25> */
.L_x_4073:
[----:B------:R-:W2:Y:S01]  /*2060*/  LDG.E.STRONG.GPU R18, [R16.64] ;  /* 0x0000000610127981 */ /* 0x000ea2000c1ef900 */
[----:B------:R-:W-:Y:S01]  /*2070*/  YIELD ;  /* 0x0000000000007946 */ /* 0x000fe20003800000 */
[----:B--2---:R-:W-:Y:S01]  /*2080*/  ISETP.NE.AND P1, PT, R18, R19, PT ;  /* 0x000000131200720c */ /* 0x004fe20003f25270 */
[----:B------:R-:W-:-:S12]  /*2090*/  CCTL.IVALL ;  /* 0x00000000ff00798f */ /* 0x000fd80002000000 */
[----:B------:R-:W-:Y:S05]  /*20a0*/  @P1 BRA `(.L_x_4073) ;  /* 0xffffffb000001947 */ /* 0x000fea000383ffff */
.L_x_4072:
        /* <DEDUP_REMOVED lines=11> */
.L_x_4075:
        /* <DEDUP_REMOVED lines=59> */
.L_x_4074:
        /* <DEDUP_REMOVED lines=19> */
.L_x_4077:
[----:B------:R-:W-:Y:S05]  /*2640*/  BSYNC B0 ;  /* 0x0000000000007941 */ /* 0x000fea0003800000 */
.L_x_4076:
        /* <DEDUP_REMOVED lines=30> */
.L_x_4071:
        /* <DEDUP_REMOVED lines=18> */
[----:B------:R-:W-:Y:S01]  /*2950*/  ISETP.NE.AND P5, PT, RZ, UR5, PT ;  /* 0x00000005ff007c0c */ /* 0x000fe2000bfa5270 */
[----:B--2---:R-:W-:-:S02]  /*2960*/  HADD2.F32 R20, -RZ, R49.H1_H1 ;  /* 0x30000031ff147230 */ /* 0x004fc40000004100 */
[----:B------:R-:W2:Y:S01]  /*2970*/  LDS.64 R18, [0xe0] ;  /* 0x0000e000ff127984 */ /* 0x000ea20000000a00 */
[----:B-1----:R-:W-:Y:S02]  /*2980*/  HADD2.F32 R16, -RZ, R49.H0_H0 ;  /* 0x20000031ff107230 */ /* 0x002fe40000004100 */
[--C-:B0-----:R-:W-:Y:S02]  /*2990*/  HADD2.F32 R44, -RZ, R47.reuse.H1_H1 ;  /* 0x3000002fff2c7230 */ /* 0x101fe40000004100 */
[----:B-----5:R-:W-:Y:S01]  /*29a0*/  HADD2.F32 R26, -RZ, R47.H0_H0 ;  /* 0x2000002fff1a7230 */ /* 0x020fe20000004100 */
[----:B--2---:R-:W-:-:S04]  /*29b0*/  FMUL.FTZ R23, R18, c[0x0][0x1f4] ;  /* 0x00007d0012177a20 */ /* 0x004fc80000410000 */
[----:B------:R-:W-:Y:S02]  /*29c0*/  FMUL.FTZ R18, R23, R23 ;  /* 0x0000001717127220 */ /* 0x000fe40000410000 */
[--C-:B------:R-:W-:Y:S02]  /*29d0*/  FADD.FTZ R21, R20, -R23.reuse ;  /* 0x8000001714157221 */ /* 0x100fe40000010000 */
[----:B------:R-:W-:Y:S01]  /*29e0*/  FFMA.FTZ R19, R19, c[0x0][0x1f4], -R18 ;  /* 0x00007d0013137a23 */ /* 0x000fe20000010812 */
[----:B------:R-:W-:Y:S01]  /*29f0*/  MOV R18, 0x3f800000 ;  /* 0x3f80000000127802 */ /* 0x000fe20000000f00 */
[----:B------:R-:W-:-:S03]  /*2a00*/  FADD.FTZ R17, R16, -R23 ;  /* 0x8000001710117221 */ /* 0x000fc60000010000 */
[----:B------:R-:W-:-:S13]  /*2a10*/  FSETP.GTU.FTZ.AND P1, PT, R19, RZ, PT ;  /* 0x000000ff1300720b */ /* 0x000fda0003f3c000 */
[----:B------:R-:W-:-:S04]  /*2a20*/  @P1 FADD.FTZ R19, R19, c[0x0][0x188] ;  /* 0x0000620013131621 */ /* 0x000fc80000010000 */
[----:B------:R-:W0:Y:S02]  /*2a30*/  @P1 MUFU.RSQ R18, R19 ;  /* 0x0000001300121308 */ /* 0x000e240000001400 */
[-C--:B0-----:R-:W-:Y:S02]  /*2a40*/  FMUL.FTZ R27, R21, R18.reuse ;  /* 0x00000012151b7220 */ /* 0x081fe40000410000 */
[----:B------:R-:W-:Y:S01]  /*2a50*/  FMUL.FTZ R17, R17, R18 ;  /* 0x0000001211117220 */ /* 0x000fe20000410000 */
[----:B---3--:R-:W-:Y:S02]  /*2a60*/  PRMT R19, RZ, 0x5410, R71 ;  /* 0x00005410ff137816 */ /* 0x008fe40000000047 */
        /* <DEDUP_REMOVED lines=16> */
.L_x_4078:
        /* <DEDUP_REMOVED lines=12> */
.L_x_4080:
[----:B------:R-:W-:Y:S05]  /*2c30*/  BSYNC B0 ;  /* 0x0000000000007941 */ /* 0x000fea0003800000 */
.L_x_4079:
[----:B------:R-:W-:Y:S01]  /*2c40*/  ISETP.GE.U32.AND P1, PT, R66, c[0x0][0x1c8], PT ;  /* 0x0000720042007a0c */ /* 0x000fe20003f26070 */
[--C-:B------:R-:W-:Y:S01]  /*2c50*/  FADD.FTZ R17, R26, -R23.reuse ;  /* 0x800000171a117221 */ /* 0x100fe20000010000 */
[----:B------:R-:W-:Y:S01]  /*2c60*/  ISETP.GE.U32.AND P2, PT, R65, c[0x0][0x1c8], PT ;  /* 0x0000720041007a0c */ /* 0x000fe20003f46070 */
[--C-:B0-----:R-:W-:Y:S01]  /*2c70*/  FADD.FTZ R25, R44, -R23.reuse ;  /* 0x800000172c197221 */ /* 0x101fe20000010000 */
[----:B------:R-:W-:Y:S01]  /*2c80*/  ISETP.GE.U32.AND P3, PT, R64, c[0x0][0x1c8], PT ;  /* 0x0000720040007a0c */ /* 0x000fe20003f66070 */
[--C-:B------:R-:W-:Y:S01]  /*2c90*/  HADD2.F32 R16, -RZ, R48.reuse.H0_H0 ;  /* 0x20000030ff107230 */ /* 0x100fe20000004100 */
[----:B------:R-:W-:Y:S01]  /*2ca0*/  ISETP.GE.AND.EX P1, PT, R6, c[0x0][0x1cc], PT, P1 ;  /* 0x0000730006007a0c */ /* 0x000fe20003f26310 */
[----:B------:R-:W-:Y:S01]  /*2cb0*/  HADD2.F32 R24, -RZ, R48.H1_H1 ;  /* 0x30000030ff187230 */ /* 0x000fe20000004100 */
[----:B------:R-:W-:Y:S01]  /*2cc0*/  ISETP.GE.AND.EX P2, PT, R5, c[0x0][0x1cc], PT, P2 ;  /* 0x0000730005007a0c */ /* 0x000fe20003f46320 */
[-C--:B------:R-:W-:Y:S01]  /*2cd0*/  FMUL.FTZ R17, R17, R18.reuse ;  /* 0x0000001211117220 */ /* 0x080fe20000410000 */
[----:B------:R-:W-:Y:S01]  /*2ce0*/  ISETP.GE.AND.EX P3, PT, R4, c[0x0][0x1cc], PT, P3 ;  /* 0x0000730004007a0c */ /* 0x000fe20003f66330 */
[----:B------:R-:W-:Y:S01]  /*2cf0*/  FMUL.FTZ R25, R25, R18 ;  /* 0x0000001219197220 */ /* 0x000fe20000410000 */
[--C-:B------:R-:W-:Y:S01]  /*2d00*/  HADD2.F32 R48, -RZ, R0.reuse.H0_H0 ;  /* 0x20000000ff307230 */ /* 0x100fe20000004100 */
[C---:B------:R-:W-:Y:S01]  /*2d10*/  ISETP.GT.U32.OR P1, PT, R10.reuse, 0x2ff, P1 ;  /* 0x000002ff0a00780c */ /* 0x040fe20000f24470 */
[----:B------:R-:W-:Y:S01]  /*2d20*/  HADD2.F32 R0, -RZ, R0.H1_H1 ;  /* 0x30000000ff007230 */ /* 0x000fe20000004100 */
        /* <DEDUP_REMOVED lines=17> */
.L_x_4081:
        /* <DEDUP_REMOVED lines=12> */
.L_x_4083:
[----:B------:R-:W-:Y:S05]  /*2f00*/  BSYNC B0 ;  /* 0x0000000000007941 */ /* 0x000fea0003800000 */
.L_x_4082:
[-C--:B------:R-:W-:Y:S02]  /*2f10*/  FMUL.FTZ R6, R27, R18.reuse ;  /* 0x000000121b067220 */ /* 0x080fe40000410000 */
[----:B0-----:R-:W-:Y:S02]  /*2f20*/  FMUL.FTZ R47, R45, R18 ;  /* 0x000000122d2f7220 */ /* 0x001fe40000410000 */
[--C-:B------:R-:W-:Y:S02]  /*2f30*/  FADD.FTZ R45, R0, -R23.reuse ;  /* 0x80000017002d7221 */ /* 0x100fe40000010000 */
[----:B------:R-:W-:Y:S02]  /*2f40*/  FADD.FTZ R27, R48, -R23 ;  /* 0x80000017301b7221 */ /* 0x000fe40000010000 */
        /* <DEDUP_REMOVED lines=13> */
.L_x_4084:
        /* <DEDUP_REMOVED lines=12> */
.L_x_4086:
[----:B------:R-:W-:Y:S05]  /*30e0*/  BSYNC B0 ;  /* 0x0000000000007941 */ /* 0x000fea0003800000 */
.L_x_4085:
[-C--:B------:R-:W-:Y:S01]  /*30f0*/  FMUL.FTZ R27, R27, R18.reuse ;  /* 0x000000121b1b7220 */ /* 0x080fe20000410000 */
[--C-:B------:R-:W-:Y:S01]  /*3100*/  HADD2.F32 R0, -RZ, R46.reuse.H0_H0 ;  /* 0x2000002eff007230 */ /* 0x100fe20000004100 */
[----:B------:R-:W-:Y:S01]  /*3110*/  FMUL.FTZ R45, R45, R18 ;  /* 0x000000122d2d7220 */ /* 0x000fe20000410000 */
[----:B------:R-:W-:Y:S01]  /*3120*/  HADD2.F32 R46, -RZ, R46.H1_H1 ;  /* 0x3000002eff2e7230 */ /* 0x000fe20000004100 */
        /* <DEDUP_REMOVED lines=13> */
.L_x_4087:
        /* <DEDUP_REMOVED lines=12> */
.L_x_4089:
[----:B------:R-:W-:Y:S05]  /*32c0*/  BSYNC B0 ;  /* 0x0000000000007941 */ /* 0x000fea0003800000 */
.L_x_4088:
[--C-:B------:R-:W-:Y:S01]  /*32d0*/  HADD2.F32 R4, -RZ, R15.reuse.H0_H0 ;  /* 0x2000000fff047230 */ /* 0x100fe20000004100 */
[--C-:B------:R-:W-:Y:S01]  /*32e0*/  FADD.FTZ R47, R0, -R23.reuse ;  /* 0x80000017002f7221 */ /* 0x100fe20000010000 */
[----:B0-----:R-:W-:Y:S01]  /*32f0*/  HADD2.F32 R16, -RZ, R15.H1_H1 ;  /* 0x3000000fff107230 */ /* 0x001fe20000004100 */
[----:B------:R-:W-:Y:S01]  /*3300*/  ISETP.GE.U32.AND P1, PT, R63, c[0x0][0x1c8], PT ;  /* 0x000072003f007a0c */ /* 0x000fe20003f26070 */
[--C-:B------:R-:W-:Y:S01]  /*3310*/  HADD2.F32 R26, -RZ, R31.reuse.H0_H0 ;  /* 0x2000001fff1a7230 */ /* 0x100fe20000004100 */
[----:B------:R-:W-:Y:S01]  /*3320*/  ISETP.GE.U32.AND P2, PT, R62, c[0x0][0x1c8], PT ;  /* 0x000072003e007a0c */ /* 0x000fe20003f46070 */
[----:B------:R-:W-:Y:S01]  /*3330*/  HADD2.F32 R44, -RZ, R31.H1_H1 ;  /* 0x3000001fff2c7230 */ /* 0x000fe20000004100 */
[--C-:B------:R-:W-:Y:S01]  /*3340*/  FADD.FTZ R71, R46, -R23.reuse ;  /* 0x800000172e477221 */ /* 0x100fe20000010000 */
[----:B------:R-:W-:Y:S01]  /*3350*/  HADD2.F32 R6, -RZ, R29.H0_H0 ;  /* 0x2000001dff067230 */ /* 0x000fe20000004100 */
[-C--:B------:R-:W-:Y:S01]  /*3360*/  FMUL.FTZ R47, R47, R18.reuse ;  /* 0x000000122f2f7220 */ /* 0x080fe20000410000 */
[----:B------:R-:W-:Y:S01]  /*3370*/  HADD2.F32 R48, -RZ, R32.H0_H0 ;  /* 0x20000020ff307230 */ /* 0x000fe20000004100 */
[----:B------:R-:W-:Y:S01]  /*3380*/  ISETP.GE.AND.EX P1, PT, R3, c[0x0][0x1cc], PT, P1 ;  /* 0x0000730003007a0c */ /* 0x000fe20003f26310 */
[----:B------:R-:W-:Y:S01]  /*3390*/  HADD2.F32 R5, -RZ, R36.H0_H0 ;  /* 0x20000024ff057230 */ /* 0x000fe20000004100 */
[----:B------:R-:W-:Y:S01]  /*33a0*/  ISETP.GE.AND.EX P2, PT, R2, c[0x0][0x1cc], PT, P2 ;  /* 0x0000730002007a0c */ /* 0x000fe20003f46320 */
[----:B------:R-:W-:Y:S01]  /*33b0*/  HADD2.F32 R15, -RZ, R39.H0_H0 ;  /* 0x20000027ff0f7230 */ /* 0x000fe20000004100 */
[--C-:B------:R-:W-:Y:S01]  /*33c0*/  FADD.FTZ R4, R4, -R23.reuse ;  /* 0x8000001704047221 */ /* 0x100fe20000010000 */
[----:B------:R-:W-:Y:S01]  /*33d0*/  HADD2.F32 R17, -RZ, R40.H0_H0 ;  /* 0x20000028ff117230 */ /* 0x000fe20000004100 */
[--C-:B------:R-:W-:Y:S01]  /*33e0*/  FADD.FTZ R16, R16, -R23.reuse ;  /* 0x8000001710107221 */ /* 0x100fe20000010000 */
[----:B------:R-:W-:Y:S01]  /*33f0*/  HADD2.F32 R25, -RZ, R41.H0_H0 ;  /* 0x20000029ff197230 */ /* 0x000fe20000004100 */
[----:B------:R-:W-:Y:S01]  /*3400*/  FMUL.FTZ R71, R71, R18 ;  /* 0x0000001247477220 */ /* 0x000fe20000410000 */
[----:B------:R-:W-:Y:S01]  /*3410*/  HADD2.F32 R27, -RZ, R42.H0_H0 ;  /* 0x2000002aff1b7230 */ /* 0x000fe20000004100 */
[--C-:B------:R-:W-:Y:S01]  /*3420*/  FADD.FTZ R45, R26, -R23.reuse ;  /* 0x800000171a2d7221 */ /* 0x100fe20000010000 */
        /* <DEDUP_REMOVED lines=22> */
[C---:B------:R-:W-:Y:S01]  /*3590*/  ISETP.GT.U32.OR P1, PT, R10.reuse, 0x2ff, P1 ;  /* 0x000002ff0a00780c */ /* 0x040fe20000f24470 */
        /* <DEDUP_REMOVED lines=9> */
[----:B------:R-:W-:Y:S02]  /*3630*/  FFMA.FTZ R26, R19, R47, R22 ;  /* 0x0000002f131a7223 */ /* 0x000fe40000010016 */
[-C--:B------:R-:W-:Y:S02]  /*3640*/  FMUL.FTZ R24, R4, R18.reuse ;  /* 0x0000001204187220 */ /* 0x080fe40000410000 */
        /* <DEDUP_REMOVED lines=13> */
.L_x_4090:
        /* <DEDUP_REMOVED lines=12> */
.L_x_4092:
[----:B------:R-:W-:Y:S05]  /*37e0*/  BSYNC B0 ;  /* 0x0000000000007941 */ /* 0x000fea0003800000 */
.L_x_4091:
        /* <DEDUP_REMOVED lines=13> */
.L_x_4093:
        /* <DEDUP_REMOVED lines=12> */
.L_x_4095:
[----:B------:R-:W-:Y:S05]  /*3980*/  BSYNC B0 ;  /* 0x0000000000007941 */ /* 0x000fea0003800000 */
.L_x_4094:
        /* <DEDUP_REMOVED lines=36> */
[----:B0-----:R-:W-:Y:S01]  /*3bd0*/  FFMA.FTZ R16, R20, R33, R21 ;  /* 0x0000002114107223 */ /* 0x001fe20000010015 */
[----:B------:R-:W-:Y:S05]  /*3be0*/  @!P5 BRA `(.L_x_4096) ;  /* 0x000000a00000d947 */ /* 0x000fea0003800000 */
[----:B-1----:R-:W-:Y:S02]  /*3bf0*/  FMUL.FTZ R5, R16, -1.4426950216293334961 ;  /* 0xbfb8aa3b10057820 */ /* 0x002fe40000410000 */
        /* <DEDUP_REMOVED lines=9> */
.L_x_4096:
[----:B------:R-:W-:Y:S01]  /*3c90*/  BSSY B0, `(.L_x_4097) ;  /* 0x000000c000007945 */ /* 0x000fe20003800000 */
[----:B------:R-:W-:Y:S05]  /*3ca0*/  @P6 BRA `(.L_x_4098) ;  /* 0x000000a000006947 */ /* 0x000fea0003800000 */
[----:B------:R-:W-:Y:S01]  /*3cb0*/  MOV R2, R74 ;  /* 0x0000004a00027202 */ /* 0x000fe20000000f00 */
[----:B-1----:R-:W-:Y:S01]  /*3cc0*/  IMAD R4, R11, c[0x0][0x1c0], RZ ;  /* 0x000070000b047a24 */ /* 0x002fe200078e02ff */
        /* <DEDUP_REMOVED lines=8> */
.L_x_4098:
[----:B------:R-:W-:Y:S05]  /*3d50*/  BSYNC B0 ;  /* 0x0000000000007941 */ /* 0x000fea0003800000 */
.L_x_4097:
[----:B------:R-:W-:Y:S02]  /*3d60*/  FFMA.FTZ R45, R19, R45, R22 ;  /* 0x0000002d132d7223 */ /* 0x000fe40000010016 */
[----:B------:R-:W-:Y:S01]  /*3d70*/  FFMA.FTZ R16, R20, R49, R21 ;  /* 0x0000003114107223 */ /* 0x000fe20000010015 */
[----:B------:R-:W-:Y:S05]  /*3d80*/  @!P5 BRA `(.L_x_4099) ;  /* 0x000000a00000d947 */ /* 0x000fea0003800000 */
[----:B01----:R-:W-:Y:S02]  /*3d90*/  FMUL.FTZ R5, R16, -1.4426950216293334961 ;  /* 0xbfb8aa3b10057820 */ /* 0x003fe40000410000 */
        /* <DEDUP_REMOVED lines=9> */
.L_x_4099:
[----:B------:R-:W-:Y:S01]  /*3e30*/  BSSY B0, `(.L_x_4100) ;  /* 0x000000c000007945 */ /* 0x000fe20003800000 */
[----:B------:R-:W-:Y:S05]  /*3e40*/  @P1 BRA `(.L_x_4101) ;  /* 0x000000a000001947 */ /* 0x000fea0003800000 */
[----:B------:R-:W-:Y:S01]  /*3e50*/  MOV R2, R74 ;  /* 0x0000004a00027202 */ /* 0x000fe20000000f00 */
[----:B01----:R-:W-:Y:S01]  /*3e60*/  IMAD R5, R12, c[0x0][0x1c0], RZ ;  /* 0x000070000c057a24 */ /* 0x003fe200078e02ff */
        /* <DEDUP_REMOVED lines=8> */
.L_x_4101:
[----:B------:R-:W-:Y:S05]  /*3ef0*/  BSYNC B0 ;  /* 0x0000000000007941 */ /* 0x000fea0003800000 */
.L_x_4100:
        /* <DEDUP_REMOVED lines=13> */
.L_x_4102:
        /* <DEDUP_REMOVED lines=12> */
.L_x_4104:
[----:B------:R-:W-:Y:S05]  /*4090*/  BSYNC B0 ;  /* 0x0000000000007941 */ /* 0x000fea0003800000 */
.L_x_4103:
[----:B------:R-:W-:Y:S02]  /*40a0*/  FFMA.FTZ R70, R19, R70, R22 ;  /* 0x0000004613467223 */ /* 0x000fe40000010016 */
[----:B------:R-:W-:Y:S01]  /*40b0*/  FFMA.FTZ R11, R20, R76, R21 ;  /* 0x0000004c140b7223 */ /* 0x000fe20000010015 */
        /* <DEDUP_REMOVED lines=11> */
.L_x_4105:
        /* <DEDUP_REMOVED lines=12> */
.L_x_4107:
[----:B------:R-:W-:Y:S05]  /*4230*/  BSYNC B0 ;  /* 0x0000000000007941 */ /* 0x000fea0003800000 */
.L_x_4106:
[----:B------:R-:W-:Y:S02]  /*4240*/  FFMA.FTZ R0, R19, R0, R22 ;  /* 0x0000000013007223 */ /* 0x000fe40000010016 */
[----:B0-----:R-:W-:Y:S01]  /*4250*/  FFMA.FTZ R11, R20, R36, R21 ;  /* 0x00000024140b7223 */ /* 0x001fe20000010015 */
[----:B------:R-:W-:Y:S05]  /*4260*/  @!P5 BRA `(.L_x_4108) ;  /* 0x000000a00000d947 */ /* 0x000fea0003800000 */
[----:B------:R-:W-:Y:S02]  /*4270*/  FMUL.FTZ R2, R0, -1.4426950216293334961 ;  /* 0xbfb8aa3b00027820 */ /* 0x000fe40000410000 */
[----:B-1----:R-:W-:-:S04]  /*4280*/  FMUL.FTZ R4, R11, -1.4426950216293334961 ;  /* 0xbfb8aa3b0b047820 */ /* 0x002fc80000410000 */
        /* <DEDUP_REMOVED lines=8> */
.L_x_4108:
[----:B------:R-:W-:Y:S01]  /*4310*/  BSSY B0, `(.L_x_4109) ;  /* 0x000000c000007945 */ /* 0x000fe20003800000 */
[----:B------:R-:W-:Y:S05]  /*4320*/  @P4 BRA `(.L_x_4110) ;  /* 0x000000a000004947 */ /* 0x000fea0003800000 */
[----:B------:R-:W-:Y:S01]  /*4330*/  MOV R2, R74 ;  /* 0x0000004a00027202 */ /* 0x000fe20000000f00 */
[----:B------:R-:W-:Y:S01]  /*4340*/  IMAD R28, R28, c[0x0][0x1c0], RZ ;  /* 0x000070001c1c7a24 */ /* 0x000fe200078e02ff */
[----:B------:R-:W-:Y:S02]  /*4350*/  MOV R3, R73 ;  /* 0x0000004900037202 */ /* 0x000fe40000000f00 */
[----:B------:R-:W-:Y:S01]  /*4360*/  F2FP.PACK_AB R11, R11, R0 ;  /* 0x000000000b0b723e */ /* 0x000fe200000000ff */
[C---:B-1----:R-:W-:Y:S02]  /*4370*/  IMAD R5, R57.reuse, c[0x0][0x1c4], R28 ;  /* 0x0000710039057a24 */ /* 0x042fe400078e021c */
[----:B------:R-:W-:-:S05]  /*4380*/  IMAD.WIDE.U32 R2, R57, c[0x0][0x1c0], R2 ;  /* 0x0000700039027a25 */ /* 0x000fca00078e0002 */
[----:B------:R-:W-:Y:S02]  /*4390*/  IADD3 R5, R3, R5, RZ ;  /* 0x0000000503057210 */ /* 0x000fe40007ffe0ff */
[----:B------:R-:W-:-:S04]  /*43a0*/  LEA R4, P1, R2, c[0x0][0x160], 0x1 ;  /* 0x0000580002047a11 */ /* 0x000fc800078208ff */
[----:B------:R-:W-:-:S05]  /*43b0*/  LEA.HI.X R5, R2, c[0x0][0x164], R5, 0x1, P1 ;  /* 0x0000590002057a11 */ /* 0x000fca00008f0c05 */
[----:B------:R0:W-:Y:S04]  /*43c0*/  STG.E [R4.64], R11 ;  /* 0x0000000b04007986 */ /* 0x0001e8000c101906 */
.L_x_4110:
[----:B------:R-:W-:Y:S05]  /*43d0*/  BSYNC B0 ;  /* 0x0000000000007941 */ /* 0x000fea0003800000 */
.L_x_4109:
        /* <DEDUP_REMOVED lines=9> */
[--C-:B0-----:R-:W-:Y:S01]  /*4470*/  FFMA.FTZ R11, R20, R40, R21.reuse ;  /* 0x00000028140b7223 */ /* 0x101fe20000010015 */
        /* <DEDUP_REMOVED lines=26> */
.L_x_4111:
        /* <DEDUP_REMOVED lines=12> */
.L_x_4113:
[----:B------:R-:W-:Y:S05]  /*46e0*/  BSYNC B0 ;  /* 0x0000000000007941 */ /* 0x000fea0003800000 */
.L_x_4112:
        /* <DEDUP_REMOVED lines=11> */
.L_x_4114:
[----:B------:R-:W-:Y:S01]  /*47a0*/  BSSY B0, `(.L_x_4115) ;  /* 0x000000c000007945 */ /* 0x000fe20003800000 */
[----:B------:R-:W-:Y:S05]  /*47b0*/  @P1 BRA `(.L_x_4116) ;  /* 0x000000a000001947 */ /* 0x000fea0003800000 */
[----:B------:R-:W-:Y:S01]  /*47c0*/  MOV R2, R74 ;  /* 0x0000004a00027202 */ /* 0x000fe20000000f00 */
[----:B------:R-:W-:Y:S01]  /*47d0*/  IMAD R34, R34, c[0x0][0x1c0], RZ ;  /* 0x0000700022227a24 */ /* 0x000fe200078e02ff */
[----:B------:R-:W-:Y:S02]  /*47e0*/  MOV R3, R73 ;  /* 0x0000004900037202 */ /* 0x000fe40000000f00 */
[----:B------:R-:W-:Y:S01]  /*47f0*/  F2FP.PACK_AB R11, R11, R6 ;  /* 0x000000060b0b723e */ /* 0x000fe200000000ff */
[C---:B01----:R-:W-:Y:S02]  /*4800*/  IMAD R5, R55.reuse, c[0x0][0x1c4], R34 ;  /* 0x0000710037057a24 */ /* 0x043fe400078e0222 */
[----:B------:R-:W-:-:S05]  /*4810*/  IMAD.WIDE.U32 R2, R55, c[0x0][0x1c0], R2 ;  /* 0x0000700037027a25 */ /* 0x000fca00078e0002 */
[----:B------:R-:W-:Y:S02]  /*4820*/  IADD3 R5, R3, R5, RZ ;  /* 0x0000000503057210 */ /* 0x000fe40007ffe0ff */
[----:B------:R-:W-:-:S04]  /*4830*/  LEA R4, P1, R2, c[0x0][0x160], 0x1 ;  /* 0x0000580002047a11 */ /* 0x000fc800078208ff */
[----:B------:R-:W-:-:S05]  /*4840*/  LEA.HI.X R5, R2, c[0x0][0x164], R5, 0x1, P1 ;  /* 0x0000590002057a11 */ /* 0x000fca00008f0c05 */
[----:B------:R0:W-:Y:S04]  /*4850*/  STG.E [R4.64], R11 ;  /* 0x0000000b04007986 */ /* 0x0001e8000c101906 */
.L_x_4116:
[----:B------:R-:W-:Y:S05]  /*4860*/  BSYNC B0 ;  /* 0x0000000000007941 */ /* 0x000fea0003800000 */
.L_x_4115:
        /* <DEDUP_REMOVED lines=11> */
.L_x_4117:
[----:B------:R-:W-:Y:S01]  /*4920*/  BSSY B0, `(.L_x_4118) ;  /* 0x000000c000007945 */ /* 0x000fe20003800000 */
[----:B------:R-:W-:Y:S05]  /*4930*/  @P2 BRA `(.L_x_4119) ;  /* 0x000000a000002947 */ /* 0x000fea0003800000 */
[----:B------:R-:W-:Y:S01]  /*4940*/  MOV R2, R74 ;  /* 0x0000004a00027202 */ /* 0x000fe20000000f00 */
[----:B------:R-:W-:Y:S01]  /*4950*/  IMAD R35, R35, c[0x0][0x1c0], RZ ;  /* 0x0000700023237a24 */ /* 0x000fe200078e02ff */
[----:B------:R-:W-:Y:S02]  /*4960*/  MOV R3, R73 ;  /* 0x0000004900037202 */ /* 0x000fe40000000f00 */
[----:B------:R-:W-:Y:S01]  /*4970*/  F2FP.PACK_AB R25, R12, R25 ;  /* 0x000000190c19723e */ /* 0x000fe200000000ff */
[C---:B------:R-:W-:Y:S02]  /*4980*/  IMAD R35, R54.reuse, c[0x0][0x1c4], R35 ;  /* 0x0000710036237a24 */ /* 0x040fe400078e0223 */
[----:B01----:R-:W-:-:S05]  /*4990*/  IMAD.WIDE.U32 R4, R54, c[0x0][0x1c0], R2 ;  /* 0x0000700036047a25 */ /* 0x003fca00078e0002 */
[----:B------:R-:W-:Y:S02]  /*49a0*/  IADD3 R35, R5, R35, RZ ;  /* 0x0000002305237210 */ /* 0x000fe40007ffe0ff */
[----:B------:R-:W-:-:S04]  /*49b0*/  LEA R2, P1, R4, c[0x0][0x160], 0x1 ;  /* 0x0000580004027a11 */ /* 0x000fc800078208ff */
[----:B------:R-:W-:-:S05]  /*49c0*/  LEA.HI.X R3, R4, c[0x0][0x164], R35, 0x1, P1 ;  /* 0x0000590004037a11 */ /* 0x000fca00008f0c23 */
[----:B------:R0:W-:Y:S04]  /*49d0*/  STG.E [R2.64], R25 ;  /* 0x0000001902007986 */ /* 0x0001e8000c101906 */
.L_x_4119:
[----:B------:R-:W-:Y:S05]  /*49e0*/  BSYNC B0 ;  /* 0x0000000000007941 */ /* 0x000fea0003800000 */
.L_x_4118:
[----:B------:R-:W-:Y:S05]  /*49f0*/  @!P5 BRA `(.L_x_4120) ;  /* 0x000000a00000d947 */ /* 0x000fea0003800000 */
[----:B0-----:R-:W-:Y:S02]  /*4a00*/  FMUL.FTZ R2, R27, -1.4426950216293334961 ;  /* 0xbfb8aa3b1b027820 */ /* 0x001fe40000410000 */
        /* <DEDUP_REMOVED lines=9> */
.L_x_4120:
[----:B------:R-:W-:Y:S01]  /*4aa0*/  BSSY B0, `(.L_x_4121) ;  /* 0x000000c000007945 */ /* 0x000fe20003800000 */
[----:B------:R-:W-:Y:S05]  /*4ab0*/  @P3 BRA `(.L_x_4122) ;  /* 0x000000a000003947 */ /* 0x000fea0003800000 */
[----:B01----:R-:W-:Y:S01]  /*4ac0*/  IMAD R4, R37, c[0x0][0x1c0], RZ ;  /* 0x0000700025047a24 */ /* 0x003fe200078e02ff */
        /* <DEDUP_REMOVED lines=9> */
.L_x_4122:
[----:B------:R-:W-:Y:S05]  /*4b60*/  BSYNC B0 ;  /* 0x0000000000007941 */ /* 0x000fea0003800000 */
.L_x_4121:
        /* <DEDUP_REMOVED lines=11> */
.L_x_4123:
        /* <DEDUP_REMOVED lines=11> */
.L_x_4125:
[----:B------:R-:W-:Y:S05]  /*4cd0*/  BSYNC B0 ;  /* 0x0000000000007941 */ /* 0x000fea0003800000 */
.L_x_4124:
[----:B------:R-:W-:Y:S02]  /*4ce0*/  IADD3 R68, R68, c[0x0][0x10], RZ ;  /* 0x0000040044447a10 */ /* 0x000fe40007ffe0ff */
[----:B------:R-:W-:Y:S02]  /*4cf0*/  IADD3 R50, R50, 0x1, RZ ;  /* 0x0000000132327810 */ /* 0x000fe40007ffe0ff */
[----:B------:R-:W-:-:S13]  /*4d00*/  ISETP.GE.AND P1, PT, R68, UR4, PT ;  /* 0x0000000444007c0c */ /* 0x000fda000bf26270 */
[----:B------:R-:W-:Y:S01]  /*4d10*/  @P1 CALL.REL.NOINC `(.L_x_4126) ;  /* 0x0000001000001944 */ /* 0x000fe20003c00000 */
[----:B------:R-:W-:Y:S05]  /*4d20*/  BRA `(.L_x_4127) ;  /* 0xffffb55000007947 */ /* 0x000fea000383ffff */
.L_x_4126:
[----:B------:R-:W-:Y:S05]  /*4d30*/  EXIT ;  /* 0x000000000000794d */ /* 0x000fea0003800000 */
.L_x_4128:
        /* <DEDUP_REMOVED lines=12> */
.L_x_5204:


//--------------------- .text._Z35group_norm_nhwc_fwd_one_pass_kernelI11Fp16IOBf16WLi512ELi96ELi768EEv26Group_norm_nhwc_fwd_params --------------------------
	.section	.text._Z35group_norm_nhwc_fwd_one_pass_kernelI11Fp16IOBf16WLi512ELi96ELi768EEv26Group_norm_nhwc_fwd_params,"ax",@progbits
	.sectioninfo	@"SHI_REGISTERS=80"
	.align	128
        .global         _Z35group_norm_nhwc_fwd_one_pass_kernelI11Fp16IOBf16WLi512ELi96ELi768EEv26Group_norm_nhwc_fwd_params
        .type           _Z35group_norm_nhwc_fwd_one_pass_kernelI11Fp16IOBf16WLi512ELi96ELi768EEv26Group_norm_nhwc_fwd_params,@function
        .size           _Z35group_norm_nhwc_fwd_one_pass_kernelI11Fp16IOBf16WLi512ELi96ELi768EEv26Group_norm_nhwc_fwd_params,(.L_x_5205 - _Z35group_norm_nhwc_fwd_one_pass_kernelI11Fp16IOBf16WLi512ELi96ELi768EEv26Group_norm_nhwc_fwd_params)
        .other          _Z35group_norm_nhwc_fwd_one_pass_kernelI11Fp16IOBf16WLi512ELi96ELi768EEv26Group_norm_nhwc_fwd_params,@"STO_CUDA_ENTRY STV_DEFAULT"
_Z35group_norm_nhwc_fwd_one_pass_kernelI11Fp16IOBf16WLi512ELi96ELi768EEv26Group_norm_nhwc_fwd_params:
.text._Z35group_norm_nhwc_fwd_one_pass_kernelI11Fp16IOBf16WLi512ELi96ELi768EEv26Group_norm_nhwc_fwd_params:
        /* <DEDUP_REMOVED lines=57> */
.L_x_4235:
        /* <DEDUP_REMOVED lines=13> */
[----:B------:R-:W-:Y:S02]  /*0460*/  ISETP.GT.U32.OR P4, PT, R45, 0x2ff, P4 ;  /* 0x000002ff2d00780c */ /* 0x000fe40002784470 */
        /* <DEDUP_REMOVED lines=192> */
[----:B------:R-:W-:Y:S02]  /*1070*/  @!P4 IADD3 R7, R21, R7, RZ ;  /* 0x000000071507c210 */ /* 0x000fe40007ffe0ff */
[----:B------:R-:W-:Y:S02]  /*1080*/  ISETP.GE.U32.AND P3, PT, R68, c[0x0][0x1c8], PT ;  /* 0x0000720044007a0c */ /* 0x000fe40003f66070 */
[----:B------:R-:W-:Y:S02]  /*1090*/  SHF.R.S32.HI R25, RZ, 0x1f, R68 ;  /* 0x0000001fff197819 */ /* 0x000fe40000011444 */
[----:B------:R-:W-:Y:S02]  /*10a0*/  @!P4 LEA.HI.X R13, R20, c[0x0][0x174], R7, 0x1, P6 ;  /* 0x00005d00140dca11 */ /* 0x000fe400030f0c07 */
[----:B------:R-:W-:Y:S02]  /*10b0*/  @!P5 IADD3 R7, R23, R24, RZ ;  /* 0x000000181707d210 */ /* 0x000fe40007ffe0ff */
[----:B------:R-:W-:-:S02]  /*10c0*/  @!P5 LEA R20, P6, R22, c[0x0][0x170], 0x1 ;  /* 0x00005c001614da11 */ /* 0x000fc400078c08ff */
[----:B------:R-:W-:Y:S02]  /*10d0*/  ISETP.GE.AND.EX P3, PT, R25, c[0x0][0x1cc], PT, P3 ;  /* 0x0000730019007a0c */ /* 0x000fe40003f66330 */
[----:B------:R-:W-:Y:S01]  /*10e0*/  @!P5 LEA.HI.X R21, R22, c[0x0][0x174], R7, 0x1, P6 ;  /* 0x00005d001615da11 */ /* 0x000fe200030f0c07 */
[----:B------:R-:W-:Y:S01]  /*10f0*/  HFMA2.MMA R7, -RZ, RZ, 0, 0 ;  /* 0x00000000ff077435 */ /* 0x000fe200000001ff */
[----:B------:R-:W-:Y:S02]  /*1100*/  ISETP.GT.U32.OR P3, PT, R45, 0x2ff, P3 ;  /* 0x000002ff2d00780c */ /* 0x000fe40001f64470 */
[----:B------:R-:W-:Y:S01]  /*1110*/  SHF.R.S32.HI R26, RZ, 0x1f, R67 ;  /* 0x0000001fff1a7819 */ /* 0x000fe20000011443 */
[----:B------:R-:W-:-:S06]  /*1120*/  CS2R R8, SRZ ;  /* 0x0000000000087805 */ /* 0x000fcc000001ff00 */
[----:B------:R0:W2:Y:S01]  /*1130*/  @!P1 LDG.E R7, [R14.64] ;  /* 0x0000000c0e079981 */ /* 0x0000a2000c1e1900 */
[----:B------:R-:W-:-:S03]  /*1140*/  ISETP.GE.U32.AND P1, PT, R67, c[0x0][0x1c8], PT ;  /* 0x0000720043007a0c */ /* 0x000fc60003f26070 */
[----:B------:R-:W-:Y:S01]  /*1150*/  @!P3 IMAD R23, R25, c[0x0][0x1c0], RZ ;  /* 0x000070001917ba24 */ /* 0x000fe200078e02ff */
[----:B------:R-:W-:Y:S01]  /*1160*/  ISETP.GE.AND.EX P1, PT, R26, c[0x0][0x1cc], PT, P1 ;  /* 0x000073001a007a0c */ /* 0x000fe20003f26310 */
[----:B------:R1:W2:Y:S01]  /*1170*/  @!P2 LDG.E R8, [R10.64] ;  /* 0x0000000c0a08a981 */ /* 0x0002a2000c1e1900 */
[----:B------:R-:W-:Y:S01]  /*1180*/  @!P3 MOV R22, R16 ;  /* 0x000000100016b202 */ /* 0x000fe20000000f00 */
[----:B------:R-:W-:Y:S01]  /*1190*/  @!P3 IMAD R24, R68, c[0x0][0x1c4], R23 ;  /* 0x000071004418ba24 */ /* 0x000fe200078e0217 */
[----:B------:R-:W-:Y:S01]  /*11a0*/  @!P3 MOV R23, R19 ;  /* 0x000000130017b202 */ /* 0x000fe20000000f00 */
[----:B------:R0:W2:Y:S01]  /*11b0*/  @!P4 LDG.E R9, [R12.64] ;  /* 0x0000000c0c09c981 */ /* 0x0000a2000c1e1900 */
[----:B------:R-:W-:Y:S02]  /*11c0*/  ISETP.GT.U32.OR P1, PT, R45, 0x2ff, P1 ;  /* 0x000002ff2d00780c */ /* 0x000fe40000f24470 */
[----:B------:R-:W-:Y:S01]  /*11d0*/  ISETP.GE.U32.AND P2, PT, R66, c[0x0][0x1c8], PT ;  /* 0x0000720042007a0c */ /* 0x000fe20003f46070 */
[----:B------:R-:W-:Y:S01]  /*11e0*/  @!P3 IMAD.WIDE.U32 R22, R68, c[0x0][0x1c0], R22 ;  /* 0x000070004416ba25 */ /* 0x000fe200078e0016 */
[----:B------:R-:W-:Y:S01]  /*11f0*/  SHF.R.S32.HI R25, RZ, 0x1f, R66 ;  /* 0x0000001fff197819 */ /* 0x000fe20000011442 */
[----:B-1----:R-:W-:-:S03]  /*1200*/  CS2R R10, SRZ ;  /* 0x00000000000a7805 */ /* 0x002fc6000001ff00 */
[----:B------:R-:W-:Y:S02]  /*1210*/  ISETP.GE.AND.EX P2, PT, R25, c[0x0][0x1cc], PT, P2 ;  /* 0x0000730019007a0c */ /* 0x000fe40003f46320 */
[----:B------:R-:W-:Y:S01]  /*1220*/  @!P3 IADD3 R24, R23, R24, RZ ;  /* 0x000000181718b210 */ /* 0x000fe20007ffe0ff */
[----:B------:R1:W2:Y:S01]  /*1230*/  @!P5 LDG.E R10, [R20.64] ;  /* 0x0000000c140ad981 */ /* 0x0002a2000c1e1900 */
[C---:B0-----:R-:W-:Y:S02]  /*1240*/  @!P3 LEA R14, P6, R22.reuse, c[0x0][0x170], 0x1 ;  /* 0x00005c00160eba11 */ /* 0x041fe400078c08ff */
[----:B------:R-:W-:Y:S02]  /*1250*/  ISETP.GT.U32.OR P2, PT, R45, 0x2ff, P2 ;  /* 0x000002ff2d00780c */ /* 0x000fe40001744470 */
[----:B------:R-:W-:Y:S01]  /*1260*/  @!P3 LEA.HI.X R15, R22, c[0x0][0x174], R24, 0x1, P6 ;  /* 0x00005d00160fba11 */ /* 0x000fe200030f0c18 */
[----:B------:R-:W-:Y:S01]  /*1270*/  @!P1 IMAD R22, R26, c[0x0][0x1c0], RZ ;  /* 0x000070001a169a24 */ /* 0x000fe200078e02ff */
[----:B------:R-:W-:-:S02]  /*1280*/  ISETP.GE.U32.AND P5, PT, R65, c[0x0][0x1c8], PT ;  /* 0x0000720041007a0c */ /* 0x000fc40003fa6070 */
[----:B------:R-:W-:Y:S02]  /*1290*/  SHF.R.S32.HI R28, RZ, 0x1f, R65 ;  /* 0x0000001fff1c7819 */ /* 0x000fe40000011441 */
[----:B------:R-:W-:Y:S02]  /*12a0*/  @!P1 MOV R12, R16 ;  /* 0x00000010000c9202 */ /* 0x000fe40000000f00 */
[----:B------:R-:W-:Y:S01]  /*12b0*/  @!P1 MOV R13, R19 ;  /* 0x00000013000d9202 */ /* 0x000fe20000000f00 */
[C---:B-1----:R-:W-:Y:S01]  /*12c0*/  @!P1 IMAD R20, R67.reuse, c[0x0][0x1c4], R22 ;  /* 0x0000710043149a24 */ /* 0x042fe200078e0216 */
[----:B------:R-:W-:Y:S01]  /*12d0*/  ISETP.GE.AND.EX P5, PT, R28, c[0x0][0x1cc], PT, P5 ;  /* 0x000073001c007a0c */ /* 0x000fe20003fa6350 */
[----:B------:R0:W2:Y:S01]  /*12e0*/  @!P3 LDG.E R11, [R14.64] ;  /* 0x0000000c0e0bb981 */ /* 0x0000a2000c1e1900 */
[----:B------:R-:W-:Y:S01]  /*12f0*/  ISETP.GE.U32.AND P4, PT, R64, c[0x0][0x1c8], PT ;  /* 0x0000720040007a0c */ /* 0x000fe20003f86070 */
[----:B------:R-:W-:Y:S01]  /*1300*/  @!P1 IMAD.WIDE.U32 R12, R67, c[0x0][0x1c0], R12 ;  /* 0x00007000430c9a25 */ /* 0x000fe200078e000c */
[----:B------:R-:W-:-:S02]  /*1310*/  ISETP.GE.U32.AND P3, PT, R62, c[0x0][0x1c8], PT ;  /* 0x000072003e007a0c */ /* 0x000fc40003f66070 */
[----:B------:R-:W-:Y:S02]  /*1320*/  SHF.R.S32.HI R27, RZ, 0x1f, R64 ;  /* 0x0000001fff1b7819 */ /* 0x000fe40000011440 */
[----:B------:R-:W-:Y:S02]  /*1330*/  SHF.R.S32.HI R26, RZ, 0x1f, R62 ;  /* 0x0000001fff1a7819 */ /* 0x000fe4000001143e */
[----:B------:R-:W-:Y:S01]  /*1340*/  ISETP.GT.U32.OR P5, PT, R45, 0x2ff, P5 ;  /* 0x000002ff2d00780c */ /* 0x000fe20002fa4470 */
[----:B0-----:R-:W-:Y:S01]  /*1350*/  @!P2 IMAD R14, R25, c[0x0][0x1c0], RZ ;  /* 0x00007000190eaa24 */ /* 0x001fe200078e02ff */
[----:B------:R-:W-:Y:S02]  /*1360*/  @!P1 IADD3 R13, R13, R20, RZ ;  /* 0x000000140d0d9210 */ /* 0x000fe40007ffe0ff */
[----:B------:R-:W-:Y:S02]  /*1370*/  @!P1 LEA R22, P6, R12, c[0x0][0x170], 0x1 ;  /* 0x00005c000c169a11 */ /* 0x000fe400078c08ff */
[----:B------:R-:W-:-:S02]  /*1380*/  ISETP.GE.AND.EX P4, PT, R27, c[0x0][0x1cc], PT, P4 ;  /* 0x000073001b007a0c */ /* 0x000fc40003f86340 */
[----:B------:R-:W-:Y:S02]  /*1390*/  ISETP.GE.AND.EX P3, PT, R26, c[0x0][0x1cc], PT, P3 ;  /* 0x000073001a007a0c */ /* 0x000fe40003f66330 */
[----:B------:R-:W-:Y:S02]  /*13a0*/  @!P2 MOV R24, R16 ;  /* 0x000000100018a202 */ /* 0x000fe40000000f00 */
[----:B------:R-:W-:Y:S02]  /*13b0*/  @!P2 MOV R25, R19 ;  /* 0x000000130019a202 */ /* 0x000fe40000000f00 */
[----:B------:R-:W-:Y:S01]  /*13c0*/  @!P1 LEA.HI.X R23, R12, c[0x0][0x174], R13, 0x1, P6 ;  /* 0x00005d000c179a11 */ /* 0x000fe200030f0c0d */
[----:B------:R-:W-:Y:S01]  /*13d0*/  HFMA2.MMA R12, -RZ, RZ, 0, 0 ;  /* 0x00000000ff0c7435 */ /* 0x000fe200000001ff */
[C---:B------:R-:W-:Y:S02]  /*13e0*/  ISETP.GT.U32.OR P4, PT, R45.reuse, 0x2ff, P4 ;  /* 0x000002ff2d00780c */ /* 0x040fe40002784470 */
[----:B------:R-:W-:Y:S01]  /*13f0*/  ISETP.GT.U32.OR P3, PT, R45, 0x2ff, P3 ;  /* 0x000002ff2d00780c */ /* 0x000fe20001f64470 */
[----:B------:R-:W-:-:S02]  /*1400*/  @!P2 IMAD R13, R66, c[0x0][0x1c4], R14 ;  /* 0x00007100420daa24 */ /* 0x000fc400078e020e */
[----:B------:R-:W-:Y:S01]  /*1410*/  @!P2 IMAD.WIDE.U32 R24, R66, c[0x0][0x1c0], R24 ;  /* 0x000070004218aa25 */ /* 0x000fe200078e0018 */
[----:B------:R-:W-:-:S03]  /*1420*/  @!P5 MOV R20, R16 ;  /* 0x000000100014d202 */ /* 0x000fc60000000f00 */
[----:B------:R-:W-:Y:S01]  /*1430*/  @!P5 IMAD R15, R28, c[0x0][0x1c0], RZ ;  /* 0x000070001c0fda24 */ /* 0x000fe200078e02ff */
[----:B------:R-:W-:Y:S01]  /*1440*/  @!P2 IADD3 R13, R25, R13, RZ ;  /* 0x0000000d190da210 */ /* 0x000fe20007ffe0ff */
[----:B------:R0:W2:Y:S01]  /*1450*/  @!P1 LDG.E R12, [R22.64] ;  /* 0x0000000c160c9981 */ /* 0x0000a2000c1e1900 */
[C---:B------:R-:W-:Y:S02]  /*1460*/  @!P2 LEA R14, P6, R24.reuse, c[0x0][0x170], 0x1 ;  /* 0x00005c00180eaa11 */ /* 0x040fe400078c08ff */
        /* <DEDUP_REMOVED lines=11> */
[C---:B------:R-:W-:Y:S01]  /*1520*/  @!P4 IMAD R13, R64.reuse, c[0x0][0x1c4], R13 ;  /* 0x00007100400dca24 */ /* 0x040fe200078e020d */
[----:B------:R-:W-:Y:S01]  /*1530*/  @!P5 IADD3 R25, R21, R25, RZ ;  /* 0x000000191519d210 */ /* 0x000fe20007ffe0ff */
[----:B------:R-:W-:Y:S01]  /*1540*/  @!P4 IMAD.WIDE.U32 R26, R64, c[0x0][0x1c0], R26 ;  /* 0x00007000401aca25 */ /* 0x000fe200078e001a */
[----:B------:R-:W-:Y:S02]  /*1550*/  @!P5 LEA R24, P6, R20, c[0x0][0x170], 0x1 ;  /* 0x00005c001418da11 */ /* 0x000fe400078c08ff */
[----:B0-----:R-:W-:Y:S02]  /*1560*/  @!P3 MOV R22, R16 ;  /* 0x000000100016b202 */ /* 0x001fe40000000f00 */
[----:B------:R-:W-:-:S02]  /*1570*/  @!P3 MOV R23, R19 ;  /* 0x000000130017b202 */ /* 0x000fc40000000f00 */
[----:B------:R-:W-:Y:S01]  /*1580*/  ISETP.GT.U32.OR P1, PT, R45, 0x2ff, P1 ;  /* 0x000002ff2d00780c */ /* 0x000fe20000f24470 */
[----:B------:R-:W-:Y:S01]  /*1590*/  @!P3 IMAD R28, R62, c[0x0][0x1c4], R28 ;  /* 0x000071003e1cba24 */ /* 0x000fe200078e021c */
        /* <DEDUP_REMOVED lines=507> */
.L_x_4130:
[----:B------:R-:W-:Y:S05]  /*3550*/  BSYNC B0 ;  /* 0x0000000000007941 */ /* 0x000fea0003800000 */
.L_x_4129:
        /* <DEDUP_REMOVED lines=34> */
.L_x_4133:
[----:B------:R-:W2:Y:S01]  /*3780*/  LDG.E.STRONG.GPU R23, [R20.64] ;  /* 0x0000000c14177981 */ /* 0x000ea2000c1ef900 */
[----:B------:R-:W-:Y:S01]  /*3790*/  YIELD ;  /* 0x0000000000007946 */ /* 0x000fe20003800000 */
[----:B--2---:R-:W-:Y:S01]  /*37a0*/  ISETP.NE.AND P1, PT, R23, R22, PT ;  /* 0x000000161700720c */ /* 0x004fe20003f25270 */
[----:B------:R-:W-:-:S12]  /*37b0*/  CCTL.IVALL ;  /* 0x00000000ff00798f */ /* 0x000fd80002000000 */
[----:B------:R-:W-:Y:S05]  /*37c0*/  @P1 BRA `(.L_x_4133) ;  /* 0xffffffb000001947 */ /* 0x000fea000383ffff */
.L_x_4132:
        /* <DEDUP_REMOVED lines=11> */
.L_x_4135:
        /* <DEDUP_REMOVED lines=71> */
.L_x_4134:
        /* <DEDUP_REMOVED lines=25> */
.L_x_4137:
[----:B------:R-:W-:Y:S05]  /*3e80*/  BSYNC B0 ;  /* 0x0000000000007941 */ /* 0x000fea0003800000 */
.L_x_4136:
        /* <DEDUP_REMOVED lines=35> */
.L_x_4131:
        /* <DEDUP_REMOVED lines=8> */
[----:B01----:R-:W-:Y:S01]  /*4140*/  IADD3 R43, R44, UR14, RZ ;  /* 0x0000000e2c2b7c10 */ /* 0x003fe2000fffe0ff */
        /* <DEDUP_REMOVED lines=18> */
[----:B------:R-:W-:Y:S01]  /*4270*/  ISETP.NE.AND P5, PT, RZ, UR17, PT ;  /* 0x00000011ff007c0c */ /* 0x000fe2000bfa5270 */
[--C-:B0-----:R-:W-:Y:S02]  /*4280*/  HADD2.F32 R20, -RZ, R41.reuse.H0_H0 ;  /* 0x20000029ff147230 */ /* 0x101fe40000004100 */
[----:B------:R-:W-:-:S08]  /*4290*/  HADD2.F32 R21, -RZ, R41.H1_H1 ;  /* 0x30000029ff157230 */ /* 0x000fd00000004100 */
        /* <DEDUP_REMOVED lines=27> */
.L_x_4138:
        /* <DEDUP_REMOVED lines=13> */
.L_x_4140:
[----:B------:R-:W-:Y:S05]  /*4520*/  BSYNC B0 ;  /* 0x0000000000007941 */ /* 0x000fea0003800000 */
.L_x_4139:
[--C-:B------:R-:W-:Y:S01]  /*4530*/  HADD2.F32 R20, -RZ, R39.reuse.H0_H0 ;  /* 0x20000027ff147230 */ /* 0x100fe20000004100 */
[----:B0-----:R-:W-:Y:S01]  /*4540*/  IADD3 R23, R2, 0x10, RZ ;  /* 0x0000001002177810 */ /* 0x001fe20007ffe0ff */
        /* <DEDUP_REMOVED lines=21> */
.L_x_4141:
        /* <DEDUP_REMOVED lines=12> */
.L_x_4143:
[----:B------:R-:W-:Y:S05]  /*4760*/  BSYNC B0 ;  /* 0x0000000000007941 */ /* 0x000fea0003800000 */
.L_x_4142:
        /* <DEDUP_REMOVED lines=23> */
.L_x_4144:
        /* <DEDUP_REMOVED lines=12> */
.L_x_4146:
[----:B------:R-:W-:Y:S05]  /*49a0*/  BSYNC B0 ;  /* 0x0000000000007941 */ /* 0x000fea0003800000 */
.L_x_4145:
[--C-:B------:R-:W-:Y:S01]  /*49b0*/  HADD2.F32 R20, -RZ, R0.reuse.H0_H0 ;  /* 0x20000000ff147230 */ /* 0x100fe20000004100 */
[C---:B0-----:R-:W-:Y:S01]  /*49c0*/  IADD3 R23, R2.reuse, 0x30, RZ ;  /* 0x0000003002177810 */ /* 0x041fe20007ffe0ff */
        /* <DEDUP_REMOVED lines=23> */
.L_x_4147:
        /* <DEDUP_REMOVED lines=12> */
.L_x_4149:
[----:B------:R-:W-:Y:S05]  /*4c00*/  BSYNC B0 ;  /* 0x0000000000007941 */ /* 0x000fea0003800000 */
.L_x_4148:
[--C-:B0-----:R-:W-:Y:S01]  /*4c10*/  HADD2.F32 R0, -RZ, R38.reuse.H0_H0 ;  /* 0x20000026ff007230 */ /* 0x101fe20000004100 */
[----:B------:R-:W-:Y:S01]  /*4c20*/  SHF.R.S32.HI R21, RZ, 0x1f, R77 ;  /* 0x0000001fff157819 */ /* 0x000fe2000001144d */
[----:B------:R-:W-:Y:S01]  /*4c30*/  HADD2.F32 R38, -RZ, R38.H1_H1 ;  /* 0x30000026ff267230 */ /* 0x000fe20000004100 */
[----:B------:R-:W-:Y:S02]  /*4c40*/  ISETP.GE.U32.AND P1, PT, R77, c[0x0][0x1c8], PT ;  /* 0x000072004d007a0c */ /* 0x000fe40003f26070 */
[----:B------:R-:W-:Y:S01]  /*4c50*/  FADD.FTZ R0, R0, -UR5 ;  /* 0x8000000500007e21 */ /* 0x000fe20008010000 */
[----:B------:R-:W-:Y:S01]  /*4c60*/  ISETP.GE.U32.AND P2, PT, R76, c[0x0][0x1c8], PT ;  /* 0x000072004c007a0c */ /* 0x000fe20003f46070 */
        /* <DEDUP_REMOVED lines=18> */
.L_x_4150:
        /* <DEDUP_REMOVED lines=12> */
.L_x_4152:
[----:B------:R-:W-:Y:S05]  /*4e50*/  BSYNC B0 ;  /* 0x0000000000007941 */ /* 0x000fea0003800000 */
.L_x_4151:
[--C-:B------:R-:W-:Y:S01]  /*4e60*/  HADD2.F32 R20, -RZ, R3.reuse.H0_H0 ;  /* 0x20000003ff147230 */ /* 0x100fe20000004100 */
[----:B0-----:R-:W-:Y:S01]  /*4e70*/  SHF.R.S32.HI R22, RZ, 0x1f, R76 ;  /* 0x0000001fff167819 */ /* 0x001fe2000001144c */
[----:B------:R-:W-:Y:S01]  /*4e80*/  HADD2.F32 R21, -RZ, R3.H1_H1 ;  /* 0x30000003ff157230 */ /* 0x000fe20000004100 */
[----:B------:R-:W-:Y:S01]  /*4e90*/  ISETP.GE.U32.AND P1, PT, R75, c[0x0][0x1c8], PT ;  /* 0x000072004b007a0c */ /* 0x000fe20003f26070 */
[--C-:B------:R-:W-:Y:S01]  /*4ea0*/  HADD2.F32 R0, -RZ, R4.reuse.H0_H0 ;  /* 0x20000004ff007230 */ /* 0x100fe20000004100 */
[----:B------:R-:W-:Y:S01]  /*4eb0*/  SHF.R.S32.HI R38, RZ, 0x1f, R75 ;  /* 0x0000001fff267819 */ /* 0x000fe2000001144b */
[----:B------:R-:W-:Y:S01]  /*4ec0*/  HADD2.F32 R3, -RZ, R4.H1_H1 ;  /* 0x30000004ff037230 */ /* 0x000fe20000004100 */
[----:B------:R-:W-:Y:S01]  /*4ed0*/  FADD.FTZ R4, R20, -UR5 ;  /* 0x8000000514047e21 */ /* 0x000fe20008010000 */
[----:B------:R-:W-:Y:S01]  /*4ee0*/  ISETP.GE.AND.EX P2, PT, R22, c[0x0][0x1cc], PT, P2 ;  /* 0x0000730016007a0c */ /* 0x000fe20003f46320 */
[----:B------:R-:W-:Y:S01]  /*4ef0*/  FADD.FTZ R20, R21, -UR5 ;  /* 0x8000000515147e21 */ /* 0x000fe20008010000 */
[----:B------:R-:W-:Y:S01]  /*4f00*/  ISETP.GE.AND.EX P1, PT, R38, c[0x0][0x1cc], PT, P1 ;  /* 0x0000730026007a0c */ /* 0x000fe20003f26310 */
[----:B------:R-:W-:Y:S01]  /*4f10*/  FMUL.FTZ R4, R4, UR6 ;  /* 0x0000000604047c20 */ /* 0x000fe20008410000 */
[C---:B------:R-:W-:Y:S01]  /*4f20*/  ISETP.GT.U32.OR P2, PT, R45.reuse, 0x2ff, P2 ;  /* 0x000002ff2d00780c */ /* 0x040fe20001744470 */
[----:B------:R-:W-:Y:S01]  /*4f30*/  FMUL.FTZ R20, R20, UR6 ;  /* 0x0000000614147c20 */ /* 0x000fe20008410000 */
[----:B------:R-:W-:Y:S01]  /*4f40*/  ISETP.GT.U32.OR P1, PT, R45, 0x2ff, P1 ;  /* 0x000002ff2d00780c */ /* 0x000fe20000f24470 */
[----:B------:R-:W-:-:S02]  /*4f50*/  FADD.FTZ R0, R0, -UR5 ;  /* 0x8000000500007e21 */ /* 0x000fc40008010000 */
[----:B------:R-:W-:Y:S02]  /*4f60*/  FADD.FTZ R3, R3, -UR5 ;  /* 0x8000000503037e21 */ /* 0x000fe40008010000 */
        /* <DEDUP_REMOVED lines=13> */
.L_x_4153:
        /* <DEDUP_REMOVED lines=12> */
.L_x_4155:
[----:B------:R-:W-:Y:S05]  /*5100*/  BSYNC B0 ;  /* 0x0000000000007941 */ /* 0x000fea0003800000 */
.L_x_4154:
        /* <DEDUP_REMOVED lines=17> */
.L_x_4156:
        /* <DEDUP_REMOVED lines=12> */
.L_x_4158:
[----:B------:R-:W-:Y:S05]  /*52e0*/  BSYNC B0 ;  /* 0x0000000000007941 */ /* 0x000fea0003800000 */
.L_x_4157:
        /* <DEDUP_REMOVED lines=20> */
[----:B------:R-:W-:Y:S01]  /*5430*/  ISETP.GT.U32.OR P2, PT, R45, 0x2ff, P2 ;  /* 0x000002ff2d00780c */ /* 0x000fe20001744470 */
        /* <DEDUP_REMOVED lines=14> */
.L_x_4159:
        /* <DEDUP_REMOVED lines=12> */
.L_x_4161:
[----:B------:R-:W-:Y:S05]  /*55e0*/  BSYNC B0 ;  /* 0x0000000000007941 */ /* 0x000fea0003800000 */
.L_x_4160:
        /* <DEDUP_REMOVED lines=17> */
.L_x_4162:
        /* <DEDUP_REMOVED lines=12> */
.L_x_4164:
[----:B------:R-:W-:Y:S05]  /*57c0*/  BSYNC B0 ;  /* 0x0000000000007941 */ /* 0x000fea0003800000 */
.L_x_4163:
        /* <DEDUP_REMOVED lines=17> */
.L_x_4165:
        /* <DEDUP_REMOVED lines=12> */
.L_x_4167:
[----:B------:R-:W-:Y:S05]  /*59a0*/  BSYNC B0 ;  /* 0x0000000000007941 */ /* 0x000fea0003800000 */
.L_x_4166:
        /* <DEDUP_REMOVED lines=35> */
.L_x_4168:
        /* <DEDUP_REMOVED lines=12> */
.L_x_4170:
[----:B------:R-:W-:Y:S05]  /*5ca0*/  BSYNC B0 ;  /* 0x0000000000007941 */ /* 0x000fea0003800000 */
.L_x_4169:
        /* <DEDUP_REMOVED lines=17> */
.L_x_4171:
        /* <DEDUP_REMOVED lines=12> */
.L_x_4173:
[----:B------:R-:W-:Y:S05]  /*5e80*/  BSYNC B0 ;  /* 0x0000000000007941 */ /* 0x000fea0003800000 */
.L_x_4172:
        /* <DEDUP_REMOVED lines=17> */
.L_x_4174:
        /* <DEDUP_REMOVED lines=12> */
.L_x_4176:
[----:B------:R-:W-:Y:S05]  /*6060*/  BSYNC B0 ;  /* 0x0000000000007941 */ /* 0x000fea0003800000 */
.L_x_4175:
        /* <DEDUP_REMOVED lines=35> */
.L_x_4177:
        /* <DEDUP_REMOVED lines=12> */
.L_x_4179:
[----:B------:R-:W-:Y:S05]  /*6360*/  BSYNC B0 ;  /* 0x0000000000007941 */ /* 0x000fea0003800000 */
.L_x_4178:
        /* <DEDUP_REMOVED lines=17> */
.L_x_4180:
        /* <DEDUP_REMOVED lines=12> */
.L_x_4182:
[----:B------:R-:W-:Y:S05]  /*6540*/  BSYNC B0 ;  /* 0x0000000000007941 */ /* 0x000fea0003800000 */
.L_x_4181:
        /* <DEDUP_REMOVED lines=17> */
.L_x_4183:
        /* <DEDUP_REMOVED lines=12> */
.L_x_4185:
[----:B------:R-:W-:Y:S05]  /*6720*/  BSYNC B0 ;  /* 0x0000000000007941 */ /* 0x000fea0003800000 */
.L_x_4184:
        /* <DEDUP_REMOVED lines=35> */
.L_x_4186:
        /* <DEDUP_REMOVED lines=12> */
.L_x_4188:
[----:B------:R-:W-:Y:S05]  /*6a20*/  BSYNC B0 ;  /* 0x0000000000007941 */ /* 0x000fea0003800000 */
.L_x_4187:
        /* <DEDUP_REMOVED lines=17> */
.L_x_4189:
        /* <DEDUP_REMOVED lines=12> */
.L_x_4191:
[----:B------:R-:W-:Y:S05]  /*6c00*/  BSYNC B0 ;  /* 0x0000000000007941 */ /* 0x000fea0003800000 */
.L_x_4190:
        /* <DEDUP_REMOVED lines=17> */
.L_x_4192:
        /* <DEDUP_REMOVED lines=12> */
.L_x_4194:
[----:B------:R-:W-:Y:S05]  /*6de0*/  BSYNC B0 ;  /* 0x0000000000007941 */ /* 0x000fea0003800000 */
.L_x_4193:
        /* <DEDUP_REMOVED lines=9> */
[----:B0-----:R-:W-:Y:S01]  /*6e80*/  FMUL.FTZ R6, R0, UR6 ;  /* 0x0000000600067c20 */ /* 0x001fe20008410000 */
        /* <DEDUP_REMOVED lines=25> */
.L_x_4195:
        /* <DEDUP_REMOVED lines=12> */
.L_x_4197:
[----:B------:R-:W-:Y:S05]  /*70e0*/  BSYNC B0 ;  /* 0x0000000000007941 */ /* 0x000fea0003800000 */
.L_x_4196:
[----:B------:R-:W-:Y:S02]  /*70f0*/  FMUL.FTZ R0, R0, UR6 ;  /* 0x0000000600007c20 */ /* 0x000fe40008410000 */
[----:B0-----:R-:W-:Y:S02]  /*7100*/  FMUL.FTZ R9, R8, UR6 ;  /* 0x0000000608097c20 */ /* 0x001fe40008410000 */
[----:B------:R-:W-:Y:S02]  /*7110*/  FADD.FTZ R3, R3, -UR5 ;  /* 0x8000000503037e21 */ /* 0x000fe40008010000 */
[----:B------:R-:W-:Y:S02]  /*7120*/  FADD.FTZ R27, R27, -UR5 ;  /* 0x800000051b1b7e21 */ /* 0x000fe40008010000 */
        /* <DEDUP_REMOVED lines=13> */
.L_x_4198:
        /* <DEDUP_REMOVED lines=12> */
.L_x_4200:
[----:B------:R-:W-:Y:S05]  /*72c0*/  BSYNC B0 ;  /* 0x0000000000007941 */ /* 0x000fea0003800000 */
.L_x_4199:
        /* <DEDUP_REMOVED lines=17> */
.L_x_4201:
        /* <DEDUP_REMOVED lines=12> */
.L_x_4203:
[----:B------:R-:W-:Y:S05]  /*74a0*/  BSYNC B0 ;  /* 0x0000000000007941 */ /* 0x000fea0003800000 */
.L_x_4202:
        /* <DEDUP_REMOVED lines=43> */
[----:B------:R-:W-:Y:S01]  /*7760*/  FADD.FTZ R4, R28, -UR5 ;  /* 0x800000051c047e21 */ /* 0x000fe20008010000 */
[----:B------:R-:W-:Y:S01]  /*7770*/  ISETP.GE.AND.EX P3, PT, R23, c[0x0][0x1cc], PT, P3 ;  /* 0x0000730017007a0c */ /* 0x000fe20003f66330 */
[C-C-:B------:R-:W-:Y:S01]  /*7780*/  FFMA.FTZ R14, R41.reuse, R14, R43.reuse ;  /* 0x0000000e290e7223 */ /* 0x140fe2000001002b */
[----:B------:R-:W-:Y:S01]  /*7790*/  ISETP.GE.AND.EX P4, PT, R22, c[0x0][0x1cc], PT, P4 ;  /* 0x0000730016007a0c */ /* 0x000fe20003f86340 */
[--C-:B------:R-:W-:Y:S01]  /*77a0*/  FFMA.FTZ R13, R41, R13, R43.reuse ;  /* 0x0000000d290d7223 */ /* 0x100fe2000001002b */
[----:B------:R-:W-:Y:S01]  /*77b0*/  ISETP.GT.U32.OR P6, PT, R45, 0x2ff, P6 ;  /* 0x000002ff2d00780c */ /* 0x000fe200037c4470 */
        /* <DEDUP_REMOVED lines=8> */
[C-C-:B------:R-:W-:Y:S01]  /*7840*/  FFMA.FTZ R8, R41.reuse, R8, R43.reuse ;  /* 0x0000000829087223 */ /* 0x140fe2000001002b */
[----:B------:R-:W-:Y:S01]  /*7850*/  HADD2.F32 R30, -RZ, R30.H1_H1 ;  /* 0x3000001eff1e7230 */ /* 0x000fe20000004100 */
[C-C-:B------:R-:W-:Y:S01]  /*7860*/  FFMA.FTZ R9, R41.reuse, R9, R43.reuse ;  /* 0x0000000929097223 */ /* 0x140fe2000001002b */
[----:B------:R-:W-:Y:S01]  /*7870*/  HADD2.F32 R31, -RZ, R31.H1_H1 ;  /* 0x3000001fff1f7230 */ /* 0x000fe20000004100 */
[----:B------:R-:W-:-:S02]  /*7880*/  FFMA.FTZ R10, R41, R10, R43 ;  /* 0x0000000a290a7223 */ /* 0x000fc4000001002b */
[----:B------:R-:W-:Y:S02]  /*7890*/  FFMA.FTZ R41, R41, R5, R43 ;  /* 0x0000000529297223 */ /* 0x000fe4000001002b */
[----:B------:R-:W-:Y:S02]  /*78a0*/  FMUL.FTZ R5, R4, UR6 ;  /* 0x0000000604057c20 */ /* 0x000fe40008410000 */
        /* <DEDUP_REMOVED lines=13> */
.L_x_4204:
        /* <DEDUP_REMOVED lines=12> */
.L_x_4206:
[----:B------:R-:W-:Y:S05]  /*7a40*/  BSYNC B0 ;  /* 0x0000000000007941 */ /* 0x000fea0003800000 */
.L_x_4205:
[----:B------:R-:W-:Y:S01]  /*7a50*/  FADD.FTZ R30, R30, -UR5 ;  /* 0x800000051e1e7e21 */ /* 0x000fe20008010000 */
[----:B------:R-:W-:Y:S01]  /*7a60*/  HADD2.F32 R32, -RZ, R32.H1_H1 ;  /* 0x30000020ff207230 */ /* 0x000fe20000004100 */
[----:B0-----:R-:W-:Y:S02]  /*7a70*/  FMUL.FTZ R5, R15, UR6 ;  /* 0x000000060f057c20 */ /* 0x001fe40008410000 */
[----:B------:R-:W-:Y:S02]  /*7a80*/  FADD.FTZ R31, R31, -UR5 ;  /* 0x800000051f1f7e21 */ /* 0x000fe40008010000 */
[----:B------:R-:W-:Y:S02]  /*7a90*/  FMUL.FTZ R15, R30, UR6 ;  /* 0x000000061e0f7c20 */ /* 0x000fe40008410000 */
        /* <DEDUP_REMOVED lines=12> */
.L_x_4207:
        /* <DEDUP_REMOVED lines=12> */
.L_x_4209:
[----:B------:R-:W-:Y:S05]  /*7c20*/  BSYNC B0 ;  /* 0x0000000000007941 */ /* 0x000fea0003800000 */
.L_x_4208:
[----:B------:R-:W-:Y:S02]  /*7c30*/  FADD.FTZ R32, R32, -UR5 ;  /* 0x8000000520207e21 */ /* 0x000fe40008010000 */
        /* <DEDUP_REMOVED lines=13> */
.L_x_4210:
        /* <DEDUP_REMOVED lines=12> */
.L_x_4212:
[----:B------:R-:W-:Y:S05]  /*7dd0*/  BSYNC B0 ;  /* 0x0000000000007941 */ /* 0x000fea0003800000 */
.L_x_4211:
        /* <DEDUP_REMOVED lines=13> */
.L_x_4213:
        /* <DEDUP_REMOVED lines=12> */
.L_x_4215:
[----:B------:R-:W-:Y:S05]  /*7f70*/  BSYNC B0 ;  /* 0x0000000000007941 */ /* 0x000fea0003800000 */
.L_x_4214:
        /* <DEDUP_REMOVED lines=12> */
.L_x_4216:
        /* <DEDUP_REMOVED lines=12> */
.L_x_4218:
[----:B------:R-:W-:Y:S05]  /*8100*/  BSYNC B0 ;  /* 0x0000000000007941 */ /* 0x000fea0003800000 */
.L_x_4217:
[----:B------:R-:W-:Y:S01]  /*8110*/  HADD2.F32 R4, -RZ, R34.H1_H1 ;  /* 0x30000022ff047230 */ /* 0x000fe20000004100 */
[----:B------:R-:W-:Y:S01]  /*8120*/  ISETP.GE.U32.AND P6, PT, R52, c[0x0][0x1c8], PT ;  /* 0x0000720034007a0c */ /* 0x000fe20003fc6070 */
[----:B0-----:R-:W-:Y:S01]  /*8130*/  HADD2.F32 R6, -RZ, R35.H1_H1 ;  /* 0x30000023ff067230 */ /* 0x001fe20000004100 */
[----:B------:R-:W-:Y:S01]  /*8140*/  ISETP.GE.U32.AND P1, PT, R51, c[0x0][0x1c8], PT ;  /* 0x0000720033007a0c */ /* 0x000fe20003f26070 */
[----:B------:R-:W-:Y:S01]  /*8150*/  HADD2.F32 R11, -RZ, R36.H1_H1 ;  /* 0x30000024ff0b7230 */ /* 0x000fe20000004100 */
        /* <DEDUP_REMOVED lines=20> */
[--C-:B------:R-:W-:Y:S01]  /*82a0*/  FFMA.FTZ R13, R42, R13, R46.reuse ;  /* 0x0000000d2a0d7223 */ /* 0x100fe2000001002e */
[----:B------:R-:W-:Y:S01]  /*82b0*/  ISETP.GE.AND.EX P6, PT, R24, c[0x0][0x1cc], PT, P6 ;  /* 0x0000730018007a0c */ /* 0x000fe20003fc6360 */
[C-C-:B------:R-:W-:Y:S01]  /*82c0*/  FFMA.FTZ R12, R42.reuse, R7, R46.reuse ;  /* 0x000000072a0c7223 */ /* 0x140fe2000001002e */
[----:B------:R-:W-:Y:S01]  /*82d0*/  ISETP.GE.AND.EX P1, PT, R23, c[0x0][0x1cc], PT, P1 ;  /* 0x0000730017007a0c */ /* 0x000fe20003f26310 */
[--C-:B------:R-:W-:Y:S01]  /*82e0*/  FFMA.FTZ R11, R42, R11, R46.reuse ;  /* 0x0000000b2a0b7223 */ /* 0x100fe2000001002e */
[----:B------:R-:W-:Y:S01]  /*82f0*/  ISETP.GE.AND.EX P2, PT, R22, c[0x0][0x1cc], PT, P2 ;  /* 0x0000730016007a0c */ /* 0x000fe20003f46320 */
[C-C-:B------:R-:W-:Y:S01]  /*8300*/  FFMA.FTZ R0, R42.reuse, R15, R46.reuse ;  /* 0x0000000f2a007223 */ /* 0x140fe2000001002e */
        /* <DEDUP_REMOVED lines=19> */
.L_x_4219:
        /* <DEDUP_REMOVED lines=12> */
.L_x_4221:
[----:B------:R-:W-:Y:S05]  /*8500*/  BSYNC B0 ;  /* 0x0000000000007941 */ /* 0x000fea0003800000 */
.L_x_4220:
        /* <DEDUP_REMOVED lines=11> */
.L_x_4222:
        /* <DEDUP_REMOVED lines=12> */
.L_x_4224:
[----:B------:R-:W-:Y:S05]  /*8680*/  BSYNC B0 ;  /* 0x0000000000007941 */ /* 0x000fea0003800000 */
.L_x_4223:
        /* <DEDUP_REMOVED lines=11> */
.L_x_4225:
        /* <DEDUP_REMOVED lines=12> */
.L_x_4227:
[----:B------:R-:W-:Y:S05]  /*8800*/  BSYNC B0 ;  /* 0x0000000000007941 */ /* 0x000fea0003800000 */
.L_x_4226:
        /* <DEDUP_REMOVED lines=11> */
.L_x_4228:
        /* <DEDUP_REMOVED lines=12> */
.L_x_4230:
[----:B------:R-:W-:Y:S05]  /*8980*/  BSYNC B0 ;  /* 0x0000000000007941 */ /* 0x000fea0003800000 */
.L_x_4229:
        /* <DEDUP_REMOVED lines=11> */
.L_x_4231:
        /* <DEDUP_REMOVED lines=12> */
.L_x_4233:
[----:B------:R-:W-:Y:S05]  /*8b00*/  BSYNC B0 ;  /* 0x0000000000007941 */ /* 0x000fea0003800000 */
.L_x_4232:
[----:B------:R-:W-:Y:S02]  /*8b10*/  ULDC UR5, c[0x0][0x10] ;  /* 0x0000040000057ab9 */ /* 0x000fe40000000800 */
[----:B------:R-:W-:Y:S02]  /*8b20*/  UIADD3 UR9, UR9, UR5, URZ ;  /* 0x0000000509097290 */ /* 0x000fe4000fffe03f */
[----:B------:R-:W-:Y:S02]  /*8b30*/  UIADD3 UR4, UR4, 0x1, URZ ;  /* 0x0000000104047890 */ /* 0x000fe4000fffe03f */
[----:B------:R-:W-:-:S06]  /*8b40*/  UISETP.GE.AND UP0, UPT, UR9, UR8, UPT ;  /* 0x000000080900728c */ /* 0x000fcc000bf06270 */
[----:B------:R-:W-:-:S13]  /*8b50*/  PLOP3.LUT P1, PT, PT, PT, UP0, 0x80, 0x0 ;  /* 0x000000000000781c */ /* 0x000fda0003f2f008 */
[----:B------:R-:W-:Y:S01]  /*8b60*/  @P1 CALL.REL.NOINC `(.L_x_4234) ;  /* 0x0000001000001944 */ /* 0x000fe20003c00000 */
[----:B------:R-:W-:Y:S05]  /*8b70*/  BRA `(.L_x_4235) ;  /* 0xffff781000007947 */ /* 0x000fea000383ffff */
.L_x_4234:
[----:B------:R-:W-:Y:S05]  /*8b80*/  EXIT ;  /* 0x000000000000794d */ /* 0x000fea0003800000 */
.L_x_4236:
        /* <DEDUP_REMOVED lines=15> */
.L_x_5205:


//--------------------- .text._Z35group_norm_nhwc_fwd_one_pass_kernelI11Fp16IOFp16WLi64ELi96ELi768EEv26Group_norm_nhwc_fwd_params --------------------------
	.section	.text._Z35group_norm_nhwc_fwd_one_pass_kernelI11Fp16IOFp16WLi64ELi96ELi768EEv26Group_norm_nhwc_fwd_params,"ax",@progbits
	.sectioninfo	@"SHI_REGISTERS=40"
	.align	128
        .global         _Z35group_norm_nhwc_fwd_one_pass_kernelI11Fp16IOFp16WLi64ELi96ELi768EEv26Group_norm_nhwc_fwd_params
        .type           _Z35group_norm_nhwc_fwd_one_pass_kernelI11Fp16IOFp16WLi64ELi96ELi768EEv26Group_norm_nhwc_fwd_params,@function
        .size           _Z35group_norm_nhwc_fwd_one_pass_kernelI11Fp16IOFp16WLi64ELi96ELi768EEv26Group_norm_nhwc_fwd_params,(.L_x_5206 - _Z35group_norm_nhwc_fwd_one_pass_kernelI11Fp16IOFp16WLi64ELi96ELi768EEv26Group_norm_nhwc_fwd_params)
        .other          _Z35group_norm_nhwc_fwd_one_pass_kernelI11Fp16IOFp16WLi64ELi96ELi768EEv26Group_norm_nhwc_fwd_params,@"STO_CUDA_ENTRY STV_DEFAULT"
_Z35group_norm_nhwc_fwd_one_pass_kernelI11Fp16IOFp16WLi64ELi96ELi768EEv26Group_norm_nhwc_fwd_params:
.text._Z35group_norm_nhwc_fwd_one_pass_kernelI11Fp16IOFp16WLi64ELi96ELi768EEv26Group_norm_nhwc_fwd_params:
        /* <DEDUP_REMOVED lines=28> */
.L_x_4259:
        /* <DEDUP_REMOVED lines=202> */
.L_x_4238:
[----:B------:R-:W-:Y:S05]  /*0e60*/  BSYNC B0 ;  /* 0x0000000000007941 */ /* 0x000fea0003800000 */
.L_x_4237:
        /* <DEDUP_REMOVED lines=25> */
.L_x_4241:
[----:B------:R-:W2:Y:S01]  /*1000*/  LDG.E.STRONG.GPU R12, [R10.64] ;  /* 0x000000060a0c7981 */ /* 0x000ea2000c1ef900 */
[----:B------:R-:W-:Y:S01]  /*1010*/  YIELD ;  /* 0x0000000000007946 */ /* 0x000fe20003800000 */
[----:B--2---:R-:W-:Y:S01]  /*1020*/  ISETP.NE.AND P1, PT, R12, R13, PT ;  /* 0x0000000d0c00720c */ /* 0x004fe20003f25270 */
[----:B------:R-:W-:-:S12]  /*1030*/  CCTL.IVALL ;  /* 0x00000000ff00798f */ /* 0x000fd80002000000 */
[----:B------:R-:W-:Y:S05]  /*1040*/  @P1 BRA `(.L_x_4241) ;  /* 0xffffffb000001947 */ /* 0x000fea000383ffff */
.L_x_4240:
        /* <DEDUP_REMOVED lines=11> */
.L_x_4243:
        /* <DEDUP_REMOVED lines=59> */
.L_x_4242:
        /* <DEDUP_REMOVED lines=19> */
.L_x_4245:
[----:B------:R-:W-:Y:S05]  /*15e0*/  BSYNC B0 ;  /* 0x0000000000007941 */ /* 0x000fea0003800000 */
.L_x_4244:
        /* <DEDUP_REMOVED lines=30> */
.L_x_4239:
        /* <DEDUP_REMOVED lines=19> */
[----:B01----:R-:W-:Y:S01]  /*1900*/  MOV R9, 0x3f800000 ;  /* 0x3f80000000097802 */ /* 0x003fe20000000f00 */
[--C-:B--2---:R-:W-:Y:S01]  /*1910*/  HADD2.F32 R10, -RZ, R23.reuse.H1_H1 ;  /* 0x30000017ff0a7230 */ /* 0x104fe20000004100 */
[----:B------:R-:W-:Y:S01]  /*1920*/  ISETP.NE.AND P4, PT, RZ, UR5, PT ;  /* 0x00000005ff007c0c */ /* 0x000fe2000bf85270 */
[----:B------:R-:W-:Y:S01]  /*1930*/  HADD2.F32 R8, -RZ, R23.H0_H0 ;  /* 0x20000017ff087230 */ /* 0x000fe20000004100 */
[----:B------:R-:W-:Y:S01]  /*1940*/  ISETP.GE.U32.AND P3, PT, R28, c[0x0][0x1c8], PT ;  /* 0x000072001c007a0c */ /* 0x000fe20003f66070 */
[--C-:B------:R-:W-:Y:S01]  /*1950*/  HADD2.F32 R11, -RZ, R21.reuse.H0_H0 ;  /* 0x20000015ff0b7230 */ /* 0x100fe20000004100 */
[----:B------:R-:W-:Y:S01]  /*1960*/  ISETP.GE.U32.AND P2, PT, R26, c[0x0][0x1c8], PT ;  /* 0x000072001a007a0c */ /* 0x000fe20003f46070 */
[----:B------:R-:W-:Y:S01]  /*1970*/  HADD2.F32 R23, -RZ, R21.H1_H1 ;  /* 0x30000015ff177230 */ /* 0x000fe20000004100 */
[----:B------:R-:W-:Y:S01]  /*1980*/  ISETP.GE.AND.EX P3, PT, R3, c[0x0][0x1cc], PT, P3 ;  /* 0x0000730003007a0c */ /* 0x000fe20003f66330 */
[--C-:B------:R-:W-:Y:S01]  /*1990*/  HADD2.F32 R19, -RZ, R22.reuse.H0_H0 ;  /* 0x20000016ff137230 */ /* 0x100fe20000004100 */
[----:B------:R-:W-:Y:S01]  /*19a0*/  ISETP.GE.AND.EX P2, PT, R5, c[0x0][0x1cc], PT, P2 ;  /* 0x0000730005007a0c */ /* 0x000fe20003f46320 */
[----:B------:R-:W-:Y:S01]  /*19b0*/  HADD2.F32 R21, -RZ, R22.H1_H1 ;  /* 0x30000016ff157230 */ /* 0x000fe20000004100 */
[C---:B------:R-:W-:Y:S01]  /*19c0*/  ISETP.GT.U32.OR P3, PT, R7.reuse, 0x2ff, P3 ;  /* 0x000002ff0700780c */ /* 0x040fe20001f64470 */
[----:B---3--:R-:W-:Y:S01]  /*19d0*/  HADD2.F32 R17, -RZ, R20.H1_H1 ;  /* 0x30000014ff117230 */ /* 0x008fe20000004100 */
[----:B------:R-:W-:Y:S01]  /*19e0*/  ISETP.GT.U32.OR P2, PT, R7, 0x2ff, P2 ;  /* 0x000002ff0700780c */ /* 0x000fe20001744470 */
[----:B------:R-:W-:-:S04]  /*19f0*/  FMUL.FTZ R18, R12, c[0x0][0x1f4] ;  /* 0x00007d000c127a20 */ /* 0x000fc80000410000 */
[----:B------:R-:W-:Y:S02]  /*1a00*/  FMUL.FTZ R12, R18, R18 ;  /* 0x00000012120c7220 */ /* 0x000fe40000410000 */
[----:B-----5:R-:W-:Y:S02]  /*1a10*/  FADD.FTZ R15, R10, -R18 ;  /* 0x800000120a0f7221 */ /* 0x020fe40000010000 */
[----:B------:R-:W-:Y:S01]  /*1a20*/  FFMA.FTZ R12, R13, c[0x0][0x1f4], -R12 ;  /* 0x00007d000d0c7a23 */ /* 0x000fe2000001080c */
[----:B------:R-:W-:Y:S01]  /*1a30*/  HADD2.F32 R13, -RZ, R20.H0_H0 ;  /* 0x20000014ff0d7230 */ /* 0x000fe20000004100 */
        /* <DEDUP_REMOVED lines=44> */
.L_x_4246:
        /* <DEDUP_REMOVED lines=12> */
.L_x_4248:
[----:B------:R-:W-:Y:S05]  /*1dc0*/  BSYNC B0 ;  /* 0x0000000000007941 */ /* 0x000fea0003800000 */
.L_x_4247:
        /* <DEDUP_REMOVED lines=11> */
.L_x_4249:
        /* <DEDUP_REMOVED lines=12> */
.L_x_4251:
[----:B------:R-:W-:Y:S05]  /*1f40*/  BSYNC B0 ;  /* 0x0000000000007941 */ /* 0x000fea0003800000 */
.L_x_4250:
        /* <DEDUP_REMOVED lines=11> */
.L_x_4252:
        /* <DEDUP_REMOVED lines=12> */
.L_x_4254:
[----:B------:R-:W-:Y:S05]  /*20c0*/  BSYNC B0 ;  /* 0x0000000000007941 */ /* 0x000fea0003800000 */
.L_x_4253:
        /* <DEDUP_REMOVED lines=11> */
.L_x_4255:
        /* <DEDUP_REMOVED lines=12> */
.L_x_4257:
[----:B------:R-:W-:Y:S05]  /*2240*/  BSYNC B0 ;  /* 0x0000000000007941 */ /* 0x000fea0003800000 */
.L_x_4256:
[----:B------:R-:W-:Y:S02]  /*2250*/  IADD3 R30, R30, c[0x0][0x10], RZ ;  /* 0x000004001e1e7a10 */ /* 0x000fe40007ffe0ff */
[----:B------:R-:W-:Y:S02]  /*2260*/  IADD3 R24, R24, 0x1, RZ ;  /* 0x0000000118187810 */ /* 0x000fe40007ffe0ff */
[----:B------:R-:W-:-:S13]  /*2270*/  ISETP.GE.AND P1, PT, R30, UR4, PT ;  /* 0x000000041e007c0c */ /* 0x000fda000bf26270 */
[----:B------:R-:W-:Y:S01]  /*2280*/  @P1 CALL.REL.NOINC `(.L_x_4258) ;  /* 0x0000001000001944 */ /* 0x000fe20003c00000 */
[----:B------:R-:W-:Y:S05]  /*2290*/  BRA `(.L_x_4259) ;  /* 0xffffdf2000007947 */ /* 0x000fea000383ffff */
.L_x_4258:
[----:B------:R-:W-:Y:S05]  /*22a0*/  EXIT ;  /* 0x000000000000794d */ /* 0x000fea0003800000 */
.L_x_4260:
        /* <DEDUP_REMOVED lines=13> */
.L_x_5206:


//--------------------- .text._Z35group_norm_nhwc_fwd_one_pass_kernelI11Fp16IOFp16WLi128ELi96ELi768EEv26Group_norm_nhwc_fwd_params --------------------------
	.section	.text._Z35group_norm_nhwc_fwd_one_pass_kernelI11Fp16IOFp16WLi128ELi96ELi768EEv26Group_norm_nhwc_fwd_params,"ax",@progbits
	.sectioninfo	@"SHI_REGISTERS=56"
	.align	128
        .global         _Z35group_norm_nhwc_fwd_one_pass_kernelI11Fp16IOFp16WLi128ELi96ELi768EEv26Group_norm_nhwc_fwd_params
        .type           _Z35group_norm_nhwc_fwd_one_pass_kernelI11Fp16IOFp16WLi128ELi96ELi768EEv26Group_norm_nhwc_fwd_params,@function
        .size           _Z35group_norm_nhwc_fwd_one_pass_kernelI11Fp16IOFp16WLi128ELi96ELi768EEv26Group_norm_nhwc_fwd_params,(.L_x_5207 - _Z35group_norm_nhwc_fwd_one_pass_kernelI11Fp16IOFp16WLi128ELi96ELi768EEv26Group_norm_nhwc_fwd_params)
        .other          _Z35group_norm_nhwc_fwd_one_pass_kernelI11Fp16IOFp16WLi128ELi96ELi768EEv26Group_norm_nhwc_fwd_params,@"STO_CUDA_ENTRY STV_DEFAULT"
_Z35group_norm_nhwc_fwd_one_pass_kernelI11Fp16IOFp16WLi128ELi96ELi768EEv26Group_norm_nhwc_fwd_params:
.text._Z35group_norm_nhwc_fwd_one_pass_kernelI11Fp16IOFp16WLi128ELi96ELi768EEv26Group_norm_nhwc_fwd_params:
        /* <DEDUP_REMOVED lines=32> */
.L_x_4295:
        /* <DEDUP_REMOVED lines=285> */
.L_x_4262:
[----:B------:R-:W-:Y:S05]  /*13d0*/  BSYNC B0 ;  /* 0x0000000000007941 */ /* 0x000fea0003800000 */
.L_x_4261:
        /* <DEDUP_REMOVED lines=25> */
.L_x_4265:
[----:B------:R-:W2:Y:S01]  /*1570*/  LDG.E.STRONG.GPU R22, [R24.64] ;  /* 0x0000000618167981 */ /* 0x000ea2000c1ef900 */
[----:B------:R-:W-:Y:S01]  /*1580*/  YIELD ;  /* 0x0000000000007946 */ /* 0x000fe20003800000 */
[----:B--2---:R-:W-:Y:S01]  /*1590*/  ISETP.NE.AND P1, PT, R22, R23, PT ;  /* 0x000000171600720c */ /* 0x004fe20003f25270 */
[----:B------:R-:W-:-:S12]  /*15a0*/  CCTL.IVALL ;  /* 0x00000000ff00798f */ /* 0x000fd80002000000 */
[----:B------:R-:W-:Y:S05]  /*15b0*/  @P1 BRA `(.L_x_4265) ;  /* 0xffffffb000001947 */ /* 0x000fea000383ffff */
.L_x_4264:
        /* <DEDUP_REMOVED lines=11> */
.L_x_4267:
        /* <DEDUP_REMOVED lines=59> */
.L_x_4266:
        /* <DEDUP_REMOVED lines=19> */
.L_x_4269:
[----:B------:R-:W-:Y:S05]  /*1b50*/  BSYNC B0 ;  /* 0x0000000000007941 */ /* 0x000fea0003800000 */
.L_x_4268:
        /* <DEDUP_REMOVED lines=30> */
.L_x_4263:
        /* <DEDUP_REMOVED lines=18> */
[----:B-1----:R-:W-:Y:S01]  /*1e60*/  MOV R26, 0x3f800000 ;  /* 0x3f800000001a7802 */ /* 0x002fe20000000f00 */
[----:B0-----:R-:W-:Y:S01]  /*1e70*/  HADD2.F32 R21, -RZ, R31.H0_H0 ;  /* 0x2000001fff157230 */ /* 0x001fe20000004100 */
[----:B------:R-:W-:Y:S01]  /*1e80*/  ISETP.NE.AND P6, PT, RZ, UR5, PT ;  /* 0x00000005ff007c0c */ /* 0x000fe2000bfc5270 */
[----:B------:R-:W0:Y:S02]  /*1e90*/  LDS.64 R22, [0xe0] ;  /* 0x0000e000ff167984 */ /* 0x000e240000000a00 */
[----:B0-----:R-:W-:-:S04]  /*1ea0*/  FMUL.FTZ R2, R22, c[0x0][0x1f4] ;  /* 0x00007d0016027a20 */ /* 0x001fc80000410000 */
[----:B------:R-:W-:Y:S02]  /*1eb0*/  FMUL.FTZ R22, R2, R2 ;  /* 0x0000000202167220 */ /* 0x000fe40000410000 */
[----:B------:R-:W-:Y:S02]  /*1ec0*/  FADD.FTZ R21, R21, -R2 ;  /* 0x8000000215157221 */ /* 0x000fe40000010000 */
[----:B------:R-:W-:Y:S01]  /*1ed0*/  FFMA.FTZ R22, R23, c[0x0][0x1f4], -R22 ;  /* 0x00007d0017167a23 */ /* 0x000fe20000010816 */
[----:B------:R-:W-:-:S04]  /*1ee0*/  HADD2.F32 R23, -RZ, R31.H1_H1 ;  /* 0x3000001fff177230 */ /* 0x000fc80000004100 */
        /* <DEDUP_REMOVED lines=23> */
.L_x_4270:
        /* <DEDUP_REMOVED lines=12> */
.L_x_4272:
[----:B------:R-:W-:Y:S05]  /*2120*/  BSYNC B0 ;  /* 0x0000000000007941 */ /* 0x000fea0003800000 */
.L_x_4271:
        /* <DEDUP_REMOVED lines=22> */
.L_x_4273:
        /* <DEDUP_REMOVED lines=12> */
.L_x_4275:
[----:B------:R-:W-:Y:S05]  /*2350*/  BSYNC B0 ;  /* 0x0000000000007941 */ /* 0x000fea0003800000 */
.L_x_4274:
[--C-:B------:R-:W-:Y:S01]  /*2360*/  HADD2.F32 R3, -RZ, R33.reuse.H0_H0 ;  /* 0x20000021ff037230 */ /* 0x100fe20000004100 */
[----:B------:R-:W-:Y:S01]  /*2370*/  ISETP.GE.U32.AND P1, PT, R9, c[0x0][0x1c8], PT ;  /* 0x0000720009007a0c */ /* 0x000fe20003f26070 */
[----:B------:R-:W-:Y:S02]  /*2380*/  HADD2.F32 R21, -RZ, R33.H1_H1 ;  /* 0x30000021ff157230 */ /* 0x000fe40000004100 */
        /* <DEDUP_REMOVED lines=21> */
.L_x_4276:
        /* <DEDUP_REMOVED lines=12> */
.L_x_4278:
[----:B------:R-:W-:Y:S05]  /*25a0*/  BSYNC B0 ;  /* 0x0000000000007941 */ /* 0x000fea0003800000 */
.L_x_4277:
[--C-:B------:R-:W-:Y:S01]  /*25b0*/  HADD2.F32 R41, -RZ, R37.reuse.H0_H0 ;  /* 0x20000025ff297230 */ /* 0x100fe20000004100 */
[--C-:B------:R-:W-:Y:S01]  /*25c0*/  FADD.FTZ R21, R35, -R2.reuse ;  /* 0x8000000223157221 */ /* 0x100fe20000010000 */
[--C-:B------:R-:W-:Y:S01]  /*25d0*/  HADD2.F32 R47, -RZ, R38.reuse.H0_H0 ;  /* 0x20000026ff2f7230 */ /* 0x100fe20000004100 */
[--C-:B0-----:R-:W-:Y:S01]  /*25e0*/  FADD.FTZ R3, R33, -R2.reuse ;  /* 0x8000000221037221 */ /* 0x101fe20000010000 */
[----:B------:R-:W-:Y:S01]  /*25f0*/  HADD2.F32 R49, -RZ, R38.H1_H1 ;  /* 0x30000026ff317230 */ /* 0x000fe20000004100 */
[--C-:B------:R-:W-:Y:S01]  /*2600*/  FADD.FTZ R35, R41, -R2.reuse ;  /* 0x8000000229237221 */ /* 0x100fe20000010000 */
        /* <DEDUP_REMOVED lines=58> */
.L_x_4279:
        /* <DEDUP_REMOVED lines=12> */
.L_x_4281:
[----:B------:R-:W-:Y:S05]  /*2a70*/  BSYNC B0 ;  /* 0x0000000000007941 */ /* 0x000fea0003800000 */
.L_x_4280:
        /* <DEDUP_REMOVED lines=11> */
.L_x_4282:
        /* <DEDUP_REMOVED lines=12> */
.L_x_4284:
[----:B------:R-:W-:Y:S05]  /*2bf0*/  BSYNC B0 ;  /* 0x0000000000007941 */ /* 0x000fea0003800000 */
.L_x_4283:
        /* <DEDUP_REMOVED lines=11> */
.L_x_4285:
[----:B------:R-:W-:Y:S01]  /*2cb0*/  BSSY B0, `(.L_x_4286) ;  /* 0x000000c000007945 */ /* 0x000fe20003800000 */
[----:B------:R-:W-:Y:S05]  /*2cc0*/  @P2 BRA `(.L_x_4287) ;  /* 0x000000a000002947 */ /* 0x000fea0003800000 */
[----:B0-----:R-:W-:Y:S01]  /*2cd0*/  IMAD R25, R32, c[0x0][0x1c0], RZ ;  /* 0x0000700020197a24 */ /* 0x001fe200078e02ff */
        /* <DEDUP_REMOVED lines=9> */
.L_x_4287:
[----:B------:R-:W-:Y:S05]  /*2d70*/  BSYNC B0 ;  /* 0x0000000000007941 */ /* 0x000fea0003800000 */
.L_x_4286:
        /* <DEDUP_REMOVED lines=11> */
.L_x_4288:
        /* <DEDUP_REMOVED lines=12> */
.L_x_4290:
[----:B------:R-:W-:Y:S05]  /*2ef0*/  BSYNC B0 ;  /* 0x0000000000007941 */ /* 0x000fea0003800000 */
.L_x_4289:
        /* <DEDUP_REMOVED lines=11> */
.L_x_4291:
        /* <DEDUP_REMOVED lines=11> */
.L_x_4293:
[----:B------:R-:W-:Y:S05]  /*3060*/  BSYNC B0 ;  /* 0x0000000000007941 */ /* 0x000fea0003800000 */
.L_x_4292:
[----:B------:R-:W-:Y:S02]  /*3070*/  IADD3 R16, R16, c[0x0][0x10], RZ ;  /* 0x0000040010107a10 */ /* 0x000fe40007ffe0ff */
[----:B------:R-:W-:Y:S02]  /*3080*/  IADD3 R13, R13, 0x1, RZ ;  /* 0x000000010d0d7810 */ /* 0x000fe40007ffe0ff */
[----:B------:R-:W-:-:S13]  /*3090*/  ISETP.GE.AND P1, PT, R16, UR4, PT ;  /* 0x0000000410007c0c */ /* 0x000fda000bf26270 */
[----:B------:R-:W-:Y:S01]  /*30a0*/  @P1 CALL.REL.NOINC `(.L_x_4294) ;  /* 0x0000001000001944 */ /* 0x000fe20003c00000 */
[----:B------:R-:W-:Y:S05]  /*30b0*/  BRA `(.L_x_4295) ;  /* 0xffffd14000007947 */ /* 0x000fea000383ffff */
.L_x_4294:
[----:B------:R-:W-:Y:S05]  /*30c0*/  EXIT ;  /* 0x000000000000794d */ /* 0x000fea0003800000 */
.L_x_4296:
        /* <DEDUP_REMOVED lines=11> */
.L_x_5207:


//--------------------- .text._Z35group_norm_nhwc_fwd_one_pass_kernelI11Fp16IOFp16WLi256ELi96ELi768EEv26Group_norm_nhwc_fwd_params --------------------------
	.section	.text._Z35group_norm_nhwc_fwd_one_pass_kernelI11Fp16IOFp16WLi256ELi96ELi768EEv26Group_norm_nhwc_fwd_params,"ax",@progbits
	.sectioninfo	@"SHI_REGISTERS=80"
	.align	128
        .global         _Z35group_norm_nhwc_fwd_one_pass_kernelI11Fp16IOFp16WLi256ELi96ELi768EEv26Group_norm_nhwc_fwd_params
        .type           _Z35group_norm_nhwc_fwd_one_pass_kernelI11Fp16IOFp16WLi256ELi96ELi768EEv26Group_norm_nhwc_fwd_params,@function
        .size           _Z35group_norm_nhwc_fwd_one_pass_kernelI11Fp16IOFp16WLi256ELi96ELi768EEv26Group_norm_nhwc_fwd_params,(.L_x_5208 - _Z35group_norm_nhwc_fwd_one_pass_kernelI11Fp16IOFp16WLi256ELi96ELi768EEv26Group_norm_nhwc_fwd_params)
        .other          _Z35group_norm_nhwc_fwd_one_pass_kernelI11Fp16IOFp16WLi256ELi96ELi768EEv26Group_norm_nhwc_fwd_params,@"STO_CUDA_ENTRY STV_DEFAULT"
_Z35group_norm_nhwc_fwd_one_pass_kernelI11Fp16IOFp16WLi256ELi96ELi768EEv26Group_norm_nhwc_fwd_params:
.text._Z35group_norm_nhwc_fwd_one_pass_kernelI11Fp16IOFp16WLi256ELi96ELi768EEv26Group_norm_nhwc_fwd_params:
        /* <DEDUP_REMOVED lines=40> */
.L_x_4355:
        /* <DEDUP_REMOVED lines=452> */
.L_x_4298:
[----:B------:R-:W-:Y:S05]  /*1ec0*/  BSYNC B0 ;  /* 0x0000000000007941 */ /* 0x000fea0003800000 */
.L_x_4297:
        /* <DEDUP_REMOVED lines=25> */
.L_x_4301:
[----:B------:R-:W2:Y:S01]  /*2060*/  LDG.E.STRONG.GPU R18, [R16.64] ;  /* 0x0000000610127981 */ /* 0x000ea2000c1ef900 */
[----:B------:R-:W-:Y:S01]  /*2070*/  YIELD ;  /* 0x0000000000007946 */ /* 0x000fe20003800000 */
[----:B--2---:R-:W-:Y:S01]  /*2080*/  ISETP.NE.AND P1, PT, R18, R19, PT ;  /* 0x000000131200720c */ /* 0x004fe20003f25270 */
[----:B------:R-:W-:-:S12]  /*2090*/  CCTL.IVALL ;  /* 0x00000000ff00798f */ /* 0x000fd80002000000 */
[----:B------:R-:W-:Y:S05]  /*20a0*/  @P1 BRA `(.L_x_4301) ;  /* 0xffffffb000001947 */ /* 0x000fea000383ffff */
.L_x_4300:
        /* <DEDUP_REMOVED lines=11> */
.L_x_4303:
        /* <DEDUP_REMOVED lines=59> */
.L_x_4302:
        /* <DEDUP_REMOVED lines=19> */
.L_x_4305:
[----:B------:R-:W-:Y:S05]  /*2640*/  BSYNC B0 ;  /* 0x0000000000007941 */ /* 0x000fea0003800000 */
.L_x_4304:
        /* <DEDUP_REMOVED lines=30> */
.L_x_4299:
        /* <DEDUP_REMOVED lines=14> */
[----:B------:R-:W3:Y:S04]  /*2910*/  LDG.E.U16 R70, [R20.64] ;  /* 0x0000000614467981 */ /* 0x000ee8000c1e1500 */
[----:B------:R-:W4:Y:S04]  /*2920*/  LDG.E.U16 R71, [R20.64+0x2] ;  /* 0x0000020614477981 */ /* 0x000f28000c1e1500 */
[----:B------:R5:W4:Y:S04]  /*2930*/  LDG.E.U16 R22, [R26.64] ;  /* 0x000000061a167981 */ /* 0x000b28000c1e1500 */
[----:B------:R5:W4:Y:S01]  /*2940*/  LDG.E.U16 R76, [R26.64+0x2] ;  /* 0x000002061a4c7981 */ /* 0x000b22000c1e1500 */
[----:B------:R-:W-:Y:S01]  /*2950*/  ISETP.NE.AND P5, PT, RZ, UR5, PT ;  /* 0x00000005ff007c0c */ /* 0x000fe2000bfa5270 */
[----:B01----:R-:W-:-:S02]  /*2960*/  HADD2.F32 R44, -RZ, R49.H1_H1 ;  /* 0x30000031ff2c7230 */ /* 0x003fc40000004100 */
[----:B------:R-:W0:Y:S01]  /*2970*/  LDS.64 R18, [0xe0] ;  /* 0x0000e000ff127984 */ /* 0x000e220000000a00 */
[----:B--2---:R-:W-:Y:S02]  /*2980*/  HADD2.F32 R24, -RZ, R49.H0_H0 ;  /* 0x20000031ff187230 */ /* 0x004fe40000004100 */
[----:B-----5:R-:W-:Y:S01]  /*2990*/  HADD2.F32 R26, -RZ, R47.H0_H0 ;  /* 0x2000002fff1a7230 */ /* 0x020fe20000004100 */
[----:B0-----:R-:W-:-:S04]  /*29a0*/  FMUL.FTZ R23, R18, c[0x0][0x1f4] ;  /* 0x00007d0012177a20 */ /* 0x001fc80000410000 */
[----:B------:R-:W-:Y:S02]  /*29b0*/  FMUL.FTZ R18, R23, R23 ;  /* 0x0000001717127220 */ /* 0x000fe40000410000 */
[--C-:B------:R-:W-:Y:S01]  /*29c0*/  FADD.FTZ R25, R44, -R23.reuse ;  /* 0x800000172c197221 */ /* 0x100fe20000010000 */
[----:B------:R-:W-:Y:S01]  /*29d0*/  HADD2.F32 R44, -RZ, R47.H1_H1 ;  /* 0x3000002fff2c7230 */ /* 0x000fe20000004100 */
        /* <DEDUP_REMOVED lines=8> */
[----:B---3--:R-:W-:Y:S02]  /*2a60*/  HADD2.F32 R19, -RZ, R70.H0_H0 ;  /* 0x20000046ff137230 */ /* 0x008fe40000004100 */
        /* <DEDUP_REMOVED lines=16> */
.L_x_4306:
        /* <DEDUP_REMOVED lines=12> */
.L_x_4308:
[----:B------:R-:W-:Y:S05]  /*2c30*/  BSYNC B0 ;  /* 0x0000000000007941 */ /* 0x000fea0003800000 */
.L_x_4307:
        /* <DEDUP_REMOVED lines=32> */
.L_x_4309:
        /* <DEDUP_REMOVED lines=12> */
.L_x_4311:
[----:B------:R-:W-:Y:S05]  /*2f00*/  BSYNC B0 ;  /* 0x0000000000007941 */ /* 0x000fea0003800000 */
.L_x_4310:
        /* <DEDUP_REMOVED lines=17> */
.L_x_4312:
        /* <DEDUP_REMOVED lines=12> */
.L_x_4314:
[----:B------:R-:W-:Y:S05]  /*30e0*/  BSYNC B0 ;  /* 0x0000000000007941 */ /* 0x000fea0003800000 */
.L_x_4313:
        /* <DEDUP_REMOVED lines=17> */
.L_x_4315:
        /* <DEDUP_REMOVED lines=12> */
.L_x_4317:
[----:B------:R-:W-:Y:S05]  /*32c0*/  BSYNC B0 ;  /* 0x0000000000007941 */ /* 0x000fea0003800000 */
.L_x_4316:
        /* <DEDUP_REMOVED lines=69> */
.L_x_4318:
        /* <DEDUP_REMOVED lines=12> */
.L_x_4320:
[----:B------:R-:W-:Y:S05]  /*37e0*/  BSYNC B0 ;  /* 0x0000000000007941 */ /* 0x000fea0003800000 */
.L_x_4319:
        /* <DEDUP_REMOVED lines=13> */
.L_x_4321:
        /* <DEDUP_REMOVED lines=12> */
.L_x_4323:
[----:B------:R-:W-:Y:S05]  /*3980*/  BSYNC B0 ;  /* 0x0000000000007941 */ /* 0x000fea0003800000 */
.L_x_4322:
        /* <DEDUP_REMOVED lines=48> */
.L_x_4324:
        /* <DEDUP_REMOVED lines=12> */
.L_x_4326:
[----:B------:R-:W-:Y:S05]  /*3d50*/  BSYNC B0 ;  /* 0x0000000000007941 */ /* 0x000fea0003800000 */
.L_x_4325:
        /* <DEDUP_REMOVED lines=13> */
.L_x_4327:
        /* <DEDUP_REMOVED lines=12> */
.L_x_4329:
[----:B------:R-:W-:Y:S05]  /*3ef0*/  BSYNC B0 ;  /* 0x0000000000007941 */ /* 0x000fea0003800000 */
.L_x_4328:
        /* <DEDUP_REMOVED lines=13> */
.L_x_4330:
        /* <DEDUP_REMOVED lines=12> */
.L_x_4332:
[----:B------:R-:W-:Y:S05]  /*4090*/  BSYNC B0 ;  /* 0x0000000000007941 */ /* 0x000fea0003800000 */
.L_x_4331:
        /* <DEDUP_REMOVED lines=13> */
.L_x_4333:
        /* <DEDUP_REMOVED lines=12> */
.L_x_4335:
[----:B------:R-:W-:Y:S05]  /*4230*/  BSYNC B0 ;  /* 0x0000000000007941 */ /* 0x000fea0003800000 */
.L_x_4334:
        /* <DEDUP_REMOVED lines=13> */
.L_x_4336:
        /* <DEDUP_REMOVED lines=12> */
.L_x_4338:
[----:B------:R-:W-:Y:S05]  /*43d0*/  BSYNC B0 ;  /* 0x0000000000007941 */ /* 0x000fea0003800000 */
.L_x_4337:
        /* <DEDUP_REMOVED lines=36> */
.L_x_4339:
        /* <DEDUP_REMOVED lines=12> */
.L_x_4341:
[----:B------:R-:W-:Y:S05]  /*46e0*/  BSYNC B0 ;  /* 0x0000000000007941 */ /* 0x000fea0003800000 */
.L_x_4340:
        /* <DEDUP_REMOVED lines=11> */
.L_x_4342:
        /* <DEDUP_REMOVED lines=12> */
.L_x_4344:
[----:B------:R-:W-:Y:S05]  /*4860*/  BSYNC B0 ;  /* 0x0000000000007941 */ /* 0x000fea0003800000 */
.L_x_4343:
        /* <DEDUP_REMOVED lines=11> */
.L_x_4345:
        /* <DEDUP_REMOVED lines=12> */
.L_x_4347:
[----:B------:R-:W-:Y:S05]  /*49e0*/  BSYNC B0 ;  /* 0x0000000000007941 */ /* 0x000fea0003800000 */
.L_x_4346:
        /* <DEDUP_REMOVED lines=11> */
.L_x_4348:
        /* <DEDUP_REMOVED lines=12> */
.L_x_4350:
[----:B------:R-:W-:Y:S05]  /*4b60*/  BSYNC B0 ;  /* 0x0000000000007941 */ /* 0x000fea0003800000 */
.L_x_4349:
        /* <DEDUP_REMOVED lines=11> */
.L_x_4351:
        /* <DEDUP_REMOVED lines=11> */
.L_x_4353:
[----:B------:R-:W-:Y:S05]  /*4cd0*/  BSYNC B0 ;  /* 0x0000000000007941 */ /* 0x000fea0003800000 */
.L_x_4352:
[----:B------:R-:W-:Y:S02]  /*4ce0*/  IADD3 R68, R68, c[0x0][0x10], RZ ;  /* 0x0000040044447a10 */ /* 0x000fe40007ffe0ff */
[----:B------:R-:W-:Y:S02]  /*4cf0*/  IADD3 R50, R50, 0x1, RZ ;  /* 0x0000000132327810 */ /* 0x000fe40007ffe0ff */
[----:B------:R-:W-:-:S13]  /*4d00*/  ISETP.GE.AND P1, PT, R68, UR4, PT ;  /* 0x0000000444007c0c */ /* 0x000fda000bf26270 */
[----:B------:R-:W-:Y:S01]  /*4d10*/  @P1 CALL.REL.NOINC `(.L_x_4354) ;  /* 0x0000001000001944 */ /* 0x000fe20003c00000 */
[----:B------:R-:W-:Y:S05]  /*4d20*/  BRA `(.L_x_4355) ;  /* 0xffffb55000007947 */ /* 0x000fea000383ffff */
.L_x_4354:
[----:B------:R-:W-:Y:S05]  /*4d30*/  EXIT ;  /* 0x000000000000794d */ /* 0x000fea0003800000 */
.L_x_4356:
        /* <DEDUP_REMOVED lines=12> */
.L_x_5208:


//--------------------- .text._Z35group_norm_nhwc_fwd_one_pass_kernelI11Fp16IOFp16WLi512ELi96ELi768EEv26Group_norm_nhwc_fwd_params --------------------------
	.section	.text._Z35group_norm_nhwc_fwd_one_pass_kernelI11Fp16IOFp16WLi512ELi96ELi768EEv26Group_norm_nhwc_fwd_params,"ax",@progbits
	.sectioninfo	@"SHI_REGISTERS=80"
	.align	128
        .global         _Z35group_norm_nhwc_fwd_one_pass_kernelI11Fp16IOFp16WLi512ELi96ELi768EEv26Group_norm_nhwc_fwd_params
        .type           _Z35group_norm_nhwc_fwd_one_pass_kernelI11Fp16IOFp16WLi512ELi96ELi768EEv26Group_norm_nhwc_fwd_params,@function
        .size           _Z35group_norm_nhwc_fwd_one_pass_kernelI11Fp16IOFp16WLi512ELi96ELi768EEv26Group_norm_nhwc_fwd_params,(.L_x_5209 - _Z35group_norm_nhwc_fwd_one_pass_kernelI11Fp16IOFp16WLi512ELi96ELi768EEv26Group_norm_nhwc_fwd_params)
        .other          _Z35group_norm_nhwc_fwd_one_pass_kernelI11Fp16IOFp16WLi512ELi96ELi768EEv26Group_norm_nhwc_fwd_params,@"STO_CUDA_ENTRY STV_DEFAULT"
_Z35group_norm_nhwc_fwd_one_pass_kernelI11Fp16IOFp16WLi512ELi96ELi768EEv26Group_norm_nhwc_fwd_params:
.text._Z35group_norm_nhwc_fwd_one_pass_kernelI11Fp16IOFp16WLi512ELi96ELi768EEv26Group_norm_nhwc_fwd_params:
        /* <DEDUP_REMOVED lines=57> */
.L_x_4463:
        /* <DEDUP_REMOVED lines=796> */
.L_x_4358:
[----:B------:R-:W-:Y:S05]  /*3550*/  BSYNC B0 ;  /* 0x0000000000007941 */ /* 0x000fea0003800000 */
.L_x_4357:
        /* <DEDUP_REMOVED lines=34> */
.L_x_4361:
[----:B------:R-:W2:Y:S01]  /*3780*/  LDG.E.STRONG.GPU R23, [R20.64] ;  /* 0x0000000c14177981 */ /* 0x000ea2000c1ef900 */
[----:B------:R-:W-:Y:S01]  /*3790*/  YIELD ;  /* 0x0000000000007946 */ /* 0x000fe20003800000 */
[----:B--2---:R-:W-:Y:S01]  /*37a0*/  ISETP.NE.AND P1, PT, R23, R22, PT ;  /* 0x000000161700720c */ /* 0x004fe20003f25270 */
[----:B------:R-:W-:-:S12]  /*37b0*/  CCTL.IVALL ;  /* 0x00000000ff00798f */ /* 0x000fd80002000000 */
[----:B------:R-:W-:Y:S05]  /*37c0*/  @P1 BRA `(.L_x_4361) ;  /* 0xffffffb000001947 */ /* 0x000fea000383ffff */
.L_x_4360:
        /* <DEDUP_REMOVED lines=11> */
.L_x_4363:
        /* <DEDUP_REMOVED lines=71> */
.L_x_4362:
        /* <DEDUP_REMOVED lines=25> */
.L_x_4365:
[----:B------:R-:W-:Y:S05]  /*3e80*/  BSYNC B0 ;  /* 0x0000000000007941 */ /* 0x000fea0003800000 */
.L_x_4364:
        /* <DEDUP_REMOVED lines=35> */
.L_x_4359:
[----:B------:R-:W-:Y:S01]  /*40c0*/  LOP3.LUT P1, RZ, R45, UR16, RZ, 0xfc, !PT ;  /* 0x000000102dff7c12 */ /* 0x000fe2000f82fcff */
[----:B------:R-:W-:Y:S01]  /*40d0*/  @!P3 STS.64 [0xe0], R42 ;  /* 0x0000e02aff00b388 */ /* 0x000fe20000000a00 */
[----:B------:R-:W-:Y:S02]  /*40e0*/  ISETP.EQ.U32.AND P2, PT, RZ, c[0x0][0x168], PT ;  /* 0x00005a00ff007a0c */ /* 0x000fe40003f42070 */
[----:B------:R-:W-:Y:S02]  /*40f0*/  MOV R20, UR9 ;  /* 0x0000000900147c02 */ /* 0x000fe40008000f00 */
[----:B------:R-:W-:-:S13]  /*4100*/  ISETP.EQ.OR.EX P1, PT, RZ, c[0x0][0x16c], P1, P2 ;  /* 0x00005b00ff007a0c */ /* 0x000fda0000f22720 */
[----:B------:R-:W-:Y:S01]  /*4110*/  @!P1 MOV R21, 0x8 ;  /* 0x0000000800159802 */ /* 0x000fe20000000f00 */
[----:B------:R-:W-:Y:S02]  /*4120*/  @!P1 FMUL.FTZ R23, R43, c[0x0][0x1f4] ;  /* 0x00007d002b179a20 */ /* 0x000fe40000410000 */
[----:B------:R-:W-:Y:S02]  /*4130*/  @!P1 FMUL.FTZ R22, R42, c[0x0][0x1f4] ;  /* 0x00007d002a169a20 */ /* 0x000fe40000410000 */
[----:B------:R-:W-:-:S05]  /*4140*/  @!P1 IMAD.WIDE R20, R21, R20, c[0x0][0x168] ;  /* 0x00005a0015149625 */ /* 0x000fca00078e0214 */
[----:B------:R1:W-:Y:S04]  /*4150*/  @!P1 STG.E.64 [R20.64], R22 ;  /* 0x0000001614009986 */ /* 0x0003e8000c101b0c */
[----:B------:R-:W-:Y:S01]  /*4160*/  BAR.SYNC.DEFER_BLOCKING 0x0 ;  /* 0x0000000000007b1d */ /* 0x000fe20000010000 */
[----:B-1----:R-:W-:Y:S01]  /*4170*/  HFMA2.MMA R23, -RZ, RZ, 0, 1.1920928955078125e-07 ;  /* 0x00000002ff177435 */ /* 0x002fe200000001ff */
[----:B------:R-:W-:-:S04]  /*4180*/  IADD3 R22, R44, UR14, RZ ;  /* 0x0000000e2c167c10 */ /* 0x000fc8000fffe0ff */
[----:B------:R-:W1:Y:S02]  /*4190*/  LDS.64 R20, [0xe0] ;  /* 0x0000e000ff147984 */ /* 0x000e640000000a00 */
[----:B-1----:R-:W-:-:S04]  /*41a0*/  FMUL.FTZ R20, R20, c[0x0][0x1f4] ;  /* 0x00007d0014147a20 */ /* 0x002fc80000410000 */
[----:B------:R-:W1:Y:S02]  /*41b0*/  R2UR UR5, R20 ;  /* 0x00000000140573c2 */ /* 0x000e6400000e0000 */
[----:B-1----:R-:W-:-:S05]  /*41c0*/  MOV R20, UR5 ;  /* 0x0000000500147c02 */ /* 0x002fca0008000f00 */
[----:B------:R-:W-:-:S04]  /*41d0*/  FMUL.FTZ R20, R20, UR5 ;  /* 0x0000000514147c20 */ /* 0x000fc80008410000 */
[----:B------:R-:W-:Y:S02]  /*41e0*/  FFMA.FTZ R46, R21, c[0x0][0x1f4], -R20 ;  /* 0x00007d00152e7a23 */ /* 0x000fe40000010814 */
[----:B------:R-:W-:-:S04]  /*41f0*/  IMAD.WIDE R20, R22, R23, c[0x0][0x178] ;  /* 0x00005e0016147625 */ /* 0x000fc800078e0217 */
[----:B------:R-:W-:Y:S01]  /*4200*/  IMAD.WIDE R22, R22, R23, c[0x0][0x180] ;  /* 0x0000600016167625 */ /* 0x000fe200078e0217 */
[----:B0-----:R0:W2:Y:S04]  /*4210*/  LDG.E.U16 R42, [R20.64] ;  /* 0x0000000c142a7981 */ /* 0x0010a8000c1e1500 */
        /* <DEDUP_REMOVED lines=10> */
[--C-:B------:R-:W-:Y:S02]  /*42c0*/  HADD2.F32 R21, -RZ, R41.reuse.H0_H0 ;  /* 0x20000029ff157230 */ /* 0x100fe40000004100 */
[----:B-1----:R-:W-:Y:S01]  /*42d0*/  HADD2.F32 R23, -RZ, R41.H1_H1 ;  /* 0x30000029ff177230 */ /* 0x002fe20000004100 */
        /* <DEDUP_REMOVED lines=23> */
.L_x_4366:
[----:B------:R-:W-:Y:S01]  /*4450*/  BSSY B0, `(.L_x_4367) ;  /* 0x000000d000007945 */ /* 0x000fe20003800000 */
[----:B------:R-:W-:Y:S05]  /*4460*/  @!P0 BRA `(.L_x_4368) ;  /* 0x000000b000008947 */ /* 0x000fea0003800000 */
[----:B------:R-:W-:Y:S02]  /*4470*/  SHF.R.S32.HI R20, RZ, 0x1f, R2 ;  /* 0x0000001fff147819 */ /* 0x000fe40000011402 */
[----:B------:R-:W-:Y:S02]  /*4480*/  MOV R21, R19 ;  /* 0x0000001300157202 */ /* 0x000fe40000000f00 */
[----:B------:R-:W-:Y:S01]  /*4490*/  F2FP.PACK_AB R47, R23, R47 ;  /* 0x0000002f172f723e */ /* 0x000fe200000000ff */
        /* <DEDUP_REMOVED lines=8> */
.L_x_4368:
[----:B------:R-:W-:Y:S05]  /*4520*/  BSYNC B0 ;  /* 0x0000000000007941 */ /* 0x000fea0003800000 */
.L_x_4367:
        /* <DEDUP_REMOVED lines=23> */
.L_x_4369:
        /* <DEDUP_REMOVED lines=12> */
.L_x_4371:
[----:B------:R-:W-:Y:S05]  /*4760*/  BSYNC B0 ;  /* 0x0000000000007941 */ /* 0x000fea0003800000 */
.L_x_4370:
        /* <DEDUP_REMOVED lines=23> */
.L_x_4372:
        /* <DEDUP_REMOVED lines=12> */
.L_x_4374:
[----:B------:R-:W-:Y:S05]  /*49a0*/  BSYNC B0 ;  /* 0x0000000000007941 */ /* 0x000fea0003800000 */
.L_x_4373:
        /* <DEDUP_REMOVED lines=25> */
.L_x_4375:
        /* <DEDUP_REMOVED lines=12> */
.L_x_4377:
[----:B------:R-:W-:Y:S05]  /*4c00*/  BSYNC B0 ;  /* 0x0000000000007941 */ /* 0x000fea0003800000 */
.L_x_4376:
        /* <DEDUP_REMOVED lines=24> */
.L_x_4378:
        /* <DEDUP_REMOVED lines=12> */
.L_x_4380:
[----:B------:R-:W-:Y:S05]  /*4e50*/  BSYNC B0 ;  /* 0x0000000000007941 */ /* 0x000fea0003800000 */
.L_x_4379:
        /* <DEDUP_REMOVED lines=30> */
.L_x_4381:
        /* <DEDUP_REMOVED lines=12> */
.L_x_4383:
[----:B------:R-:W-:Y:S05]  /*5100*/  BSYNC B0 ;  /* 0x0000000000007941 */ /* 0x000fea0003800000 */
.L_x_4382:
        /* <DEDUP_REMOVED lines=17> */
.L_x_4384:
        /* <DEDUP_REMOVED lines=12> */
.L_x_4386:
[----:B------:R-:W-:Y:S05]  /*52e0*/  BSYNC B0 ;  /* 0x0000000000007941 */ /* 0x000fea0003800000 */
.L_x_4385:
        /* <DEDUP_REMOVED lines=35> */
.L_x_4387:
        /* <DEDUP_REMOVED lines=12> */
.L_x_4389:
[----:B------:R-:W-:Y:S05]  /*55e0*/  BSYNC B0 ;  /* 0x0000000000007941 */ /* 0x000fea0003800000 */
.L_x_4388:
        /* <DEDUP_REMOVED lines=17> */
.L_x_4390:
        /* <DEDUP_REMOVED lines=12> */
.L_x_4392:
[----:B------:R-:W-:Y:S05]  /*57c0*/  BSYNC B0 ;  /* 0x0000000000007941 */ /* 0x000fea0003800000 */
.L_x_4391:
        /* <DEDUP_REMOVED lines=17> */
.L_x_4393:
        /* <DEDUP_REMOVED lines=12> */
.L_x_4395:
[----:B------:R-:W-:Y:S05]  /*59a0*/  BSYNC B0 ;  /* 0x0000000000007941 */ /* 0x000fea0003800000 */
.L_x_4394:
        /* <DEDUP_REMOVED lines=35> */
.L_x_4396:
        /* <DEDUP_REMOVED lines=12> */
.L_x_4398:
[----:B------:R-:W-:Y:S05]  /*5ca0*/  BSYNC B0 ;  /* 0x0000000000007941 */ /* 0x000fea0003800000 */
.L_x_4397:
        /* <DEDUP_REMOVED lines=17> */
.L_x_4399:
        /* <DEDUP_REMOVED lines=12> */
.L_x_4401:
[----:B------:R-:W-:Y:S05]  /*5e80*/  BSYNC B0 ;  /* 0x0000000000007941 */ /* 0x000fea0003800000 */
.L_x_4400:
        /* <DEDUP_REMOVED lines=17> */
.L_x_4402:
        /* <DEDUP_REMOVED lines=12> */
.L_x_4404:
[----:B------:R-:W-:Y:S05]  /*6060*/  BSYNC B0 ;  /* 0x0000000000007941 */ /* 0x000fea0003800000 */
.L_x_4403:
        /* <DEDUP_REMOVED lines=35> */
.L_x_4405:
        /* <DEDUP_REMOVED lines=12> */
.L_x_4407:
[----:B------:R-:W-:Y:S05]  /*6360*/  BSYNC B0 ;  /* 0x0000000000007941 */ /* 0x000fea0003800000 */
.L_x_4406:
        /* <DEDUP_REMOVED lines=17> */
.L_x_4408:
        /* <DEDUP_REMOVED lines=12> */
.L_x_4410:
[----:B------:R-:W-:Y:S05]  /*6540*/  BSYNC B0 ;  /* 0x0000000000007941 */ /* 0x000fea0003800000 */
.L_x_4409:
        /* <DEDUP_REMOVED lines=17> */
.L_x_4411:
        /* <DEDUP_REMOVED lines=12> */
.L_x_4413:
[----:B------:R-:W-:Y:S05]  /*6720*/  BSYNC B0 ;  /* 0x0000000000007941 */ /* 0x000fea0003800000 */
.L_x_4412:
        /* <DEDUP_REMOVED lines=35> */
.L_x_4414:
        /* <DEDUP_REMOVED lines=12> */
.L_x_4416:
[----:B------:R-:W-:Y:S05]  /*6a20*/  BSYNC B0 ;  /* 0x0000000000007941 */ /* 0x000fea0003800000 */
.L_x_4415:
        /* <DEDUP_REMOVED lines=17> */
.L_x_4417:
        /* <DEDUP_REMOVED lines=12> */
.L_x_4419:
[----:B------:R-:W-:Y:S05]  /*6c00*/  BSYNC B0 ;  /* 0x0000000000007941 */ /* 0x000fea0003800000 */
.L_x_4418:
        /* <DEDUP_REMOVED lines=17> */
.L_x_4420:
        /* <DEDUP_REMOVED lines=12> */
.L_x_4422:
[----:B------:R-:W-:Y:S05]  /*6de0*/  BSYNC B0 ;  /* 0x0000000000007941 */ /* 0x000fea0003800000 */
.L_x_4421:
        /* <DEDUP_REMOVED lines=35> */
.L_x_4423:
        /* <DEDUP_REMOVED lines=12> */
.L_x_4425:
[----:B------:R-:W-:Y:S05]  /*70e0*/  BSYNC B0 ;  /* 0x0000000000007941 */ /* 0x000fea0003800000 */
.L_x_4424:
        /* <DEDUP_REMOVED lines=17> */
.L_x_4426:
        /* <DEDUP_REMOVED lines=12> */
.L_x_4428:
[----:B------:R-:W-:Y:S05]  /*72c0*/  BSYNC B0 ;  /* 0x0000000000007941 */ /* 0x000fea0003800000 */
.L_x_4427:
        /* <DEDUP_REMOVED lines=17> */
.L_x_4429:
        /* <DEDUP_REMOVED lines=12> */
.L_x_4431:
[----:B------:R-:W-:Y:S05]  /*74a0*/  BSYNC B0 ;  /* 0x0000000000007941 */ /* 0x000fea0003800000 */
.L_x_4430:
        /* <DEDUP_REMOVED lines=77> */
.L_x_4432:
        /* <DEDUP_REMOVED lines=12> */
.L_x_4434:
[----:B------:R-:W-:Y:S05]  /*7a40*/  BSYNC B0 ;  /* 0x0000000000007941 */ /* 0x000fea0003800000 */
.L_x_4433:
        /* <DEDUP_REMOVED lines=17> */
.L_x_4435:
        /* <DEDUP_REMOVED lines=12> */
.L_x_4437:
[----:B------:R-:W-:Y:S05]  /*7c20*/  BSYNC B0 ;  /* 0x0000000000007941 */ /* 0x000fea0003800000 */
.L_x_4436:
        /* <DEDUP_REMOVED lines=14> */
.L_x_4438:
        /* <DEDUP_REMOVED lines=12> */
.L_x_4440:
[----:B------:R-:W-:Y:S05]  /*7dd0*/  BSYNC B0 ;  /* 0x0000000000007941 */ /* 0x000fea0003800000 */
.L_x_4439:
        /* <DEDUP_REMOVED lines=13> */
.L_x_4441:
        /* <DEDUP_REMOVED lines=12> */
.L_x_4443:
[----:B------:R-:W-:Y:S05]  /*7f70*/  BSYNC B0 ;  /* 0x0000000000007941 */ /* 0x000fea0003800000 */
.L_x_4442:
        /* <DEDUP_REMOVED lines=12> */
.L_x_4444:
        /* <DEDUP_REMOVED lines=12> */
.L_x_4446:
[----:B------:R-:W-:Y:S05]  /*8100*/  BSYNC B0 ;  /* 0x0000000000007941 */ /* 0x000fea0003800000 */
.L_x_4445:
        /* <DEDUP_REMOVED lines=51> */
.L_x_4447:
        /* <DEDUP_REMOVED lines=12> */
.L_x_4449:
[----:B------:R-:W-:Y:S05]  /*8500*/  BSYNC B0 ;  /* 0x0000000000007941 */ /* 0x000fea0003800000 */
.L_x_4448:
        /* <DEDUP_REMOVED lines=11> */
.L_x_4450:
        /* <DEDUP_REMOVED lines=12> */
.L_x_4452:
[----:B------:R-:W-:Y:S05]  /*8680*/  BSYNC B0 ;  /* 0x0000000000007941 */ /* 0x000fea0003800000 */
.L_x_4451:
        /* <DEDUP_REMOVED lines=11> */
.L_x_4453:
        /* <DEDUP_REMOVED lines=12> */
.L_x_4455:
[----:B------:R-:W-:Y:S05]  /*8800*/  BSYNC B0 ;  /* 0x0000000000007941 */ /* 0x000fea0003800000 */
.L_x_4454:
        /* <DEDUP_REMOVED lines=11> */
.L_x_4456:
        /* <DEDUP_REMOVED lines=12> */
.L_x_4458:
[----:B------:R-:W-:Y:S05]  /*8980*/  BSYNC B0 ;  /* 0x0000000000007941 */ /* 0x000fea0003800000 */
.L_x_4457:
        /* <DEDUP_REMOVED lines=11> */
.L_x_4459:
        /* <DEDUP_REMOVED lines=12> */
.L_x_4461:
[----:B------:R-:W-:Y:S05]  /*8b00*/  BSYNC B0 ;  /* 0x0000000000007941 */ /* 0x000fea0003800000 */
.L_x_4460:
[----:B------:R-:W-:Y:S02]  /*8b10*/  ULDC UR5, c[0x0][0x10] ;  /* 0x0000040000057ab9 */ /* 0x000fe40000000800 */
[----:B------:R-:W-:Y:S02]  /*8b20*/  UIADD3 UR9, UR9, UR5, URZ ;  /* 0x0000000509097290 */ /* 0x000fe4000fffe03f */
[----:B------:R-:W-:Y:S02]  /*8b30*/  UIADD3 UR4, UR4, 0x1, URZ ;  /* 0x0000000104047890 */ /* 0x000fe4000fffe03f */
[----:B------:R-:W-:-:S06]  /*8b40*/  UISETP.GE.AND UP0, UPT, UR9, UR8, UPT ;  /* 0x000000080900728c */ /* 0x000fcc000bf06270 */
[----:B------:R-:W-:-:S13]  /*8b50*/  PLOP3.LUT P1, PT, PT, PT, UP0, 0x80, 0x0 ;  /* 0x000000000000781c */ /* 0x000fda0003f2f008 */
[----:B------:R-:W-:Y:S01]  /*8b60*/  @P1 CALL.REL.NOINC `(.L_x_4462) ;  /* 0x0000001000001944 */ /* 0x000fe20003c00000 */
[----:B------:R-:W-:Y:S05]  /*8b70*/  BRA `(.L_x_4463) ;  /* 0xffff781000007947 */ /* 0x000fea000383ffff */
.L_x_4462:
[----:B------:R-:W-:Y:S05]  /*8b80*/  EXIT ;  /* 0x000000000000794d */ /* 0x000fea0003800000 */
.L_x_4464:
        /* <DEDUP_REMOVED lines=15> */
.L_x_5209:


//--------------------- .text._Z35group_norm_nhwc_fwd_one_pass_kernelI11Fp32IOFp32WLi64ELi96ELi768EEv26Group_norm_nhwc_fwd_params --------------------------
	.section	.text._Z35group_norm_nhwc_fwd_one_pass_kernelI11Fp32IOFp32WLi64ELi96ELi768EEv26Group_norm_nhwc_fwd_params,"ax",@progbits
	.sectioninfo	@"SHI_REGISTERS=40"
	.align	128
        .global         _Z35group_norm_nhwc_fwd_one_pass_kernelI11Fp32IOFp32WLi64ELi96ELi768EEv26Group_norm_nhwc_fwd_params
        .type           _Z35group_norm_nhwc_fwd_one_pass_kernelI11Fp32IOFp32WLi64ELi96ELi768EEv26Group_norm_nhwc_fwd_params,@function
        .size           _Z35group_norm_nhwc_fwd_one_pass_kernelI11Fp32IOFp32WLi64ELi96ELi768EEv26Group_norm_nhwc_fwd_params,(.L_x_5210 - _Z35group_norm_nhwc_fwd_one_pass_kernelI11Fp32IOFp32WLi64ELi96ELi768EEv26Group_norm_nhwc_fwd_params)
        .other          _Z35group_norm_nhwc_fwd_one_pass_kernelI11Fp32IOFp32WLi64ELi96ELi768EEv26Group_norm_nhwc_fwd_params,@"STO_CUDA_ENTRY STV_DEFAULT"
_Z35group_norm_nhwc_fwd_one_pass_kernelI11Fp32IOFp32WLi64ELi96ELi768EEv26Group_norm_nhwc_fwd_params:
.text._Z35group_norm_nhwc_fwd_one_pass_kernelI11Fp32IOFp32WLi64ELi96ELi768EEv26Group_norm_nhwc_fwd_params:
        /* <DEDUP_REMOVED lines=11> */
[----:B------:R-:W-:Y:S01]  /*00b0*/  ULDC.64 UR6, c[0x0][0x118] ;  /* 0x0000460000067ab9 */ /* 0x000fe20000000a00 */
[----:B0-----:R-:W-:-:S05]  /*00c0*/  IMAD.WIDE.U32 R2, R36, -0x55555555, RZ ;  /* 0xaaaaaaab24027825 */ /* 0x001fca00078e00ff */
[----:B------:R-:W-:Y:S02]  /*00d0*/  SHF.R.U32.HI R2, RZ, 0x5, R3 ;  /* 0x00000005ff027819 */ /* 0x000fe40000011603 */
[----:B------:R-:W-:-:S03]  /*00e0*/  SHF.R.S32.HI R3, RZ, 0x1f, R36 ;  /* 0x0000001fff037819 */ /* 0x000fc60000011424 */
[----:B-1----:R-:W-:Y:S01]  /*00f0*/  IMAD R22, R33, c[0x0][0x1e4], R2 ;  /* 0x0000790021167a24 */ /* 0x002fe200078e0202 */
[----:B------:R-:W-:Y:S01]  /*0100*/  LEA.HI R3, R3, R36, RZ, 0x5 ;  /* 0x0000002403037211 */ /* 0x000fe200078f28ff */
[----:B------:R-:W-:-:S03]  /*0110*/  IMAD R25, R2, -0x30, R36 ;  /* 0xffffffd002197824 */ /* 0x000fc600078e0224 */
[----:B------:R-:W-:Y:S02]  /*0120*/  ISETP.GE.U32.AND P0, PT, R22, c[0x0][0x1c8], PT ;  /* 0x0000720016007a0c */ /* 0x000fe40003f06070 */
[----:B------:R-:W-:Y:S02]  /*0130*/  SHF.R.S32.HI R34, RZ, 0x1f, R22 ;  /* 0x0000001fff227819 */ /* 0x000fe40000011416 */
[----:B------:R-:W-:Y:S02]  /*0140*/  SHF.R.S32.HI R32, RZ, 0x5, R3 ;  /* 0x00000005ff207819 */ /* 0x000fe40000011403 */
[----:B------:R-:W-:Y:S02]  /*0150*/  ISETP.GE.AND.EX P0, PT, R34, c[0x0][0x1cc], PT, P0 ;  /* 0x0000730022007a0c */ /* 0x000fe40003f06300 */
[----:B------:R-:W-:Y:S02]  /*0160*/  SHF.L.U32 R25, R25, 0x1, RZ ;  /* 0x0000000119197819 */ /* 0x000fe400000006ff */
[----:B------:R-:W-:-:S02]  /*0170*/  ISETP.LT.U32.AND P0, PT, R36, 0x300, !P0 ;  /* 0x000003002400780c */ /* 0x000fc40004701070 */
[C---:B------:R-:W-:Y:S02]  /*0180*/  IADD3 R28, R22.reuse, 0x10, RZ ;  /* 0x00000010161c7810 */ /* 0x040fe40007ffe0ff */
[C---:B------:R-:W-:Y:S02]  /*0190*/  IADD3 R27, R22.reuse, 0x20, RZ ;  /* 0x00000020161b7810 */ /* 0x040fe40007ffe0ff */
[----:B------:R-:W-:-:S06]  /*01a0*/  IADD3 R26, R22, 0x30, RZ ;  /* 0x00000030161a7810 */ /* 0x000fcc0007ffe0ff */
.L_x_4487:
[----:B------:R-:W-:Y:S01]  /*01b0*/  IABS R5, c[0x0][0x1d8] ;  /* 0x0000760000057a13 */ /* 0x000fe20000000000 */
[----:B0-----:R-:W-:Y:S01]  /*01c0*/  @P0 IMAD R9, R34, c[0x0][0x1c0], RZ ;  /* 0x0000700022090a24 */ /* 0x001fe200078e02ff */
[----:B------:R-:W-:Y:S01]  /*01d0*/  SHF.R.S32.HI R30, RZ, 0x1f, R27 ;  /* 0x0000001fff1e7819 */ /* 0x000fe2000001141b */
[----:B------:R-:W-:Y:S01]  /*01e0*/  CS2R R20, SRZ ;  /* 0x0000000000147805 */ /* 0x000fe2000001ff00 */
[----:B------:R-:W0:Y:S01]  /*01f0*/  I2F.RP R4, R5 ;  /* 0x0000000500047306 */ /* 0x000e220000209400 */
[----:B------:R-:W-:Y:S01]  /*0200*/  SHF.R.S32.HI R31, RZ, 0x1f, R28 ;  /* 0x0000001fff1f7819 */ /* 0x000fe2000001141c */
[----:B-1----:R-:W-:Y:S01]  /*0210*/  @P0 IMAD R11, R22, c[0x0][0x1c4], R9 ;  /* 0x00007100160b0a24 */ /* 0x002fe200078e0209 */
[----:B------:R-:W-:-:S05]  /*0220*/  SHF.R.S32.HI R29, RZ, 0x1f, R26 ;  /* 0x0000001fff1d7819 */ /* 0x000fca000001141a */
        /* <DEDUP_REMOVED lines=17> */
[----:B------:R-:W-:Y:S02]  /*0340*/  ISETP.GE.U32.AND P1, PT, R4, R5, PT ;  /* 0x000000050400720c */ /* 0x000fe40003f26070 */
[----:B------:R-:W-:-:S11]  /*0350*/  ISETP.NE.AND P2, PT, RZ, c[0x0][0x1d8], PT ;  /* 0x00007600ff007a0c */ /* 0x000fd60003f45270 */
        /* <DEDUP_REMOVED lines=8> */
[----:B------:R-:W-:Y:S02]  /*03e0*/  ISETP.GE.AND.EX P2, PT, R30, c[0x0][0x1cc], PT, P2 ;  /* 0x000073001e007a0c */ /* 0x000fe40003f46320 */
[----:B------:R-:W-:Y:S01]  /*03f0*/  SHF.R.S32.HI R3, RZ, 0x1f, R5 ;  /* 0x0000001fff037819 */ /* 0x000fe20000011405 */
[----:B------:R-:W-:Y:S01]  /*0400*/  IMAD R24, R24, c[0x0][0x1d8], R23 ;  /* 0x0000760018187a24 */ /* 0x000fe200078e0217 */
[C---:B------:R-:W-:Y:S02]  /*0410*/  ISETP.GT.U32.OR P2, PT, R36.reuse, 0x2ff, P2 ;  /* 0x000002ff2400780c */ /* 0x040fe40001744470 */
[----:B------:R-:W-:Y:S01]  /*0420*/  ISETP.GT.U32.OR P1, PT, R36, 0x2ff, P1 ;  /* 0x000002ff2400780c */ /* 0x000fe20000f24470 */
[----:B------:R-:W-:-:S02]  /*0430*/  IMAD R24, R24, 0x60, RZ ;  /* 0x0000006018187824 */ /* 0x000fc400078e02ff */
[----:B------:R-:W-:-:S03]  /*0440*/  IMAD R4, R3, c[0x0][0x1d0], RZ ;  /* 0x0000740003047a24 */ /* 0x000fc600078e02ff */
[----:B------:R-:W-:-:S04]  /*0450*/  IADD3 R2, P3, R25, R24, RZ ;  /* 0x0000001819027210 */ /* 0x000fc80007f7e0ff */
[----:B------:R-:W-:Y:S01]  /*0460*/  LEA.HI.X.SX32 R3, R24, R7, 0x1, P3 ;  /* 0x0000000718037211 */ /* 0x000fe200018f0eff */
[C---:B------:R-:W-:Y:S01]  /*0470*/  IMAD R7, R5.reuse, c[0x0][0x1d4], R4 ;  /* 0x0000750005077a24 */ /* 0x040fe200078e0204 */
[----:B------:R-:W-:Y:S01]  /*0480*/  ISETP.GE.U32.AND P3, PT, R26, c[0x0][0x1c8], PT ;  /* 0x000072001a007a0c */ /* 0x000fe20003f66070 */
[----:B------:R-:W-:Y:S02]  /*0490*/  @!P2 IMAD R6, R30, c[0x0][0x1c0], RZ ;  /* 0x000070001e06aa24 */ /* 0x000fe400078e02ff */
[----:B------:R-:W-:Y:S01]  /*04a0*/  IMAD.WIDE.U32 R2, R5, c[0x0][0x1d0], R2 ;  /* 0x0000740005027a25 */ /* 0x000fe200078e0002 */
[----:B------:R-:W-:-:S03]  /*04b0*/  ISETP.GE.AND.EX P3, PT, R29, c[0x0][0x1cc], PT, P3 ;  /* 0x000073001d007a0c */ /* 0x000fc60003f66330 */
[----:B------:R-:W-:Y:S01]  /*04c0*/  @!P2 IMAD R19, R27, c[0x0][0x1c4], R6 ;  /* 0x000071001b13aa24 */ /* 0x000fe200078e0206 */
[----:B------:R-:W-:Y:S01]  /*04d0*/  IADD3 R5, R3, R7, RZ ;  /* 0x0000000703057210 */ /* 0x000fe20007ffe0ff */
[----:B------:R-:W-:Y:S01]  /*04e0*/  @!P1 IMAD R13, R31, c[0x0][0x1c0], RZ ;  /* 0x000070001f0d9a24 */ /* 0x000fe200078e02ff */
[-C--:B------:R-:W-:Y:S02]  /*04f0*/  @P0 MOV R4, R2.reuse ;  /* 0x0000000200040202 */ /* 0x080fe40000000f00 */
[----:B------:R-:W-:Y:S01]  /*0500*/  ISETP.GT.U32.OR P3, PT, R36, 0x2ff, P3 ;  /* 0x000002ff2400780c */ /* 0x000fe20001f64470 */
[----:B------:R-:W-:Y:S01]  /*0510*/  @!P1 IMAD R17, R28, c[0x0][0x1c4], R13 ;  /* 0x000071001c119a24 */ /* 0x000fe200078e020d */
[-C--:B------:R-:W-:Y:S01]  /*0520*/  @!P1 MOV R6, R2.reuse ;  /* 0x0000000200069202 */ /* 0x080fe20000000f00 */
[----:B------:R-:W-:Y:S01]  /*0530*/  @P0 IMAD.WIDE.U32 R8, R22, c[0x0][0x1c0], R4 ;  /* 0x0000700016080a25 */ /* 0x000fe200078e0004 */
[----:B------:R-:W-:Y:S02]  /*0540*/  @!P1 MOV R7, R5 ;  /* 0x0000000500079202 */ /* 0x000fe40000000f00 */
[----:B------:R-:W-:-:S02]  /*0550*/  @!P2 MOV R14, R2 ;  /* 0x00000002000ea202 */ /* 0x000fc40000000f00 */
[----:B------:R-:W-:Y:S01]  /*0560*/  @!P2 MOV R15, R5 ;  /* 0x00000005000fa202 */ /* 0x000fe20000000f00 */
[----:B------:R-:W-:Y:S01]  /*0570*/  @!P1 IMAD.WIDE.U32 R6, R28, c[0x0][0x1c0], R6 ;  /* 0x000070001c069a25 */ /* 0x000fe200078e0006 */
[----:B------:R-:W-:Y:S02]  /*0580*/  @P0 IADD3 R9, R9, R11, RZ ;  /* 0x0000000b09090210 */ /* 0x000fe40007ffe0ff */
[----:B------:R-:W-:Y:S01]  /*0590*/  @P0 LEA R12, P4, R8, c[0x0][0x170], 0x2 ;  /* 0x00005c00080c0a11 */ /* 0x000fe200078810ff */
[----:B------:R-:W-:-:S03]  /*05a0*/  @!P2 IMAD.WIDE.U32 R14, R27, c[0x0][0x1c0], R14 ;  /* 0x000070001b0eaa25 */ /* 0x000fc600078e000e */
[----:B------:R-:W-:Y:S02]  /*05b0*/  @P0 LEA.HI.X R13, R8, c[0x0][0x174], R9, 0x2, P4 ;  /* 0x00005d00080d0a11 */ /* 0x000fe400020f1409 */
[----:B------:R-:W-:Y:S02]  /*05c0*/  @!P1 IADD3 R9, R7, R17, RZ ;  /* 0x0000001107099210 */ /* 0x000fe40007ffe0ff */
[----:B------:R-:W-:Y:S01]  /*05d0*/  @!P2 IADD3 R7, R15, R19, RZ ;  /* 0x000000130f07a210 */ /* 0x000fe20007ffe0ff */
[----:B------:R-:W-:Y:S01]  /*05e0*/  @!P3 IMAD R15, R29, c[0x0][0x1c0], RZ ;  /* 0x000070001d0fba24 */ /* 0x000fe200078e02ff */
[----:B------:R-:W-:Y:S01]  /*05f0*/  @!P1 LEA R8, P4, R6, c[0x0][0x170], 0x2 ;  /* 0x00005c0006089a11 */ /* 0x000fe200078810ff */
[----:B------:R0:W2:Y:S01]  /*0600*/  @P0 LDG.E.64 R20, [R12.64] ;  /* 0x000000060c140981 */ /* 0x0000a2000c1e1b00 */
[----:B------:R-:W-:Y:S01]  /*0610*/  @!P2 LEA R10, P5, R14, c[0x0][0x170], 0x2 ;  /* 0x00005c000e0aaa11 */ /* 0x000fe200078a10ff */
[----:B------:R-:W-:Y:S01]  /*0620*/  @!P3 IMAD R17, R26, c[0x0][0x1c4], R15 ;  /* 0x000071001a11ba24 */ /* 0x000fe200078e020f */
[----:B------:R-:W-:-:S02]  /*0630*/  @!P1 LEA.HI.X R9, R6, c[0x0][0x174], R9, 0x2, P4 ;  /* 0x00005d0006099a11 */ /* 0x000fc400020f1409 */
[----:B------:R-:W-:Y:S02]  /*0640*/  @!P2 LEA.HI.X R11, R14, c[0x0][0x174], R7, 0x2, P5 ;  /* 0x00005d000e0baa11 */ /* 0x000fe400028f1407 */
[----:B------:R-:W-:Y:S01]  /*0650*/  CS2R R6, SRZ ;  /* 0x0000000000067805 */ /* 0x000fe2000001ff00 */
[----:B------:R-:W-:Y:S02]  /*0660*/  @!P3 MOV R14, R2 ;  /* 0x00000002000eb202 */ /* 0x000fe40000000f00 */
[----:B------:R-:W-:-:S03]  /*0670*/  @!P3 MOV R15, R5 ;  /* 0x00000005000fb202 */ /* 0x000fc60000000f00 */
[----:B------:R1:W3:Y:S02]  /*0680*/  @!P1 LDG.E.64 R6, [R8.64] ;  /* 0x0000000608069981 */ /* 0x0002e4000c1e1b00 */
[----:B------:R-:W-:Y:S01]  /*0690*/  @!P3 IMAD.WIDE.U32 R14, R26, c[0x0][0x1c0], R14 ;  /* 0x000070001a0eba25 */ /* 0x000fe200078e000e */
[----:B-1----:R-:W-:-:S04]  /*06a0*/  CS2R R8, SRZ ;  /* 0x0000000000087805 */ /* 0x002fc8000001ff00 */
[----:B------:R-:W-:Y:S02]  /*06b0*/  @!P3 IADD3 R15, R15, R17, RZ ;  /* 0x000000110f0fb210 */ /* 0x000fe40007ffe0ff */
[C---:B0-----:R-:W-:Y:S01]  /*06c0*/  @!P3 LEA R12, P1, R14.reuse, c[0x0][0x170], 0x2 ;  /* 0x00005c000e0cba11 */ /* 0x041fe200078210ff */
[----:B------:R0:W4:Y:S03]  /*06d0*/  @!P2 LDG.E.64 R8, [R10.64] ;  /* 0x000000060a08a981 */ /* 0x000126000c1e1b00 */
[----:B------:R-:W-:Y:S01]  /*06e0*/  @!P3 LEA.HI.X R13, R14, c[0x0][0x174], R15, 0x2, P1 ;  /* 0x00005d000e0dba11 */ /* 0x000fe200008f140f */
[----:B0-----:R-:W-:-:S06]  /*06f0*/  CS2R R10, SRZ ;  /* 0x00000000000a7805 */ /* 0x001fcc000001ff00 */
[----:B------:R0:W5:Y:S04]  /*0700*/  @!P3 LDG.E.64 R10, [R12.64] ;  /* 0x000000060c0ab981 */ /* 0x000168000c1e1b00 */
[----:B------:R-:W1:Y:S02]  /*0710*/  S2R R18, SR_LANEID ;  /* 0x0000000000127919 */ /* 0x000e640000000000 */
[C---:B-1----:R-:W-:Y:S02]  /*0720*/  ISETP.GT.AND P1, PT, R18.reuse, 0x1e, PT ;  /* 0x0000001e1200780c */ /* 0x042fe40003f24270 */
[----:B------:R-:W-:Y:S02]  /*0730*/  ISETP.NE.AND P3, PT, R18, RZ, PT ;  /* 0x000000ff1200720c */ /* 0x000fe40003f65270 */
[----:B------:R-:W-:Y:S01]  /*0740*/  ISETP.NE.AND P2, PT, R36, RZ, PT ;  /* 0x000000ff2400720c */ /* 0x000fe20003f45270 */
[----:B------:R-:W-:Y:S01]  /*0750*/  BSSY B0, `(.L_x_4465) ;  /* 0x000006a000007945 */ /* 0x000fe20003800000 */
[----:B--2---:R-:W-:-:S02]  /*0760*/  FMUL.FTZ R15, R21, R21 ;  /* 0x00000015150f7220 */ /* 0x004fc40000410000 */
[C---:B------:R-:W-:Y:S02]  /*0770*/  FADD.FTZ R14, R20.reuse, R21 ;  /* 0x00000015140e7221 */ /* 0x040fe40000010000 */
[----:B------:R-:W-:Y:S02]  /*0780*/  FFMA.FTZ R15, R20, R20, R15 ;  /* 0x00000014140f7223 */ /* 0x000fe4000001000f */
[----:B------:R-:W-:Y:S02]  /*0790*/  FADD.FTZ R14, RZ, R14 ;  /* 0x0000000eff0e7221 */ /* 0x000fe40000010000 */
[----:B------:R-:W-:Y:S02]  /*07a0*/  FADD.FTZ R15, RZ, R15 ;  /* 0x0000000fff0f7221 */ /* 0x000fe40000010000 */
[----:B---3--:R-:W-:Y:S02]  /*07b0*/  FMUL.FTZ R19, R7, R7 ;  /* 0x0000000707137220 */ /* 0x008fe40000410000 */
[----:B------:R-:W-:-:S02]  /*07c0*/  FADD.FTZ R17, R6, R7 ;  /* 0x0000000706117221 */ /* 0x000fc40000010000 */
[----:B------:R-:W-:Y:S02]  /*07d0*/  FFMA.FTZ R16, R6, R6, R19 ;  /* 0x0000000606107223 */ /* 0x000fe40000010013 */
[----:B------:R-:W-:Y:S02]  /*07e0*/  FADD.FTZ R14, R14, R17 ;  /* 0x000000110e0e7221 */ /* 0x000fe40000010000 */
[----:B------:R-:W-:Y:S02]  /*07f0*/  FADD.FTZ R15, R15, R16 ;  /* 0x000000100f0f7221 */ /* 0x000fe40000010000 */
[----:B----4-:R-:W-:Y:S02]  /*0800*/  FMUL.FTZ R19, R9, R9 ;  /* 0x0000000909137220 */ /* 0x010fe40000410000 */
[C---:B0-----:R-:W-:Y:S02]  /*0810*/  FADD.FTZ R13, R8.reuse, R9 ;  /* 0x00000009080d7221 */ /* 0x041fe40000010000 */
[----:B------:R-:W-:-:S02]  /*0820*/  FFMA.FTZ R12, R8, R8, R19 ;  /* 0x00000008080c7223 */ /* 0x000fc40000010013 */
[----:B------:R-:W-:Y:S02]  /*0830*/  FADD.FTZ R14, R14, R13 ;  /* 0x0000000d0e0e7221 */ /* 0x000fe40000010000 */
[----:B------:R-:W-:Y:S02]  /*0840*/  FADD.FTZ R15, R15, R12 ;  /* 0x0000000c0f0f7221 */ /* 0x000fe40000010000 */
[----:B-----5:R-:W-:Y:S02]  /*0850*/  FMUL.FTZ R17, R11, R11 ;  /* 0x0000000b0b117220 */ /* 0x020fe40000410000 */
        /* <DEDUP_REMOVED lines=81> */
[----:B------:R-:W-:-:S03]  /*0d70*/  FADD.FTZ R12, R12, R15 ;  /* 0x0000000f0c0c7221 */ /* 0x000fc60000010000 */
[----:B------:R-:W1:Y:S01]  /*0d80*/  LDS.64 R14, [0xd0] ;  /* 0x0000d000ff0e7984 */ /* 0x000e620000000a00 */
[----:B0-----:R-:W-:Y:S02]  /*0d90*/  FADD.FTZ R13, R13, R16 ;  /* 0x000000100d0d7221 */ /* 0x001fe40000010000 */
[----:B------:R-:W-:Y:S02]  /*0da0*/  FADD.FTZ R12, R12, R17 ;  /* 0x000000110c0c7221 */ /* 0x000fe40000010000 */
[----:B------:R-:W-:Y:S02]  /*0db0*/  FADD.FTZ R13, R13, R18 ;  /* 0x000000120d0d7221 */ /* 0x000fe40000010000 */
[----:B------:R-:W-:Y:S02]  /*0dc0*/  FADD.FTZ R12, R12, R19 ;  /* 0x000000130c0c7221 */ /* 0x000fe40000010000 */
[----:B-1----:R-:W-:Y:S02]  /*0dd0*/  FADD.FTZ R14, R13, R14 ;  /* 0x0000000e0d0e7221 */ /* 0x002fe40000010000 */
[----:B------:R-:W-:-:S02]  /*0de0*/  FADD.FTZ R15, R12, R15 ;  /* 0x0000000f0c0f7221 */ /* 0x000fc40000010000 */
.L_x_4466:
[----:B------:R-:W-:Y:S05]  /*0df0*/  BSYNC B0 ;  /* 0x0000000000007941 */ /* 0x000fea0003800000 */
.L_x_4465:
        /* <DEDUP_REMOVED lines=12> */
[----:B-1----:R-:W-:-:S04]  /*0ec0*/  IMAD R37, R33, c[0x0][0x10], R17 ;  /* 0x0000040021257a24 */ /* 0x002fc800078e0211 */
[----:B------:R-:W-:Y:S01]  /*0ed0*/  IMAD.WIDE.U32 R12, R37, 0x8, R12 ;  /* 0x00000008250c7825 */ /* 0x000fe200078e000c */
[----:B------:R-:W-:Y:S02]  /*0ee0*/  IADD3 R37, R35, R17, RZ ;  /* 0x0000001123257210 */ /* 0x000fe40007ffe0ff */
[----:B------:R-:W-:Y:S02]  /*0ef0*/  MOV R35, 0x1 ;  /* 0x0000000100237802 */ /* 0x000fe40000000f00 */
[----:B------:R1:W-:Y:S02]  /*0f00*/  STG.E.64 [R12.64], R14 ;  /* 0x0000000e0c007986 */ /* 0x0003e4000c101b06 */
[----:B------:R-:W-:Y:S01]  /*0f10*/  SEL R35, R35, 0xffffffff, !P1 ;  /* 0xffffffff23237807 */ /* 0x000fe20004800000 */
[----:B-1----:R-:W-:Y:S01]  /*0f20*/  IMAD.WIDE.U32 R12, R37, R19, c[0x0][0x190] ;  /* 0x00006400250c7625 */ /* 0x002fe200078e0013 */
[----:B------:R-:W-:Y:S06]  /*0f30*/  MEMBAR.ALL.GPU ;  /* 0x0000000000007992 */ /* 0x000fec000000a000 */
[----:B------:R-:W-:Y:S01]  /*0f40*/  SEL R37, RZ, c[0x0][0xc], P1 ;  /* 0x00000300ff257a07 */ /* 0x000fe20000800000 */
[----:B------:R-:W-:-:S00]  /*0f50*/  ERRBAR ;  /* 0x00000000000079ab */ /* 0x000fc00000000000 */
[----:B------:R1:W-:Y:S02]  /*0f60*/  RED.E.ADD.S32.STRONG.GPU [R12.64], R35 ;  /* 0x000000230c00798e */ /* 0x0003e4000c10e386 */
[----:B------:R-:W-:-:S13]  /*0f70*/  ISETP.NE.AND P1, PT, R37, -0x1, PT ;  /* 0xffffffff2500780c */ /* 0x000fda0003f25270 */
[----:B------:R-:W-:Y:S05]  /*0f80*/  @!P1 BRA `(.L_x_4468) ;  /* 0x0000007000009947 */ /* 0x000fea0003800000 */
[----:B-1----:R-:W-:-:S04]  /*0f90*/  IMAD R12, R18, c[0x0][0x10], R17 ;  /* 0x00000400120c7a24 */ /* 0x002fc800078e0211 */
[----:B------:R-:W-:-:S05]  /*0fa0*/  IMAD.WIDE.U32 R12, R12, R19, c[0x0][0x190] ;  /* 0x000064000c0c7625 */ /* 0x000fca00078e0013 */
.L_x_4469:
[----:B------:R-:W2:Y:S01]  /*0fb0*/  LDG.E.STRONG.GPU R18, [R12.64] ;  /* 0x000000060c127981 */ /* 0x000ea2000c1ef900 */
[----:B------:R-:W-:Y:S01]  /*0fc0*/  YIELD ;  /* 0x0000000000007946 */ /* 0x000fe20003800000 */
[----:B--2---:R-:W-:Y:S01]  /*0fd0*/  ISETP.NE.AND P1, PT, R18, R37, PT ;  /* 0x000000251200720c */ /* 0x004fe20003f25270 */
[----:B------:R-:W-:-:S12]  /*0fe0*/  CCTL.IVALL ;  /* 0x00000000ff00798f */ /* 0x000fd80002000000 */
[----:B------:R-:W-:Y:S05]  /*0ff0*/  @P1 BRA `(.L_x_4469) ;  /* 0xffffffb000001947 */ /* 0x000fea000383ffff */
.L_x_4468:
[----:B-1----:R-:W-:Y:S01]  /*1000*/  ISETP.NE.AND P1, PT, RZ, c[0x0][0xc], PT ;  /* 0x00000300ff007a0c */ /* 0x002fe20003f25270 */
        /* <DEDUP_REMOVED lines=10> */
.L_x_4471:
        /* <DEDUP_REMOVED lines=59> */
.L_x_4470:
        /* <DEDUP_REMOVED lines=19> */
.L_x_4473:
[----:B------:R-:W-:Y:S05]  /*1590*/  BSYNC B0 ;  /* 0x0000000000007941 */ /* 0x000fea0003800000 */
.L_x_4472:
        /* <DEDUP_REMOVED lines=9> */
[----:B------:R-:W2:Y:S03]  /*1630*/  @!P1 S2R R13, SR_CTAID.Y ;  /* 0x00000000000d9919 */ /* 0x000ea60000002600 */
[----:B------:R-:W-:-:S05]  /*1640*/  @!P3 IMAD R12, R12, c[0x0][0xc], RZ ;  /* 0x000003000c0cba24 */ /* 0x000fca00078e02ff */
[----:B------:R-:W-:Y:S01]  /*1650*/  @!P3 SHF.L.U32 R12, R12, 0x1, RZ ;  /* 0x000000010c0cb819 */ /* 0x000fe200000006ff */
[----:B-1----:R-:W-:Y:S01]  /*1660*/  @!P3 IMAD R19, R16, c[0x0][0x10], R17 ;  /* 0x000004001013ba24 */ /* 0x002fe200078e0211 */
[----:B------:R-:W-:-:S05]  /*1670*/  @!P3 MOV R17, 0x4 ;  /* 0x000000040011b802 */ /* 0x000fca0000000f00 */
[----:B------:R-:W-:Y:S01]  /*1680*/  @!P3 IMAD.WIDE R16, R12, R17, c[0x0][0x198] ;  /* 0x000066000c10b625 */ /* 0x000fe200078e0211 */
[----:B------:R-:W-:-:S05]  /*1690*/  @!P1 LOP3.LUT R12, R0, 0x1, RZ, 0xc0, !PT ;  /* 0x00000001000c9812 */ /* 0x000fca00078ec0ff */
[----:B------:R-:W-:Y:S02]  /*16a0*/  @!P1 IMAD R12, R12, c[0x0][0x10], RZ ;  /* 0x000004000c0c9a24 */ /* 0x000fe400078e02ff */
[----:B------:R-:W-:-:S04]  /*16b0*/  @!P3 IMAD.WIDE.U32 R16, R19, 0x8, R16 ;  /* 0x000000081310b825 */ /* 0x000fc800078e0010 */
[----:B------:R-:W-:Y:S02]  /*16c0*/  @!P1 IMAD R12, R12, c[0x0][0xc], RZ ;  /* 0x000003000c0c9a24 */ /* 0x000fe400078e02ff */
[----:B--2---:R-:W-:Y:S01]  /*16d0*/  @!P1 IMAD R19, R18, c[0x0][0x10], R13 ;  /* 0x0000040012139a24 */ /* 0x004fe200078e020d */
[----:B------:R-:W-:Y:S01]  /*16e0*/  @!P1 MOV R13, 0x4 ;  /* 0x00000004000d9802 */ /* 0x000fe20000000f00 */
[----:B------:R-:W2:Y:S01]  /*16f0*/  @!P3 LDG.E.64 R16, [R16.64] ;  /* 0x000000061010b981 */ /* 0x000ea2000c1e1b00 */
[----:B------:R-:W-:-:S05]  /*1700*/  @!P1 SHF.L.U32 R12, R12, 0x1, RZ ;  /* 0x000000010c0c9819 */ /* 0x000fca00000006ff */
[----:B------:R-:W-:-:S06]  /*1710*/  @!P1 IMAD.WIDE R12, R12, R13, c[0x0][0x198] ;  /* 0x000066000c0c9625 */ /* 0x000fcc00078e020d */
[----:B------:R-:W-:-:S06]  /*1720*/  @!P1 IMAD.WIDE.U32 R12, R19, 0x8, R12 ;  /* 0x00000008130c9825 */ /* 0x000fcc00078e000c */
[----:B------:R-:W3:Y:S01]  /*1730*/  @!P1 LDG.E.64 R12, [R12.64] ;  /* 0x000000060c0c9981 */ /* 0x000ee2000c1e1b00 */
[----:B0-2---:R-:W-:Y:S02]  /*1740*/  @!P3 FADD.FTZ R14, R14, R16 ;  /* 0x000000100e0eb221 */ /* 0x005fe40000010000 */
[----:B------:R-:W-:Y:S02]  /*1750*/  @!P3 FADD.FTZ R15, R15, R17 ;  /* 0x000000110f0fb221 */ /* 0x000fe40000010000 */
[----:B---3--:R-:W-:Y:S02]  /*1760*/  @!P1 FADD.FTZ R14, R14, R12 ;  /* 0x0000000c0e0e9221 */ /* 0x008fe40000010000 */
[----:B------:R-:W-:-:S04]  /*1770*/  @!P1 FADD.FTZ R15, R15, R13 ;  /* 0x0000000d0f0f9221 */ /* 0x000fc80000010000 */
.L_x_4467:
[----:B------:R-:W-:Y:S01]  /*1780*/  LOP3.LUT P1, RZ, R33, R36, RZ, 0xfc, !PT ;  /* 0x0000002421ff7212 */ /* 0x000fe2000782fcff */
[----:B------:R-:W-:Y:S01]  /*1790*/  @!P2 STS.64 [0xe0], R14 ;  /* 0x0000e00eff00a388 */ /* 0x000fe20000000a00 */
[----:B------:R-:W-:Y:S01]  /*17a0*/  ISETP.EQ.U32.AND P3, PT, RZ, c[0x0][0x168], PT ;  /* 0x00005a00ff007a0c */ /* 0x000fe20003f62070 */
[----:B------:R-:W-:Y:S01]  /*17b0*/  HFMA2.MMA R19, -RZ, RZ, 0, 2.384185791015625e-07 ;  /* 0x00000004ff137435 */ /* 0x000fe200000001ff */
[----:B------:R-:W-:-:S02]  /*17c0*/  IADD3 R24, R25, R24, RZ ;  /* 0x0000001819187210 */ /* 0x000fc40007ffe0ff */
[----:B------:R-:W-:-:S13]  /*17d0*/  ISETP.EQ.OR.EX P1, PT, RZ, c[0x0][0x16c], P1, P3 ;  /* 0x00005b00ff007a0c */ /* 0x000fda0000f22730 */
[----:B------:R-:W-:Y:S01]  /*17e0*/  @!P1 MOV R16, 0x8 ;  /* 0x0000000800109802 */ /* 0x000fe20000000f00 */
[----:B------:R-:W-:Y:S02]  /*17f0*/  @!P1 FMUL.FTZ R13, R15, c[0x0][0x1f4] ;  /* 0x00007d000f0d9a20 */ /* 0x000fe40000410000 */
[----:B------:R-:W-:Y:S02]  /*1800*/  @!P1 FMUL.FTZ R12, R14, c[0x0][0x1f4] ;  /* 0x00007d000e0c9a20 */ /* 0x000fe40000410000 */
[----:B------:R-:W-:-:S05]  /*1810*/  @!P1 IMAD.WIDE R16, R23, R16, c[0x0][0x168] ;  /* 0x00005a0017109625 */ /* 0x000fca00078e0210 */
[----:B------:R1:W-:Y:S04]  /*1820*/  @!P1 STG.E.64 [R16.64], R12 ;  /* 0x0000000c10009986 */ /* 0x0003e8000c101b06 */
[----:B------:R-:W-:Y:S01]  /*1830*/  BAR.SYNC.DEFER_BLOCKING 0x0 ;  /* 0x0000000000007b1d */ /* 0x000fe20000010000 */
[----:B-1----:R-:W-:-:S04]  /*1840*/  IMAD.WIDE R16, R24, R19, c[0x0][0x178] ;  /* 0x00005e0018107625 */ /* 0x002fc800078e0213 */
[----:B------:R-:W-:Y:S02]  /*1850*/  IMAD.WIDE R12, R24, R19, c[0x0][0x180] ;  /* 0x00006000180c7625 */ /* 0x000fe400078e0213 */
[----:B------:R-:W2:Y:S04]  /*1860*/  LDG.E.64 R16, [R16.64] ;  /* 0x0000000610107981 */ /* 0x000ea8000c1e1b00 */
[----:B------:R-:W2:Y:S01]  /*1870*/  LDG.E.64 R12, [R12.64] ;  /* 0x000000060c0c7981 */ /* 0x000ea2000c1e1b00 */
[----:B------:R-:W-:Y:S02]  /*1880*/  ISETP.NE.AND P4, PT, RZ, UR5, PT ;  /* 0x00000005ff007c0c */ /* 0x000fe4000bf85270 */
[----:B------:R-:W-:Y:S01]  /*1890*/  ISETP.GE.U32.AND P2, PT, R28, c[0x0][0x1c8], PT ;  /* 0x000072001c007a0c */ /* 0x000fe20003f46070 */
[----:B0-----:R-:W0:Y:S01]  /*18a0*/  LDS.64 R14, [0xe0] ;  /* 0x0000e000ff0e7984 */ /* 0x001e220000000a00 */
[----:B------:R-:W-:-:S02]  /*18b0*/  ISETP.GE.U32.AND P3, PT, R27, c[0x0][0x1c8], PT ;  /* 0x000072001b007a0c */ /* 0x000fc40003f66070 */
[----:B------:R-:W-:Y:S02]  /*18c0*/  ISETP.GE.AND.EX P2, PT, R31, c[0x0][0x1cc], PT, P2 ;  /* 0x000073001f007a0c */ /* 0x000fe40003f46320 */
[----:B------:R-:W-:Y:S02]  /*18d0*/  ISETP.GE.AND.EX P3, PT, R30, c[0x0][0x1cc], PT, P3 ;  /* 0x000073001e007a0c */ /* 0x000fe40003f66330 */
[C---:B------:R-:W-:Y:S02]  /*18e0*/  ISETP.GT.U32.OR P2, PT, R36.reuse, 0x2ff, P2 ;  /* 0x000002ff2400780c */ /* 0x040fe40001744470 */
[----:B------:R-:W-:Y:S01]  /*18f0*/  ISETP.GT.U32.OR P3, PT, R36, 0x2ff, P3 ;  /* 0x000002ff2400780c */ /* 0x000fe20001f64470 */
[----:B0-----:R-:W-:-:S04]  /*1900*/  FMUL.FTZ R19, R14, c[0x0][0x1f4] ;  /* 0x00007d000e137a20 */ /* 0x001fc80000410000 */
[C---:B------:R-:W-:Y:S02]  /*1910*/  FMUL.FTZ R18, R19.reuse, R19 ;  /* 0x0000001313127220 */ /* 0x040fe40000410000 */
[----:B------:R-:W-:Y:S02]  /*1920*/  FADD.FTZ R7, -R19, R7 ;  /* 0x0000000713077221 */ /* 0x000fe40000010100 */
[----:B------:R-:W-:Y:S02]  /*1930*/  FFMA.FTZ R18, R15, c[0x0][0x1f4], -R18 ;  /* 0x00007d000f127a23 */ /* 0x000fe40000010812 */
[C---:B------:R-:W-:Y:S02]  /*1940*/  FADD.FTZ R15, -R19.reuse, R20 ;  /* 0x00000014130f7221 */ /* 0x040fe40000010100 */
[C---:B------:R-:W-:Y:S01]  /*1950*/  FADD.FTZ R21, -R19.reuse, R21 ;  /* 0x0000001513157221 */ /* 0x040fe20000010100 */
[----:B------:R-:W-:Y:S01]  /*1960*/  FSETP.GTU.FTZ.AND P1, PT, R18, RZ, PT ;  /* 0x000000ff1200720b */ /* 0x000fe20003f3c000 */
[----:B------:R-:W-:-:S02]  /*1970*/  FADD.FTZ R35, -R19, R6 ;  /* 0x0000000613237221 */ /* 0x000fc40000010100 */
[C---:B------:R-:W-:Y:S02]  /*1980*/  FADD.FTZ R37, -R19.reuse, R8 ;  /* 0x0000000813257221 */ /* 0x040fe40000010100 */
[C---:B------:R-:W-:Y:S02]  /*1990*/  FADD.FTZ R9, -R19.reuse, R9 ;  /* 0x0000000913097221 */ /* 0x040fe40000010100 */
[C---:B------:R-:W-:Y:S02]  /*19a0*/  FADD.FTZ R10, -R19.reuse, R10 ;  /* 0x0000000a130a7221 */ /* 0x040fe40000010100 */
[----:B------:R-:W-:-:S04]  /*19b0*/  FADD.FTZ R11, -R19, R11 ;  /* 0x0000000b130b7221 */ /* 0x000fc80000010100 */
[----:B------:R-:W-:Y:S01]  /*19c0*/  @P1 FADD.FTZ R24, R18, c[0x0][0x188] ;  /* 0x0000620012181621 */ /* 0x000fe20000010000 */
[----:B------:R-:W-:-:S06]  /*19d0*/  MOV R18, 0x3f800000 ;  /* 0x3f80000000127802 */ /* 0x000fcc0000000f00 */
[----:B------:R-:W0:Y:S01]  /*19e0*/  @P1 MUFU.RSQ R18, R24 ;  /* 0x0000001800121308 */ /* 0x000e220000001400 */
[----:B------:R-:W-:-:S04]  /*19f0*/  ISETP.GE.U32.AND P1, PT, R26, c[0x0][0x1c8], PT ;  /* 0x000072001a007a0c */ /* 0x000fc80003f26070 */
[----:B------:R-:W-:-:S04]  /*1a00*/  ISETP.GE.AND.EX P1, PT, R29, c[0x0][0x1cc], PT, P1 ;  /* 0x000073001d007a0c */ /* 0x000fc80003f26310 */
[----:B------:R-:W-:Y:S01]  /*1a10*/  ISETP.GT.U32.OR P1, PT, R36, 0x2ff, P1 ;  /* 0x000002ff2400780c */ /* 0x000fe20000f24470 */
[-C--:B0-----:R-:W-:Y:S02]  /*1a20*/  FMUL.FTZ R24, R7, R18.reuse ;  /* 0x0000001207187220 */ /* 0x081fe40000410000 */
[-C--:B------:R-:W-:Y:S02]  /*1a30*/  FMUL.FTZ R15, R15, R18.reuse ;  /* 0x000000120f0f7220 */ /* 0x080fe40000410000 */
[-C--:B------:R-:W-:Y:S02]  /*1a40*/  FMUL.FTZ R20, R21, R18.reuse ;  /* 0x0000001215147220 */ /* 0x080fe40000410000 */
[-C--:B------:R-:W-:Y:S02]  /*1a50*/  FMUL.FTZ R35, R35, R18.reuse ;  /* 0x0000001223237220 */ /* 0x080fe40000410000 */
[-C--:B------:R-:W-:Y:S02]  /*1a60*/  FMUL.FTZ R37, R37, R18.reuse ;  /* 0x0000001225257220 */ /* 0x080fe40000410000 */
[----:B------:R-:W-:-:S02]  /*1a70*/  FMUL.FTZ R9, R9, R18 ;  /* 0x0000001209097220 */ /* 0x000fc40000410000 */
[-C--:B------:R-:W-:Y:S02]  /*1a80*/  FMUL.FTZ R7, R10, R18.reuse ;  /* 0x000000120a077220 */ /* 0x080fe40000410000 */
[----:B------:R-:W-:Y:S02]  /*1a90*/  FMUL.FTZ R18, R11, R18 ;  /* 0x000000120b127220 */ /* 0x000fe40000410000 */
[C-C-:B--2---:R-:W-:Y:S02]  /*1aa0*/  FFMA.FTZ R14, R16.reuse, R15, R12.reuse ;  /* 0x0000000f100e7223 */ /* 0x144fe4000001000c */
[C-C-:B------:R-:W-:Y:S02]  /*1ab0*/  FFMA.FTZ R10, R16.reuse, R7, R12.reuse ;  /* 0x00000007100a7223 */ /* 0x140fe4000001000c */
[C-C-:B------:R-:W-:Y:S02]  /*1ac0*/  FFMA.FTZ R6, R16.reuse, R35, R12.reuse ;  /* 0x0000002310067223 */ /* 0x140fe4000001000c */
[----:B------:R-:W-:-:S02]  /*1ad0*/  FFMA.FTZ R8, R16, R37, R12 ;  /* 0x0000002510087223 */ /* 0x000fc4000001000c */
        /* <DEDUP_REMOVED lines=15> */
.L_x_4474:
[----:B------:R-:W-:Y:S01]  /*1bd0*/  BSSY B0, `(.L_x_4475) ;  /* 0x000000b000007945 */ /* 0x000fe20003800000 */
[----:B------:R-:W-:Y:S05]  /*1be0*/  @!P0 BRA `(.L_x_4476) ;  /* 0x0000009000008947 */ /* 0x000fea0003800000 */
        /* <DEDUP_REMOVED lines=8> */
[----:B------:R0:W-:Y:S04]  /*1c70*/  STG.E.64 [R16.64], R14 ;  /* 0x0000000e10007986 */ /* 0x0001e8000c101b06 */
.L_x_4476:
[----:B------:R-:W-:Y:S05]  /*1c80*/  BSYNC B0 ;  /* 0x0000000000007941 */ /* 0x000fea0003800000 */
.L_x_4475:
        /* <DEDUP_REMOVED lines=11> */
.L_x_4477:
[----:B------:R-:W-:Y:S01]  /*1d40*/  BSSY B0, `(.L_x_4478) ;  /* 0x000000b000007945 */ /* 0x000fe20003800000 */
[----:B------:R-:W-:Y:S05]  /*1d50*/  @P2 BRA `(.L_x_4479) ;  /* 0x0000009000002947 */ /* 0x000fea0003800000 */
[----:B------:R-:W-:Y:S01]  /*1d60*/  MOV R12, R2 ;  /* 0x00000002000c7202 */ /* 0x000fe20000000f00 */
[----:B------:R-:W-:Y:S01]  /*1d70*/  IMAD R31, R31, c[0x0][0x1c0], RZ ;  /* 0x000070001f1f7a24 */ /* 0x000fe200078e02ff */
[----:B------:R-:W-:-:S03]  /*1d80*/  MOV R13, R5 ;  /* 0x00000005000d7202 */ /* 0x000fc60000000f00 */
[C---:B------:R-:W-:Y:S02]  /*1d90*/  IMAD R31, R28.reuse, c[0x0][0x1c4], R31 ;  /* 0x000071001c1f7a24 */ /* 0x040fe400078e021f */
[----:B------:R-:W-:-:S05]  /*1da0*/  IMAD.WIDE.U32 R12, R28, c[0x0][0x1c0], R12 ;  /* 0x000070001c0c7a25 */ /* 0x000fca00078e000c */
[----:B------:R-:W-:Y:S02]  /*1db0*/  IADD3 R31, R13, R31, RZ ;  /* 0x0000001f0d1f7210 */ /* 0x000fe40007ffe0ff */
[----:B0-----:R-:W-:-:S04]  /*1dc0*/  LEA R14, P2, R12, c[0x0][0x160], 0x2 ;  /* 0x000058000c0e7a11 */ /* 0x001fc800078410ff */
[----:B------:R-:W-:-:S05]  /*1dd0*/  LEA.HI.X R15, R12, c[0x0][0x164], R31, 0x2, P2 ;  /* 0x000059000c0f7a11 */ /* 0x000fca00010f141f */
[----:B------:R0:W-:Y:S04]  /*1de0*/  STG.E.64 [R14.64], R6 ;  /* 0x000000060e007986 */ /* 0x0001e8000c101b06 */
.L_x_4479:
[----:B------:R-:W-:Y:S05]  /*1df0*/  BSYNC B0 ;  /* 0x0000000000007941 */ /* 0x000fea0003800000 */
.L_x_4478:
        /* <DEDUP_REMOVED lines=11> */
.L_x_4480:
[----:B------:R-:W-:Y:S01]  /*1eb0*/  BSSY B0, `(.L_x_4481) ;  /* 0x000000b000007945 */ /* 0x000fe20003800000 */
[----:B------:R-:W-:Y:S05]  /*1ec0*/  @P3 BRA `(.L_x_4482) ;  /* 0x0000009000003947 */ /* 0x000fea0003800000 */
[----:B0-----:R-:W-:Y:S01]  /*1ed0*/  MOV R6, R2 ;  /* 0x0000000200067202 */ /* 0x001fe20000000f00 */
        /* <DEDUP_REMOVED lines=8> */
.L_x_4482:
[----:B------:R-:W-:Y:S05]  /*1f60*/  BSYNC B0 ;  /* 0x0000000000007941 */ /* 0x000fea0003800000 */
.L_x_4481:
        /* <DEDUP_REMOVED lines=11> */
.L_x_4483:
[----:B------:R-:W-:Y:S01]  /*2020*/  BSSY B0, `(.L_x_4484) ;  /* 0x000000a000007945 */ /* 0x000fe20003800000 */
[----:B------:R-:W-:Y:S05]  /*2030*/  @P1 BRA `(.L_x_4485) ;  /* 0x0000008000001947 */ /* 0x000fea0003800000 */
[----:B------:R-:W-:Y:S01]  /*2040*/  MOV R3, R5 ;  /* 0x0000000500037202 */ /* 0x000fe20000000f00 */
[----:B------:R-:W-:-:S04]  /*2050*/  IMAD R29, R29, c[0x0][0x1c0], RZ ;  /* 0x000070001d1d7a24 */ /* 0x000fc800078e02ff */
[----:B------:R-:W-:-:S04]  /*2060*/  IMAD.WIDE.U32 R4, R26, c[0x0][0x1c0], R2 ;  /* 0x000070001a047a25 */ /* 0x000fc800078e0002 */
[----:B------:R-:W-:Y:S01]  /*2070*/  IMAD R29, R26, c[0x0][0x1c4], R29 ;  /* 0x000071001a1d7a24 */ /* 0x000fe200078e021d */
[----:B------:R-:W-:-:S04]  /*2080*/  LEA R2, P1, R4, c[0x0][0x160], 0x2 ;  /* 0x0000580004027a11 */ /* 0x000fc800078210ff */
[----:B------:R-:W-:-:S04]  /*2090*/  IADD3 R29, R5, R29, RZ ;  /* 0x0000001d051d7210 */ /* 0x000fc80007ffe0ff */
[----:B------:R-:W-:-:S05]  /*20a0*/  LEA.HI.X R3, R4, c[0x0][0x164], R29, 0x2, P1 ;  /* 0x0000590004037a11 */ /* 0x000fca00008f141d */
[----:B------:R1:W-:Y:S02]  /*20b0*/  STG.E.64 [R2.64], R10 ;  /* 0x0000000a02007986 */ /* 0x0003e4000c101b06 */
.L_x_4485:
[----:B------:R-:W-:Y:S05]  /*20c0*/  BSYNC B0 ;  /* 0x0000000000007941 */ /* 0x000fea0003800000 */
.L_x_4484:
[----:B------:R-:W-:Y:S02]  /*20d0*/  IADD3 R23, R23, c[0x0][0x10], RZ ;  /* 0x0000040017177a10 */ /* 0x000fe40007ffe0ff */
[----:B------:R-:W-:Y:S02]  /*20e0*/  IADD3 R0, R0, 0x1, RZ ;  /* 0x0000000100007810 */ /* 0x000fe40007ffe0ff */
[----:B------:R-:W-:-:S13]  /*20f0*/  ISETP.GE.AND P1, PT, R23, UR4, PT ;  /* 0x0000000417007c0c */ /* 0x000fda000bf26270 */
[----:B------:R-:W-:Y:S01]  /*2100*/  @P1 CALL.REL.NOINC `(.L_x_4486) ;  /* 0x0000001000001944 */ /* 0x000fe20003c00000 */
[----:B------:R-:W-:Y:S05]  /*2110*/  BRA `(.L_x_4487) ;  /* 0xffffe09000007947 */ /* 0x000fea000383ffff */
.L_x_4486:
[----:B------:R-:W-:Y:S05]  /*2120*/  EXIT ;  /* 0x000000000000794d */ /* 0x000fea0003800000 */
.L_x_4488:
        /* <DEDUP_REMOVED lines=13> */
.L_x_5210:


//--------------------- .text._Z35group_norm_nhwc_fwd_one_pass_kernelI11Fp32IOFp32WLi128ELi96ELi768EEv26Group_norm_nhwc_fwd_params --------------------------
	.section	.text._Z35group_norm_nhwc_fwd_one_pass_kernelI11Fp32IOFp32WLi128ELi96ELi768EEv26Group_norm_nhwc_fwd_params,"ax",@progbits
	.sectioninfo	@"SHI_REGISTERS=74"
	.align	128
        .global         _Z35group_norm_nhwc_fwd_one_pass_kernelI11Fp32IOFp32WLi128ELi96ELi768EEv26Group_norm_nhwc_fwd_params
        .type           _Z35group_norm_nhwc_fwd_one_pass_kernelI11Fp32IOFp32WLi128ELi96ELi768EEv26Group_norm_nhwc_fwd_params,@function
        .size           _Z35group_norm_nhwc_fwd_one_pass_kernelI11Fp32IOFp32WLi128ELi96ELi768EEv26Group_norm_nhwc_fwd_params,(.L_x_5211 - _Z35group_norm_nhwc_fwd_one_pass_kernelI11Fp32IOFp32WLi128ELi96ELi768EEv26Group_norm_nhwc_fwd_params)
        .other          _Z35group_norm_nhwc_fwd_one_pass_kernelI11Fp32IOFp32WLi128ELi96ELi768EEv26Group_norm_nhwc_fwd_params,@"STO_CUDA_ENTRY STV_DEFAULT"
_Z35group_norm_nhwc_fwd_one_pass_kernelI11Fp32IOFp32WLi128ELi96ELi768EEv26Group_norm_nhwc_fwd_params:
.text._Z35group_norm_nhwc_fwd_one_pass_kernelI11Fp32IOFp32WLi128ELi96ELi768EEv26Group_norm_nhwc_fwd_params:
        /* <DEDUP_REMOVED lines=8> */
[----:B------:R-:W-:Y:S02]  /*0080*/  ULDC.U8 UR5, c[0x0][0x1dc] ;  /* 0x0000770000057ab9 */ /* 0x000fe40000000000 */
[----:B------:R-:W-:Y:S01]  /*0090*/  ULDC.64 UR6, c[0x0][0x118] ;  /* 0x0000460000067ab9 */ /* 0x000fe20000000a00 */
[----:B------:R-:W1:Y:S04]  /*00a0*/  S2R R5, SR_CTAID.X ;  /* 0x0000000000057919 */ /* 0x000e680000002500 */
[----:B------:R-:W2:Y:S01]  /*00b0*/  S2R R4, SR_LANEID ;  /* 0x0000000000047919 */ /* 0x000ea20000000000 */
[----:B0-----:R-:W-:-:S05]  /*00c0*/  IMAD.WIDE.U32 R2, R6, -0x55555555, RZ ;  /* 0xaaaaaaab06027825 */ /* 0x001fca00078e00ff */
[----:B------:R-:W-:Y:S02]  /*00d0*/  SHF.R.U32.HI R2, RZ, 0x5, R3 ;  /* 0x00000005ff027819 */ /* 0x000fe40000011603 */
[----:B------:R-:W-:-:S03]  /*00e0*/  SHF.R.S32.HI R3, RZ, 0x1f, R6 ;  /* 0x0000001fff037819 */ /* 0x000fc60000011406 */
[----:B-1----:R-:W-:Y:S01]  /*00f0*/  IMAD R63, R5, c[0x0][0x1e4], R2 ;  /* 0x00007900053f7a24 */ /* 0x002fe200078e0202 */
[----:B------:R-:W-:Y:S01]  /*0100*/  LEA.HI R0, R3, R6, RZ, 0x5 ;  /* 0x0000000603007211 */ /* 0x000fe200078f28ff */
[----:B------:R-:W-:Y:S01]  /*0110*/  IMAD R65, R2, -0x30, R6 ;  /* 0xffffffd002417824 */ /* 0x000fe200078e0206 */
[----:B------:R-:W-:Y:S02]  /*0120*/  HFMA2.MMA R2, -RZ, RZ, 0, 0 ;  /* 0x00000000ff027435 */ /* 0x000fe400000001ff */
[----:B------:R-:W-:Y:S02]  /*0130*/  ISETP.GE.U32.AND P0, PT, R63, c[0x0][0x1c8], PT ;  /* 0x000072003f007a0c */ /* 0x000fe40003f06070 */
[----:B------:R-:W-:Y:S02]  /*0140*/  SHF.R.S32.HI R3, RZ, 0x1f, R63 ;  /* 0x0000001fff037819 */ /* 0x000fe4000001143f */
[----:B------:R-:W-:Y:S02]  /*0150*/  SHF.R.S32.HI R0, RZ, 0x5, R0 ;  /* 0x00000005ff007819 */ /* 0x000fe40000011400 */
[----:B------:R-:W-:-:S02]  /*0160*/  ISETP.GE.AND.EX P0, PT, R3, c[0x0][0x1cc], PT, P0 ;  /* 0x0000730003007a0c */ /* 0x000fc40003f06300 */
[----:B------:R-:W-:Y:S02]  /*0170*/  SHF.L.U32 R65, R65, 0x1, RZ ;  /* 0x0000000141417819 */ /* 0x000fe400000006ff */
[C---:B------:R-:W-:Y:S02]  /*0180*/  IADD3 R62, R63.reuse, 0x10, RZ ;  /* 0x000000103f3e7810 */ /* 0x040fe40007ffe0ff */
[----:B------:R-:W-:Y:S02]  /*0190*/  ISETP.LT.U32.AND P0, PT, R6, 0x300, !P0 ;  /* 0x000003000600780c */ /* 0x000fe40004701070 */
[C---:B------:R-:W-:Y:S02]  /*01a0*/  IADD3 R61, R63.reuse, 0x20, RZ ;  /* 0x000000203f3d7810 */ /* 0x040fe40007ffe0ff */
[C---:B------:R-:W-:Y:S02]  /*01b0*/  IADD3 R60, R63.reuse, 0x30, RZ ;  /* 0x000000303f3c7810 */ /* 0x040fe40007ffe0ff */
[----:B------:R-:W-:-:S02]  /*01c0*/  IADD3 R59, R63, 0x40, RZ ;  /* 0x000000403f3b7810 */ /* 0x000fc40007ffe0ff */
[C---:B------:R-:W-:Y:S02]  /*01d0*/  IADD3 R58, R63.reuse, 0x50, RZ ;  /* 0x000000503f3a7810 */ /* 0x040fe40007ffe0ff */
[C---:B------:R-:W-:Y:S02]  /*01e0*/  IADD3 R7, R63.reuse, 0x60, RZ ;  /* 0x000000603f077810 */ /* 0x040fe40007ffe0ff */
[----:B--2---:R-:W-:Y:S02]  /*01f0*/  IADD3 R8, R63, 0x70, RZ ;  /* 0x000000703f087810 */ /* 0x004fe40007ffe0ff */
.L_x_4523:
[----:B0-----:R-:W-:Y:S02]  /*0200*/  IABS R12, c[0x0][0x1d8] ;  /* 0x00007600000c7a13 */ /* 0x001fe40000000000 */
[----:B------:R-:W-:Y:S02]  /*0210*/  IABS R14, R64 ;  /* 0x00000040000e7213 */ /* 0x000fe40000000000 */
[----:B------:R-:W0:Y:S01]  /*0220*/  I2F.RP R9, R12 ;  /* 0x0000000c00097306 */ /* 0x000e220000209400 */
[----:B------:R-:W-:Y:S02]  /*0230*/  SHF.R.S32.HI R51, RZ, 0x1f, R61 ;  /* 0x0000001fff337819 */ /* 0x000fe4000001143d */
[----:B------:R-:W-:-:S02]  /*0240*/  SHF.R.S32.HI R52, RZ, 0x1f, R60 ;  /* 0x0000001fff347819 */ /* 0x000fc4000001143c */
[----:B------:R-:W-:-:S03]  /*0250*/  SHF.R.S32.HI R53, RZ, 0x1f, R59 ;  /* 0x0000001fff357819 */ /* 0x000fc6000001143b */
        /* <DEDUP_REMOVED lines=21> */
[----:B------:R-:W-:-:S06]  /*03b0*/  @P1 IADD3 R11, R11, 0x1, RZ ;  /* 0x000000010b0b1810 */ /* 0x000fcc0007ffe0ff */
        /* <DEDUP_REMOVED lines=9> */
[----:B------:R-:W-:Y:S01]  /*0450*/  ISETP.GE.AND.EX P2, PT, R52, c[0x0][0x1cc], PT, P2 ;  /* 0x0000730034007a0c */ /* 0x000fe20003f46320 */
[----:B------:R-:W-:Y:S01]  /*0460*/  IMAD R50, R50, 0x60, RZ ;  /* 0x0000006032327824 */ /* 0x000fe200078e02ff */
[----:B------:R-:W-:Y:S01]  /*0470*/  ISETP.GE.AND.EX P3, PT, R9, c[0x0][0x1cc], PT, P3 ;  /* 0x0000730009007a0c */ /* 0x000fe20003f66330 */
[----:B------:R-:W-:Y:S01]  /*0480*/  IMAD R67, R11, c[0x0][0x1d4], R10 ;  /* 0x000075000b437a24 */ /* 0x000fe200078e020a */
[----:B------:R-:W-:-:S02]  /*0490*/  ISETP.GT.U32.OR P2, PT, R6, 0x2ff, P2 ;  /* 0x000002ff0600780c */ /* 0x000fc40001744470 */
[----:B------:R-:W-:Y:S02]  /*04a0*/  IADD3 R68, P1, R65, R50, RZ ;  /* 0x0000003241447210 */ /* 0x000fe40007f3e0ff */
[----:B------:R-:W-:Y:S02]  /*04b0*/  ISETP.GT.U32.OR P3, PT, R6, 0x2ff, P3 ;  /* 0x000002ff0600780c */ /* 0x000fe40001f64470 */
[----:B------:R-:W-:Y:S02]  /*04c0*/  LEA.HI.X.SX32 R69, R50, R13, 0x1, P1 ;  /* 0x0000000d32457211 */ /* 0x000fe400008f0eff */
[----:B------:R-:W-:-:S03]  /*04d0*/  ISETP.GE.U32.AND P1, PT, R61, c[0x0][0x1c8], PT ;  /* 0x000072003d007a0c */ /* 0x000fc60003f26070 */
[----:B------:R-:W-:Y:S01]  /*04e0*/  IMAD.WIDE.U32 R68, R11, c[0x0][0x1d0], R68 ;  /* 0x000074000b447a25 */ /* 0x000fe200078e0044 */
[----:B------:R-:W-:-:S04]  /*04f0*/  ISETP.GE.AND.EX P1, PT, R51, c[0x0][0x1cc], PT, P1 ;  /* 0x0000730033007a0c */ /* 0x000fc80003f26310 */
[----:B------:R-:W-:Y:S01]  /*0500*/  IADD3 R67, R69, R67, RZ ;  /* 0x0000004345437210 */ /* 0x000fe20007ffe0ff */
[----:B------:R-:W-:Y:S01]  /*0510*/  @!P3 IMAD R11, R9, c[0x0][0x1c0], RZ ;  /* 0x00007000090bba24 */ /* 0x000fe200078e02ff */
[-C--:B------:R-:W-:Y:S02]  /*0520*/  @!P3 MOV R66, R68.reuse ;  /* 0x000000440042b202 */ /* 0x080fe40000000f00 */
[----:B------:R-:W-:Y:S01]  /*0530*/  @P0 MOV R12, R68 ;  /* 0x00000044000c0202 */ /* 0x000fe20000000f00 */
[----:B------:R-:W-:Y:S01]  /*0540*/  @!P3 IMAD R13, R62, c[0x0][0x1c4], R11 ;  /* 0x000071003e0dba24 */ /* 0x000fe200078e020b */
[----:B------:R-:W-:Y:S01]  /*0550*/  ISETP.GT.U32.OR P1, PT, R6, 0x2ff, P1 ;  /* 0x000002ff0600780c */ /* 0x000fe20000f24470 */
[----:B------:R-:W-:-:S05]  /*0560*/  @!P3 IMAD.WIDE.U32 R10, R62, c[0x0][0x1c0], R66 ;  /* 0x000070003e0aba25 */ /* 0x000fca00078e0042 */
[----:B------:R-:W-:Y:S02]  /*0570*/  @!P3 IADD3 R11, R11, R13, RZ ;  /* 0x0000000d0b0bb210 */ /* 0x000fe40007ffe0ff */
[----:B------:R-:W-:Y:S02]  /*0580*/  @P0 MOV R13, R67 ;  /* 0x00000043000d0202 */ /* 0x000fe40000000f00 */
[----:B------:R-:W-:-:S03]  /*0590*/  @!P3 LEA R14, P4, R10, c[0x0][0x170], 0x2 ;  /* 0x00005c000a0eba11 */ /* 0x000fc600078810ff */
[----:B------:R-:W-:Y:S01]  /*05a0*/  @P0 IMAD.WIDE.U32 R12, R63, c[0x0][0x1c0], R12 ;  /* 0x000070003f0c0a25 */ /* 0x000fe200078e000c */
[----:B------:R-:W-:Y:S02]  /*05b0*/  @!P3 LEA.HI.X R15, R10, c[0x0][0x174], R11, 0x2, P4 ;  /* 0x00005d000a0fba11 */ /* 0x000fe400020f140b */
[----:B------:R-:W-:Y:S02]  /*05c0*/  ISETP.GE.U32.AND P4, PT, R59, c[0x0][0x1c8], PT ;  /* 0x000072003b007a0c */ /* 0x000fe40003f86070 */
[----:B------:R-:W-:Y:S02]  /*05d0*/  @P0 IADD3 R13, R13, R17, RZ ;  /* 0x000000110d0d0210 */ /* 0x000fe40007ffe0ff */
[C---:B------:R-:W-:Y:S02]  /*05e0*/  @P0 LEA R18, P5, R12.reuse, c[0x0][0x170], 0x2 ;  /* 0x00005c000c120a11 */ /* 0x040fe400078a10ff */
[----:B------:R-:W-:Y:S02]  /*05f0*/  MOV R11, RZ ;  /* 0x000000ff000b7202 */ /* 0x000fe40000000f00 */
[----:B------:R-:W-:Y:S01]  /*0600*/  @P0 LEA.HI.X R19, R12, c[0x0][0x174], R13, 0x2, P5 ;  /* 0x00005d000c130a11 */ /* 0x000fe200028f140d */
[----:B------:R-:W-:Y:S01]  /*0610*/  @!P1 IMAD R12, R51, c[0x0][0x1c0], RZ ;  /* 0x00007000330c9a24 */ /* 0x000fe200078e02ff */
[----:B------:R-:W-:-:S02]  /*0620*/  MOV R10, RZ ;  /* 0x000000ff000a7202 */ /* 0x000fc40000000f00 */
[----:B------:R-:W-:Y:S01]  /*0630*/  @!P1 MOV R13, R67 ;  /* 0x00000043000d9202 */ /* 0x000fe20000000f00 */
[----:B------:R-:W-:Y:S01]  /*0640*/  @!P1 IMAD R17, R61, c[0x0][0x1c4], R12 ;  /* 0x000071003d119a24 */ /* 0x000fe200078e020c */
[----:B------:R-:W-:Y:S02]  /*0650*/  @!P1 MOV R12, R68 ;  /* 0x00000044000c9202 */ /* 0x000fe40000000f00 */
[----:B------:R-:W-:Y:S01]  /*0660*/  ISETP.GE.AND.EX P4, PT, R53, c[0x0][0x1cc], PT, P4 ;  /* 0x0000730035007a0c */ /* 0x000fe20003f86340 */
[----:B------:R0:W2:Y:S01]  /*0670*/  @!P3 LDG.E.64 R10, [R14.64] ;  /* 0x000000060e0ab981 */ /* 0x0000a2000c1e1b00 */
[----:B------:R-:W-:Y:S01]  /*0680*/  @!P2 IMAD R21, R52, c[0x0][0x1c0], RZ ;  /* 0x000070003415aa24 */ /* 0x000fe200078e02ff */
[----:B------:R-:W-:Y:S01]  /*0690*/  ISETP.GE.U32.AND P5, PT, R58, c[0x0][0x1c8], PT ;  /* 0x000072003a007a0c */ /* 0x000fe20003fa6070 */
[----:B------:R-:W-:Y:S01]  /*06a0*/  @!P1 IMAD.WIDE.U32 R12, R61, c[0x0][0x1c0], R12 ;  /* 0x000070003d0c9a25 */ /* 0x000fe200078e000c */
[----:B------:R-:W-:Y:S02]  /*06b0*/  ISETP.GT.U32.OR P3, PT, R6, 0x2ff, P4 ;  /* 0x000002ff0600780c */ /* 0x000fe40002764470 */
[----:B------:R-:W-:Y:S01]  /*06c0*/  SHF.R.S32.HI R54, RZ, 0x1f, R58 ;  /* 0x0000001fff367819 */ /* 0x000fe2000001143a */
[----:B------:R-:W-:Y:S01]  /*06d0*/  @!P2 IMAD R21, R60, c[0x0][0x1c4], R21 ;  /* 0x000071003c15aa24 */ /* 0x000fe200078e0215 */
[----:B------:R-:W-:-:S02]  /*06e0*/  @!P1 IADD3 R13, R13, R17, RZ ;  /* 0x000000110d0d9210 */ /* 0x000fc40007ffe0ff */
[----:B0-----:R-:W-:Y:S02]  /*06f0*/  @!P2 MOV R14, R68 ;  /* 0x00000044000ea202 */ /* 0x001fe40000000f00 */
[----:B------:R-:W-:Y:S02]  /*0700*/  @!P2 MOV R15, R67 ;  /* 0x00000043000fa202 */ /* 0x000fe40000000f00 */
[----:B------:R-:W-:Y:S02]  /*0710*/  @!P1 LEA R16, P6, R12, c[0x0][0x170], 0x2 ;  /* 0x00005c000c109a11 */ /* 0x000fe400078c10ff */
[----:B------:R-:W-:Y:S01]  /*0720*/  ISETP.GE.U32.AND P4, PT, R7, c[0x0][0x1c8], PT ;  /* 0x0000720007007a0c */ /* 0x000fe20003f86070 */
[----:B------:R-:W-:Y:S01]  /*0730*/  @!P2 IMAD.WIDE.U32 R14, R60, c[0x0][0x1c0], R14 ;  /* 0x000070003c0eaa25 */ /* 0x000fe200078e000e */
[----:B------:R-:W-:Y:S02]  /*0740*/  SHF.R.S32.HI R55, RZ, 0x1f, R7 ;  /* 0x0000001fff377819 */ /* 0x000fe40000011407 */
[----:B------:R-:W-:Y:S01]  /*0750*/  @!P1 LEA.HI.X R17, R12, c[0x0][0x174], R13, 0x2, P6 ;  /* 0x00005d000c119a11 */ /* 0x000fe200030f140d */
[----:B------:R-:W-:Y:S01]  /*0760*/  @!P3 IMAD R12, R53, c[0x0][0x1c0], RZ ;  /* 0x00007000350cba24 */ /* 0x000fe200078e02ff */
[----:B------:R-:W-:-:S02]  /*0770*/  ISETP.GE.AND.EX P6, PT, R54, c[0x0][0x1cc], PT, P5 ;  /* 0x0000730036007a0c */ /* 0x000fc40003fc6350 */
[----:B------:R-:W-:Y:S02]  /*0780*/  ISETP.GE.AND.EX P5, PT, R55, c[0x0][0x1cc], PT, P4 ;  /* 0x0000730037007a0c */ /* 0x000fe40003fa6340 */
[----:B------:R-:W-:Y:S01]  /*0790*/  @!P2 IADD3 R13, R15, R21, RZ ;  /* 0x000000150f0da210 */ /* 0x000fe20007ffe0ff */
[----:B------:R-:W-:Y:S01]  /*07a0*/  @!P3 IMAD R15, R59, c[0x0][0x1c4], R12 ;  /* 0x000071003b0fba24 */ /* 0x000fe200078e020c */
[C---:B------:R-:W-:Y:S02]  /*07b0*/  @!P2 LEA R26, P4, R14.reuse, c[0x0][0x170], 0x2 ;  /* 0x00005c000e1aaa11 */ /* 0x040fe400078810ff */
[----:B------:R-:W-:Y:S02]  /*07c0*/  @!P3 MOV R22, R68 ;  /* 0x000000440016b202 */ /* 0x000fe40000000f00 */
[----:B------:R-:W-:Y:S02]  /*07d0*/  @!P3 MOV R23, R67 ;  /* 0x000000430017b202 */ /* 0x000fe40000000f00 */
[----:B------:R-:W-:-:S02]  /*07e0*/  @!P2 LEA.HI.X R27, R14, c[0x0][0x174], R13, 0x2, P4 ;  /* 0x00005d000e1baa11 */ /* 0x000fc400020f140d */
[C---:B------:R-:W-:Y:S01]  /*07f0*/  ISETP.GT.U32.OR P4, PT, R6.reuse, 0x2ff, P6 ;  /* 0x000002ff0600780c */ /* 0x040fe20003784470 */
[----:B------:R-:W-:Y:S01]  /*0800*/  CS2R R12, SRZ ;  /* 0x00000000000c7805 */ /* 0x000fe2000001ff00 */
[----:B------:R-:W-:Y:S01]  /*0810*/  @!P3 IMAD.WIDE.U32 R22, R59, c[0x0][0x1c0], R22 ;  /* 0x000070003b16ba25 */ /* 0x000fe200078e0016 */
[----:B------:R-:W-:Y:S02]  /*0820*/  ISETP.GT.U32.OR P5, PT, R6, 0x2ff, P5 ;  /* 0x000002ff0600780c */ /* 0x000fe40002fa4470 */
[----:B------:R-:W-:Y:S02]  /*0830*/  SHF.R.S32.HI R56, RZ, 0x1f, R8 ;  /* 0x0000001fff387819 */ /* 0x000fe40000011408 */
[----:B------:R0:W3:Y:S01]  /*0840*/  @!P1 LDG.E.64 R12, [R16.64] ;  /* 0x00000006100c9981 */ /* 0x0000e2000c1e1b00 */
[----:B------:R-:W-:Y:S02]  /*0850*/  @!P3 IADD3 R15, R23, R15, RZ ;  /* 0x0000000f170fb210 */ /* 0x000fe40007ffe0ff */
[----:B------:R-:W-:-:S02]  /*0860*/  @!P3 LEA R20, P6, R22, c[0x0][0x170], 0x2 ;  /* 0x00005c001614ba11 */ /* 0x000fc400078c10ff */
[----:B------:R-:W-:Y:S01]  /*0870*/  ISETP.GE.U32.AND P1, PT, R8, c[0x0][0x1c8], PT ;  /* 0x0000720008007a0c */ /* 0x000fe20003f26070 */
[----:B------:R-:W-:Y:S01]  /*0880*/  @!P4 IMAD R23, R54, c[0x0][0x1c0], RZ ;  /* 0x000070003617ca24 */ /* 0x000fe200078e02ff */
[----:B------:R-:W-:Y:S02]  /*0890*/  @!P3 LEA.HI.X R21, R22, c[0x0][0x174], R15, 0x2, P6 ;  /* 0x00005d001615ba11 */ /* 0x000fe400030f140f */
[-C--:B------:R-:W-:Y:S01]  /*08a0*/  @!P4 MOV R24, R68.reuse ;  /* 0x000000440018c202 */ /* 0x080fe20000000f00 */
[----:B------:R-:W-:Y:S01]  /*08b0*/  CS2R R14, SRZ ;  /* 0x00000000000e7805 */ /* 0x000fe2000001ff00 */
[-C--:B------:R-:W-:Y:S02]  /*08c0*/  @!P4 MOV R25, R67.reuse ;  /* 0x000000430019c202 */ /* 0x080fe40000000f00 */
[----:B------:R-:W-:Y:S01]  /*08d0*/  ISETP.GE.AND.EX P1, PT, R56, c[0x0][0x1cc], PT, P1 ;  /* 0x0000730038007a0c */ /* 0x000fe20003f26310 */
[----:B------:R-:W-:Y:S01]  /*08e0*/  @!P5 IMAD R22, R55, c[0x0][0x1c0], RZ ;  /* 0x000070003716da24 */ /* 0x000fe200078e02ff */
[----:B------:R-:W-:Y:S01]  /*08f0*/  @!P5 MOV R28, R68 ;  /* 0x00000044001cd202 */ /* 0x000fe20000000f00 */
[----:B------:R-:W-:Y:S01]  /*0900*/  @!P4 IMAD R23, R58, c[0x0][0x1c4], R23 ;  /* 0x000071003a17ca24 */ /* 0x000fe200078e0217 */
[----:B------:R-:W-:Y:S01]  /*0910*/  ISETP.GT.U32.OR P1, PT, R6, 0x2ff, P1 ;  /* 0x000002ff0600780c */ /* 0x000fe20000f24470 */
[----:B------:R-:W-:Y:S01]  /*0920*/  @!P4 IMAD.WIDE.U32 R24, R58, c[0x0][0x1c0], R24 ;  /* 0x000070003a18ca25 */ /* 0x000fe200078e0018 */
[----:B------:R-:W-:Y:S01]  /*0930*/  @!P5 MOV R29, R67 ;  /* 0x00000043001dd202 */ /* 0x000fe20000000f00 */
[----:B------:R1:W4:Y:S02]  /*0940*/  @P0 LDG.E.64 R14, [R18.64] ;  /* 0x00000006120e0981 */ /* 0x000324000c1e1b00 */
[----:B------:R-:W-:Y:S01]  /*0950*/  @!P5 IMAD R31, R7, c[0x0][0x1c4], R22 ;  /* 0x00007100071fda24 */ /* 0x000fe200078e0216 */
[----:B0-----:R-:W-:Y:S01]  /*0960*/  @!P4 IADD3 R17, R25, R23, RZ ;  /* 0x000000171911c210 */ /* 0x001fe20007ffe0ff */
[----:B------:R-:W-:Y:S01]  /*0970*/  @!P5 IMAD.WIDE.U32 R28, R7, c[0x0][0x1c0], R28 ;  /* 0x00007000071cda25 */ /* 0x000fe200078e001c */
[----:B------:R-:W-:-:S04]  /*0980*/  @!P4 LEA R22, P6, R24, c[0x0][0x170], 0x2 ;  /* 0x00005c001816ca11 */ /* 0x000fc800078c10ff */
[----:B------:R-:W-:Y:S02]  /*0990*/  @!P4 LEA.HI.X R23, R24, c[0x0][0x174], R17, 0x2, P6 ;  /* 0x00005d001817ca11 */ /* 0x000fe400030f1411 */
[----:B------:R-:W-:Y:S01]  /*09a0*/  CS2R R16, SRZ ;  /* 0x0000000000107805 */ /* 0x000fe2000001ff00 */
[----:B------:R-:W-:Y:S01]  /*09b0*/  @!P5 IADD3 R25, R29, R31, RZ ;  /* 0x0000001f1d19d210 */ /* 0x000fe20007ffe0ff */
[----:B------:R-:W-:Y:S01]  /*09c0*/  @!P1 IMAD R29, R56, c[0x0][0x1c0], RZ ;  /* 0x00007000381d9a24 */ /* 0x000fe200078e02ff */
[C---:B------:R-:W-:Y:S01]  /*09d0*/  @!P5 LEA R24, P6, R28.reuse, c[0x0][0x170], 0x2 ;  /* 0x00005c001c18da11 */ /* 0x040fe200078c10ff */
[----:B-1----:R-:W-:Y:S02]  /*09e0*/  CS2R R18, SRZ ;  /* 0x0000000000127805 */ /* 0x002fe4000001ff00 */
[----:B------:R0:W5:Y:S01]  /*09f0*/  @!P2 LDG.E.64 R16, [R26.64] ;  /* 0x000000061a10a981 */ /* 0x000162000c1e1b00 */
[----:B------:R-:W-:Y:S01]  /*0a00*/  @!P5 LEA.HI.X R25, R28, c[0x0][0x174], R25, 0x2, P6 ;  /* 0x00005d001c19da11 */ /* 0x000fe200030f1419 */
[----:B------:R-:W-:Y:S01]  /*0a10*/  @!P1 IMAD R31, R8, c[0x0][0x1c4], R29 ;  /* 0x00007100081f9a24 */ /* 0x000fe200078e021d */
[----:B------:R-:W-:Y:S01]  /*0a20*/  @!P1 MOV R28, R68 ;  /* 0x00000044001c9202 */ /* 0x000fe20000000f00 */
[----:B------:R-:W-:Y:S01]  /*0a30*/  CS2R R44, SRZ ;  /* 0x00000000002c7805 */ /* 0x000fe2000001ff00 */
[----:B------:R-:W-:Y:S01]  /*0a40*/  @!P1 MOV R29, R67 ;  /* 0x00000043001d9202 */ /* 0x000fe20000000f00 */
[----:B------:R4:W5:Y:S01]  /*0a50*/  @!P3 LDG.E.64 R18, [R20.64] ;  /* 0x000000061412b981 */ /* 0x000962000c1e1b00 */
[----:B------:R-:W-:-:S03]  /*0a60*/  CS2R R46, SRZ ;  /* 0x00000000002e7805 */ /* 0x000fc6000001ff00 */
[----:B------:R-:W-:Y:S01]  /*0a70*/  @!P1 IMAD.WIDE.U32 R28, R8, c[0x0][0x1c0], R28 ;  /* 0x00007000081c9a25 */ /* 0x000fe200078e001c */
[----:B------:R1:W5:Y:S01]  /*0a80*/  @!P4 LDG.E.64 R44, [R22.64] ;  /* 0x00000006162cc981 */ /* 0x000362000c1e1b00 */
[----:B------:R-:W-:-:S03]  /*0a90*/  CS2R R48, SRZ ;  /* 0x0000000000307805 */ /* 0x000fc6000001ff00 */
[----:B0-----:R-:W-:Y:S01]  /*0aa0*/  @!P1 IADD3 R27, R29, R31, RZ ;  /* 0x0000001f1d1b9210 */ /* 0x001fe20007ffe0ff */
[----:B------:R3:W5:Y:S01]  /*0ab0*/  @!P5 LDG.E.64 R46, [R24.64] ;  /* 0x00000006182ed981 */ /* 0x000762000c1e1b00 */
[----:B------:R-:W-:-:S04]  /*0ac0*/  @!P1 LEA R26, P2, R28, c[0x0][0x170], 0x2 ;  /* 0x00005c001c1a9a11 */ /* 0x000fc800078410ff */
[----:B------:R-:W-:-:S05]  /*0ad0*/  @!P1 LEA.HI.X R27, R28, c[0x0][0x174], R27, 0x2, P2 ;  /* 0x00005d001c1b9a11 */ /* 0x000fca00010f141b */
[----:B------:R-:W5:Y:S01]  /*0ae0*/  @!P1 LDG.E.64 R48, [R26.64] ;  /* 0x000000061a309981 */ /* 0x000f62000c1e1b00 */
[C---:B------:R-:W-:Y:S02]  /*0af0*/  ISETP.GT.AND P1, PT, R4.reuse, 0x1e, PT ;  /* 0x0000001e0400780c */ /* 0x040fe40003f24270 */
[----:B------:R-:W-:Y:S02]  /*0b00*/  ISETP.NE.AND P2, PT, R4, RZ, PT ;  /* 0x000000ff0400720c */ /* 0x000fe40003f45270 */
[----:B------:R-:W-:Y:S01]  /*0b10*/  ISETP.NE.AND P3, PT, R6, RZ, PT ;  /* 0x000000ff0600720c */ /* 0x000fe20003f65270 */
[----:B--2---:R-:W-:Y:S02]  /*0b20*/  FMUL.FTZ R29, R11, R11 ;  /* 0x0000000b0b1d7220 */ /* 0x004fe40000410000 */
[C---:B-1----:R-:W-:Y:S02]  /*0b30*/  FADD.FTZ R23, R10.reuse, R11 ;  /* 0x0000000b0a177221 */ /* 0x042fe40000010000 */
[----:B------:R-:W-:-:S02]  /*0b40*/  FFMA.FTZ R22, R10, R10, R29 ;  /* 0x0000000a0a167223 */ /* 0x000fc4000001001d */
[----:B---3--:R-:W-:Y:S02]  /*0b50*/  FMUL.FTZ R25, R13, R13 ;  /* 0x0000000d0d197220 */ /* 0x008fe40000410000 */
[----:B----4-:R-:W-:Y:S02]  /*0b60*/  FMUL.FTZ R21, R15, R15 ;  /* 0x0000000f0f157220 */ /* 0x010fe40000410000 */
[C---:B------:R-:W-:Y:S02]  /*0b70*/  FADD.FTZ R20, R14.reuse, R15 ;  /* 0x0000000f0e147221 */ /* 0x040fe40000010000 */
[----:B------:R-:W-:Y:S02]  /*0b80*/  FFMA.FTZ R21, R14, R14, R21 ;  /* 0x0000000e0e157223 */ /* 0x000fe40000010015 */
[----:B------:R-:W-:Y:S02]  /*0b90*/  FADD.FTZ R20, RZ, R20 ;  /* 0x00000014ff147221 */ /* 0x000fe40000010000 */
[----:B------:R-:W-:-:S02]  /*0ba0*/  FADD.FTZ R21, RZ, R21 ;  /* 0x00000015ff157221 */ /* 0x000fc40000010000 */
[----:B------:R-:W-:Y:S02]  /*0bb0*/  FADD.FTZ R20, R20, R23 ;  /* 0x0000001714147221 */ /* 0x000fe40000010000 */
[----:B------:R-:W-:Y:S02]  /*0bc0*/  FADD.FTZ R21, R21, R22 ;  /* 0x0000001615157221 */ /* 0x000fe40000010000 */
[C---:B------:R-:W-:Y:S02]  /*0bd0*/  FADD.FTZ R23, R12.reuse, R13 ;  /* 0x0000000d0c177221 */ /* 0x040fe40000010000 */
[----:B------:R-:W-:Y:S02]  /*0be0*/  FFMA.FTZ R22, R12, R12, R25 ;  /* 0x0000000c0c167223 */ /* 0x000fe40000010019 */
[----:B-----5:R-:W-:Y:S02]  /*0bf0*/  FMUL.FTZ R25, R17, R17 ;  /* 0x0000001111197220 */ /* 0x020fe40000410000 */
[----:B------:R-:W-:-:S02]  /*0c00*/  FADD.FTZ R20, R20, R23 ;  /* 0x0000001714147221 */ /* 0x000fc40000010000 */
[----:B------:R-:W-:Y:S02]  /*0c10*/  FADD.FTZ R21, R21, R22 ;  /* 0x0000001615157221 */ /* 0x000fe40000010000 */
[C---:B------:R-:W-:Y:S02]  /*0c20*/  FADD.FTZ R23, R16.reuse, R17 ;  /* 0x0000001110177221 */ /* 0x040fe40000010000 */
[----:B------:R-:W-:Y:S02]  /*0c30*/  FFMA.FTZ R22, R16, R16, R25 ;  /* 0x0000001010167223 */ /* 0x000fe40000010019 */
[----:B------:R-:W-:Y:S02]  /*0c40*/  FMUL.FTZ R25, R19, R19 ;  /* 0x0000001313197220 */ /* 0x000fe40000410000 */
[----:B------:R-:W-:Y:S02]  /*0c50*/  FADD.FTZ R20, R20, R23 ;  /* 0x0000001714147221 */ /* 0x000fe40000010000 */
[----:B------:R-:W-:-:S02]  /*0c60*/  FADD.FTZ R21, R21, R22 ;  /* 0x0000001615157221 */ /* 0x000fc40000010000 */
[C---:B------:R-:W-:Y:S02]  /*0c70*/  FADD.FTZ R23, R18.reuse, R19 ;  /* 0x0000001312177221 */ /* 0x040fe40000010000 */
[----:B------:R-:W-:Y:S02]  /*0c80*/  FFMA.FTZ R22, R18, R18, R25 ;  /* 0x0000001212167223 */ /* 0x000fe40000010019 */
[----:B------:R-:W-:Y:S02]  /*0c90*/  FMUL.FTZ R25, R45, R45 ;  /* 0x0000002d2d197220 */ /* 0x000fe40000410000 */
[----:B------:R-:W-:Y:S02]  /*0ca0*/  FADD.FTZ R20, R20, R23 ;  /* 0x0000001714147221 */ /* 0x000fe40000010000 */
[----:B------:R-:W-:Y:S02]  /*0cb0*/  FADD.FTZ R21, R21, R22 ;  /* 0x0000001615157221 */ /* 0x000fe40000010000 */
[----:B------:R-:W-:-:S02]  /*0cc0*/  FADD.FTZ R23, R44, R45 ;  /* 0x0000002d2c177221 */ /* 0x000fc40000010000 */
[----:B------:R-:W-:Y:S02]  /*0cd0*/  FFMA.FTZ R22, R44, R44, R25 ;  /* 0x0000002c2c167223 */ /* 0x000fe40000010019 */
[----:B------:R-:W-:Y:S02]  /*0ce0*/  FMUL.FTZ R25, R47, R47 ;  /* 0x0000002f2f197220 */ /* 0x000fe40000410000 */
[----:B------:R-:W-:Y:S02]  /*0cf0*/  FADD.FTZ R20, R20, R23 ;  /* 0x0000001714147221 */ /* 0x000fe40000010000 */
[----:B------:R-:W-:Y:S02]  /*0d00*/  FADD.FTZ R21, R21, R22 ;  /* 0x0000001615157221 */ /* 0x000fe40000010000 */
[C---:B------:R-:W-:Y:S02]  /*0d10*/  FADD.FTZ R23, R46.reuse, R47 ;  /* 0x0000002f2e177221 */ /* 0x040fe40000010000 */
[----:B------:R-:W-:-:S02]  /*0d20*/  FFMA.FTZ R22, R46, R46, R25 ;  /* 0x0000002e2e167223 */ /* 0x000fc40000010019 */
        /* <DEDUP_REMOVED lines=28> */
[----:B------:R-:W-:Y:S01]  /*0ef0*/  ISETP.GT.AND P1, PT, R4, 0xf, PT ;  /* 0x0000000f0400780c */ /* 0x000fe20003f24270 */
[----:B------:R-:W-:Y:S01]  /*0f00*/  BSSY B0, `(.L_x_4489) ;  /* 0x0000044000007945 */ /* 0x000fe20003800000 */
[----:B------:R-:W-:-:S11]  /*0f10*/  MOV R57, c[0x0][0xc] ;  /* 0x0000030000397a02 */ /* 0x000fd60000000f00 */
[----:B0-----:R-:W-:Y:S02]  /*0f20*/  @!P1 FADD.FTZ R20, R20, R23 ;  /* 0x0000001714149221 */ /* 0x001fe40000010000 */
[----:B-1----:R-:W-:-:S03]  /*0f30*/  @!P1 FADD.FTZ R21, R21, R22 ;  /* 0x0000001615159221 */ /* 0x002fc60000010000 */
[----:B------:R-:W-:Y:S02]  /*0f40*/  MOV R28, R20 ;  /* 0x00000014001c7202 */ /* 0x000fe40000000f00 */
[----:B------:R-:W-:-:S05]  /*0f50*/  MOV R29, R21 ;  /* 0x00000015001d7202 */ /* 0x000fca0000000f00 */
[----:B------:R0:W-:Y:S04]  /*0f60*/  @!P2 STS.64 [R0.X8+0x18], R28 ;  /* 0x0000181c0000a388 */ /* 0x0001e80000008a00 */
[----:B------:R-:W-:Y:S01]  /*0f70*/  BAR.SYNC.DEFER_BLOCKING 0x0 ;  /* 0x0000000000007b1d */ /* 0x000fe20000010000 */
[----:B------:R-:W-:-:S05]  /*0f80*/  ISETP.GE.U32.AND P1, PT, R57, 0x2, PT ;  /* 0x000000023900780c */ /* 0x000fca0003f26070 */
[----:B------:R-:W-:Y:S05]  /*0f90*/  @P3 BRA `(.L_x_4490) ;  /* 0x000003a000003947 */ /* 0x000fea0003800000 */
[----:B------:R-:W1:Y:S04]  /*0fa0*/  LDS.128 R24, [0x20] ;  /* 0x00002000ff187984 */ /* 0x000e680000000c00 */
[----:B------:R-:W2:Y:S04]  /*0fb0*/  LDS.128 R32, [0x30] ;  /* 0x00003000ff207984 */ /* 0x000ea80000000c00 */
[----:B------:R-:W3:Y:S04]  /*0fc0*/  LDS.128 R40, [0x40] ;  /* 0x00004000ff287984 */ /* 0x000ee80000000c00 */
[----:B------:R-:W4:Y:S04]  /*0fd0*/  LDS.128 R20, [0x50] ;  /* 0x00005000ff147984 */ /* 0x000f280000000c00 */
[----:B------:R-:W5:Y:S01]  /*0fe0*/  LDS.128 R36, [0x60] ;  /* 0x00006000ff247984 */ /* 0x000f620000000c00 */
        /* <DEDUP_REMOVED lines=12> */
[----:B------:R-:W2:Y:S01]  /*10b0*/  LDS.128 R32, [0x90] ;  /* 0x00009000ff207984 */ /* 0x000ea20000000c00 */
[----:B------:R-:W-:Y:S02]  /*10c0*/  FADD.FTZ R71, R71, R42 ;  /* 0x0000002a47477221 */ /* 0x000fe40000010000 */
[----:B------:R-:W-:Y:S02]  /*10d0*/  FADD.FTZ R40, R40, R43 ;  /* 0x0000002b28287221 */ /* 0x000fe40000010000 */
[----:B----4-:R-:W-:-:S02]  /*10e0*/  FADD.FTZ R71, R71, R20 ;  /* 0x0000001447477221 */ /* 0x010fc40000010000 */
[----:B------:R-:W-:Y:S02]  /*10f0*/  FADD.FTZ R20, R40, R21 ;  /* 0x0000001528147221 */ /* 0x000fe40000010000 */
[----:B------:R-:W3:Y:S01]  /*1100*/  LDS.128 R40, [0xa0] ;  /* 0x0000a000ff287984 */ /* 0x000ee20000000c00 */
[----:B------:R-:W-:Y:S02]  /*1110*/  FADD.FTZ R71, R71, R22 ;  /* 0x0000001647477221 */ /* 0x000fe40000010000 */
[----:B------:R-:W-:Y:S02]  /*1120*/  FADD.FTZ R20, R20, R23 ;  /* 0x0000001714147221 */ /* 0x000fe40000010000 */
[----:B-----5:R-:W-:Y:S02]  /*1130*/  FADD.FTZ R71, R71, R36 ;  /* 0x0000002447477221 */ /* 0x020fe40000010000 */
[----:B------:R-:W-:Y:S02]  /*1140*/  FADD.FTZ R36, R20, R37 ;  /* 0x0000002514247221 */ /* 0x000fe40000010000 */
[----:B------:R-:W4:Y:S01]  /*1150*/  LDS.128 R20, [0xb0] ;  /* 0x0000b000ff147984 */ /* 0x000f220000000c00 */
[----:B------:R-:W-:-:S02]  /*1160*/  FADD.FTZ R71, R71, R38 ;  /* 0x0000002647477221 */ /* 0x000fc40000010000 */
[----:B------:R-:W-:Y:S02]  /*1170*/  FADD.FTZ R36, R36, R39 ;  /* 0x0000002724247221 */ /* 0x000fe40000010000 */
[----:B0-----:R-:W-:Y:S02]  /*1180*/  FADD.FTZ R71, R71, R28 ;  /* 0x0000001c47477221 */ /* 0x001fe40000010000 */
[----:B------:R-:W-:Y:S02]  /*1190*/  FADD.FTZ R28, R36, R29 ;  /* 0x0000001d241c7221 */ /* 0x000fe40000010000 */
[----:B------:R-:W0:Y:S01]  /*11a0*/  LDS.128 R36, [0xc0] ;  /* 0x0000c000ff247984 */ /* 0x000e220000000c00 */
[----:B------:R-:W-:Y:S02]  /*11b0*/  FADD.FTZ R71, R71, R30 ;  /* 0x0000001e47477221 */ /* 0x000fe40000010000 */
[----:B------:R-:W-:Y:S02]  /*11c0*/  FADD.FTZ R30, R28, R31 ;  /* 0x0000001f1c1e7221 */ /* 0x000fe40000010000 */
[----:B-1----:R-:W-:Y:S01]  /*11d0*/  FADD.FTZ R71, R71, R24 ;  /* 0x0000001847477221 */ /* 0x002fe20000010000 */
[----:B------:R-:W1:Y:S01]  /*11e0*/  LDS.64 R28, [0xd0] ;  /* 0x0000d000ff1c7984 */ /* 0x000e620000000a00 */
[----:B------:R-:W-:-:S02]  /*11f0*/  FADD.FTZ R30, R30, R25 ;  /* 0x000000191e1e7221 */ /* 0x000fc40000010000 */
[----:B------:R-:W-:Y:S02]  /*1200*/  FADD.FTZ R71, R71, R26 ;  /* 0x0000001a47477221 */ /* 0x000fe40000010000 */
[----:B------:R-:W-:Y:S02]  /*1210*/  FADD.FTZ R30, R30, R27 ;  /* 0x0000001b1e1e7221 */ /* 0x000fe40000010000 */
[----:B--2---:R-:W-:Y:S02]  /*1220*/  FADD.FTZ R71, R71, R32 ;  /* 0x0000002047477221 */ /* 0x004fe40000010000 */
[----:B------:R-:W-:Y:S02]  /*1230*/  FADD.FTZ R30, R30, R33 ;  /* 0x000000211e1e7221 */ /* 0x000fe40000010000 */
[----:B------:R-:W-:Y:S02]  /*1240*/  FADD.FTZ R71, R71, R34 ;  /* 0x0000002247477221 */ /* 0x000fe40000010000 */
[----:B------:R-:W-:-:S02]  /*1250*/  FADD.FTZ R30, R30, R35 ;  /* 0x000000231e1e7221 */ /* 0x000fc40000010000 */
[----:B---3--:R-:W-:Y:S02]  /*1260*/  FADD.FTZ R71, R71, R40 ;  /* 0x0000002847477221 */ /* 0x008fe40000010000 */
[----:B------:R-:W-:Y:S02]  /*1270*/  FADD.FTZ R30, R30, R41 ;  /* 0x000000291e1e7221 */ /* 0x000fe40000010000 */
[----:B------:R-:W-:Y:S02]  /*1280*/  FADD.FTZ R71, R71, R42 ;  /* 0x0000002a47477221 */ /* 0x000fe40000010000 */
[----:B------:R-:W-:Y:S02]  /*1290*/  FADD.FTZ R30, R30, R43 ;  /* 0x0000002b1e1e7221 */ /* 0x000fe40000010000 */
[----:B----4-:R-:W-:Y:S02]  /*12a0*/  FADD.FTZ R71, R71, R20 ;  /* 0x0000001447477221 */ /* 0x010fe40000010000 */
[----:B------:R-:W-:-:S02]  /*12b0*/  FADD.FTZ R30, R30, R21 ;  /* 0x000000151e1e7221 */ /* 0x000fc40000010000 */
[----:B------:R-:W-:Y:S02]  /*12c0*/  FADD.FTZ R71, R71, R22 ;  /* 0x0000001647477221 */ /* 0x000fe40000010000 */
[----:B------:R-:W-:Y:S02]  /*12d0*/  FADD.FTZ R30, R30, R23 ;  /* 0x000000171e1e7221 */ /* 0x000fe40000010000 */
[----:B0-----:R-:W-:Y:S02]  /*12e0*/  FADD.FTZ R71, R71, R36 ;  /* 0x0000002447477221 */ /* 0x001fe40000010000 */
[----:B------:R-:W-:Y:S02]  /*12f0*/  FADD.FTZ R30, R30, R37 ;  /* 0x000000251e1e7221 */ /* 0x000fe40000010000 */
[----:B------:R-:W-:Y:S02]  /*1300*/  FADD.FTZ R71, R71, R38 ;  /* 0x0000002647477221 */ /* 0x000fe40000010000 */
[----:B------:R-:W-:-:S02]  /*1310*/  FADD.FTZ R30, R30, R39 ;  /* 0x000000271e1e7221 */ /* 0x000fc40000010000 */
[----:B-1----:R-:W-:Y:S02]  /*1320*/  FADD.FTZ R28, R71, R28 ;  /* 0x0000001c471c7221 */ /* 0x002fe40000010000 */
[----:B------:R-:W-:Y:S02]  /*1330*/  FADD.FTZ R29, R30, R29 ;  /* 0x0000001d1e1d7221 */ /* 0x000fe40000010000 */
.L_x_4490:
[----:B------:R-:W-:Y:S05]  /*1340*/  BSYNC B0 ;  /* 0x0000000000007941 */ /* 0x000fea0003800000 */
.L_x_4489:
[----:B------:R-:W-:Y:S05]  /*1350*/  @!P1 BRA `(.L_x_4491) ;  /* 0x0000095000009947 */ /* 0x000fea0003800000 */
[----:B------:R-:W-:Y:S05]  /*1360*/  @P3 BRA `(.L_x_4492) ;  /* 0x000001c000003947 */ /* 0x000fea0003800000 */
[----:B------:R-:W1:Y:S01]  /*1370*/  S2R R33, SR_CTAID.Y ;  /* 0x0000000000217919 */ /* 0x000e620000002600 */
[C---:B------:R-:W-:Y:S01]  /*1380*/  LOP3.LUT R26, R2.reuse, 0x1, RZ, 0xc0, !PT ;  /* 0x00000001021a7812 */ /* 0x040fe200078ec0ff */
[----:B------:R-:W-:Y:S01]  /*1390*/  HFMA2.MMA R25, -RZ, RZ, 0, 2.384185791015625e-07 ;  /* 0x00000004ff197435 */ /* 0x000fe200000001ff */
[----:B------:R-:W-:Y:S02]  /*13a0*/  LOP3.LUT P1, RZ, R2, 0x2, RZ, 0xc0, !PT ;  /* 0x0000000202ff7812 */ /* 0x000fe4000782c0ff */
[----:B------:R-:W-:Y:S01]  /*13b0*/  MOV R24, 0x1 ;  /* 0x0000000100187802 */ /* 0x000fe20000000f00 */
[----:B------:R-:W-:-:S03]  /*13c0*/  IMAD R22, R26, c[0x0][0x10], RZ ;  /* 0x000004001a167a24 */ /* 0x000fc600078e02ff */
[----:B------:R-:W-:Y:S01]  /*13d0*/  SEL R27, R24, 0xffffffff, !P1 ;  /* 0xffffffff181b7807 */ /* 0x000fe20004800000 */
[----:B------:R-:W-:-:S05]  /*13e0*/  IMAD R20, R22, c[0x0][0xc], RZ ;  /* 0x0000030016147a24 */ /* 0x000fca00078e02ff */
[----:B------:R-:W-:-:S05]  /*13f0*/  SHF.L.U32 R20, R20, 0x1, RZ ;  /* 0x0000000114147819 */ /* 0x000fca00000006ff */
[----:B------:R-:W-:-:S04]  /*1400*/  IMAD.WIDE R20, R20, R25, c[0x0][0x198] ;  /* 0x0000660014147625 */ /* 0x000fc800078e0219 */
[----:B-1----:R-:W-:Y:S01]  /*1410*/  IMAD R23, R5, c[0x0][0x10], R33 ;  /* 0x0000040005177a24 */ /* 0x002fe200078e0221 */
[----:B------:R-:W-:-:S03]  /*1420*/  IADD3 R22, R22, R33, RZ ;  /* 0x0000002116167210 */ /* 0x000fc60007ffe0ff */
[----:B------:R-:W-:-:S04]  /*1430*/  IMAD.WIDE.U32 R20, R23, 0x8, R20 ;  /* 0x0000000817147825 */ /* 0x000fc800078e0014 */
[----:B------:R-:W-:Y:S01]  /*1440*/  IMAD.WIDE.U32 R22, R22, R25, c[0x0][0x190] ;  /* 0x0000640016167625 */ /* 0x000fe200078e0019 */
[----:B------:R1:W-:Y:S01]  /*1450*/  STG.E.64 [R20.64], R28 ;  /* 0x0000001c14007986 */ /* 0x0003e2000c101b06 */
        /* <DEDUP_REMOVED lines=8> */
.L_x_4493:
[----:B------:R-:W2:Y:S01]  /*14e0*/  LDG.E.STRONG.GPU R22, [R20.64] ;  /* 0x0000000614167981 */ /* 0x000ea2000c1ef900 */
[----:B------:R-:W-:Y:S01]  /*14f0*/  YIELD ;  /* 0x0000000000007946 */ /* 0x000fe20003800000 */
[----:B--2---:R-:W-:Y:S01]  /*1500*/  ISETP.NE.AND P1, PT, R22, R31, PT ;  /* 0x0000001f1600720c */ /* 0x004fe20003f25270 */
[----:B------:R-:W-:-:S12]  /*1510*/  CCTL.IVALL ;  /* 0x00000000ff00798f */ /* 0x000fd80002000000 */
[----:B------:R-:W-:Y:S05]  /*1520*/  @P1 BRA `(.L_x_4493) ;  /* 0xffffffb000001947 */ /* 0x000fea000383ffff */
.L_x_4492:
[----:B--2---:R-:W-:Y:S01]  /*1530*/  ISETP.NE.AND P1, PT, RZ, c[0x0][0xc], PT ;  /* 0x00000300ff007a0c */ /* 0x004fe20003f25270 */
[----:B------:R-:W-:Y:S01]  /*1540*/  WARPSYNC 0xffffffff ;  /* 0xffffffff00007948 */ /* 0x000fe20003800000 */
[----:B------:R-:W-:Y:S11]  /*1550*/  BAR.SYNC.DEFER_BLOCKING 0x0 ;  /* 0x0000000000007b1d */ /* 0x000ff60000010000 */
[----:B------:R-:W-:Y:S05]  /*1560*/  @!P1 BRA `(.L_x_4491) ;  /* 0x0000074000009947 */ /* 0x000fea0003800000 */
[----:B-1----:R-:W-:Y:S01]  /*1570*/  IADD3 R20, R57, -0x1, RZ ;  /* 0xffffffff39147810 */ /* 0x002fe20007ffe0ff */
[----:B------:R-:W-:Y:S01]  /*1580*/  HFMA2.MMA R32, -RZ, RZ, 0, 0 ;  /* 0x00000000ff207435 */ /* 0x000fe200000001ff */
[----:B------:R-:W-:-:S02]  /*1590*/  MOV R30, c[0x0][0xc] ;  /* 0x00000300001e7a02 */ /* 0x000fc40000000f00 */
[----:B------:R-:W-:Y:S02]  /*15a0*/  ISETP.GE.U32.AND P2, PT, R20, 0x3, PT ;  /* 0x000000031400780c */ /* 0x000fe40003f46070 */
[----:B------:R-:W-:-:S11]  /*15b0*/  LOP3.LUT P1, R30, R30, 0x3, RZ, 0xc0, !PT ;  /* 0x000000031e1e7812 */ /* 0x000fd6000782c0ff */
[----:B------:R-:W-:Y:S05]  /*15c0*/  @!P2 BRA `(.L_x_4494) ;  /* 0x000003e00000a947 */ /* 0x000fea0003800000 */
[----:B------:R-:W-:Y:S02]  /*15d0*/  LOP3.LUT R31, R57, 0x3, RZ, 0xc0, !PT ;  /* 0x00000003391f7812 */ /* 0x000fe400078ec0ff */
[----:B------:R-:W-:Y:S02]  /*15e0*/  MOV R32, RZ ;  /* 0x000000ff00207202 */ /* 0x000fe40000000f00 */
[----:B------:R-:W-:Y:S02]  /*15f0*/  IADD3 R31, -R31, c[0x0][0xc], RZ ;  /* 0x000003001f1f7a10 */ /* 0x000fe40007ffe1ff */
.L_x_4495:
[C---:B------:R-:W-:Y:S02]  /*1600*/  IADD3 R20, R32.reuse, 0x1, RZ ;  /* 0x0000000120147810 */ /* 0x040fe40007ffe0ff */
[-C--:B------:R-:W-:Y:S02]  /*1610*/  ISETP.EQ.OR P5, PT, R32, R5.reuse, P3 ;  /* 0x000000052000720c */ /* 0x080fe40001fa2670 */
[----:B------:R-:W-:Y:S02]  /*1620*/  ISETP.EQ.OR P6, PT, R20, R5, P3 ;  /* 0x000000051400720c */ /* 0x000fe40001fc2670 */
[----:B------:R-:W-:-:S02]  /*1630*/  IADD3 R26, R32, 0x2, RZ ;  /* 0x00000002201a7810 */ /* 0x000fc40007ffe0ff */
[----:B------:R-:W-:Y:S02]  /*1640*/  IADD3 R34, R32, 0x3, RZ ;  /* 0x0000000320227810 */ /* 0x000fe40007ffe0ff */
[-C--:B------:R-:W-:Y:S02]  /*1650*/  ISETP.EQ.OR P4, PT, R26, R5.reuse, P3 ;  /* 0x000000051a00720c */ /* 0x080fe40001f82670 */
[----:B------:R-:W-:-:S03]  /*1660*/  ISETP.EQ.OR P2, PT, R34, R5, P3 ;  /* 0x000000052200720c */ /* 0x000fc60001f42670 */
[----:B------:R-:W1:Y:S01]  /*1670*/  @!P5 S2R R25, SR_CTAID.Y ;  /* 0x000000000019d919 */ /* 0x000e620000002600 */
[C---:B------:R-:W-:Y:S02]  /*1680*/  @!P5 LOP3.LUT R21, R2.reuse, 0x1, RZ, 0xc0, !PT ;  /* 0x000000010215d812 */ /* 0x040fe400078ec0ff */
[C---:B------:R-:W-:Y:S01]  /*1690*/  @!P6 LOP3.LUT R22, R2.reuse, 0x1, RZ, 0xc0, !PT ;  /* 0x000000010216e812 */ /* 0x040fe200078ec0ff */
[----:B------:R-:W2:Y:S04]  /*16a0*/  @!P6 S2R R27, SR_CTAID.Y ;  /* 0x00000000001be919 */ /* 0x000ea80000002600 */
[----:B------:R-:W3:Y:S01]  /*16b0*/  @!P4 S2R R35, SR_CTAID.Y ;  /* 0x000000000023c919 */ /* 0x000ee20000002600 */
[----:B------:R-:W-:Y:S01]  /*16c0*/  @!P4 LOP3.LUT R23, R2, 0x1, RZ, 0xc0, !PT ;  /* 0x000000010217c812 */ /* 0x000fe200078ec0ff */
[----:B------:R-:W-:Y:S01]  /*16d0*/  @!P6 IMAD R22, R22, c[0x0][0x10], RZ ;  /* 0x000004001616ea24 */ /* 0x000fe200078e02ff */
[----:B------:R-:W-:Y:S01]  /*16e0*/  @!P2 LOP3.LUT R36, R2, 0x1, RZ, 0xc0, !PT ;  /* 0x000000010224a812 */ /* 0x000fe200078ec0ff */
[----:B------:R-:W4:Y:S01]  /*16f0*/  @!P2 S2R R33, SR_CTAID.Y ;  /* 0x000000000021a919 */ /* 0x000f220000002600 */
[----:B------:R-:W-:Y:S01]  /*1700*/  @!P4 MOV R37, 0x4 ;  /* 0x000000040025c802 */ /* 0x000fe20000000f00 */
[----:B------:R-:W-:Y:S01]  /*1710*/  @!P4 IMAD R24, R23, c[0x0][0x10], RZ ;  /* 0x000004001718ca24 */ /* 0x000fe200078e02ff */
[----:B------:R-:W-:Y:S01]  /*1720*/  @!P6 MOV R23, 0x4 ;  /* 0x000000040017e802 */ /* 0x000fe20000000f00 */
[----:B------:R-:W-:Y:S01]  /*1730*/  @!P6 IMAD R22, R22, c[0x0][0xc], RZ ;  /* 0x000003001616ea24 */ /* 0x000fe200078e02ff */
[----:B------:R-:W-:Y:S01]  /*1740*/  @!P2 MOV R39, 0x4 ;  /* 0x000000040027a802 */ /* 0x000fe20000000f00 */
[----:B------:R-:W-:-:S02]  /*1750*/  @!P2 IMAD R36, R36, c[0x0][0x10], RZ ;  /* 0x000004002424aa24 */ /* 0x000fc400078e02ff */
[----:B------:R-:W-:Y:S01]  /*1760*/  @!P4 IMAD R24, R24, c[0x0][0xc], RZ ;  /* 0x000003001818ca24 */ /* 0x000fe200078e02ff */
[----:B------:R-:W-:Y:S01]  /*1770*/  @!P6 SHF.L.U32 R22, R22, 0x1, RZ ;  /* 0x000000011616e819 */ /* 0x000fe200000006ff */
[----:B------:R-:W-:Y:S02]  /*1780*/  @!P2 IMAD R36, R36, c[0x0][0xc], RZ ;  /* 0x000003002424aa24 */ /* 0x000fe400078e02ff */
[----:B-1----:R-:W-:Y:S01]  /*1790*/  @!P5 IMAD R25, R32, c[0x0][0x10], R25 ;  /* 0x000004002019da24 */ /* 0x002fe200078e0219 */
[----:B------:R-:W-:Y:S01]  /*17a0*/  @!P4 SHF.L.U32 R24, R24, 0x1, RZ ;  /* 0x000000011818c819 */ /* 0x000fe200000006ff */
[----:B------:R-:W-:Y:S01]  /*17b0*/  @!P6 IMAD.WIDE R22, R22, R23, c[0x0][0x198] ;  /* 0x000066001616e625 */ /* 0x000fe200078e0217 */
[----:B------:R-:W-:-:S03]  /*17c0*/  @!P2 SHF.L.U32 R36, R36, 0x1, RZ ;  /* 0x000000012424a819 */ /* 0x000fc600000006ff */
[----:B--2---:R-:W-:Y:S02]  /*17d0*/  @!P6 IMAD R27, R20, c[0x0][0x10], R27 ;  /* 0x00000400141bea24 */ /* 0x004fe400078e021b */
[----:B------:R-:W-:Y:S01]  /*17e0*/  @!P5 IMAD R20, R21, c[0x0][0x10], RZ ;  /* 0x000004001514da24 */ /* 0x000fe200078e02ff */
[----:B------:R-:W-:Y:S01]  /*17f0*/  @!P5 MOV R21, 0x4 ;  /* 0x000000040015d802 */ /* 0x000fe20000000f00 */
[----:B---3--:R-:W-:Y:S02]  /*1800*/  @!P4 IMAD R35, R26, c[0x0][0x10], R35 ;  /* 0x000004001a23ca24 */ /* 0x008fe400078e0223 */
[----:B------:R-:W-:Y:S02]  /*1810*/  @!P5 IMAD R20, R20, c[0x0][0xc], RZ ;  /* 0x000003001414da24 */ /* 0x000fe400078e02ff */
[----:B------:R-:W-:-:S03]  /*1820*/  @!P6 IMAD.WIDE.U32 R22, R27, 0x8, R22 ;  /* 0x000000081b16e825 */ /* 0x000fc600078e0016 */
[----:B------:R-:W-:Y:S01]  /*1830*/  @!P5 SHF.L.U32 R20, R20, 0x1, RZ ;  /* 0x000000011414d819 */ /* 0x000fe200000006ff */
[----:B------:R-:W-:Y:S02]  /*1840*/  @!P2 IMAD.WIDE R26, R36, R39, c[0x0][0x198] ;  /* 0x00006600241aa625 */ /* 0x000fe400078e0227 */
[----:B------:R-:W2:Y:S02]  /*1850*/  @!P6 LDG.E.64 R22, [R22.64] ;  /* 0x000000061616e981 */ /* 0x000ea4000c1e1b00 */
[----:B------:R-:W-:-:S06]  /*1860*/  @!P5 IMAD.WIDE R20, R20, R21, c[0x0][0x198] ;  /* 0x000066001414d625 */ /* 0x000fcc00078e0215 */
[----:B------:R-:W-:-:S04]  /*1870*/  @!P5 IMAD.WIDE.U32 R20, R25, 0x8, R20 ;  /* 0x000000081914d825 */ /* 0x000fc800078e0014 */
[----:B------:R-:W-:Y:S02]  /*1880*/  @!P4 IMAD.WIDE R24, R24, R37, c[0x0][0x198] ;  /* 0x000066001818c625 */ /* 0x000fe400078e0225 */
[----:B------:R-:W3:Y:S02]  /*1890*/  @!P5 LDG.E.64 R20, [R20.64] ;  /* 0x000000061414d981 */ /* 0x000ee4000c1e1b00 */
[----:B----4-:R-:W-:Y:S02]  /*18a0*/  @!P2 IMAD R33, R34, c[0x0][0x10], R33 ;  /* 0x000004002221aa24 */ /* 0x010fe400078e0221 */
[----:B------:R-:W-:-:S04]  /*18b0*/  @!P4 IMAD.WIDE.U32 R24, R35, 0x8, R24 ;  /* 0x000000082318c825 */ /* 0x000fc800078e0018 */
[----:B------:R-:W-:Y:S02]  /*18c0*/  @!P2 IMAD.WIDE.U32 R26, R33, 0x8, R26 ;  /* 0x00000008211aa825 */ /* 0x000fe400078e001a */
[----:B------:R-:W4:Y:S04]  /*18d0*/  @!P4 LDG.E.64 R24, [R24.64] ;  /* 0x000000061818c981 */ /* 0x000f28000c1e1b00 */
[----:B------:R-:W5:Y:S01]  /*18e0*/  @!P2 LDG.E.64 R26, [R26.64] ;  /* 0x000000061a1aa981 */ /* 0x000f62000c1e1b00 */
[----:B------:R-:W-:Y:S02]  /*18f0*/  IADD3 R31, R31, -0x4, RZ ;  /* 0xfffffffc1f1f7810 */ /* 0x000fe40007ffe0ff */
[----:B------:R-:W-:Y:S01]  /*1900*/  IADD3 R32, R32, 0x4, RZ ;  /* 0x0000000420207810 */ /* 0x000fe20007ffe0ff */
[----:B0--3--:R-:W-:-:S02]  /*1910*/  @!P5 FADD.FTZ R28, R28, R20 ;  /* 0x000000141c1cd221 */ /* 0x009fc40000010000 */
[----:B------:R-:W-:Y:S01]  /*1920*/  @!P5 FADD.FTZ R29, R29, R21 ;  /* 0x000000151d1dd221 */ /* 0x000fe20000010000 */
[----:B------:R-:W-:Y:S01]  /*1930*/  ISETP.NE.AND P5, PT, R31, RZ, PT ;  /* 0x000000ff1f00720c */ /* 0x000fe20003fa5270 */
[----:B--2---:R-:W-:Y:S02]  /*1940*/  @!P6 FADD.FTZ R28, R28, R22 ;  /* 0x000000161c1ce221 */ /* 0x004fe40000010000 */
[----:B------:R-:W-:Y:S02]  /*1950*/  @!P6 FADD.FTZ R29, R29, R23 ;  /* 0x000000171d1de221 */ /* 0x000fe40000010000 */
[----:B----4-:R-:W-:Y:S02]  /*1960*/  @!P4 FADD.FTZ R28, R28, R24 ;  /* 0x000000181c1cc221 */ /* 0x010fe40000010000 */
[----:B------:R-:W-:Y:S02]  /*1970*/  @!P4 FADD.FTZ R29, R29, R25 ;  /* 0x000000191d1dc221 */ /* 0x000fe40000010000 */
[----:B-----5:R-:W-:-:S02]  /*1980*/  @!P2 FADD.FTZ R28, R28, R26 ;  /* 0x0000001a1c1ca221 */ /* 0x020fc40000010000 */
[----:B------:R-:W-:Y:S02]  /*1990*/  @!P2 FADD.FTZ R29, R29, R27 ;  /* 0x0000001b1d1da221 */ /* 0x000fe40000010000 */
[----:B------:R-:W-:Y:S05]  /*19a0*/  @P5 BRA `(.L_x_4495) ;  /* 0xfffffc5000005947 */ /* 0x000fea000383ffff */
.L_x_4494:
        /* <DEDUP_REMOVED lines=17> */
.L_x_4497:
[----:B------:R-:W-:Y:S05]  /*1ac0*/  BSYNC B0 ;  /* 0x0000000000007941 */ /* 0x000fea0003800000 */
.L_x_4496:
        /* <DEDUP_REMOVED lines=11> */
[----:B------:R-:W-:Y:S01]  /*1b80*/  @!P2 IMAD R20, R20, c[0x0][0x10], RZ ;  /* 0x000004001414aa24 */ /* 0x000fe200078e02ff */
[----:B------:R-:W-:Y:S01]  /*1b90*/  @!P1 MOV R26, 0x4 ;  /* 0x00000004001a9802 */ /* 0x000fe20000000f00 */
[----:B------:R-:W-:Y:S02]  /*1ba0*/  @!P1 IMAD R21, R21, c[0x0][0x10], RZ ;  /* 0x0000040015159a24 */ /* 0x000fe400078e02ff */
        /* <DEDUP_REMOVED lines=16> */
.L_x_4491:
[----:B------:R-:W-:Y:S01]  /*1cb0*/  LOP3.LUT P1, RZ, R5, R6, RZ, 0xfc, !PT ;  /* 0x0000000605ff7212 */ /* 0x000fe2000782fcff */
[----:B------:R-:W-:Y:S01]  /*1cc0*/  @!P3 STS.64 [0xe0], R28 ;  /* 0x0000e01cff00b388 */ /* 0x000fe20000000a00 */
[----:B------:R-:W-:Y:S01]  /*1cd0*/  ISETP.EQ.U32.AND P2, PT, RZ, c[0x0][0x168], PT ;  /* 0x00005a00ff007a0c */ /* 0x000fe20003f42070 */
[----:B------:R-:W-:Y:S01]  /*1ce0*/  HFMA2.MMA R23, -RZ, RZ, 0, 2.384185791015625e-07 ;  /* 0x00000004ff177435 */ /* 0x000fe200000001ff */
[----:B------:R-:W-:Y:S02]  /*1cf0*/  IADD3 R22, R65, R50, RZ ;  /* 0x0000003241167210 */ /* 0x000fe40007ffe0ff */
[----:B------:R-:W-:-:S07]  /*1d00*/  ISETP.EQ.OR.EX P1, PT, RZ, c[0x0][0x16c], P1, P2 ;  /* 0x00005b00ff007a0c */ /* 0x000fce0000f22720 */
[----:B-1----:R-:W-:-:S04]  /*1d10*/  IMAD.WIDE R20, R22, R23, c[0x0][0x178] ;  /* 0x00005e0016147625 */ /* 0x002fc800078e0217 */
[----:B------:R-:W-:Y:S02]  /*1d20*/  IMAD.WIDE R22, R22, R23, c[0x0][0x180] ;  /* 0x0000600016167625 */ /* 0x000fe400078e0217 */
[----:B------:R-:W-:Y:S02]  /*1d30*/  @!P1 MOV R27, 0x8 ;  /* 0x00000008001b9802 */ /* 0x000fe40000000f00 */
[----:B------:R-:W-:Y:S02]  /*1d40*/  @!P1 FMUL.FTZ R25, R29, c[0x0][0x1f4] ;  /* 0x00007d001d199a20 */ /* 0x000fe40000410000 */
[----:B------:R-:W-:Y:S02]  /*1d50*/  @!P1 FMUL.FTZ R24, R28, c[0x0][0x1f4] ;  /* 0x00007d001c189a20 */ /* 0x000fe40000410000 */
[----:B------:R-:W-:-:S05]  /*1d60*/  @!P1 IMAD.WIDE R26, R64, R27, c[0x0][0x168] ;  /* 0x00005a00401a9625 */ /* 0x000fca00078e021b */
[----:B------:R-:W-:Y:S04]  /*1d70*/  @!P1 STG.E.64 [R26.64], R24 ;  /* 0x000000181a009986 */ /* 0x000fe8000c101b06 */
[----:B------:R-:W-:Y:S06]  /*1d80*/  BAR.SYNC.DEFER_BLOCKING 0x0 ;  /* 0x0000000000007b1d */ /* 0x000fec0000010000 */
[----:B------:R-:W2:Y:S04]  /*1d90*/  LDG.E.64 R20, [R20.64] ;  /* 0x0000000614147981 */ /* 0x000ea8000c1e1b00 */
[----:B------:R-:W2:Y:S01]  /*1da0*/  LDG.E.64 R22, [R22.64] ;  /* 0x0000000616167981 */ /* 0x000ea2000c1e1b00 */
[----:B------:R-:W-:-:S02]  /*1db0*/  MOV R33, 0x3f800000 ;  /* 0x3f80000000217802 */ /* 0x000fc40000000f00 */
[----:B------:R-:W-:Y:S01]  /*1dc0*/  ISETP.NE.AND P6, PT, RZ, UR5, PT ;  /* 0x00000005ff007c0c */ /* 0x000fe2000bfc5270 */
[----:B------:R-:W1:Y:S01]  /*1dd0*/  LDS.64 R30, [0xe0] ;  /* 0x0000e000ff1e7984 */ /* 0x000e620000000a00 */
[----:B------:R-:W-:-:S04]  /*1de0*/  ISETP.GE.U32.AND P2, PT, R61, c[0x0][0x1c8], PT ;  /* 0x000072003d007a0c */ /* 0x000fc80003f46070 */
[----:B------:R-:W-:-:S04]  /*1df0*/  ISETP.GE.AND.EX P2, PT, R51, c[0x0][0x1cc], PT, P2 ;  /* 0x0000730033007a0c */ /* 0x000fc80003f46320 */
[----:B------:R-:W-:Y:S01]  /*1e00*/  ISETP.GT.U32.OR P2, PT, R6, 0x2ff, P2 ;  /* 0x000002ff0600780c */ /* 0x000fe20001744470 */
[----:B-1----:R-:W-:-:S04]  /*1e10*/  FMUL.FTZ R30, R30, c[0x0][0x1f4] ;  /* 0x00007d001e1e7a20 */ /* 0x002fc80000410000 */
[C---:B------:R-:W-:Y:S02]  /*1e20*/  FMUL.FTZ R32, R30.reuse, R30 ;  /* 0x0000001e1e207220 */ /* 0x040fe40000410000 */
[C---:B------:R-:W-:Y:S02]  /*1e30*/  FADD.FTZ R14, -R30.reuse, R14 ;  /* 0x0000000e1e0e7221 */ /* 0x040fe40000010100 */
[----:B------:R-:W-:Y:S02]  /*1e40*/  FFMA.FTZ R31, R31, c[0x0][0x1f4], -R32 ;  /* 0x00007d001f1f7a23 */ /* 0x000fe40000010820 */
[C---:B------:R-:W-:Y:S02]  /*1e50*/  FADD.FTZ R24, -R30.reuse, R15 ;  /* 0x0000000f1e187221 */ /* 0x040fe40000010100 */
[C---:B------:R-:W-:Y:S01]  /*1e60*/  FADD.FTZ R10, -R30.reuse, R10 ;  /* 0x0000000a1e0a7221 */ /* 0x040fe20000010100 */
[----:B------:R-:W-:Y:S01]  /*1e70*/  FSETP.GTU.FTZ.AND P1, PT, R31, RZ, PT ;  /* 0x000000ff1f00720b */ /* 0x000fe20003f3c000 */
[----:B------:R-:W-:-:S02]  /*1e80*/  FADD.FTZ R26, -R30, R11 ;  /* 0x0000000b1e1a7221 */ /* 0x000fc40000010100 */
[C---:B0-----:R-:W-:Y:S02]  /*1e90*/  FADD.FTZ R28, -R30.reuse, R12 ;  /* 0x0000000c1e1c7221 */ /* 0x041fe40000010100 */
[C---:B------:R-:W-:Y:S02]  /*1ea0*/  FADD.FTZ R32, -R30.reuse, R13 ;  /* 0x0000000d1e207221 */ /* 0x040fe40000010100 */
[C---:B------:R-:W-:Y:S02]  /*1eb0*/  FADD.FTZ R16, -R30.reuse, R16 ;  /* 0x000000101e107221 */ /* 0x040fe40000010100 */
[C---:B------:R-:W-:Y:S02]  /*1ec0*/  FADD.FTZ R34, -R30.reuse, R17 ;  /* 0x000000111e227221 */ /* 0x040fe40000010100 */
[----:B------:R-:W-:Y:S02]  /*1ed0*/  FADD.FTZ R36, -R30, R18 ;  /* 0x000000121e247221 */ /* 0x000fe40000010100 */
[----:B------:R-:W-:-:S02]  /*1ee0*/  @P1 FADD.FTZ R31, R31, c[0x0][0x188] ;  /* 0x000062001f1f1621 */ /* 0x000fc40000010000 */
[----:B------:R-:W-:Y:S02]  /*1ef0*/  FADD.FTZ R38, -R30, R19 ;  /* 0x000000131e267221 */ /* 0x000fe40000010100 */
[----:B------:R-:W0:Y:S01]  /*1f00*/  @P1 MUFU.RSQ R33, R31 ;  /* 0x0000001f00211308 */ /* 0x000e220000001400 */
[----:B------:R-:W-:Y:S01]  /*1f10*/  ISETP.GE.U32.AND P1, PT, R62, c[0x0][0x1c8], PT ;  /* 0x000072003e007a0c */ /* 0x000fe20003f26070 */
[C---:B------:R-:W-:Y:S02]  /*1f20*/  FADD.FTZ R44, -R30.reuse, R44 ;  /* 0x0000002c1e2c7221 */ /* 0x040fe40000010100 */
[C---:B------:R-:W-:Y:S01]  /*1f30*/  FADD.FTZ R40, -R30.reuse, R45 ;  /* 0x0000002d1e287221 */ /* 0x040fe20000010100 */
[----:B------:R-:W-:Y:S01]  /*1f40*/  ISETP.GE.AND.EX P1, PT, R9, c[0x0][0x1cc], PT, P1 ;  /* 0x0000730009007a0c */ /* 0x000fe20003f26310 */
[C---:B------:R-:W-:Y:S02]  /*1f50*/  FADD.FTZ R46, -R30.reuse, R46 ;  /* 0x0000002e1e2e7221 */ /* 0x040fe40000010100 */
[----:B------:R-:W-:Y:S01]  /*1f60*/  FADD.FTZ R42, -R30, R47 ;  /* 0x0000002f1e2a7221 */ /* 0x000fe20000010100 */
[----:B------:R-:W-:Y:S01]  /*1f70*/  ISETP.GT.U32.OR P1, PT, R6, 0x2ff, P1 ;  /* 0x000002ff0600780c */ /* 0x000fe20000f24470 */
[----:B------:R-:W-:-:S02]  /*1f80*/  FADD.FTZ R48, -R30, R48 ;  /* 0x000000301e307221 */ /* 0x000fc40000010100 */
[----:B------:R-:W-:Y:S02]  /*1f90*/  FADD.FTZ R50, -R30, R49 ;  /* 0x000000311e327221 */ /* 0x000fe40000010100 */
[-C--:B0-----:R-:W-:Y:S02]  /*1fa0*/  FMUL.FTZ R11, R14, R33.reuse ;  /* 0x000000210e0b7220 */ /* 0x081fe40000410000 */
[-C--:B------:R-:W-:Y:S02]  /*1fb0*/  FMUL.FTZ R12, R24, R33.reuse ;  /* 0x00000021180c7220 */ /* 0x080fe40000410000 */
[-C--:B------:R-:W-:Y:S02]  /*1fc0*/  FMUL.FTZ R35, R10, R33.reuse ;  /* 0x000000210a237220 */ /* 0x080fe40000410000 */
[-C--:B------:R-:W-:Y:S02]  /*1fd0*/  FMUL.FTZ R24, R26, R33.reuse ;  /* 0x000000211a187220 */ /* 0x080fe40000410000 */
[----:B------:R-:W-:-:S02]  /*1fe0*/  FMUL.FTZ R31, R28, R33 ;  /* 0x000000211c1f7220 */ /* 0x000fc40000410000 */
[-C--:B------:R-:W-:Y:S02]  /*1ff0*/  FMUL.FTZ R18, R32, R33.reuse ;  /* 0x0000002120127220 */ /* 0x080fe40000410000 */
[-C--:B------:R-:W-:Y:S02]  /*2000*/  FMUL.FTZ R29, R16, R33.reuse ;  /* 0x00000021101d7220 */ /* 0x080fe40000410000 */
        /* <DEDUP_REMOVED lines=22> */
.L_x_4498:
        /* <DEDUP_REMOVED lines=11> */
.L_x_4500:
[----:B------:R-:W-:Y:S05]  /*2220*/  BSYNC B0 ;  /* 0x0000000000007941 */ /* 0x000fea0003800000 */
.L_x_4499:
[----:B0-----:R-:W-:Y:S02]  /*2230*/  FFMA.FTZ R10, R20, R35, R22 ;  /* 0x00000023140a7223 */ /* 0x001fe40000010016 */
        /* <DEDUP_REMOVED lines=12> */
.L_x_4501:
        /* <DEDUP_REMOVED lines=11> */
.L_x_4503:
[----:B------:R-:W-:Y:S05]  /*23b0*/  BSYNC B0 ;  /* 0x0000000000007941 */ /* 0x000fea0003800000 */
.L_x_4502:
        /* <DEDUP_REMOVED lines=13> */
.L_x_4504:
        /* <DEDUP_REMOVED lines=11> */
.L_x_4506:
[----:B------:R-:W-:Y:S05]  /*2540*/  BSYNC B0 ;  /* 0x0000000000007941 */ /* 0x000fea0003800000 */
.L_x_4505:
[----:B------:R-:W-:Y:S01]  /*2550*/  ISETP.GE.U32.AND P5, PT, R60, c[0x0][0x1c8], PT ;  /* 0x000072003c007a0c */ /* 0x000fe20003fa6070 */
[C-C-:B0-----:R-:W-:Y:S01]  /*2560*/  FFMA.FTZ R14, R20.reuse, R25, R22.reuse ;  /* 0x00000019140e7223 */ /* 0x141fe20000010016 */
        /* <DEDUP_REMOVED lines=34> */
.L_x_4507:
        /* <DEDUP_REMOVED lines=11> */
.L_x_4509:
[----:B------:R-:W-:Y:S05]  /*2840*/  BSYNC B0 ;  /* 0x0000000000007941 */ /* 0x000fea0003800000 */
.L_x_4508:
        /* <DEDUP_REMOVED lines=11> */
.L_x_4510:
[----:B------:R-:W-:Y:S01]  /*2900*/  BSSY B0, `(.L_x_4511) ;  /* 0x000000b000007945 */ /* 0x000fe20003800000 */
[----:B------:R-:W-:Y:S05]  /*2910*/  @P1 BRA `(.L_x_4512) ;  /* 0x0000009000001947 */ /* 0x000fea0003800000 */
        /* <DEDUP_REMOVED lines=8> */
[----:B------:R0:W-:Y:S04]  /*29a0*/  STG.E.64 [R10.64], R12 ;  /* 0x0000000c0a007986 */ /* 0x0001e8000c101b06 */
.L_x_4512:
[----:B------:R-:W-:Y:S05]  /*29b0*/  BSYNC B0 ;  /* 0x0000000000007941 */ /* 0x000fea0003800000 */
.L_x_4511:
        /* <DEDUP_REMOVED lines=11> */
.L_x_4513:
        /* <DEDUP_REMOVED lines=11> */
.L_x_4515:
[----:B------:R-:W-:Y:S05]  /*2b20*/  BSYNC B0 ;  /* 0x0000000000007941 */ /* 0x000fea0003800000 */
.L_x_4514:
        /* <DEDUP_REMOVED lines=11> */
.L_x_4516:
        /* <DEDUP_REMOVED lines=11> */
.L_x_4518:
[----:B------:R-:W-:Y:S05]  /*2c90*/  BSYNC B0 ;  /* 0x0000000000007941 */ /* 0x000fea0003800000 */
.L_x_4517:
        /* <DEDUP_REMOVED lines=11> */
.L_x_4519:
[----:B------:R-:W-:Y:S01]  /*2d50*/  BSSY B0, `(.L_x_4520) ;  /* 0x000000a000007945 */ /* 0x000fe20003800000 */
[----:B------:R-:W-:Y:S05]  /*2d60*/  @P4 BRA `(.L_x_4521) ;  /* 0x0000008000004947 */ /* 0x000fea0003800000 */
[----:B------:R-:W-:Y:S01]  /*2d70*/  MOV R66, R68 ;  /* 0x0000004400427202 */ /* 0x000fe20000000f00 */
[----:B------:R-:W-:-:S04]  /*2d80*/  IMAD R9, R56, c[0x0][0x1c0], RZ ;  /* 0x0000700038097a24 */ /* 0x000fc800078e02ff */
[----:B------:R-:W-:-:S04]  /*2d90*/  IMAD.WIDE.U32 R66, R8, c[0x0][0x1c0], R66 ;  /* 0x0000700008427a25 */ /* 0x000fc800078e0042 */
[----:B------:R-:W-:Y:S01]  /*2da0*/  IMAD R9, R8, c[0x0][0x1c4], R9 ;  /* 0x0000710008097a24 */ /* 0x000fe200078e0209 */
[----:B0-----:R-:W-:-:S04]  /*2db0*/  LEA R10, P1, R66, c[0x0][0x160], 0x2 ;  /* 0x00005800420a7a11 */ /* 0x001fc800078210ff */
[----:B------:R-:W-:-:S04]  /*2dc0*/  IADD3 R9, R67, R9, RZ ;  /* 0x0000000943097210 */ /* 0x000fc80007ffe0ff */
[----:B------:R-:W-:-:S05]  /*2dd0*/  LEA.HI.X R11, R66, c[0x0][0x164], R9, 0x2, P1 ;  /* 0x00005900420b7a11 */ /* 0x000fca00008f1409 */
[----:B------:R0:W-:Y:S02]  /*2de0*/  STG.E.64 [R10.64], R24 ;  /* 0x000000180a007986 */ /* 0x0001e4000c101b06 */
.L_x_4521:
[----:B------:R-:W-:Y:S05]  /*2df0*/  BSYNC B0 ;  /* 0x0000000000007941 */ /* 0x000fea0003800000 */
.L_x_4520:
[----:B------:R-:W-:Y:S02]  /*2e00*/  IADD3 R64, R64, c[0x0][0x10], RZ ;  /* 0x0000040040407a10 */ /* 0x000fe40007ffe0ff */
[----:B------:R-:W-:Y:S02]  /*2e10*/  IADD3 R2, R2, 0x1, RZ ;  /* 0x0000000102027810 */ /* 0x000fe40007ffe0ff */
[----:B------:R-:W-:-:S13]  /*2e20*/  ISETP.GE.AND P1, PT, R64, UR4, PT ;  /* 0x0000000440007c0c */ /* 0x000fda000bf26270 */
[----:B------:R-:W-:Y:S01]  /*2e30*/  @P1 CALL.REL.NOINC `(.L_x_4522) ;  /* 0x0000001000001944 */ /* 0x000fe20003c00000 */
[----:B------:R-:W-:Y:S05]  /*2e40*/  BRA `(.L_x_4523) ;  /* 0xffffd3b000007947 */ /* 0x000fea000383ffff */
.L_x_4522:
[----:B------:R-:W-:Y:S05]  /*2e50*/  EXIT ;  /* 0x000000000000794d */ /* 0x000fea0003800000 */
.L_x_4524:
        /* <DEDUP_REMOVED lines=10> */
.L_x_5211:


//--------------------- .text._Z35group_norm_nhwc_fwd_one_pass_kernelI11Fp32IOFp32WLi256ELi96ELi768EEv26Group_norm_nhwc_fwd_params --------------------------
	.section	.text._Z35group_norm_nhwc_fwd_one_pass_kernelI11Fp32IOFp32WLi256ELi96ELi768EEv26Group_norm_nhwc_fwd_params,"ax",@progbits
	.sectioninfo	@"SHI_REGISTERS=80"
	.align	128
        .global         _Z35group_norm_nhwc_fwd_one_pass_kernelI11Fp32IOFp32WLi256ELi96ELi768EEv26Group_norm_nhwc_fwd_params
        .type           _Z35group_norm_nhwc_fwd_one_pass_kernelI11Fp32IOFp32WLi256ELi96ELi768EEv26Group_norm_nhwc_fwd_params,@function
        .size           _Z35group_norm_nhwc_fwd_one_pass_kernelI11Fp32IOFp32WLi256ELi96ELi768EEv26Group_norm_nhwc_fwd_params,(.L_x_5212 - _Z35group_norm_nhwc_fwd_one_pass_kernelI11Fp32IOFp32WLi256ELi96ELi768EEv26Group_norm_nhwc_fwd_params)
        .other          _Z35group_norm_nhwc_fwd_one_pass_kernelI11Fp32IOFp32WLi256ELi96ELi768EEv26Group_norm_nhwc_fwd_params,@"STO_CUDA_ENTRY STV_DEFAULT"
_Z35group_norm_nhwc_fwd_one_pass_kernelI11Fp32IOFp32WLi256ELi96ELi768EEv26Group_norm_nhwc_fwd_params:
.text._Z35group_norm_nhwc_fwd_one_pass_kernelI11Fp32IOFp32WLi256ELi96ELi768EEv26Group_norm_nhwc_fwd_params:
        /* <DEDUP_REMOVED lines=8> */
[----:B------:R-:W1:Y:S01]  /*0080*/  S2UR UR15, SR_CTAID.X ;  /* 0x00000000000f79c3 */ /* 0x000e620000002500 */
[----:B------:R-:W-:Y:S02]  /*0090*/  ULDC.U8 UR16, c[0x0][0x1dc] ;  /* 0x0000770000107ab9 */ /* 0x000fe40000000000 */
[----:B------:R-:W-:Y:S02]  /*00a0*/  UMOV UR4, URZ ;  /* 0x0000003f00047c82 */ /* 0x000fe40008000000 */
[----:B------:R-:W-:Y:S01]  /*00b0*/  ULDC.64 UR12, c[0x0][0x118] ;  /* 0x00004600000c7ab9 */ /* 0x000fe20000000a00 */
[----:B0-----:R-:W-:Y:S01]  /*00c0*/  IMAD.WIDE.U32 R2, R5, -0x55555555, RZ ;  /* 0xaaaaaaab05027825 */ /* 0x001fe200078e00ff */
[----:B-1----:R-:W-:Y:S02]  /*00d0*/  MOV R4, UR15 ;  /* 0x0000000f00047c02 */ /* 0x002fe40008000f00 */
[----:B------:R-:W-:-:S02]  /*00e0*/  SHF.R.S32.HI R0, RZ, 0x1f, R5 ;  /* 0x0000001fff007819 */ /* 0x000fc40000011405 */
[----:B------:R-:W-:Y:S02]  /*00f0*/  SHF.R.U32.HI R3, RZ, 0x5, R3 ;  /* 0x00000005ff037819 */ /* 0x000fe40000011603 */
[----:B------:R-:W-:-:S03]  /*0100*/  LEA.HI R2, R0, R5, RZ, 0x5 ;  /* 0x0000000500027211 */ /* 0x000fc600078f28ff */
[----:B------:R-:W-:Y:S01]  /*0110*/  IMAD R0, R4, c[0x0][0x1e4], R3 ;  /* 0x0000790004007a24 */ /* 0x000fe200078e0203 */
        /* <DEDUP_REMOVED lines=21> */
[----:B------:R-:W-:Y:S02]  /*0270*/  IADD3 R45, R0, 0xf0, RZ ;  /* 0x000000f0002d7810 */ /* 0x000fe40007ffe0ff */
.L_x_4583:
[----:B------:R-:W-:Y:S01]  /*0280*/  IABS R5, c[0x0][0x1d8] ;  /* 0x0000760000057a13 */ /* 0x000fe20000000000 */
[----:B0-----:R-:W0:Y:S01]  /*0290*/  S2R R61, SR_TID.X ;  /* 0x00000000003d7919 */ /* 0x001e220000002100 */
[----:B------:R-:W-:Y:S01]  /*02a0*/  SHF.R.S32.HI R8, RZ, 0x1f, R0 ;  /* 0x0000001fff087819 */ /* 0x000fe20000011400 */
[----:B------:R-:W-:Y:S01]  /*02b0*/  CS2R R34, SRZ ;  /* 0x0000000000227805 */ /* 0x000fe2000001ff00 */
[----:B-1----:R-:W1:Y:S01]  /*02c0*/  I2F.RP R4, R5 ;  /* 0x0000000500047306 */ /* 0x002e620000209400 */
[----:B------:R-:W-:Y:S02]  /*02d0*/  SHF.R.S32.HI R64, RZ, 0x1f, R63 ;  /* 0x0000001fff407819 */ /* 0x000fe4000001143f */
[----:B------:R-:W-:Y:S02]  /*02e0*/  SHF.R.S32.HI R65, RZ, 0x1f, R62 ;  /* 0x0000001fff417819 */ /* 0x000fe4000001143e */
[----:B------:R-:W-:-:S02]  /*02f0*/  ISETP.GE.U32.AND P4, PT, R56, c[0x0][0x1c8], PT ;  /* 0x0000720038007a0c */ /* 0x000fc40003f86070 */
[----:B------:R-:W-:Y:S02]  /*0300*/  SHF.R.S32.HI R68, RZ, 0x1f, R57 ;  /* 0x0000001fff447819 */ /* 0x000fe40000011439 */
[----:B------:R-:W-:-:S04]  /*0310*/  SHF.R.S32.HI R70, RZ, 0x1f, R56 ;  /* 0x0000001fff467819 */ /* 0x000fc80000011438 */
[----:B------:R-:W-:Y:S01]  /*0320*/  ISETP.GE.AND.EX P4, PT, R70, c[0x0][0x1cc], PT, P4 ;  /* 0x0000730046007a0c */ /* 0x000fe20003f86340 */
[----:B-1----:R-:W1:Y:S03]  /*0330*/  MUFU.RCP R4, R4 ;  /* 0x0000000400047308 */ /* 0x002e660000001000 */
[----:B0-----:R-:W-:Y:S02]  /*0340*/  ISETP.GT.U32.OR P4, PT, R61, 0x2ff, P4 ;  /* 0x000002ff3d00780c */ /* 0x001fe40002784470 */
[----:B-1----:R-:W-:-:S04]  /*0350*/  IADD3 R2, R4, 0xffffffe, RZ ;  /* 0x0ffffffe04027810 */ /* 0x002fc80007ffe0ff */
[----:B------:R0:W1:Y:S02]  /*0360*/  F2I.FTZ.U32.TRUNC.NTZ R3, R2 ;  /* 0x0000000200037305 */ /* 0x000064000021f000 */
[----:B0-----:R-:W-:Y:S01]  /*0370*/  HFMA2.MMA R2, -RZ, RZ, 0, 0 ;  /* 0x00000000ff027435 */ /* 0x001fe200000001ff */
        /* <DEDUP_REMOVED lines=13> */
[----:B------:R-:W-:Y:S02]  /*0450*/  ISETP.NE.AND P2, PT, RZ, c[0x0][0x1d8], PT ;  /* 0x00007600ff007a0c */ /* 0x000fe40003f45270 */
[----:B------:R-:W-:-:S09]  /*0460*/  SHF.R.S32.HI R4, RZ, 0x1f, R44 ;  /* 0x0000001fff047819 */ /* 0x000fd2000001142c */
        /* <DEDUP_REMOVED lines=9> */
[----:B------:R-:W-:Y:S01]  /*0500*/  ISETP.GE.AND.EX P3, PT, R65, c[0x0][0x1cc], PT, P3 ;  /* 0x0000730041007a0c */ /* 0x000fe20003f66330 */
[----:B------:R-:W-:Y:S01]  /*0510*/  IMAD R6, R3, c[0x0][0x1d0], RZ ;  /* 0x0000740003067a24 */ /* 0x000fe200078e02ff */
[----:B------:R-:W-:Y:S01]  /*0520*/  ISETP.GE.AND.EX P2, PT, R68, c[0x0][0x1cc], PT, P2 ;  /* 0x0000730044007a0c */ /* 0x000fe20003f46320 */
[----:B------:R-:W-:Y:S01]  /*0530*/  IMAD R43, R43, 0x60, RZ ;  /* 0x000000602b2b7824 */ /* 0x000fe200078e02ff */
[----:B------:R-:W-:Y:S01]  /*0540*/  ISETP.GT.U32.OR P3, PT, R61, 0x2ff, P3 ;  /* 0x000002ff3d00780c */ /* 0x000fe20001f64470 */
[----:B------:R-:W-:Y:S01]  /*0550*/  IMAD R7, R5, c[0x0][0x1d4], R6 ;  /* 0x0000750005077a24 */ /* 0x000fe200078e0206 */
[----:B------:R-:W-:-:S02]  /*0560*/  ISETP.GT.U32.OR P2, PT, R61, 0x2ff, P2 ;  /* 0x000002ff3d00780c */ /* 0x000fc40001744470 */
[----:B------:R-:W-:-:S04]  /*0570*/  IADD3 R2, P1, R44, R43, RZ ;  /* 0x0000002b2c027210 */ /* 0x000fc80007f3e0ff */
[----:B------:R-:W-:Y:S02]  /*0580*/  LEA.HI.X.SX32 R3, R43, R4, 0x1, P1 ;  /* 0x000000042b037211 */ /* 0x000fe400008f0eff */
[----:B------:R-:W-:-:S03]  /*0590*/  ISETP.GE.U32.AND P1, PT, R63, c[0x0][0x1c8], PT ;  /* 0x000072003f007a0c */ /* 0x000fc60003f26070 */
[----:B------:R-:W-:Y:S01]  /*05a0*/  IMAD.WIDE.U32 R2, R5, c[0x0][0x1d0], R2 ;  /* 0x0000740005027a25 */ /* 0x000fe200078e0002 */
[----:B------:R-:W-:-:S03]  /*05b0*/  ISETP.GE.AND.EX P1, PT, R64, c[0x0][0x1cc], PT, P1 ;  /* 0x0000730040007a0c */ /* 0x000fc60003f26310 */
[----:B------:R-:W-:Y:S01]  /*05c0*/  @P0 IMAD R5, R8, c[0x0][0x1c0], RZ ;  /* 0x0000700008050a24 */ /* 0x000fe200078e02ff */
[-C--:B------:R-:W-:Y:S01]  /*05d0*/  @P0 MOV R4, R2.reuse ;  /* 0x0000000200040202 */ /* 0x080fe20000000f00 */
[----:B------:R-:W-:Y:S01]  /*05e0*/  @!P2 IMAD R8, R68, c[0x0][0x1c0], RZ ;  /* 0x000070004408aa24 */ /* 0x000fe200078e02ff */
[----:B------:R-:W-:Y:S01]  /*05f0*/  ISETP.GT.U32.OR P1, PT, R61, 0x2ff, P1 ;  /* 0x000002ff3d00780c */ /* 0x000fe20000f24470 */
[C---:B------:R-:W-:Y:S01]  /*0600*/  @P0 IMAD R9, R0.reuse, c[0x0][0x1c4], R5 ;  /* 0x0000710000090a24 */ /* 0x040fe200078e0205 */
[----:B------:R-:W-:Y:S01]  /*0610*/  IADD3 R5, R3, R7, RZ ;  /* 0x0000000703057210 */ /* 0x000fe20007ffe0ff */
[----:B------:R-:W-:Y:S01]  /*0620*/  @!P2 IMAD R21, R57, c[0x0][0x1c4], R8 ;  /* 0x000071003915aa24 */ /* 0x000fe200078e0208 */
[-C--:B------:R-:W-:Y:S02]  /*0630*/  @!P3 MOV R12, R2.reuse ;  /* 0x00000002000cb202 */ /* 0x080fe40000000f00 */
[----:B------:R-:W-:Y:S01]  /*0640*/  @!P3 MOV R13, R5 ;  /* 0x00000005000db202 */ /* 0x000fe20000000f00 */
[----:B------:R-:W-:Y:S01]  /*0650*/  @P0 IMAD.WIDE.U32 R6, R0, c[0x0][0x1c0], R4 ;  /* 0x0000700000060a25 */ /* 0x000fe200078e0004 */
[----:B------:R-:W-:-:S03]  /*0660*/  @!P2 MOV R8, R2 ;  /* 0x000000020008a202 */ /* 0x000fc60000000f00 */
[----:B------:R-:W-:Y:S01]  /*0670*/  @!P3 IMAD.WIDE.U32 R12, R62, c[0x0][0x1c0], R12 ;  /* 0x000070003e0cba25 */ /* 0x000fe200078e000c */
[----:B------:R-:W-:Y:S02]  /*0680*/  @P0 IADD3 R7, R7, R9, RZ ;  /* 0x0000000907070210 */ /* 0x000fe40007ffe0ff */
[----:B------:R-:W-:Y:S01]  /*0690*/  @P0 LEA R14, P5, R6, c[0x0][0x170], 0x2 ;  /* 0x00005c00060e0a11 */ /* 0x000fe200078a10ff */
[----:B------:R-:W-:Y:S01]  /*06a0*/  @!P4 IMAD R9, R70, c[0x0][0x1c0], RZ ;  /* 0x000070004609ca24 */ /* 0x000fe200078e02ff */
[-C--:B------:R-:W-:Y:S02]  /*06b0*/  @!P1 MOV R10, R2.reuse ;  /* 0x00000002000a9202 */ /* 0x080fe40000000f00 */
[----:B------:R-:W-:Y:S01]  /*06c0*/  @P0 LEA.HI.X R15, R6, c[0x0][0x174], R7, 0x2, P5 ;  /* 0x00005d00060f0a11 */ /* 0x000fe200028f1407 */
[----:B------:R-:W-:Y:S01]  /*06d0*/  @!P1 IMAD R6, R64, c[0x0][0x1c0], RZ ;  /* 0x0000700040069a24 */ /* 0x000fe200078e02ff */
[-C--:B------:R-:W-:Y:S01]  /*06e0*/  @!P1 MOV R11, R5.reuse ;  /* 0x00000005000b9202 */ /* 0x080fe20000000f00 */
[----:B------:R-:W-:Y:S01]  /*06f0*/  @!P3 IMAD R7, R65, c[0x0][0x1c0], RZ ;  /* 0x000070004107ba24 */ /* 0x000fe200078e02ff */
[----:B------:R-:W-:Y:S01]  /*0700*/  @!P3 LEA R16, P5, R12, c[0x0][0x170], 0x2 ;  /* 0x00005c000c10ba11 */ /* 0x000fe200078a10ff */
[C---:B------:R-:W-:Y:S01]  /*0710*/  @!P1 IMAD R17, R63.reuse, c[0x0][0x1c4], R6 ;  /* 0x000071003f119a24 */ /* 0x040fe200078e0206 */
[----:B------:R-:W-:Y:S01]  /*0720*/  @!P4 MOV R6, R2 ;  /* 0x000000020006c202 */ /* 0x000fe20000000f00 */
[----:B------:R-:W-:Y:S01]  /*0730*/  @!P3 IMAD R19, R62, c[0x0][0x1c4], R7 ;  /* 0x000071003e13ba24 */ /* 0x000fe200078e0207 */
[----:B------:R-:W-:Y:S01]  /*0740*/  @!P4 MOV R7, R5 ;  /* 0x000000050007c202 */ /* 0x000fe20000000f00 */
[----:B------:R-:W-:-:S04]  /*0750*/  @!P1 IMAD.WIDE.U32 R10, R63, c[0x0][0x1c0], R10 ;  /* 0x000070003f0a9a25 */ /* 0x000fc800078e000a */
[C---:B------:R-:W-:Y:S01]  /*0760*/  @!P4 IMAD R23, R56.reuse, c[0x0][0x1c4], R9 ;  /* 0x000071003817ca24 */ /* 0x040fe200078e0209 */
[----:B------:R-:W-:Y:S01]  /*0770*/  @!P2 MOV R9, R5 ;  /* 0x000000050009a202 */ /* 0x000fe20000000f00 */
[----:B------:R-:W-:Y:S01]  /*0780*/  @!P4 IMAD.WIDE.U32 R6, R56, c[0x0][0x1c0], R6 ;  /* 0x000070003806ca25 */ /* 0x000fe200078e0006 */
[----:B------:R-:W-:Y:S02]  /*0790*/  @!P1 IADD3 R17, R11, R17, RZ ;  /* 0x000000110b119210 */ /* 0x000fe40007ffe0ff */
[C---:B------:R-:W-:Y:S01]  /*07a0*/  @!P1 LEA R18, P6, R10.reuse, c[0x0][0x170], 0x2 ;  /* 0x00005c000a129a11 */ /* 0x040fe200078c10ff */
[----:B------:R-:W-:Y:S01]  /*07b0*/  @!P2 IMAD.WIDE.U32 R8, R57, c[0x0][0x1c0], R8 ;  /* 0x000070003908aa25 */ /* 0x000fe200078e0008 */
[----:B------:R-:W-:Y:S02]  /*07c0*/  @!P3 IADD3 R11, R13, R19, RZ ;  /* 0x000000130d0bb210 */ /* 0x000fe40007ffe0ff */
[----:B------:R-:W-:Y:S02]  /*07d0*/  @!P1 LEA.HI.X R19, R10, c[0x0][0x174], R17, 0x2, P6 ;  /* 0x00005d000a139a11 */ /* 0x000fe400030f1411 */
[----:B------:R-:W-:-:S02]  /*07e0*/  @!P3 LEA.HI.X R17, R12, c[0x0][0x174], R11, 0x2, P5 ;  /* 0x00005d000c11ba11 */ /* 0x000fc400028f140b */
[----:B------:R-:W-:Y:S01]  /*07f0*/  @!P4 IADD3 R7, R7, R23, RZ ;  /* 0x000000170707c210 */ /* 0x000fe20007ffe0ff */
[----:B------:R0:W2:Y:S01]  /*0800*/  @!P1 LDG.E.64 R34, [R18.64] ;  /* 0x0000000c12229981 */ /* 0x0000a2000c1e1b00 */
[----:B------:R-:W-:Y:S02]  /*0810*/  @!P4 LEA R12, P5, R6, c[0x0][0x170], 0x2 ;  /* 0x00005c00060cca11 */ /* 0x000fe400078a10ff */
[----:B------:R-:W-:Y:S02]  /*0820*/  @!P2 IADD3 R9, R9, R21, RZ ;  /* 0x000000150909a210 */ /* 0x000fe40007ffe0ff */
[----:B------:R-:W-:Y:S02]  /*0830*/  @!P2 LEA R10, P6, R8, c[0x0][0x170], 0x2 ;  /* 0x00005c00080aaa11 */ /* 0x000fe400078c10ff */
[----:B------:R-:W-:Y:S02]  /*0840*/  @!P4 LEA.HI.X R13, R6, c[0x0][0x174], R7, 0x2, P5 ;  /* 0x00005d00060dca11 */ /* 0x000fe400028f1407 */
[----:B------:R-:W-:Y:S01]  /*0850*/  CS2R R6, SRZ ;  /* 0x0000000000067805 */ /* 0x000fe2000001ff00 */
[----:B------:R-:W-:-:S02]  /*0860*/  @!P2 LEA.HI.X R11, R8, c[0x0][0x174], R9, 0x2, P6 ;  /* 0x00005d00080baa11 */ /* 0x000fc400030f1409 */
[----:B------:R-:W-:Y:S01]  /*0870*/  CS2R R8, SRZ ;  /* 0x0000000000087805 */ /* 0x000fe2000001ff00 */
[----:B------:R-:W-:Y:S02]  /*0880*/  SHF.R.S32.HI R72, RZ, 0x1f, R55 ;  /* 0x0000001fff487819 */ /* 0x000fe40000011437 */
[----:B------:R1:W3:Y:S01]  /*0890*/  @!P3 LDG.E.64 R6, [R16.64] ;  /* 0x0000000c1006b981 */ /* 0x0002e2000c1e1b00 */
[----:B------:R-:W-:Y:S02]  /*08a0*/  ISETP.GE.U32.AND P3, PT, R55, c[0x0][0x1c8], PT ;  /* 0x0000720037007a0c */ /* 0x000fe40003f66070 */
[----:B------:R-:W-:Y:S01]  /*08b0*/  SHF.R.S32.HI R75, RZ, 0x1f, R54 ;  /* 0x0000001fff4b7819 */ /* 0x000fe20000011436 */
[----:B------:R4:W5:Y:S01]  /*08c0*/  @!P2 LDG.E.64 R8, [R10.64] ;  /* 0x0000000c0a08a981 */ /* 0x000962000c1e1b00 */
[----:B------:R-:W-:Y:S02]  /*08d0*/  ISETP.GE.U32.AND P2, PT, R54, c[0x0][0x1c8], PT ;  /* 0x0000720036007a0c */ /* 0x000fe40003f46070 */
[----:B------:R-:W-:-:S02]  /*08e0*/  ISETP.GE.AND.EX P3, PT, R72, c[0x0][0x1cc], PT, P3 ;  /* 0x0000730048007a0c */ /* 0x000fc40003f66330 */
[----:B------:R-:W-:Y:S02]  /*08f0*/  ISETP.GE.AND.EX P2, PT, R75, c[0x0][0x1cc], PT, P2 ;  /* 0x000073004b007a0c */ /* 0x000fe40003f46320 */
[C---:B------:R-:W-:Y:S02]  /*0900*/  ISETP.GT.U32.OR P3, PT, R61.reuse, 0x2ff, P3 ;  /* 0x000002ff3d00780c */ /* 0x040fe40001f64470 */
[----:B------:R-:W-:Y:S01]  /*0910*/  ISETP.GT.U32.OR P2, PT, R61, 0x2ff, P2 ;  /* 0x000002ff3d00780c */ /* 0x000fe20001744470 */
[----:B----4-:R-:W-:Y:S01]  /*0920*/  CS2R R10, SRZ ;  /* 0x00000000000a7805 */ /* 0x010fe2000001ff00 */
[----:B------:R-:W-:Y:S02]  /*0930*/  ISETP.GE.U32.AND P1, PT, R53, c[0x0][0x1c8], PT ;  /* 0x0000720035007a0c */ /* 0x000fe40003f26070 */
[----:B------:R-:W-:-:S03]  /*0940*/  SHF.R.S32.HI R76, RZ, 0x1f, R53 ;  /* 0x0000001fff4c7819 */ /* 0x000fc60000011435 */
[----:B------:R4:W5:Y:S01]  /*0950*/  @!P4 LDG.E.64 R10, [R12.64] ;  /* 0x0000000c0c0ac981 */ /* 0x000962000c1e1b00 */
[----:B------:R-:W-:-:S03]  /*0960*/  ISETP.GE.AND.EX P1, PT, R76, c[0x0][0x1cc], PT, P1 ;  /* 0x000073004c007a0c */ /* 0x000fc60003f26310 */
[----:B-1----:R-:W-:Y:S01]  /*0970*/  @!P3 IMAD R16, R72, c[0x0][0x1c0], RZ ;  /* 0x000070004810ba24 */ /* 0x002fe200078e02ff */
[----:B------:R-:W-:Y:S01]  /*0980*/  ISETP.GT.U32.OR P1, PT, R61, 0x2ff, P1 ;  /* 0x000002ff3d00780c */ /* 0x000fe20000f24470 */
[----:B0-----:R-:W-:Y:S01]  /*0990*/  @!P2 IMAD R19, R75, c[0x0][0x1c0], RZ ;  /* 0x000070004b13aa24 */ /* 0x001fe200078e02ff */
[----:B------:R-:W-:Y:S02]  /*09a0*/  ISETP.GE.U32.AND P5, PT, R52, c[0x0][0x1c8], PT ;  /* 0x0000720034007a0c */ /* 0x000fe40003fa6070 */
[----:B----4-:R-:W-:Y:S02]  /*09b0*/  @!P3 MOV R12, R2 ;  /* 0x00000002000cb202 */ /* 0x010fe40000000f00 */
[----:B------:R-:W-:Y:S02]  /*09c0*/  @!P3 MOV R13, R5 ;  /* 0x00000005000db202 */ /* 0x000fe40000000f00 */
[----:B------:R-:W-:Y:S01]  /*09d0*/  SHF.R.S32.HI R22, RZ, 0x1f, R52 ;  /* 0x0000001fff167819 */ /* 0x000fe20000011434 */
[----:B------:R-:W-:Y:S01]  /*09e0*/  @!P3 IMAD R17, R55, c[0x0][0x1c4], R16 ;  /* 0x000071003711ba24 */ /* 0x000fe200078e0210 */
[----:B------:R-:W-:Y:S01]  /*09f0*/  ISETP.GE.U32.AND P6, PT, R51, c[0x0][0x1c8], PT ;  /* 0x0000720033007a0c */ /* 0x000fe20003fc6070 */
[----:B------:R-:W-:Y:S01]  /*0a00*/  @!P3 IMAD.WIDE.U32 R12, R55, c[0x0][0x1c0], R12 ;  /* 0x00007000370cba25 */ /* 0x000fe200078e000c */
[----:B------:R-:W-:-:S02]  /*0a10*/  SHF.R.S32.HI R77, RZ, 0x1f, R51 ;  /* 0x0000001fff4d7819 */ /* 0x000fc40000011433 */
[----:B------:R-:W-:Y:S01]  /*0a20*/  ISETP.GE.AND.EX P5, PT, R22, c[0x0][0x1cc], PT, P5 ;  /* 0x0000730016007a0c */ /* 0x000fe20003fa6350 */
[----:B------:R-:W-:Y:S01]  /*0a30*/  @!P2 IMAD R21, R54, c[0x0][0x1c4], R19 ;  /* 0x000071003615aa24 */ /* 0x000fe200078e0213 */
[----:B------:R-:W-:Y:S02]  /*0a40*/  ISETP.GE.AND.EX P4, PT, R77, c[0x0][0x1cc], PT, P6 ;  /* 0x000073004d007a0c */ /* 0x000fe40003f86360 */
[----:B------:R-:W-:Y:S02]  /*0a50*/  @!P2 MOV R18, R2 ;  /* 0x000000020012a202 */ /* 0x000fe40000000f00 */
[----:B------:R-:W-:Y:S02]  /*0a60*/  @!P2 MOV R19, R5 ;  /* 0x000000050013a202 */ /* 0x000fe40000000f00 */
[----:B------:R-:W-:Y:S02]  /*0a70*/  @!P3 IADD3 R13, R13, R17, RZ ;  /* 0x000000110d0db210 */ /* 0x000fe40007ffe0ff */
[----:B------:R-:W-:-:S02]  /*0a80*/  @!P3 LEA R16, P6, R12, c[0x0][0x170], 0x2 ;  /* 0x00005c000c10ba11 */ /* 0x000fc400078c10ff */
[----:B------:R-:W-:Y:S01]  /*0a90*/  ISETP.GT.U32.OR P5, PT, R61, 0x2ff, P5 ;  /* 0x000002ff3d00780c */ /* 0x000fe20002fa4470 */
[----:B------:R-:W-:Y:S01]  /*0aa0*/  @!P1 IMAD R20, R76, c[0x0][0x1c0], RZ ;  /* 0x000070004c149a24 */ /* 0x000fe200078e02ff */
[----:B------:R-:W-:Y:S01]  /*0ab0*/  @!P3 LEA.HI.X R17, R12, c[0x0][0x174], R13, 0x2, P6 ;  /* 0x00005d000c11ba11 */ /* 0x000fe200030f140d */
[----:B------:R-:W-:Y:S01]  /*0ac0*/  @!P2 IMAD.WIDE.U32 R18, R54, c[0x0][0x1c0], R18 ;  /* 0x000070003612aa25 */ /* 0x000fe200078e0012 */
[----:B------:R-:W-:Y:S02]  /*0ad0*/  @!P1 MOV R12, R2 ;  /* 0x00000002000c9202 */ /* 0x000fe40000000f00 */
[----:B------:R-:W-:Y:S01]  /*0ae0*/  @!P1 MOV R13, R5 ;  /* 0x00000005000d9202 */ /* 0x000fe20000000f00 */
[----:B------:R-:W-:Y:S01]  /*0af0*/  @!P1 IMAD R23, R53, c[0x0][0x1c4], R20 ;  /* 0x0000710035179a24 */ /* 0x000fe200078e0214 */
[----:B------:R-:W-:Y:S02]  /*0b00*/  ISETP.GT.U32.OR P4, PT, R61, 0x2ff, P4 ;  /* 0x000002ff3d00780c */ /* 0x000fe40002784470 */
[----:B------:R-:W-:Y:S01]  /*0b10*/  @!P2 IADD3 R19, R19, R21, RZ ;  /* 0x000000151313a210 */ /* 0x000fe20007ffe0ff */
[----:B------:R-:W-:Y:S01]  /*0b20*/  @!P1 IMAD.WIDE.U32 R12, R53, c[0x0][0x1c0], R12 ;  /* 0x00007000350c9a25 */ /* 0x000fe200078e000c */
[----:B------:R-:W-:-:S02]  /*0b30*/  @!P2 LEA R20, P6, R18, c[0x0][0x170], 0x2 ;  /* 0x00005c001214aa11 */ /* 0x000fc400078c10ff */
[-C--:B------:R-:W-:Y:S02]  /*0b40*/  @!P5 MOV R24, R2.reuse ;  /* 0x000000020018d202 */ /* 0x080fe40000000f00 */
[----:B------:R-:W-:Y:S01]  /*0b50*/  @!P2 LEA.HI.X R21, R18, c[0x0][0x174], R19, 0x2, P6 ;  /* 0x00005d001215aa11 */ /* 0x000fe200030f1413 */
[----:B------:R-:W-:Y:S01]  /*0b60*/  @!P5 IMAD R19, R22, c[0x0][0x1c0], RZ ;  /* 0x000070001613da24 */ /* 0x000fe200078e02ff */
[----:B------:R-:W-:Y:S02]  /*0b70*/  @!P1 IADD3 R13, R13, R23, RZ ;  /* 0x000000170d0d9210 */ /* 0x000fe40007ffe0ff */
[----:B------:R-:W-:Y:S02]  /*0b80*/  @!P1 LEA R18, P6, R12, c[0x0][0x170], 0x2 ;  /* 0x00005c000c129a11 */ /* 0x000fe400078c10ff */
[-C--:B------:R-:W-:Y:S01]  /*0b90*/  @!P5 MOV R25, R5.reuse ;  /* 0x000000050019d202 */ /* 0x080fe20000000f00 */
[----:B------:R-:W-:Y:S01]  /*0ba0*/  @!P5 IMAD R23, R52, c[0x0][0x1c4], R19 ;  /* 0x000071003417da24 */ /* 0x000fe200078e0213 */
[----:B------:R-:W-:Y:S01]  /*0bb0*/  @!P1 LEA.HI.X R19, R12, c[0x0][0x174], R13, 0x2, P6 ;  /* 0x00005d000c139a11 */ /* 0x000fe200030f140d */
[----:B------:R-:W-:Y:S01]  /*0bc0*/  @!P4 IMAD R22, R77, c[0x0][0x1c0], RZ ;  /* 0x000070004d16ca24 */ /* 0x000fe200078e02ff */
[----:B------:R-:W-:Y:S01]  /*0bd0*/  @!P4 MOV R12, R2 ;  /* 0x00000002000cc202 */ /* 0x000fe20000000f00 */
[----:B------:R-:W-:Y:S01]  /*0be0*/  @!P5 IMAD.WIDE.U32 R24, R52, c[0x0][0x1c0], R24 ;  /* 0x000070003418da25 */ /* 0x000fe200078e0018 */
[----:B------:R-:W-:-:S03]  /*0bf0*/  @!P4 MOV R13, R5 ;  /* 0x00000005000dc202 */ /* 0x000fc60000000f00 */
[----:B------:R-:W-:Y:S01]  /*0c00*/  @!P4 IMAD R27, R51, c[0x0][0x1c4], R22 ;  /* 0x00007100331bca24 */ /* 0x000fe200078e0216 */
[----:B------:R-:W-:Y:S01]  /*0c10*/  @!P5 IADD3 R23, R25, R23, RZ ;  /* 0x000000171917d210 */ /* 0x000fe20007ffe0ff */
[----:B------:R-:W-:Y:S01]  /*0c20*/  @!P4 IMAD.WIDE.U32 R12, R51, c[0x0][0x1c0], R12 ;  /* 0x00007000330cca25 */ /* 0x000fe200078e000c */
[----:B------:R-:W-:Y:S01]  /*0c30*/  @!P5 LEA R22, P6, R24, c[0x0][0x170], 0x2 ;  /* 0x00005c001816da11 */ /* 0x000fe200078c10ff */
[----:B------:R-:W-:-:S03]  /*0c40*/  CS2R R40, SRZ ;  /* 0x0000000000287805 */ /* 0x000fc6000001ff00 */
[----:B------:R-:W-:Y:S02]  /*0c50*/  @!P5 LEA.HI.X R23, R24, c[0x0][0x174], R23, 0x2, P6 ;  /* 0x00005d001817da11 */ /* 0x000fe400030f1417 */
[----:B------:R-:W-:Y:S01]  /*0c60*/  @!P4 IADD3 R13, R13, R27, RZ ;  /* 0x0000001b0d0dc210 */ /* 0x000fe20007ffe0ff */
[----:B------:R0:W4:Y:S01]  /*0c70*/  @P0 LDG.E.64 R40, [R14.64] ;  /* 0x0000000c0e280981 */ /* 0x000122000c1e1b00 */
[----:B------:R-:W-:-:S04]  /*0c80*/  @!P4 LEA R24, P6, R12, c[0x0][0x170], 0x2 ;  /* 0x00005c000c18ca11 */ /* 0x000fc800078c10ff */
[----:B------:R-:W-:Y:S02]  /*0c90*/  @!P4 LEA.HI.X R25, R12, c[0x0][0x174], R13, 0x2, P6 ;  /* 0x00005d000c19ca11 */ /* 0x000fe400030f140d */
[----:B------:R-:W-:Y:S01]  /*0ca0*/  CS2R R12, SRZ ;  /* 0x00000000000c7805 */ /* 0x000fe2000001ff00 */
[----:B0-----:R-:W-:-:S05]  /*0cb0*/  CS2R R14, SRZ ;  /* 0x00000000000e7805 */ /* 0x001fca000001ff00 */
[----:B------:R0:W5:Y:S01]  /*0cc0*/  @!P3 LDG.E.64 R12, [R16.64] ;  /* 0x0000000c100cb981 */ /* 0x000162000c1e1b00 */
[----:B------:R-:W-:-:S03]  /*0cd0*/  SHF.R.S32.HI R74, RZ, 0x1f, R50 ;  /* 0x0000001fff4a7819 */ /* 0x000fc60000011432 */
[----:B------:R1:W5:Y:S01]  /*0ce0*/  @!P2 LDG.E.64 R14, [R20.64] ;  /* 0x0000000c140ea981 */ /* 0x000362000c1e1b00 */
[----:B------:R-:W-:Y:S01]  /*0cf0*/  ISETP.GE.U32.AND P2, PT, R50, c[0x0][0x1c8], PT ;  /* 0x0000720032007a0c */ /* 0x000fe20003f46070 */
[----:B0-----:R-:W-:-:S06]  /*0d00*/  CS2R R16, SRZ ;  /* 0x0000000000107805 */ /* 0x001fcc000001ff00 */
[----:B------:R0:W5:Y:S01]  /*0d10*/  @!P1 LDG.E.64 R16, [R18.64] ;  /* 0x0000000c12109981 */ /* 0x000162000c1e1b00 */
[----:B------:R-:W-:-:S04]  /*0d20*/  ISETP.GE.AND.EX P1, PT, R74, c[0x0][0x1cc], PT, P2 ;  /* 0x000073004a007a0c */ /* 0x000fc80003f26320 */
[----:B------:R-:W-:Y:S02]  /*0d30*/  ISETP.GT.U32.OR P1, PT, R61, 0x2ff, P1 ;  /* 0x000002ff3d00780c */ /* 0x000fe40000f24470 */
[----:B------:R-:W-:Y:S02]  /*0d40*/  ISETP.GE.U32.AND P3, PT, R49, c[0x0][0x1c8], PT ;  /* 0x0000720031007a0c */ /* 0x000fe40003f66070 */
[----:B------:R-:W-:Y:S02]  /*0d50*/  SHF.R.S32.HI R73, RZ, 0x1f, R49 ;  /* 0x0000001fff497819 */ /* 0x000fe40000011431 */
[----:B------:R-:W-:Y:S02]  /*0d60*/  ISETP.GE.U32.AND P2, PT, R48, c[0x0][0x1c8], PT ;  /* 0x0000720030007a0c */ /* 0x000fe40003f46070 */
[----:B------:R-:W-:Y:S02]  /*0d70*/  SHF.R.S32.HI R71, RZ, 0x1f, R48 ;  /* 0x0000001fff477819 */ /* 0x000fe40000011430 */
[----:B------:R-:W-:-:S02]  /*0d80*/  ISETP.GE.AND.EX P3, PT, R73, c[0x0][0x1cc], PT, P3 ;  /* 0x0000730049007a0c */ /* 0x000fc40003f66330 */
[----:B------:R-:W-:Y:S01]  /*0d90*/  ISETP.GE.AND.EX P6, PT, R71, c[0x0][0x1cc], PT, P2 ;  /* 0x0000730047007a0c */ /* 0x000fe20003fc6320 */
[----:B------:R-:W-:Y:S01]  /*0da0*/  @!P1 IMAD R27, R74, c[0x0][0x1c0], RZ ;  /* 0x000070004a1b9a24 */ /* 0x000fe200078e02ff */
[C---:B------:R-:W-:Y:S01]  /*0db0*/  ISETP.GT.U32.OR P2, PT, R61.reuse, 0x2ff, P3 ;  /* 0x000002ff3d00780c */ /* 0x040fe20001f44470 */
[----:B0-----:R-:W-:Y:S01]  /*0dc0*/  CS2R R18, SRZ ;  /* 0x0000000000127805 */ /* 0x001fe2000001ff00 */
[----:B------:R-:W-:Y:S01]  /*0dd0*/  @!P1 MOV R26, R2 ;  /* 0x00000002001a9202 */ /* 0x000fe20000000f00 */
[C---:B------:R-:W-:Y:S01]  /*0de0*/  @!P1 IMAD R29, R50.reuse, c[0x0][0x1c4], R27 ;  /* 0x00007100321d9a24 */ /* 0x040fe200078e021b */
[-C--:B------:R-:W-:Y:S01]  /*0df0*/  @!P1 MOV R27, R5.reuse ;  /* 0x00000005001b9202 */ /* 0x080fe20000000f00 */
[----:B-1----:R-:W-:Y:S02]  /*0e00*/  CS2R R20, SRZ ;  /* 0x0000000000147805 */ /* 0x002fe4000001ff00 */
[----:B------:R0:W5:Y:S02]  /*0e10*/  @!P5 LDG.E.64 R18, [R22.64] ;  /* 0x0000000c1612d981 */ /* 0x000164000c1e1b00 */
[----:B------:R-:W-:Y:S01]  /*0e20*/  @!P1 IMAD.WIDE.U32 R26, R50, c[0x0][0x1c0], R26 ;  /* 0x00007000321a9a25 */ /* 0x000fe200078e001a */
[----:B------:R-:W-:Y:S01]  /*0e30*/  ISETP.GT.U32.OR P3, PT, R61, 0x2ff, P6 ;  /* 0x000002ff3d00780c */ /* 0x000fe20003764470 */
[----:B------:R1:W5:Y:S02]  /*0e40*/  @!P4 LDG.E.64 R20, [R24.64] ;  /* 0x0000000c1814c981 */ /* 0x000364000c1e1b00 */
[----:B0-----:R-:W-:Y:S01]  /*0e50*/  @!P2 IMAD R22, R73, c[0x0][0x1c0], RZ ;  /* 0x000070004916aa24 */ /* 0x001fe200078e02ff */
[----:B------:R-:W-:-:S02]  /*0e60*/  @!P2 MOV R23, R5 ;  /* 0x000000050017a202 */ /* 0x000fc40000000f00 */
[----:B-1----:R-:W-:Y:S01]  /*0e70*/  @!P1 IADD3 R25, R27, R29, RZ ;  /* 0x0000001d1b199210 */ /* 0x002fe20007ffe0ff */
[----:B------:R-:W-:Y:S01]  /*0e80*/  @!P2 IMAD R27, R49, c[0x0][0x1c4], R22 ;  /* 0x00007100311baa24 */ /* 0x000fe200078e0216 */
[----:B------:R-:W-:Y:S02]  /*0e90*/  @!P2 MOV R22, R2 ;  /* 0x000000020016a202 */ /* 0x000fe40000000f00 */
[----:B------:R-:W-:Y:S02]  /*0ea0*/  ISETP.GE.U32.AND P4, PT, R47, c[0x0][0x1c8], PT ;  /* 0x000072002f007a0c */ /* 0x000fe40003f86070 */
[----:B------:R-:W-:Y:S01]  /*0eb0*/  ISETP.GE.U32.AND P5, PT, R46, c[0x0][0x1c8], PT ;  /* 0x000072002e007a0c */ /* 0x000fe20003fa6070 */
[----:B------:R-:W-:Y:S01]  /*0ec0*/  @!P2 IMAD.WIDE.U32 R22, R49, c[0x0][0x1c0], R22 ;  /* 0x000070003116aa25 */ /* 0x000fe200078e0016 */
[----:B------:R-:W-:Y:S02]  /*0ed0*/  SHF.R.S32.HI R69, RZ, 0x1f, R47 ;  /* 0x0000001fff457819 */ /* 0x000fe4000001142f */
[----:B------:R-:W-:-:S02]  /*0ee0*/  SHF.R.S32.HI R67, RZ, 0x1f, R46 ;  /* 0x0000001fff437819 */ /* 0x000fc4000001142e */
[C---:B------:R-:W-:Y:S02]  /*0ef0*/  @!P1 LEA R24, P6, R26.reuse, c[0x0][0x170], 0x2 ;  /* 0x00005c001a189a11 */ /* 0x040fe400078c10ff */
[----:B------:R-:W-:Y:S02]  /*0f00*/  ISETP.GE.AND.EX P4, PT, R69, c[0x0][0x1cc], PT, P4 ;  /* 0x0000730045007a0c */ /* 0x000fe40003f86340 */
[----:B------:R-:W-:Y:S02]  /*0f10*/  ISETP.GE.AND.EX P5, PT, R67, c[0x0][0x1cc], PT, P5 ;  /* 0x0000730043007a0c */ /* 0x000fe40003fa6350 */
[----:B------:R-:W-:Y:S02]  /*0f20*/  @!P1 LEA.HI.X R25, R26, c[0x0][0x174], R25, 0x2, P6 ;  /* 0x00005d001a199a11 */ /* 0x000fe400030f1419 */
[----:B------:R-:W-:Y:S01]  /*0f30*/  @!P2 IADD3 R23, R23, R27, RZ ;  /* 0x0000001b1717a210 */ /* 0x000fe20007ffe0ff */
[----:B------:R-:W-:Y:S01]  /*0f40*/  @!P3 IMAD R31, R71, c[0x0][0x1c0], RZ ;  /* 0x00007000471fba24 */ /* 0x000fe200078e02ff */
[----:B------:R-:W-:-:S02]  /*0f50*/  @!P3 MOV R26, R2 ;  /* 0x00000002001ab202 */ /* 0x000fc40000000f00 */
[----:B------:R-:W-:Y:S02]  /*0f60*/  @!P3 MOV R27, R5 ;  /* 0x00000005001bb202 */ /* 0x000fe40000000f00 */
[C---:B------:R-:W-:Y:S02]  /*0f70*/  ISETP.GT.U32.OR P4, PT, R61.reuse, 0x2ff, P4 ;  /* 0x000002ff3d00780c */ /* 0x040fe40002784470 */
[----:B------:R-:W-:Y:S02]  /*0f80*/  ISETP.GT.U32.OR P5, PT, R61, 0x2ff, P5 ;  /* 0x000002ff3d00780c */ /* 0x000fe40002fa4470 */
[----:B------:R-:W-:Y:S01]  /*0f90*/  @!P2 LEA R36, P6, R22, c[0x0][0x170], 0x2 ;  /* 0x00005c001624aa11 */ /* 0x000fe200078c10ff */
[C---:B------:R-:W-:Y:S02]  /*0fa0*/  @!P3 IMAD R31, R48.reuse, c[0x0][0x1c4], R31 ;  /* 0x00007100301fba24 */ /* 0x040fe400078e021f */
[----:B------:R-:W-:Y:S01]  /*0fb0*/  @!P3 IMAD.WIDE.U32 R26, R48, c[0x0][0x1c0], R26 ;  /* 0x00007000301aba25 */ /* 0x000fe200078e001a */
[----:B------:R-:W-:-:S02]  /*0fc0*/  @!P2 LEA.HI.X R37, R22, c[0x0][0x174], R23, 0x2, P6 ;  /* 0x00005d001625aa11 */ /* 0x000fc400030f1417 */
[----:B------:R-:W-:Y:S02]  /*0fd0*/  CS2R R22, SRZ ;  /* 0x0000000000167805 */ /* 0x000fe4000001ff00 */
[----:B------:R-:W-:Y:S02]  /*0fe0*/  @!P3 IADD3 R27, R27, R31, RZ ;  /* 0x0000001f1b1bb210 */ /* 0x000fe40007ffe0ff */
[C---:B------:R-:W-:Y:S02]  /*0ff0*/  @!P3 LEA R28, P6, R26.reuse, c[0x0][0x170], 0x2 ;  /* 0x00005c001a1cba11 */ /* 0x040fe400078c10ff */
[----:B------:R0:W5:Y:S02]  /*1000*/  @!P1 LDG.E.64 R22, [R24.64] ;  /* 0x0000000c18169981 */ /* 0x000164000c1e1b00 */
[----:B------:R-:W-:Y:S01]  /*1010*/  @!P3 LEA.HI.X R29, R26, c[0x0][0x174], R27, 0x2, P6 ;  /* 0x00005d001a1dba11 */ /* 0x000fe200030f141b */
[----:B------:R-:W-:Y:S01]  /*1020*/  @!P5 IMAD R27, R67, c[0x0][0x1c0], RZ ;  /* 0x00007000431bda24 */ /* 0x000fe200078e02ff */
[----:B------:R-:W-:Y:S01]  /*1030*/  ISETP.GE.U32.AND P1, PT, R45, c[0x0][0x1c8], PT ;  /* 0x000072002d007a0c */ /* 0x000fe20003f26070 */
[----:B------:R-:W-:Y:S01]  /*1040*/  @!P4 IMAD R30, R69, c[0x0][0x1c0], RZ ;  /* 0x00007000451eca24 */ /* 0x000fe200078e02ff */
[----:B------:R-:W-:-:S02]  /*1050*/  SHF.R.S32.HI R66, RZ, 0x1f, R45 ;  /* 0x0000001fff427819 */ /* 0x000fc4000001142d */
[-C--:B0-----:R-:W-:Y:S02]  /*1060*/  @!P4 MOV R24, R2.reuse ;  /* 0x000000020018c202 */ /* 0x081fe40000000f00 */
[-C--:B------:R-:W-:Y:S01]  /*1070*/  @!P4 MOV R25, R5.reuse ;  /* 0x000000050019c202 */ /* 0x080fe20000000f00 */
[----:B------:R-:W-:Y:S01]  /*1080*/  @!P5 IMAD R32, R46, c[0x0][0x1c4], R27 ;  /* 0x000071002e20da24 */ /* 0x000fe200078e021b */
[----:B------:R-:W-:Y:S01]  /*1090*/  @!P5 MOV R26, R2 ;  /* 0x00000002001ad202 */ /* 0x000fe20000000f00 */
[C---:B------:R-:W-:Y:S01]  /*10a0*/  @!P4 IMAD R30, R47.reuse, c[0x0][0x1c4], R30 ;  /* 0x000071002f1eca24 */ /* 0x040fe200078e021e */
[----:B------:R-:W-:Y:S01]  /*10b0*/  @!P5 MOV R27, R5 ;  /* 0x00000005001bd202 */ /* 0x000fe20000000f00 */
[----:B------:R-:W-:Y:S01]  /*10c0*/  @!P4 IMAD.WIDE.U32 R24, R47, c[0x0][0x1c0], R24 ;  /* 0x000070002f18ca25 */ /* 0x000fe200078e0018 */
[----:B------:R-:W-:-:S03]  /*10d0*/  ISETP.GE.AND.EX P1, PT, R66, c[0x0][0x1cc], PT, P1 ;  /* 0x0000730042007a0c */ /* 0x000fc60003f26310 */
[----:B------:R-:W-:Y:S01]  /*10e0*/  @!P5 IMAD.WIDE.U32 R26, R46, c[0x0][0x1c0], R26 ;  /* 0x000070002e1ada25 */ /* 0x000fe200078e001a */
[----:B------:R-:W-:Y:S02]  /*10f0*/  @!P4 IADD3 R25, R25, R30, RZ ;  /* 0x0000001e1919c210 */ /* 0x000fe40007ffe0ff */
[----:B------:R-:W-:Y:S02]  /*1100*/  ISETP.GT.U32.OR P1, PT, R61, 0x2ff, P1 ;  /* 0x000002ff3d00780c */ /* 0x000fe40000f24470 */
[C---:B------:R-:W-:Y:S02]  /*1110*/  @!P4 LEA R30, P6, R24.reuse, c[0x0][0x170], 0x2 ;  /* 0x00005c00181eca11 */ /* 0x040fe400078c10ff */
[----:B------:R-:W-:Y:S02]  /*1120*/  @!P5 IADD3 R27, R27, R32, RZ ;  /* 0x000000201b1bd210 */ /* 0x000fe40007ffe0ff */
[----:B------:R-:W-:Y:S02]  /*1130*/  @!P4 LEA.HI.X R31, R24, c[0x0][0x174], R25, 0x2, P6 ;  /* 0x00005d00181fca11 */ /* 0x000fe400030f1419 */
[----:B------:R-:W-:Y:S01]  /*1140*/  @!P5 LEA R32, P6, R26, c[0x0][0x170], 0x2 ;  /* 0x00005c001a20da11 */ /* 0x000fe200078c10ff */
[----:B------:R-:W-:-:S03]  /*1150*/  CS2R R24, SRZ ;  /* 0x0000000000187805 */ /* 0x000fc6000001ff00 */
[----:B------:R-:W-:Y:S02]  /*1160*/  @!P5 LEA.HI.X R33, R26, c[0x0][0x174], R27, 0x2, P6 ;  /* 0x00005d001a21da11 */ /* 0x000fe400030f141b */
[----:B------:R-:W-:Y:S01]  /*1170*/  CS2R R26, SRZ ;  /* 0x00000000001a7805 */ /* 0x000fe2000001ff00 */
[----:B------:R-:W-:Y:S01]  /*1180*/  @!P1 IMAD R38, R66, c[0x0][0x1c0], RZ ;  /* 0x0000700042269a24 */ /* 0x000fe200078e02ff */
[----:B------:R0:W5:Y:S01]  /*1190*/  @!P2 LDG.E.64 R24, [R36.64] ;  /* 0x0000000c2418a981 */ /* 0x000162000c1e1b00 */
[----:B------:R-:W-:-:S03]  /*11a0*/  @!P1 MOV R39, R5 ;  /* 0x0000000500279202 */ /* 0x000fc60000000f00 */
[----:B------:R1:W5:Y:S01]  /*11b0*/  @!P3 LDG.E.64 R26, [R28.64] ;  /* 0x0000000c1c1ab981 */ /* 0x000362000c1e1b00 */
[----:B0-----:R-:W-:Y:S01]  /*11c0*/  @!P1 IMAD R36, R45, c[0x0][0x1c4], R38 ;  /* 0x000071002d249a24 */ /* 0x001fe200078e0226 */
[----:B------:R-:W-:Y:S01]  /*11d0*/  @!P1 MOV R38, R2 ;  /* 0x0000000200269202 */ /* 0x000fe20000000f00 */
[----:B-1----:R-:W-:-:S04]  /*11e0*/  CS2R R28, SRZ ;  /* 0x00000000001c7805 */ /* 0x002fc8000001ff00 */
[----:B------:R-:W-:Y:S02]  /*11f0*/  @!P1 IMAD.WIDE.U32 R38, R45, c[0x0][0x1c0], R38 ;  /* 0x000070002d269a25 */ /* 0x000fe400078e0026 */
[----:B------:R0:W5:Y:S03]  /*1200*/  @!P4 LDG.E.64 R28, [R30.64] ;  /* 0x0000000c1e1cc981 */ /* 0x000166000c1e1b00 */
[----:B------:R-:W-:Y:S02]  /*1210*/  @!P1 IADD3 R37, R39, R36, RZ ;  /* 0x0000002427259210 */ /* 0x000fe40007ffe0ff */
[----:B------:R-:W-:Y:S01]  /*1220*/  @!P1 LEA R36, P2, R38, c[0x0][0x170], 0x2 ;  /* 0x00005c0026249a11 */ /* 0x000fe200078410ff */
[----:B0-----:R-:W-:-:S03]  /*1230*/  CS2R R30, SRZ ;  /* 0x00000000001e7805 */ /* 0x001fc6000001ff00 */
[----:B------:R-:W-:-:S03]  /*1240*/  @!P1 LEA.HI.X R37, R38, c[0x0][0x174], R37, 0x2, P2 ;  /* 0x00005d0026259a11 */ /* 0x000fc600010f1425 */
[----:B------:R0:W5:Y:S02]  /*1250*/  @!P5 LDG.E.64 R30, [R32.64] ;  /* 0x0000000c201ed981 */ /* 0x000164000c1e1b00 */
[----:B0-----:R-:W-:-:S06]  /*1260*/  CS2R R32, SRZ ;  /* 0x0000000000207805 */ /* 0x001fcc000001ff00 */
[----:B------:R2:W5:Y:S02]  /*1270*/  @!P1 LDG.E.64 R32, [R36.64] ;  /* 0x0000000c24209981 */ /* 0x000564000c1e1b00 */
[----:B--2---:R-:W-:Y:S02]  /*1280*/  FMUL.FTZ R37, R35, R35 ;  /* 0x0000002323257220 */ /* 0x004fe40000410000 */
[----:B---3--:R-:W-:Y:S02]  /*1290*/  FMUL.FTZ R36, R7, R7 ;  /* 0x0000000707247220 */ /* 0x008fe40000410000 */
[----:B------:R-:W-:Y:S02]  /*12a0*/  FFMA.FTZ R37, R34, R34, R37 ;  /* 0x0000002222257223 */ /* 0x000fe40000010025 */
[----:B------:R-:W-:Y:S01]  /*12b0*/  FFMA.FTZ R36, R6, R6, R36 ;  /* 0x0000000606247223 */ /* 0x000fe20000010024 */
[----:B------:R-:W0:Y:S01]  /*12c0*/  S2R R60, SR_LANEID ;  /* 0x00000000003c7919 */ /* 0x000e220000000000 */
[----:B----4-:R-:W-:-:S02]  /*12d0*/  FMUL.FTZ R39, R41, R41 ;  /* 0x0000002929277220 */ /* 0x010fc40000410000 */
[C---:B------:R-:W-:Y:S02]  /*12e0*/  FADD.FTZ R58, R40.reuse, R41 ;  /* 0x00000029283a7221 */ /* 0x040fe40000010000 */
[----:B------:R-:W-:Y:S02]  /*12f0*/  FFMA.FTZ R38, R40, R40, R39 ;  /* 0x0000002828267223 */ /* 0x000fe40000010027 */
[----:B------:R-:W-:Y:S02]  /*1300*/  FADD.FTZ R39, R34, R35 ;  /* 0x0000002322277221 */ /* 0x000fe40000010000 */
[----:B------:R-:W-:Y:S02]  /*1310*/  FADD.FTZ R58, RZ, R58 ;  /* 0x0000003aff3a7221 */ /* 0x000fe40000010000 */
[----:B------:R-:W-:Y:S02]  /*1320*/  FADD.FTZ R38, RZ, R38 ;  /* 0x00000026ff267221 */ /* 0x000fe40000010000 */
[----:B------:R-:W-:-:S02]  /*1330*/  FADD.FTZ R39, R58, R39 ;  /* 0x000000273a277221 */ /* 0x000fc40000010000 */
[----:B------:R-:W-:Y:S02]  /*1340*/  FADD.FTZ R58, R6, R7 ;  /* 0x00000007063a7221 */ /* 0x000fe40000010000 */
[----:B------:R-:W-:Y:S02]  /*1350*/  FADD.FTZ R37, R38, R37 ;  /* 0x0000002526257221 */ /* 0x000fe40000010000 */
[----:B-----5:R-:W-:Y:S02]  /*1360*/  FMUL.FTZ R38, R9, R9 ;  /* 0x0000000909267220 */ /* 0x020fe40000410000 */
[----:B------:R-:W-:Y:S02]  /*1370*/  FADD.FTZ R39, R39, R58 ;  /* 0x0000003a27277221 */ /* 0x000fe40000010000 */
[----:B------:R-:W-:Y:S02]  /*1380*/  FADD.FTZ R58, R8, R9 ;  /* 0x00000009083a7221 */ /* 0x000fe40000010000 */
[----:B------:R-:W-:-:S02]  /*1390*/  FADD.FTZ R37, R37, R36 ;  /* 0x0000002425257221 */ /* 0x000fc40000010000 */
[----:B------:R-:W-:Y:S02]  /*13a0*/  FFMA.FTZ R38, R8, R8, R38 ;  /* 0x0000000808267223 */ /* 0x000fe40000010026 */
[----:B------:R-:W-:Y:S02]  /*13b0*/  FMUL.FTZ R36, R11, R11 ;  /* 0x0000000b0b247220 */ /* 0x000fe40000410000 */
[----:B------:R-:W-:Y:S02]  /*13c0*/  FADD.FTZ R39, R39, R58 ;  /* 0x0000003a27277221 */ /* 0x000fe40000010000 */
[C---:B------:R-:W-:Y:S02]  /*13d0*/  FADD.FTZ R58, R10.reuse, R11 ;  /* 0x0000000b0a3a7221 */ /* 0x040fe40000010000 */
[----:B------:R-:W-:Y:S02]  /*13e0*/  FADD.FTZ R37, R37, R38 ;  /* 0x0000002625257221 */ /* 0x000fe40000010000 */
[----:B------:R-:W-:-:S02]  /*13f0*/  FFMA.FTZ R36, R10, R10, R36 ;  /* 0x0000000a0a247223 */ /* 0x000fc40000010024 */
[----:B------:R-:W-:Y:S02]  /*1400*/  FMUL.FTZ R38, R13, R13 ;  /* 0x0000000d0d267220 */ /* 0x000fe40000410000 */
[----:B------:R-:W-:Y:S02]  /*1410*/  FADD.FTZ R39, R39, R58 ;  /* 0x0000003a27277221 */ /* 0x000fe40000010000 */
[C---:B------:R-:W-:Y:S02]  /*1420*/  FADD.FTZ R58, R12.reuse, R13 ;  /* 0x0000000d0c3a7221 */ /* 0x040fe40000010000 */
[----:B------:R-:W-:Y:S02]  /*1430*/  FADD.FTZ R37, R37, R36 ;  /* 0x0000002425257221 */ /* 0x000fe40000010000 */
[----:B------:R-:W-:Y:S02]  /*1440*/  FFMA.FTZ R38, R12, R12, R38 ;  /* 0x0000000c0c267223 */ /* 0x000fe40000010026 */
[----:B------:R-:W-:-:S02]  /*1450*/  FMUL.FTZ R36, R15, R15 ;  /* 0x0000000f0f247220 */ /* 0x000fc40000410000 */
[----:B------:R-:W-:Y:S02]  /*1460*/  FADD.FTZ R39, R39, R58 ;  /* 0x0000003a27277221 */ /* 0x000fe40000010000 */
[C---:B------:R-:W-:Y:S02]  /*1470*/  FADD.FTZ R58, R14.reuse, R15 ;  /* 0x0000000f0e3a7221 */ /* 0x040fe40000010000 */
[----:B------:R-:W-:Y:S02]  /*1480*/  FADD.FTZ R37, R37, R38 ;  /* 0x0000002625257221 */ /* 0x000fe40000010000 */
[----:B------:R-:W-:Y:S02]  /*1490*/  FFMA.FTZ R36, R14, R14, R36 ;  /* 0x0000000e0e247223 */ /* 0x000fe40000010024 */
[----:B------:R-:W-:Y:S02]  /*14a0*/  FMUL.FTZ R38, R17, R17 ;  /* 0x0000001111267220 */ /* 0x000fe40000410000 */
[----:B------:R-:W-:-:S02]  /*14b0*/  FADD.FTZ R39, R39, R58 ;  /* 0x0000003a27277221 */ /* 0x000fc40000010000 */
[----:B------:R-:W-:Y:S02]  /*14c0*/  FADD.FTZ R37, R37, R36 ;  /* 0x0000002425257221 */ /* 0x000fe40000010000 */
[C---:B------:R-:W-:Y:S02]  /*14d0*/  FADD.FTZ R58, R16.reuse, R17 ;  /* 0x00000011103a7221 */ /* 0x040fe40000010000 */
[----:B------:R-:W-:Y:S02]  /*14e0*/  FFMA.FTZ R38, R16, R16, R38 ;  /* 0x0000001010267223 */ /* 0x000fe40000010026 */
[----:B------:R-:W-:Y:S02]  /*14f0*/  FMUL.FTZ R36, R19, R19 ;  /* 0x0000001313247220 */ /* 0x000fe40000410000 */
[----:B------:R-:W-:Y:S02]  /*1500*/  FADD.FTZ R39, R39, R58 ;  /* 0x0000003a27277221 */ /* 0x000fe40000010000 */
[----:B------:R-:W-:-:S02]  /*1510*/  FADD.FTZ R38, R37, R38 ;  /* 0x0000002625267221 */ /* 0x000fc40000010000 */
[C---:B------:R-:W-:Y:S02]  /*1520*/  FFMA.FTZ R58, R18.reuse, R18, R36 ;  /* 0x00000012123a7223 */ /* 0x040fe40000010024 */
[----:B------:R-:W-:Y:S02]  /*1530*/  FADD.FTZ R37, R18, R19 ;  /* 0x0000001312257221 */ /* 0x000fe40000010000 */
[----:B------:R-:W-:Y:S02]  /*1540*/  FADD.FTZ R58, R38, R58 ;  /* 0x0000003a263a7221 */ /* 0x000fe40000010000 */
[----:B------:R-:W-:Y:S02]  /*1550*/  FMUL.FTZ R36, R21, R21 ;  /* 0x0000001515247220 */ /* 0x000fe40000410000 */
[----:B------:R-:W-:Y:S02]  /*1560*/  FADD.FTZ R37, R39, R37 ;  /* 0x0000002527257221 */ /* 0x000fe40000010000 */
[----:B------:R-:W-:-:S02]  /*1570*/  FADD.FTZ R38, R20, R21 ;  /* 0x0000001514267221 */ /* 0x000fc40000010000 */
[----:B------:R-:W-:Y:S02]  /*1580*/  FFMA.FTZ R39, R20, R20, R36 ;  /* 0x0000001414277223 */ /* 0x000fe40000010024 */
[----:B------:R-:W-:Y:S02]  /*1590*/  FADD.FTZ R37, R37, R38 ;  /* 0x0000002625257221 */ /* 0x000fe40000010000 */
[----:B------:R-:W-:Y:S02]  /*15a0*/  FADD.FTZ R39, R58, R39 ;  /* 0x000000273a277221 */ /* 0x000fe40000010000 */
[----:B------:R-:W-:Y:S02]  /*15b0*/  FMUL.FTZ R36, R23, R23 ;  /* 0x0000001717247220 */ /* 0x000fe40000410000 */
[C---:B------:R-:W-:Y:S02]  /*15c0*/  FADD.FTZ R38, R22.reuse, R23 ;  /* 0x0000001716267221 */ /* 0x040fe40000010000 */
[----:B------:R-:W-:-:S02]  /*15d0*/  FFMA.FTZ R58, R22, R22, R36 ;  /* 0x00000016163a7223 */ /* 0x000fc40000010024 */
[----:B------:R-:W-:Y:S02]  /*15e0*/  FADD.FTZ R37, R37, R38 ;  /* 0x0000002625257221 */ /* 0x000fe40000010000 */
[----:B------:R-:W-:Y:S02]  /*15f0*/  FADD.FTZ R39, R39, R58 ;  /* 0x0000003a27277221 */ /* 0x000fe40000010000 */
[----:B------:R-:W-:Y:S02]  /*1600*/  FMUL.FTZ R36, R25, R25 ;  /* 0x0000001919247220 */ /* 0x000fe40000410000 */
[C---:B------:R-:W-:Y:S02]  /*1610*/  FADD.FTZ R38, R24.reuse, R25 ;  /* 0x0000001918267221 */ /* 0x040fe40000010000 */
[----:B------:R-:W-:Y:S02]  /*1620*/  FFMA.FTZ R58, R24, R24, R36 ;  /* 0x00000018183a7223 */ /* 0x000fe40000010024 */
[----:B------:R-:W-:-:S02]  /*1630*/  FADD.FTZ R37, R37, R38 ;  /* 0x0000002625257221 */ /* 0x000fc40000010000 */
[----:B------:R-:W-:Y:S02]  /*1640*/  FMUL.FTZ R36, R27, R27 ;  /* 0x0000001b1b247220 */ /* 0x000fe40000410000 */
[C---:B------:R-:W-:Y:S02]  /*1650*/  FADD.FTZ R38, R26.reuse, R27 ;  /* 0x0000001b1a267221 */ /* 0x040fe40000010000 */
[----:B------:R-:W-:Y:S02]  /*1660*/  FADD.FTZ R39, R39, R58 ;  /* 0x0000003a27277221 */ /* 0x000fe40000010000 */
[----:B------:R-:W-:Y:S02]  /*1670*/  FFMA.FTZ R58, R26, R26, R36 ;  /* 0x0000001a1a3a7223 */ /* 0x000fe40000010024 */
[----:B------:R-:W-:Y:S02]  /*1680*/  FADD.FTZ R37, R37, R38 ;  /* 0x0000002625257221 */ /* 0x000fe40000010000 */
[----:B------:R-:W-:-:S02]  /*1690*/  FMUL.FTZ R36, R29, R29 ;  /* 0x0000001d1d247220 */ /* 0x000fc40000410000 */
[C---:B------:R-:W-:Y:S02]  /*16a0*/  FADD.FTZ R38, R28.reuse, R29 ;  /* 0x0000001d1c267221 */ /* 0x040fe40000010000 */
[----:B------:R-:W-:Y:S02]  /*16b0*/  FADD.FTZ R39, R39, R58 ;  /* 0x0000003a27277221 */ /* 0x000fe40000010000 */
[----:B------:R-:W-:Y:S02]  /*16c0*/  FFMA.FTZ R58, R28, R28, R36 ;  /* 0x0000001c1c3a7223 */ /* 0x000fe40000010024 */
[----:B------:R-:W-:Y:S02]  /*16d0*/  FADD.FTZ R37, R37, R38 ;  /* 0x0000002625257221 */ /* 0x000fe40000010000 */
[----:B------:R-:W-:Y:S02]  /*16e0*/  FADD.FTZ R39, R39, R58 ;  /* 0x0000003a27277221 */ /* 0x000fe40000010000 */
[----:B------:R-:W-:-:S02]  /*16f0*/  FMUL.FTZ R36, R31, R31 ;  /* 0x0000001f1f247220 */ /* 0x000fc40000410000 */
[C---:B------:R-:W-:Y:S02]  /*1700*/  FADD.FTZ R38, R30.reuse, R31 ;  /* 0x0000001f1e267221 */ /* 0x040fe40000010000 */
[----:B------:R-:W-:Y:S02]  /*1710*/  FFMA.FTZ R36, R30, R30, R36 ;  /* 0x0000001e1e247223 */ /* 0x000fe40000010024 */
[----:B------:R-:W-:Y:S02]  /*1720*/  FADD.FTZ R37, R37, R38 ;  /* 0x0000002625257221 */ /* 0x000fe40000010000 */
[----:B------:R-:W-:Y:S02]  /*1730*/  FADD.FTZ R36, R39, R36 ;  /* 0x0000002427247221 */ /* 0x000fe40000010000 */
[----:B------:R-:W-:Y:S02]  /*1740*/  FMUL.FTZ R58, R33, R33 ;  /* 0x00000021213a7220 */ /* 0x000fe40000410000 */
[----:B------:R-:W-:-:S02]  /*1750*/  FADD.FTZ R38, R32, R33 ;  /* 0x0000002120267221 */ /* 0x000fc40000010000 */
        /* <DEDUP_REMOVED lines=96> */
.L_x_4526:
[----:B------:R-:W-:Y:S05]  /*1d60*/  BSYNC B0 ;  /* 0x0000000000007941 */ /* 0x000fea0003800000 */
.L_x_4525:
        /* <DEDUP_REMOVED lines=34> */
.L_x_4529:
[----:B------:R-:W2:Y:S01]  /*1f90*/  LDG.E.STRONG.GPU R39, [R36.64] ;  /* 0x0000000c24277981 */ /* 0x000ea2000c1ef900 */
[----:B------:R-:W-:Y:S01]  /*1fa0*/  YIELD ;  /* 0x0000000000007946 */ /* 0x000fe20003800000 */
[----:B--2---:R-:W-:Y:S01]  /*1fb0*/  ISETP.NE.AND P1, PT, R39, R38, PT ;  /* 0x000000262700720c */ /* 0x004fe20003f25270 */
[----:B------:R-:W-:-:S12]  /*1fc0*/  CCTL.IVALL ;  /* 0x00000000ff00798f */ /* 0x000fd80002000000 */
[----:B------:R-:W-:Y:S05]  /*1fd0*/  @P1 BRA `(.L_x_4529) ;  /* 0xffffffb000001947 */ /* 0x000fea000383ffff */
.L_x_4528:
        /* <DEDUP_REMOVED lines=11> */
.L_x_4531:
        /* <DEDUP_REMOVED lines=71> */
.L_x_4530:
        /* <DEDUP_REMOVED lines=25> */
.L_x_4533:
[----:B------:R-:W-:Y:S05]  /*2690*/  BSYNC B0 ;  /* 0x0000000000007941 */ /* 0x000fea0003800000 */
.L_x_4532:
        /* <DEDUP_REMOVED lines=35> */
.L_x_4527:
[----:B------:R-:W0:Y:S01]  /*28d0*/  S2R R36, SR_TID.X ;  /* 0x0000000000247919 */ /* 0x000e220000002100 */
[----:B------:R-:W-:-:S03]  /*28e0*/  ISETP.EQ.U32.AND P2, PT, RZ, c[0x0][0x168], PT ;  /* 0x00005a00ff007a0c */ /* 0x000fc60003f42070 */
[----:B------:R1:W-:Y:S01]  /*28f0*/  @!P3 STS.64 [0xe0], R58 ;  /* 0x0000e03aff00b388 */ /* 0x0003e20000000a00 */
[----:B0-----:R-:W-:-:S04]  /*2900*/  LOP3.LUT P1, RZ, R36, UR15, RZ, 0xfc, !PT ;  /* 0x0000000f24ff7c12 */ /* 0x001fc8000f82fcff */
[----:B------:R-:W-:-:S13]  /*2910*/  ISETP.EQ.OR.EX P1, PT, RZ, c[0x0][0x16c], P1, P2 ;  /* 0x00005b00ff007a0c */ /* 0x000fda0000f22720 */
[----:B------:R-:W-:Y:S01]  /*2920*/  @!P1 MOV R36, 0x8 ;  /* 0x0000000800249802 */ /* 0x000fe20000000f00 */
[----:B-1----:R-:W-:Y:S02]  /*2930*/  @!P1 FMUL.FTZ R59, R59, c[0x0][0x1f4] ;  /* 0x00007d003b3b9a20 */ /* 0x002fe40000410000 */
[----:B------:R-:W-:Y:S02]  /*2940*/  @!P1 FMUL.FTZ R58, R58, c[0x0][0x1f4] ;  /* 0x00007d003a3a9a20 */ /* 0x000fe40000410000 */
[----:B------:R-:W-:-:S05]  /*2950*/  @!P1 IMAD.WIDE R36, R42, R36, c[0x0][0x168] ;  /* 0x00005a002a249625 */ /* 0x000fca00078e0224 */
[----:B------:R-:W-:Y:S04]  /*2960*/  @!P1 STG.E.64 [R36.64], R58 ;  /* 0x0000003a24009986 */ /* 0x000fe8000c101b0c */
[----:B------:R-:W-:Y:S06]  /*2970*/  BAR.SYNC.DEFER_BLOCKING 0x0 ;  /* 0x0000000000007b1d */ /* 0x000fec0000010000 */
[----:B------:R-:W0:Y:S02]  /*2980*/  LDS.64 R36, [0xe0] ;  /* 0x0000e000ff247984 */ /* 0x000e240000000a00 */
[----:B0-----:R-:W-:-:S04]  /*2990*/  FMUL.FTZ R39, R36, c[0x0][0x1f4] ;  /* 0x00007d0024277a20 */ /* 0x001fc80000410000 */
[----:B------:R0:W1:Y:S02]  /*29a0*/  R2UR UR5, R39 ;  /* 0x00000000270573c2 */ /* 0x00006400000e0000 */
[----:B0-----:R-:W-:Y:S01]  /*29b0*/  HFMA2.MMA R39, -RZ, RZ, 0, 2.384185791015625e-07 ;  /* 0x00000004ff277435 */ /* 0x001fe200000001ff */
[----:B-1----:R-:W-:-:S05]  /*29c0*/  MOV R38, UR5 ;  /* 0x0000000500267c02 */ /* 0x002fca0008000f00 */
[----:B------:R-:W-:-:S04]  /*29d0*/  FMUL.FTZ R38, R38, UR5 ;  /* 0x0000000526267c20 */ /* 0x000fc80008410000 */
[----:B------:R-:W-:-:S05]  /*29e0*/  FFMA.FTZ R38, R37, c[0x0][0x1f4], -R38 ;  /* 0x00007d0025267a23 */ /* 0x000fca0000010826 */
[----:B------:R-:W-:-:S13]  /*29f0*/  FSETP.GTU.FTZ.AND P1, PT, R38, RZ, PT ;  /* 0x000000ff2600720b */ /* 0x000fda0003f3c000 */
[----:B------:R-:W-:Y:S01]  /*2a00*/  VOTEU.ANY UP0, P1 ;  /* 0x00000000003f7886 */ /* 0x000fe20000800100 */
[----:B------:R-:W-:-:S13]  /*2a10*/  PLOP3.LUT P1, PT, PT, PT, UP0, 0x80, 0x0 ;  /* 0x000000000000781c */ /* 0x000fda0003f2f008 */
[----:B------:R-:W-:Y:S01]  /*2a20*/  @P1 FADD.FTZ R58, R38, c[0x0][0x188] ;  /* 0x00006200263a1621 */ /* 0x000fe20000010000 */
[----:B------:R-:W-:-:S05]  /*2a30*/  IADD3 R38, R44, R43, RZ ;  /* 0x0000002b2c267210 */ /* 0x000fca0007ffe0ff */
[CC--:B------:R-:W-:Y:S01]  /*2a40*/  IMAD.WIDE R36, R38.reuse, R39.reuse, c[0x0][0x178] ;  /* 0x00005e0026247625 */ /* 0x0c0fe200078e0227 */
[----:B------:R-:W0:Y:S03]  /*2a50*/  @P1 MUFU.RSQ R58, R58 ;  /* 0x0000003a003a1308 */ /* 0x000e260000001400 */
[----:B------:R-:W-:Y:S02]  /*2a60*/  IMAD.WIDE R38, R38, R39, c[0x0][0x180] ;  /* 0x0000600026267625 */ /* 0x000fe400078e0227 */
[----:B------:R-:W2:Y:S04]  /*2a70*/  LDG.E.64 R36, [R36.64] ;  /* 0x0000000c24247981 */ /* 0x000ea8000c1e1b00 */
[----:B------:R-:W2:Y:S01]  /*2a80*/  LDG.E.64 R38, [R38.64] ;  /* 0x0000000c26267981 */ /* 0x000ea2000c1e1b00 */
[----:B0-----:R-:W0:Y:S01]  /*2a90*/  @P1 R2UR UR7, R58 ;  /* 0x000000003a0713c2 */ /* 0x001e2200000e0000 */
[----:B------:R-:W-:Y:S01]  /*2aa0*/  ISETP.NE.AND P5, PT, RZ, UR16, PT ;  /* 0x00000010ff007c0c */ /* 0x000fe2000bfa5270 */
[----:B------:R-:W-:Y:S01]  /*2ab0*/  FADD.FTZ R40, R40, -UR5 ;  /* 0x8000000528287e21 */ /* 0x000fe20008010000 */
[----:B------:R-:W-:Y:S01]  /*2ac0*/  UMOV UR6, 0x3f800000 ;  /* 0x3f80000000067882 */ /* 0x000fe20000000000 */
[----:B------:R-:W-:Y:S01]  /*2ad0*/  FADD.FTZ R41, R41, -UR5 ;  /* 0x8000000529297e21 */ /* 0x000fe20008010000 */
[----:B0-----:R-:W-:-:S02]  /*2ae0*/  @UP0 UMOV UR6, UR7 ;  /* 0x0000000700060c82 */ /* 0x001fc40008000000 */
        /* <DEDUP_REMOVED lines=15> */
.L_x_4534:
[----:B------:R-:W-:Y:S01]  /*2be0*/  BSSY B0, `(.L_x_4535) ;  /* 0x000000c000007945 */ /* 0x000fe20003800000 */
[----:B------:R-:W-:Y:S05]  /*2bf0*/  @!P0 BRA `(.L_x_4536) ;  /* 0x000000a000008947 */ /* 0x000fea0003800000 */
[----:B------:R-:W-:Y:S02]  /*2c00*/  SHF.R.S32.HI R43, RZ, 0x1f, R0 ;  /* 0x0000001fff2b7819 */ /* 0x000fe40000011400 */
[----:B------:R-:W-:Y:S02]  /*2c10*/  MOV R58, R2 ;  /* 0x00000002003a7202 */ /* 0x000fe40000000f00 */
        /* <DEDUP_REMOVED lines=8> */
.L_x_4536:
[----:B------:R-:W-:Y:S05]  /*2ca0*/  BSYNC B0 ;  /* 0x0000000000007941 */ /* 0x000fea0003800000 */
.L_x_4535:
[----:B0-----:R-:W0:Y:S01]  /*2cb0*/  S2R R60, SR_TID.X ;  /* 0x00000000003c7919 */ /* 0x001e220000002100 */
[----:B------:R-:W-:Y:S01]  /*2cc0*/  FADD.FTZ R34, R34, -UR5 ;  /* 0x8000000522227e21 */ /* 0x000fe20008010000 */
[----:B------:R-:W-:Y:S01]  /*2cd0*/  ISETP.GE.U32.AND P1, PT, R63, c[0x0][0x1c8], PT ;  /* 0x000072003f007a0c */ /* 0x000fe20003f26070 */
[----:B------:R-:W-:Y:S02]  /*2ce0*/  FADD.FTZ R40, R35, -UR5 ;  /* 0x8000000523287e21 */ /* 0x000fe40008010000 */
[----:B------:R-:W-:Y:S01]  /*2cf0*/  FMUL.FTZ R35, R34, UR6 ;  /* 0x0000000622237c20 */ /* 0x000fe20008410000 */
[----:B------:R-:W-:Y:S01]  /*2d00*/  ISETP.GE.AND.EX P1, PT, R64, c[0x0][0x1cc], PT, P1 ;  /* 0x0000730040007a0c */ /* 0x000fe20003f26310 */
[----:B------:R-:W-:Y:S02]  /*2d10*/  FMUL.FTZ R40, R40, UR6 ;  /* 0x0000000628287c20 */ /* 0x000fe40008410000 */
[----:B------:R-:W-:Y:S02]  /*2d20*/  FFMA.FTZ R34, R36, R35, R38 ;  /* 0x0000002324227223 */ /* 0x000fe40000010026 */
[----:B------:R-:W-:Y:S01]  /*2d30*/  FFMA.FTZ R35, R37, R40, R39 ;  /* 0x0000002825237223 */ /* 0x000fe20000010027 */
[----:B0-----:R-:W-:Y:S01]  /*2d40*/  ISETP.GT.U32.OR P1, PT, R60, 0x2ff, P1 ;  /* 0x000002ff3c00780c */ /* 0x001fe20000f24470 */
[----:B------:R-:W-:Y:S11]  /*2d50*/  @!P5 BRA `(.L_x_4537) ;  /* 0x000000a00000d947 */ /* 0x000ff60003800000 */
        /* <DEDUP_REMOVED lines=10> */
.L_x_4537:
        /* <DEDUP_REMOVED lines=11> */
.L_x_4539:
[----:B------:R-:W-:Y:S05]  /*2eb0*/  BSYNC B0 ;  /* 0x0000000000007941 */ /* 0x000fea0003800000 */
.L_x_4538:
[----:B------:R-:W-:Y:S01]  /*2ec0*/  FADD.FTZ R6, R6, -UR5 ;  /* 0x8000000506067e21 */ /* 0x000fe20008010000 */
[----:B------:R-:W-:Y:S01]  /*2ed0*/  ISETP.GE.U32.AND P1, PT, R62, c[0x0][0x1c8], PT ;  /* 0x000072003e007a0c */ /* 0x000fe20003f26070 */
[----:B0-----:R-:W-:Y:S02]  /*2ee0*/  FADD.FTZ R34, R7, -UR5 ;  /* 0x8000000507227e21 */ /* 0x001fe40008010000 */
[----:B------:R-:W-:Y:S01]  /*2ef0*/  FMUL.FTZ R7, R6, UR6 ;  /* 0x0000000606077c20 */ /* 0x000fe20008410000 */
[----:B------:R-:W-:Y:S01]  /*2f00*/  ISETP.GE.AND.EX P1, PT, R65, c[0x0][0x1cc], PT, P1 ;  /* 0x0000730041007a0c */ /* 0x000fe20003f26310 */
[----:B------:R-:W-:Y:S02]  /*2f10*/  FMUL.FTZ R34, R34, UR6 ;  /* 0x0000000622227c20 */ /* 0x000fe40008410000 */
[----:B------:R-:W-:Y:S01]  /*2f20*/  FFMA.FTZ R6, R36, R7, R38 ;  /* 0x0000000724067223 */ /* 0x000fe20000010026 */
[----:B------:R-:W-:Y:S01]  /*2f30*/  ISETP.GT.U32.OR P1, PT, R60, 0x2ff, P1 ;  /* 0x000002ff3c00780c */ /* 0x000fe20000f24470 */
[----:B------:R-:W-:Y:S01]  /*2f40*/  FFMA.FTZ R7, R37, R34, R39 ;  /* 0x0000002225077223 */ /* 0x000fe20000010027 */
[----:B------:R-:W-:Y:S10]  /*2f50*/  @!P5 BRA `(.L_x_4540) ;  /* 0x000000a00000d947 */ /* 0x000ff40003800000 */
        /* <DEDUP_REMOVED lines=10> */
.L_x_4540:
        /* <DEDUP_REMOVED lines=11> */
.L_x_4542:
[----:B------:R-:W-:Y:S05]  /*30b0*/  BSYNC B0 ;  /* 0x0000000000007941 */ /* 0x000fea0003800000 */
.L_x_4541:
[----:B------:R-:W-:Y:S01]  /*30c0*/  FADD.FTZ R8, R8, -UR5 ;  /* 0x8000000508087e21 */ /* 0x000fe20008010000 */
[----:B------:R-:W-:Y:S01]  /*30d0*/  ISETP.GE.U32.AND P1, PT, R57, c[0x0][0x1c8], PT ;  /* 0x0000720039007a0c */ /* 0x000fe20003f26070 */
[----:B------:R-:W-:Y:S01]  /*30e0*/  FADD.FTZ R9, R9, -UR5 ;  /* 0x8000000509097e21 */ /* 0x000fe20008010000 */
[----:B------:R-:W-:Y:S01]  /*30f0*/  ISETP.GE.U32.AND P2, PT, R56, c[0x0][0x1c8], PT ;  /* 0x0000720038007a0c */ /* 0x000fe20003f46070 */
[----:B0-----:R-:W-:Y:S01]  /*3100*/  FMUL.FTZ R7, R8, UR6 ;  /* 0x0000000608077c20 */ /* 0x001fe20008410000 */
[----:B------:R-:W-:Y:S01]  /*3110*/  ISETP.GE.U32.AND P3, PT, R55, c[0x0][0x1c8], PT ;  /* 0x0000720037007a0c */ /* 0x000fe20003f66070 */
[----:B------:R-:W-:Y:S01]  /*3120*/  FMUL.FTZ R8, R9, UR6 ;  /* 0x0000000609087c20 */ /* 0x000fe20008410000 */
[----:B------:R-:W-:Y:S01]  /*3130*/  ISETP.GE.AND.EX P1, PT, R68, c[0x0][0x1cc], PT, P1 ;  /* 0x0000730044007a0c */ /* 0x000fe20003f26310 */
[----:B------:R-:W-:Y:S01]  /*3140*/  FFMA.FTZ R6, R36, R7, R38 ;  /* 0x0000000724067223 */ /* 0x000fe20000010026 */
[----:B------:R-:W-:Y:S01]  /*3150*/  ISETP.GE.AND.EX P2, PT, R70, c[0x0][0x1cc], PT, P2 ;  /* 0x0000730046007a0c */ /* 0x000fe20003f46320 */
[----:B------:R-:W-:Y:S01]  /*3160*/  FADD.FTZ R34, R10, -UR5 ;  /* 0x800000050a227e21 */ /* 0x000fe20008010000 */
[----:B------:R-:W-:Y:S01]  /*3170*/  ISETP.GE.AND.EX P3, PT, R72, c[0x0][0x1cc], PT, P3 ;  /* 0x0000730048007a0c */ /* 0x000fe20003f66330 */
[----:B------:R-:W-:Y:S01]  /*3180*/  FADD.FTZ R35, R11, -UR5 ;  /* 0x800000050b237e21 */ /* 0x000fe20008010000 */
[C---:B------:R-:W-:Y:S01]  /*3190*/  ISETP.GT.U32.OR P1, PT, R60.reuse, 0x2ff, P1 ;  /* 0x000002ff3c00780c */ /* 0x040fe20000f24470 */
[----:B------:R-:W-:Y:S01]  /*31a0*/  FFMA.FTZ R7, R37, R8, R39 ;  /* 0x0000000825077223 */ /* 0x000fe20000010027 */
[----:B------:R-:W-:-:S02]  /*31b0*/  ISETP.GT.U32.OR P2, PT, R60, 0x2ff, P2 ;  /* 0x000002ff3c00780c */ /* 0x000fc40001744470 */
        /* <DEDUP_REMOVED lines=12> */
.L_x_4543:
        /* <DEDUP_REMOVED lines=11> */
.L_x_4545:
[----:B------:R-:W-:Y:S05]  /*3330*/  BSYNC B0 ;  /* 0x0000000000007941 */ /* 0x000fea0003800000 */
.L_x_4544:
[----:B0-----:R-:W-:Y:S02]  /*3340*/  FMUL.FTZ R7, R34, UR6 ;  /* 0x0000000622077c20 */ /* 0x001fe40008410000 */
[----:B------:R-:W-:Y:S02]  /*3350*/  FMUL.FTZ R8, R35, UR6 ;  /* 0x0000000623087c20 */ /* 0x000fe40008410000 */
[----:B------:R-:W-:Y:S02]  /*3360*/  FFMA.FTZ R6, R36, R7, R38 ;  /* 0x0000000724067223 */ /* 0x000fe40000010026 */
[----:B------:R-:W-:Y:S02]  /*3370*/  FADD.FTZ R12, R12, -UR5 ;  /* 0x800000050c0c7e21 */ /* 0x000fe40008010000 */
        /* <DEDUP_REMOVED lines=13> */
.L_x_4546:
        /* <DEDUP_REMOVED lines=11> */
.L_x_4548:
[----:B------:R-:W-:Y:S05]  /*3500*/  BSYNC B0 ;  /* 0x0000000000007941 */ /* 0x000fea0003800000 */
.L_x_4547:
        /* <DEDUP_REMOVED lines=17> */
.L_x_4549:
        /* <DEDUP_REMOVED lines=11> */
.L_x_4551:
[----:B------:R-:W-:Y:S05]  /*36d0*/  BSYNC B0 ;  /* 0x0000000000007941 */ /* 0x000fea0003800000 */
.L_x_4550:
[----:B------:R-:W-:Y:S01]  /*36e0*/  ISETP.GE.U32.AND P6, PT, R54, c[0x0][0x1c8], PT ;  /* 0x0000720036007a0c */ /* 0x000fe20003fc6070 */
[----:B0-----:R-:W-:Y:S01]  /*36f0*/  FMUL.FTZ R7, R14, UR6 ;  /* 0x000000060e077c20 */ /* 0x001fe20008410000 */
[----:B------:R-:W-:Y:S01]  /*3700*/  ISETP.GE.U32.AND P1, PT, R53, c[0x0][0x1c8], PT ;  /* 0x0000720035007a0c */ /* 0x000fe20003f26070 */
[----:B------:R-:W-:Y:S01]  /*3710*/  FMUL.FTZ R8, R15, UR6 ;  /* 0x000000060f087c20 */ /* 0x000fe20008410000 */
[----:B------:R-:W-:Y:S01]  /*3720*/  ISETP.GE.U32.AND P2, PT, R52, c[0x0][0x1c8], PT ;  /* 0x0000720034007a0c */ /* 0x000fe20003f46070 */
[----:B------:R-:W-:Y:S01]  /*3730*/  FFMA.FTZ R6, R36, R7, R38 ;  /* 0x0000000724067223 */ /* 0x000fe20000010026 */
[----:B------:R-:W-:Y:S01]  /*3740*/  ISETP.GE.U32.AND P3, PT, R51, c[0x0][0x1c8], PT ;  /* 0x0000720033007a0c */ /* 0x000fe20003f66070 */
[----:B------:R-:W-:Y:S01]  /*3750*/  FADD.FTZ R16, R16, -UR5 ;  /* 0x8000000510107e21 */ /* 0x000fe20008010000 */
[----:B------:R-:W-:Y:S01]  /*3760*/  SHF.R.S32.HI R13, RZ, 0x1f, R52 ;  /* 0x0000001fff0d7819 */ /* 0x000fe20000011434 */
[----:B------:R-:W-:Y:S01]  /*3770*/  FADD.FTZ R17, R17, -UR5 ;  /* 0x8000000511117e21 */ /* 0x000fe20008010000 */
[----:B------:R-:W-:Y:S01]  /*3780*/  ISETP.GE.U32.AND P4, PT, R50, c[0x0][0x1c8], PT ;  /* 0x0000720032007a0c */ /* 0x000fe20003f86070 */
[----:B------:R-:W-:Y:S01]  /*3790*/  FFMA.FTZ R7, R37, R8, R39 ;  /* 0x0000000825077223 */ /* 0x000fe20000010027 */
[----:B------:R-:W-:-:S02]  /*37a0*/  ISETP.GE.AND.EX P6, PT, R75, c[0x0][0x1cc], PT, P6 ;  /* 0x000073004b007a0c */ /* 0x000fc40003fc6360 */
[----:B------:R-:W-:Y:S02]  /*37b0*/  ISETP.GE.AND.EX P1, PT, R76, c[0x0][0x1cc], PT, P1 ;  /* 0x000073004c007a0c */ /* 0x000fe40003f26310 */
[----:B------:R-:W-:Y:S02]  /*37c0*/  ISETP.GE.AND.EX P2, PT, R13, c[0x0][0x1cc], PT, P2 ;  /* 0x000073000d007a0c */ /* 0x000fe40003f46320 */
[----:B------:R-:W-:Y:S02]  /*37d0*/  ISETP.GE.AND.EX P3, PT, R77, c[0x0][0x1cc], PT, P3 ;  /* 0x000073004d007a0c */ /* 0x000fe40003f66330 */
[----:B------:R-:W-:Y:S02]  /*37e0*/  ISETP.GE.AND.EX P4, PT, R74, c[0x0][0x1cc], PT, P4 ;  /* 0x000073004a007a0c */ /* 0x000fe40003f86340 */
[C---:B------:R-:W-:Y:S02]  /*37f0*/  ISETP.GT.U32.OR P6, PT, R60.reuse, 0x2ff, P6 ;  /* 0x000002ff3c00780c */ /* 0x040fe400037c4470 */
[----:B------:R-:W-:-:S02]  /*3800*/  ISETP.GT.U32.OR P1, PT, R60, 0x2ff, P1 ;  /* 0x000002ff3c00780c */ /* 0x000fc40000f24470 */
        /* <DEDUP_REMOVED lines=14> */
.L_x_4552:
        /* <DEDUP_REMOVED lines=11> */
.L_x_4554:
[----:B------:R-:W-:Y:S05]  /*39a0*/  BSYNC B0 ;  /* 0x0000000000007941 */ /* 0x000fea0003800000 */
.L_x_4553:
        /* <DEDUP_REMOVED lines=17> */
.L_x_4555:
        /* <DEDUP_REMOVED lines=11> */
.L_x_4557:
[----:B------:R-:W-:Y:S05]  /*3b70*/  BSYNC B0 ;  /* 0x0000000000007941 */ /* 0x000fea0003800000 */
.L_x_4556:
        /* <DEDUP_REMOVED lines=17> */
.L_x_4558:
        /* <DEDUP_REMOVED lines=11> */
.L_x_4560:
[----:B------:R-:W-:Y:S05]  /*3d40*/  BSYNC B0 ;  /* 0x0000000000007941 */ /* 0x000fea0003800000 */
.L_x_4559:
        /* <DEDUP_REMOVED lines=17> */
.L_x_4561:
        /* <DEDUP_REMOVED lines=11> */
.L_x_4563:
[----:B------:R-:W-:Y:S05]  /*3f10*/  BSYNC B0 ;  /* 0x0000000000007941 */ /* 0x000fea0003800000 */
.L_x_4562:
        /* <DEDUP_REMOVED lines=17> */
.L_x_4564:
        /* <DEDUP_REMOVED lines=11> */
.L_x_4566:
[----:B------:R-:W-:Y:S05]  /*40e0*/  BSYNC B0 ;  /* 0x0000000000007941 */ /* 0x000fea0003800000 */
.L_x_4565:
        /* <DEDUP_REMOVED lines=11> */
[----:B------:R-:W-:Y:S01]  /*41a0*/  ISETP.GE.AND.EX P6, PT, R73, c[0x0][0x1cc], PT, P6 ;  /* 0x0000730049007a0c */ /* 0x000fe20003fc6360 */
[----:B------:R-:W-:Y:S01]  /*41b0*/  FADD.FTZ R31, R31, -UR5 ;  /* 0x800000051f1f7e21 */ /* 0x000fe20008010000 */
[----:B------:R-:W-:Y:S01]  /*41c0*/  ISETP.GE.AND.EX P1, PT, R71, c[0x0][0x1cc], PT, P1 ;  /* 0x0000730047007a0c */ /* 0x000fe20003f26310 */
[----:B------:R-:W-:Y:S01]  /*41d0*/  FADD.FTZ R33, R33, -UR5 ;  /* 0x8000000521217e21 */ /* 0x000fe20008010000 */
[----:B------:R-:W-:Y:S01]  /*41e0*/  ISETP.GE.AND.EX P2, PT, R69, c[0x0][0x1cc], PT, P2 ;  /* 0x0000730045007a0c */ /* 0x000fe20003f46320 */
[----:B0-----:R-:W-:Y:S01]  /*41f0*/  FMUL.FTZ R7, R24, UR6 ;  /* 0x0000000618077c20 */ /* 0x001fe20008410000 */
[----:B------:R-:W-:Y:S01]  /*4200*/  ISETP.GE.AND.EX P3, PT, R67, c[0x0][0x1cc], PT, P3 ;  /* 0x0000730043007a0c */ /* 0x000fe20003f66330 */
[----:B------:R-:W-:Y:S01]  /*4210*/  FMUL.FTZ R9, R26, UR6 ;  /* 0x000000061a097c20 */ /* 0x000fe20008410000 */
[----:B------:R-:W-:Y:S01]  /*4220*/  ISETP.GE.AND.EX P4, PT, R66, c[0x0][0x1cc], PT, P4 ;  /* 0x0000730042007a0c */ /* 0x000fe20003f86340 */
[----:B------:R-:W-:Y:S01]  /*4230*/  FMUL.FTZ R11, R28, UR6 ;  /* 0x000000061c0b7c20 */ /* 0x000fe20008410000 */
[----:B------:R-:W-:Y:S01]  /*4240*/  ISETP.GT.U32.OR P6, PT, R60, 0x2ff, P6 ;  /* 0x000002ff3c00780c */ /* 0x000fe200037c4470 */
[----:B------:R-:W-:Y:S01]  /*4250*/  FMUL.FTZ R13, R30, UR6 ;  /* 0x000000061e0d7c20 */ /* 0x000fe20008410000 */
[----:B------:R-:W-:Y:S01]  /*4260*/  ISETP.GT.U32.OR P1, PT, R60, 0x2ff, P1 ;  /* 0x000002ff3c00780c */ /* 0x000fe20000f24470 */
[----:B------:R-:W-:Y:S01]  /*4270*/  FMUL.FTZ R15, R32, UR6 ;  /* 0x00000006200f7c20 */ /* 0x000fe20008410000 */
[C---:B------:R-:W-:Y:S01]  /*4280*/  ISETP.GT.U32.OR P2, PT, R60.reuse, 0x2ff, P2 ;  /* 0x000002ff3c00780c */ /* 0x040fe20001744470 */
[----:B------:R-:W-:Y:S01]  /*4290*/  FMUL.FTZ R16, R25, UR6 ;  /* 0x0000000619107c20 */ /* 0x000fe20008410000 */
[C---:B------:R-:W-:Y:S01]  /*42a0*/  ISETP.GT.U32.OR P3, PT, R60.reuse, 0x2ff, P3 ;  /* 0x000002ff3c00780c */ /* 0x040fe20001f64470 */
[----:B------:R-:W-:Y:S01]  /*42b0*/  FMUL.FTZ R18, R27, UR6 ;  /* 0x000000061b127c20 */ /* 0x000fe20008410000 */
[----:B------:R-:W-:Y:S01]  /*42c0*/  ISETP.GT.U32.OR P4, PT, R60, 0x2ff, P4 ;  /* 0x000002ff3c00780c */ /* 0x000fe20002784470 */
[----:B------:R-:W-:-:S02]  /*42d0*/  FMUL.FTZ R20, R29, UR6 ;  /* 0x000000061d147c20 */ /* 0x000fc40008410000 */
[----:B------:R-:W-:Y:S02]  /*42e0*/  FMUL.FTZ R22, R31, UR6 ;  /* 0x000000061f167c20 */ /* 0x000fe40008410000 */
[----:B------:R-:W-:Y:S02]  /*42f0*/  FMUL.FTZ R24, R33, UR6 ;  /* 0x0000000621187c20 */ /* 0x000fe40008410000 */
[C-C-:B------:R-:W-:Y:S02]  /*4300*/  FFMA.FTZ R14, R36.reuse, R7, R38.reuse ;  /* 0x00000007240e7223 */ /* 0x140fe40000010026 */
[C-C-:B------:R-:W-:Y:S02]  /*4310*/  FFMA.FTZ R12, R36.reuse, R9, R38.reuse ;  /* 0x00000009240c7223 */ /* 0x140fe40000010026 */
[C-C-:B------:R-:W-:Y:S02]  /*4320*/  FFMA.FTZ R6, R36.reuse, R11, R38.reuse ;  /* 0x0000000b24067223 */ /* 0x140fe40000010026 */
[----:B------:R-:W-:-:S02]  /*4330*/  FFMA.FTZ R8, R36, R13, R38 ;  /* 0x0000000d24087223 */ /* 0x000fc40000010026 */
[----:B------:R-:W-:Y:S02]  /*4340*/  FFMA.FTZ R10, R36, R15, R38 ;  /* 0x0000000f240a7223 */ /* 0x000fe40000010026 */
[C-C-:B------:R-:W-:Y:S02]  /*4350*/  FFMA.FTZ R13, R37.reuse, R18, R39.reuse ;  /* 0x00000012250d7223 */ /* 0x140fe40000010027 */
        /* <DEDUP_REMOVED lines=15> */
.L_x_4567:
[----:B------:R-:W-:Y:S01]  /*4450*/  BSSY B0, `(.L_x_4568) ;  /* 0x000000b000007945 */ /* 0x000fe20003800000 */
[----:B------:R-:W-:Y:S05]  /*4460*/  @P6 BRA `(.L_x_4569) ;  /* 0x0000009000006947 */ /* 0x000fea0003800000 */
        /* <DEDUP_REMOVED lines=9> */
.L_x_4569:
[----:B------:R-:W-:Y:S05]  /*4500*/  BSYNC B0 ;  /* 0x0000000000007941 */ /* 0x000fea0003800000 */
.L_x_4568:
        /* <DEDUP_REMOVED lines=11> */
.L_x_4570:
        /* <DEDUP_REMOVED lines=11> */
.L_x_4572:
[----:B------:R-:W-:Y:S05]  /*4670*/  BSYNC B0 ;  /* 0x0000000000007941 */ /* 0x000fea0003800000 */
.L_x_4571:
        /* <DEDUP_REMOVED lines=11> */
.L_x_4573:
        /* <DEDUP_REMOVED lines=11> */
.L_x_4575:
[----:B------:R-:W-:Y:S05]  /*47e0*/  BSYNC B0 ;  /* 0x0000000000007941 */ /* 0x000fea0003800000 */
.L_x_4574:
        /* <DEDUP_REMOVED lines=11> */
.L_x_4576:
        /* <DEDUP_REMOVED lines=11> */
.L_x_4578:
[----:B------:R-:W-:Y:S05]  /*4950*/  BSYNC B0 ;  /* 0x0000000000007941 */ /* 0x000fea0003800000 */
.L_x_4577:
        /* <DEDUP_REMOVED lines=11> */
.L_x_4579:
        /* <DEDUP_REMOVED lines=10> */
.L_x_4581:
[----:B------:R-:W-:Y:S05]  /*4ab0*/  BSYNC B0 ;  /* 0x0000000000007941 */ /* 0x000fea0003800000 */
.L_x_4580:
[----:B------:R-:W-:Y:S01]  /*4ac0*/  IADD3 R42, R42, c[0x0][0x10], RZ ;  /* 0x000004002a2a7a10 */ /* 0x000fe20007ffe0ff */
[----:B------:R-:W-:-:S03]  /*4ad0*/  UIADD3 UR4, UR4, 0x1, URZ ;  /* 0x0000000104047890 */ /* 0x000fc6000fffe03f */
[----:B------:R-:W-:-:S13]  /*4ae0*/  ISETP.GE.AND P1, PT, R42, UR8, PT ;  /* 0x000000082a007c0c */ /* 0x000fda000bf26270 */
[----:B------:R-:W-:Y:S01]  /*4af0*/  @P1 CALL.REL.NOINC `(.L_x_4582) ;  /* 0x0000001000001944 */ /* 0x000fe20003c00000 */
[----:B------:R-:W-:Y:S05]  /*4b00*/  BRA `(.L_x_4583) ;  /* 0xffffb77000007947 */ /* 0x000fea000383ffff */
.L_x_4582:
[----:B------:R-:W-:Y:S05]  /*4b10*/  EXIT ;  /* 0x000000000000794d */ /* 0x000fea0003800000 */
.L_x_4584:
        /* <DEDUP_REMOVED lines=14> */
.L_x_5212:


//--------------------- .text._Z35group_norm_nhwc_fwd_one_pass_kernelI11Fp32IOFp32WLi512ELi96ELi768EEv26Group_norm_nhwc_fwd_params --------------------------
	.section	.text._Z35group_norm_nhwc_fwd_one_pass_kernelI11Fp32IOFp32WLi512ELi96ELi768EEv26Group_norm_nhwc_fwd_params,"ax",@progbits
	.sectioninfo	@"SHI_REGISTERS=80"
	.align	128
        .global         _Z35group_norm_nhwc_fwd_one_pass_kernelI11Fp32IOFp32WLi512ELi96ELi768EEv26Group_norm_nhwc_fwd_params
        .type           _Z35group_norm_nhwc_fwd_one_pass_kernelI11Fp32IOFp32WLi512ELi96ELi768EEv26Group_norm_nhwc_fwd_params,@function
        .size           _Z35group_norm_nhwc_fwd_one_pass_kernelI11Fp32IOFp32WLi512ELi96ELi768EEv26Group_norm_nhwc_fwd_params,(.L_x_5213 - _Z35group_norm_nhwc_fwd_one_pass_kernelI11Fp32IOFp32WLi512ELi96ELi768EEv26Group_norm_nhwc_fwd_params)
        .other          _Z35group_norm_nhwc_fwd_one_pass_kernelI11Fp32IOFp32WLi512ELi96ELi768EEv26Group_norm_nhwc_fwd_params,@"STO_CUDA_ENTRY STV_DEFAULT"
_Z35group_norm_nhwc_fwd_one_pass_kernelI11Fp32IOFp32WLi512ELi96ELi768EEv26Group_norm_nhwc_fwd_params:
.text._Z35group_norm_nhwc_fwd_one_pass_kernelI11Fp32IOFp32WLi512ELi96ELi768EEv26Group_norm_nhwc_fwd_params:
[----:B------:R-:W-:Y:S02]  /*0000*/  MOV R1, c[0x0][0x28] ;  /* 0x00000a0000017a02 */ /* 0x000fe40000000f00 */
[----:B------:R-:W0:Y:S01]  /*0010*/  S2UR UR9, SR_CTAID.Y ;  /* 0x00000000000979c3 */ /* 0x000e220000002600 */
[----:B------:R-:W-:Y:S01]  /*0020*/  ULDC UR8, c[0x0][0x1d8] ;  /* 0x0000760000087ab9 */ /* 0x000fe20000000800 */
[----:B------:R-:W-:Y:S01]  /*0030*/  IADD3 R1, R1, -0x28, RZ ;  /* 0xffffffd801017810 */ /* 0x000fe20007ffe0ff */
        /* <DEDUP_REMOVED lines=11> */
[----:B------:R-:W-:Y:S02]  /*00f0*/  SHF.R.S32.HI R0, RZ, 0x1f, R6 ;  /* 0x0000001fff007819 */ /* 0x000fe40000011406 */
[----:B-1----:R-:W-:-:S02]  /*0100*/  MOV R5, UR16 ;  /* 0x0000001000057c02 */ /* 0x002fc40008000f00 */
[----:B------:R-:W-:Y:S02]  /*0110*/  SHF.R.U32.HI R4, RZ, 0x5, R3 ;  /* 0x00000005ff047819 */ /* 0x000fe40000011603 */
[----:B------:R-:W-:-:S03]  /*0120*/  LEA.HI R3, R0, R6, RZ, 0x5 ;  /* 0x0000000600037211 */ /* 0x000fc600078f28ff */
[----:B------:R-:W-:Y:S01]  /*0130*/  IMAD R2, R4, -0x30, R6 ;  /* 0xffffffd004027824 */ /* 0x000fe200078e0206 */
[----:B------:R-:W-:Y:S01]  /*0140*/  SHF.R.S32.HI R3, RZ, 0x5, R3 ;  /* 0x00000005ff037819 */ /* 0x000fe20000011403 */
[----:B------:R-:W-:-:S03]  /*0150*/  IMAD R0, R5, c[0x0][0x1e4], R4 ;  /* 0x0000790005007a24 */ /* 0x000fc600078e0204 */
[----:B------:R-:W-:Y:S02]  /*0160*/  SHF.L.U32 R2, R2, 0x1, RZ ;  /* 0x0000000102027819 */ /* 0x000fe400000006ff */
[C---:B------:R-:W-:Y:S02]  /*0170*/  IADD3 R4, R0.reuse, 0x30, RZ ;  /* 0x0000003000047810 */ /* 0x040fe40007ffe0ff */
[C---:B------:R-:W-:Y:S01]  /*0180*/  ISETP.GE.U32.AND P0, PT, R0.reuse, c[0x0][0x1c8], PT ;  /* 0x0000720000007a0c */ /* 0x040fe20003f06070 */
[----:B------:R0:W-:Y:S01]  /*0190*/  STL [R1+0x10], R2 ;  /* 0x0000100201007387 */ /* 0x0001e20000100800 */
[----:B------:R-:W-:Y:S02]  /*01a0*/  SHF.R.S32.HI R3, RZ, 0x1f, R0 ;  /* 0x0000001fff037819 */ /* 0x000fe40000011400 */
[C---:B------:R-:W-:Y:S02]  /*01b0*/  IADD3 R4, R0.reuse, 0x60, RZ ;  /* 0x0000006000047810 */ /* 0x040fe40007ffe0ff */
[----:B------:R-:W-:-:S02]  /*01c0*/  IADD3 R4, R0, 0x90, RZ ;  /* 0x0000009000047810 */ /* 0x000fc40007ffe0ff */
[C---:B------:R-:W-:Y:S02]  /*01d0*/  IADD3 R5, R0.reuse, 0x10, RZ ;  /* 0x0000001000057810 */ /* 0x040fe40007ffe0ff */
[C---:B------:R-:W-:Y:S02]  /*01e0*/  IADD3 R4, R0.reuse, 0xc0, RZ ;  /* 0x000000c000047810 */ /* 0x040fe40007ffe0ff */
[C---:B0-----:R-:W-:Y:S02]  /*01f0*/  IADD3 R2, R0.reuse, 0x20, RZ ;  /* 0x0000002000027810 */ /* 0x041fe40007ffe0ff */
        /* <DEDUP_REMOVED lines=10> */
[----:B------:R-:W-:Y:S02]  /*02a0*/  ISETP.GE.AND.EX P0, PT, R3, c[0x0][0x1cc], PT, P0 ;  /* 0x0000730003007a0c */ /* 0x000fe40003f06300 */
        /* <DEDUP_REMOVED lines=16> */
.L_x_4691:
[----:B------:R-:W2:Y:S01]  /*03b0*/  LDL R6, [R1+0x10] ;  /* 0x0000100001067983 */ /* 0x000ea20000100800 */
[----:B0-----:R-:W-:Y:S01]  /*03c0*/  IABS R4, c[0x0][0x1d8] ;  /* 0x0000760000047a13 */ /* 0x001fe20000000000 */
[----:B------:R-:W-:Y:S01]  /*03d0*/  UMOV UR6, URZ ;  /* 0x0000003f00067c82 */ /* 0x000fe20008000000 */
[----:B------:R-:W-:Y:S01]  /*03e0*/  IABS R5, UR9 ;  /* 0x0000000900057c13 */ /* 0x000fe20008000000 */
[----:B------:R-:W0:Y:S01]  /*03f0*/  S2R R72, SR_TID.X ;  /* 0x0000000000487919 */ /* 0x000e220000002100 */
[----:B------:R-:W1:Y:S01]  /*0400*/  R2UR UR11, R4 ;  /* 0x00000000040b73c2 */ /* 0x000e6200000e0000 */
[----:B------:R-:W-:-:S02]  /*0410*/  IADD3 R18, R0, 0x10, RZ ;  /* 0x0000001000127810 */ /* 0x000fc40007ffe0ff */
[C---:B------:R-:W-:Y:S02]  /*0420*/  IADD3 R14, R0.reuse, 0x30, RZ ;  /* 0x00000030000e7810 */ /* 0x040fe40007ffe0ff */
[----:B------:R-:W-:Y:S02]  /*0430*/  IADD3 R16, R0, 0x20, RZ ;  /* 0x0000002000107810 */ /* 0x000fe40007ffe0ff */
[----:B------:R-:W-:Y:S01]  /*0440*/  ISETP.GE.U32.AND P2, PT, R18, c[0x0][0x1c8], PT ;  /* 0x0000720012007a0c */ /* 0x000fe20003f46070 */
[----:B------:R3:W4:Y:S01]  /*0450*/  R2UR UR10, R5 ;  /* 0x00000000050a73c2 */ /* 0x00072200000e0000 */
[----:B------:R-:W-:Y:S02]  /*0460*/  ISETP.GE.U32.AND P4, PT, R14, c[0x0][0x1c8], PT ;  /* 0x000072000e007a0c */ /* 0x000fe40003f86070 */
[----:B------:R-:W-:Y:S02]  /*0470*/  SHF.R.S32.HI R11, RZ, 0x1f, R18 ;  /* 0x0000001fff0b7819 */ /* 0x000fe40000011412 */
[----:B------:R-:W-:-:S02]  /*0480*/  SHF.R.S32.HI R9, RZ, 0x1f, R14 ;  /* 0x0000001fff097819 */ /* 0x000fc4000001140e */
[----:B------:R-:W-:Y:S02]  /*0490*/  ISETP.GE.U32.AND P1, PT, R16, c[0x0][0x1c8], PT ;  /* 0x0000720010007a0c */ /* 0x000fe40003f26070 */
[----:B------:R-:W-:Y:S02]  /*04a0*/  SHF.R.S32.HI R10, RZ, 0x1f, R16 ;  /* 0x0000001fff0a7819 */ /* 0x000fe40000011410 */
[----:B------:R-:W-:Y:S02]  /*04b0*/  ISETP.GE.AND.EX P2, PT, R11, c[0x0][0x1cc], PT, P2 ;  /* 0x000073000b007a0c */ /* 0x000fe40003f46320 */
[----:B------:R-:W-:Y:S02]  /*04c0*/  ISETP.GE.AND.EX P4, PT, R9, c[0x0][0x1cc], PT, P4 ;  /* 0x0000730009007a0c */ /* 0x000fe40003f86340 */
[----:B------:R-:W-:Y:S01]  /*04d0*/  ISETP.GE.AND.EX P1, PT, R10, c[0x0][0x1cc], PT, P1 ;  /* 0x000073000a007a0c */ /* 0x000fe20003f26310 */
[----:B-1----:R-:W1:Y:S01]  /*04e0*/  I2F.RP R2, UR11 ;  /* 0x0000000b00027d06 */ /* 0x002e620008209400 */
[----:B0-----:R-:W-:-:S02]  /*04f0*/  ISETP.GT.U32.OR P2, PT, R72, 0x2ff, P2 ;  /* 0x000002ff4800780c */ /* 0x001fc40001744470 */
[C---:B------:R-:W-:Y:S02]  /*0500*/  ISETP.GT.U32.OR P4, PT, R72.reuse, 0x2ff, P4 ;  /* 0x000002ff4800780c */ /* 0x040fe40002784470 */
[----:B------:R-:W-:Y:S02]  /*0510*/  ISETP.GT.U32.OR P1, PT, R72, 0x2ff, P1 ;  /* 0x000002ff4800780c */ /* 0x000fe40000f24470 */
[----:B------:R-:W-:Y:S02]  /*0520*/  SHF.R.S32.HI R12, RZ, 0x1f, R0 ;  /* 0x0000001fff0c7819 */ /* 0x000fe40000011400 */
[----:B------:R-:W-:Y:S01]  /*0530*/  IADD3 R20, R0, 0x40, RZ ;  /* 0x0000004000147810 */ /* 0x000fe20007ffe0ff */
[----:B-1----:R-:W0:Y:S06]  /*0540*/  MUFU.RCP R2, R2 ;  /* 0x0000000200027308 */ /* 0x002e2c0000001000 */
[----:B---3--:R-:W-:-:S02]  /*0550*/  @!P4 IMAD R5, R9, c[0x0][0x1c0], RZ ;  /* 0x000070000905ca24 */ /* 0x008fc400078e02ff */
[----:B------:R-:W-:Y:S02]  /*0560*/  @!P1 IMAD R4, R10, c[0x0][0x1c0], RZ ;  /* 0x000070000a049a24 */ /* 0x000fe400078e02ff */
[----:B------:R-:W-:Y:S02]  /*0570*/  @!P4 IMAD R21, R14, c[0x0][0x1c4], R5 ;  /* 0x000071000e15ca24 */ /* 0x000fe400078e0205 */
[----:B------:R-:W-:Y:S01]  /*0580*/  @!P1 IMAD R19, R16, c[0x0][0x1c4], R4 ;  /* 0x0000710010139a24 */ /* 0x000fe200078e0204 */
[----:B0-----:R-:W-:-:S06]  /*0590*/  IADD3 R3, R2, 0xffffffe, RZ ;  /* 0x0ffffffe02037810 */ /* 0x001fcc0007ffe0ff */
[----:B------:R-:W0:Y:S02]  /*05a0*/  F2I.FTZ.U32.TRUNC.NTZ R3, R3 ;  /* 0x0000000300037305 */ /* 0x000e24000021f000 */
[----:B0-----:R-:W0:Y:S02]  /*05b0*/  R2UR UR7, R3 ;  /* 0x00000000030773c2 */ /* 0x001e2400000e0000 */
[----:B0-----:R-:W-:-:S04]  /*05c0*/  UIADD3 UR5, URZ, -UR7, URZ ;  /* 0x800000073f057290 */ /* 0x001fc8000fffe03f */
[----:B------:R-:W-:-:S04]  /*05d0*/  UIMAD UR5, UR5, UR11, URZ ;  /* 0x0000000b050572a4 */ /* 0x000fc8000f8e023f */
[----:B------:R-:W-:-:S04]  /*05e0*/  UIMAD.WIDE.U32 UR6, UR7, UR5, UR6 ;  /* 0x00000005070672a5 */ /* 0x000fc8000f8e0006 */
[----:B----4-:R-:W-:-:S04]  /*05f0*/  UIMAD.WIDE.U32 UR6, UR7, UR10, URZ ;  /* 0x0000000a070672a5 */ /* 0x010fc8000f8e003f */
        /* <DEDUP_REMOVED lines=19> */
[----:B------:R-:W-:-:S04]  /*0730*/  UIMAD UR5, UR5, UR10, URZ ;  /* 0x0000000a050572a4 */ /* 0x000fc8000f8e023f */
[----:B------:R-:W-:Y:S01]  /*0740*/  UIMAD UR5, UR7, UR11, UR5 ;  /* 0x0000000b070572a4 */ /* 0x000fe2000f8e0205 */
[----:B------:R-:W-:Y:S02]  /*0750*/  SHF.R.S32.HI R23, RZ, 0x1f, R20 ;  /* 0x0000001fff177819 */ /* 0x000fe40000011414 */
[C---:B------:R-:W-:Y:S02]  /*0760*/  IADD3 R22, R0.reuse, 0x50, RZ ;  /* 0x0000005000167810 */ /* 0x040fe40007ffe0ff */
[C---:B------:R-:W-:Y:S02]  /*0770*/  IADD3 R28, R0.reuse, 0x60, RZ ;  /* 0x00000060001c7810 */ /* 0x040fe40007ffe0ff */
[C---:B------:R-:W-:Y:S02]  /*0780*/  IADD3 R25, R0.reuse, 0x70, RZ ;  /* 0x0000007000197810 */ /* 0x040fe40007ffe0ff */
[----:B------:R-:W-:Y:S02]  /*0790*/  IADD3 R24, R0, 0x80, RZ ;  /* 0x0000008000187810 */ /* 0x000fe40007ffe0ff */
[----:B------:R-:W-:-:S02]  /*07a0*/  SHF.R.S32.HI R27, RZ, 0x1f, R25 ;  /* 0x0000001fff1b7819 */ /* 0x000fc40000011419 */
[----:B------:R-:W-:Y:S02]  /*07b0*/  ISETP.GE.U32.AND P6, PT, R24, c[0x0][0x1c8], PT ;  /* 0x0000720018007a0c */ /* 0x000fe40003fc6070 */
[----:B------:R-:W-:Y:S02]  /*07c0*/  SHF.R.S32.HI R26, RZ, 0x1f, R24 ;  /* 0x0000001fff1a7819 */ /* 0x000fe40000011418 */
[----:B--2---:R-:W-:Y:S02]  /*07d0*/  SHF.R.S32.HI R2, RZ, 0x1f, R6 ;  /* 0x0000001fff027819 */ /* 0x004fe40000011406 */
[----:B------:R-:W-:-:S04]  /*07e0*/  IADD3 R6, P3, R6, UR14, RZ ;  /* 0x0000000e06067c10 */ /* 0x000fc8000ff7e0ff */
[----:B------:R-:W-:Y:S01]  /*07f0*/  LEA.HI.X.SX32 R7, R3, R2, 0x1, P3 ;  /* 0x0000000203077211 */ /* 0x000fe200018f0eff */
[----:B------:R-:W-:Y:S01]  /*0800*/  @!P2 IMAD R2, R11, c[0x0][0x1c0], RZ ;  /* 0x000070000b02aa24 */ /* 0x000fe200078e02ff */
[----:B------:R-:W-:-:S03]  /*0810*/  MOV R3, UR7 ;  /* 0x0000000700037c02 */ /* 0x000fc60008000f00 */
[----:B------:R-:W-:Y:S02]  /*0820*/  @!P2 IMAD R17, R18, c[0x0][0x1c4], R2 ;  /* 0x000071001211aa24 */ /* 0x000fe400078e0202 */
[----:B------:R-:W-:-:S04]  /*0830*/  IMAD.WIDE.U32 R6, R3, c[0x0][0x1d0], R6 ;  /* 0x0000740003067a25 */ /* 0x000fc800078e0006 */
[----:B------:R-:W-:Y:S01]  /*0840*/  @P0 IMAD R3, R12, c[0x0][0x1c0], RZ ;  /* 0x000070000c030a24 */ /* 0x000fe200078e02ff */
[----:B------:R-:W-:Y:S02]  /*0850*/  IADD3 R9, R7, UR5, RZ ;  /* 0x0000000507097c10 */ /* 0x000fe4000fffe0ff */
[-C--:B------:R-:W-:Y:S01]  /*0860*/  @P0 MOV R8, R6.reuse ;  /* 0x0000000600080202 */ /* 0x080fe20000000f00 */
[C---:B------:R-:W-:Y:S01]  /*0870*/  @P0 IMAD R15, R0.reuse, c[0x0][0x1c4], R3 ;  /* 0x00007100000f0a24 */ /* 0x040fe200078e0203 */
[-C--:B------:R-:W-:Y:S02]  /*0880*/  @!P2 MOV R2, R6.reuse ;  /* 0x000000060002a202 */ /* 0x080fe40000000f00 */
[-C--:B------:R-:W-:Y:S01]  /*0890*/  @!P2 MOV R3, R9.reuse ;  /* 0x000000090003a202 */ /* 0x080fe20000000f00 */
[----:B------:R-:W-:Y:S01]  /*08a0*/  @P0 IMAD.WIDE.U32 R4, R0, c[0x0][0x1c0], R8 ;  /* 0x0000700000040a25 */ /* 0x000fe200078e0008 */
[-C--:B------:R-:W-:Y:S02]  /*08b0*/  @!P1 MOV R10, R6.reuse ;  /* 0x00000006000a9202 */ /* 0x080fe40000000f00 */
[----:B------:R-:W-:Y:S01]  /*08c0*/  @!P1 MOV R11, R9 ;  /* 0x00000009000b9202 */ /* 0x000fe20000000f00 */
[----:B------:R-:W-:Y:S01]  /*08d0*/  @!P2 IMAD.WIDE.U32 R2, R18, c[0x0][0x1c0], R2 ;  /* 0x000070001202aa25 */ /* 0x000fe200078e0002 */
[----:B------:R-:W-:-:S02]  /*08e0*/  @!P4 MOV R12, R6 ;  /* 0x00000006000cc202 */ /* 0x000fc40000000f00 */
[----:B------:R-:W-:Y:S01]  /*08f0*/  @!P4 MOV R13, R9 ;  /* 0x00000009000dc202 */ /* 0x000fe20000000f00 */
[----:B------:R-:W-:Y:S01]  /*0900*/  @!P1 IMAD.WIDE.U32 R10, R16, c[0x0][0x1c0], R10 ;  /* 0x00007000100a9a25 */ /* 0x000fe200078e000a */
[----:B------:R-:W-:Y:S02]  /*0910*/  @P0 IADD3 R5, R5, R15, RZ ;  /* 0x0000000f05050210 */ /* 0x000fe40007ffe0ff */
[----:B------:R-:W-:Y:S01]  /*0920*/  @P0 LEA R30, P3, R4, c[0x0][0x170], 0x2 ;  /* 0x00005c00041e0a11 */ /* 0x000fe200078610ff */
[----:B------:R-:W-:Y:S01]  /*0930*/  @!P4 IMAD.WIDE.U32 R12, R14, c[0x0][0x1c0], R12 ;  /* 0x000070000e0cca25 */ /* 0x000fe200078e000c */
[----:B------:R-:W-:Y:S02]  /*0940*/  @!P2 IADD3 R3, R3, R17, RZ ;  /* 0x000000110303a210 */ /* 0x000fe40007ffe0ff */
[----:B------:R-:W-:Y:S02]  /*0950*/  @!P2 LEA R14, P5, R2, c[0x0][0x170], 0x2 ;  /* 0x00005c00020eaa11 */ /* 0x000fe400078a10ff */
[----:B------:R-:W-:-:S02]  /*0960*/  @P0 LEA.HI.X R31, R4, c[0x0][0x174], R5, 0x2, P3 ;  /* 0x00005d00041f0a11 */ /* 0x000fc400018f1405 */
[----:B------:R-:W-:Y:S02]  /*0970*/  @!P1 IADD3 R5, R11, R19, RZ ;  /* 0x000000130b059210 */ /* 0x000fe40007ffe0ff */
[----:B------:R-:W-:Y:S02]  /*0980*/  @!P1 LEA R4, P3, R10, c[0x0][0x170], 0x2 ;  /* 0x00005c000a049a11 */ /* 0x000fe400078610ff */
[----:B------:R-:W-:Y:S02]  /*0990*/  @!P2 LEA.HI.X R15, R2, c[0x0][0x174], R3, 0x2, P5 ;  /* 0x00005d00020faa11 */ /* 0x000fe400028f1403 */
[----:B------:R-:W-:Y:S02]  /*09a0*/  @!P4 IADD3 R3, R13, R21, RZ ;  /* 0x000000150d03c210 */ /* 0x000fe40007ffe0ff */
[----:B------:R-:W-:Y:S02]  /*09b0*/  @!P4 LEA R2, P5, R12, c[0x0][0x170], 0x2 ;  /* 0x00005c000c02ca11 */ /* 0x000fe400078a10ff */
[----:B------:R-:W-:-:S02]  /*09c0*/  @!P1 LEA.HI.X R5, R10, c[0x0][0x174], R5, 0x2, P3 ;  /* 0x00005d000a059a11 */ /* 0x000fc400018f1405 */
[----:B------:R-:W-:Y:S01]  /*09d0*/  CS2R R10, SRZ ;  /* 0x00000000000a7805 */ /* 0x000fe2000001ff00 */
[----:B------:R-:W-:Y:S02]  /*09e0*/  @!P4 LEA.HI.X R3, R12, c[0x0][0x174], R3, 0x2, P5 ;  /* 0x00005d000c03ca11 */ /* 0x000fe400028f1403 */
[----:B------:R-:W-:-:S03]  /*09f0*/  CS2R R12, SRZ ;  /* 0x00000000000c7805 */ /* 0x000fc6000001ff00 */
[----:B------:R0:W2:Y:S01]  /*0a00*/  @!P2 LDG.E.64 R10, [R14.64] ;  /* 0x0000000c0e0aa981 */ /* 0x0000a2000c1e1b00 */
[----:B------:R-:W-:-:S03]  /*0a10*/  ISETP.GE.U32.AND P2, PT, R20, c[0x0][0x1c8], PT ;  /* 0x0000720014007a0c */ /* 0x000fc60003f46070 */
[----:B------:R1:W3:Y:S01]  /*0a20*/  @!P1 LDG.E.64 R12, [R4.64] ;  /* 0x0000000c040c9981 */ /* 0x0002e2000c1e1b00 */
[----:B------:R-:W-:Y:S02]  /*0a30*/  ISETP.GE.AND.EX P1, PT, R23, c[0x0][0x1cc], PT, P2 ;  /* 0x0000730017007a0c */ /* 0x000fe40003f26320 */
[----:B------:R-:W-:Y:S02]  /*0a40*/  ISETP.GE.U32.AND P5, PT, R22, c[0x0][0x1c8], PT ;  /* 0x0000720016007a0c */ /* 0x000fe40003fa6070 */
[----:B------:R-:W-:Y:S01]  /*0a50*/  ISETP.GT.U32.OR P1, PT, R72, 0x2ff, P1 ;  /* 0x000002ff4800780c */ /* 0x000fe20000f24470 */
[----:B0-----:R-:W-:Y:S01]  /*0a60*/  CS2R R14, SRZ ;  /* 0x00000000000e7805 */ /* 0x001fe2000001ff00 */
[----:B------:R-:W-:Y:S02]  /*0a70*/  SHF.R.S32.HI R16, RZ, 0x1f, R22 ;  /* 0x0000001fff107819 */ /* 0x000fe40000011416 */
[----:B------:R-:W-:Y:S02]  /*0a80*/  ISETP.GE.U32.AND P3, PT, R28, c[0x0][0x1c8], PT ;  /* 0x000072001c007a0c */ /* 0x000fe40003f66070 */
[----:B------:R-:W-:Y:S01]  /*0a90*/  ISETP.GE.AND.EX P2, PT, R16, c[0x0][0x1cc], PT, P5 ;  /* 0x0000730010007a0c */ /* 0x000fe20003f46350 */
[----:B------:R0:W4:Y:S01]  /*0aa0*/  @!P4 LDG.E.64 R14, [R2.64] ;  /* 0x0000000c020ec981 */ /* 0x000122000c1e1b00 */
[----:B------:R-:W-:-:S02]  /*0ab0*/  SHF.R.S32.HI R18, RZ, 0x1f, R28 ;  /* 0x0000001fff127819 */ /* 0x000fc4000001141c */
[----:B------:R-:W-:Y:S02]  /*0ac0*/  ISETP.GT.U32.OR P2, PT, R72, 0x2ff, P2 ;  /* 0x000002ff4800780c */ /* 0x000fe40001744470 */
[----:B------:R-:W-:Y:S01]  /*0ad0*/  ISETP.GE.AND.EX P3, PT, R18, c[0x0][0x1cc], PT, P3 ;  /* 0x0000730012007a0c */ /* 0x000fe20003f66330 */
[----:B-1----:R-:W-:Y:S01]  /*0ae0*/  @!P1 IMAD R4, R23, c[0x0][0x1c0], RZ ;  /* 0x0000700017049a24 */ /* 0x002fe200078e02ff */
[----:B------:R-:W-:Y:S02]  /*0af0*/  ISETP.GE.U32.AND P5, PT, R25, c[0x0][0x1c8], PT ;  /* 0x0000720019007a0c */ /* 0x000fe40003fa6070 */
[----:B------:R-:W-:Y:S01]  /*0b00*/  ISETP.GT.U32.OR P3, PT, R72, 0x2ff, P3 ;  /* 0x000002ff4800780c */ /* 0x000fe20001f64470 */
[----:B------:R-:W-:Y:S01]  /*0b10*/  @!P1 IMAD R17, R20, c[0x0][0x1c4], R4 ;  /* 0x0000710014119a24 */ /* 0x000fe200078e0204 */
[----:B------:R-:W-:Y:S02]  /*0b20*/  @!P1 MOV R4, R6 ;  /* 0x0000000600049202 */ /* 0x000fe40000000f00 */
[----:B------:R-:W-:-:S02]  /*0b30*/  @!P1 MOV R5, R9 ;  /* 0x0000000900059202 */ /* 0x000fc40000000f00 */
[----:B------:R-:W-:Y:S01]  /*0b40*/  ISETP.GE.AND.EX P5, PT, R27, c[0x0][0x1cc], PT, P5 ;  /* 0x000073001b007a0c */ /* 0x000fe20003fa6350 */
[----:B------:R-:W-:Y:S01]  /*0b50*/  @!P2 IMAD R16, R16, c[0x0][0x1c0], RZ ;  /* 0x000070001010aa24 */ /* 0x000fe200078e02ff */
[----:B------:R-:W-:Y:S01]  /*0b60*/  ISETP.GE.AND.EX P4, PT, R26, c[0x0][0x1cc], PT, P6 ;  /* 0x000073001a007a0c */ /* 0x000fe20003f86360 */
[----:B------:R-:W-:Y:S01]  /*0b70*/  @!P1 IMAD.WIDE.U32 R4, R20, c[0x0][0x1c0], R4 ;  /* 0x0000700014049a25 */ /* 0x000fe200078e0004 */
[----:B------:R-:W-:Y:S02]  /*0b80*/  ISETP.GT.U32.OR P5, PT, R72, 0x2ff, P5 ;  /* 0x000002ff4800780c */ /* 0x000fe40002fa4470 */
[----:B0-----:R-:W-:Y:S02]  /*0b90*/  @!P2 MOV R2, R6 ;  /* 0x000000060002a202 */ /* 0x001fe40000000f00 */
[----:B------:R-:W-:Y:S01]  /*0ba0*/  @!P2 MOV R3, R9 ;  /* 0x000000090003a202 */ /* 0x000fe20000000f00 */
[----:B------:R-:W-:Y:S01]  /*0bb0*/  @!P2 IMAD R19, R22, c[0x0][0x1c4], R16 ;  /* 0x000071001613aa24 */ /* 0x000fe200078e0210 */
[----:B------:R-:W-:-:S02]  /*0bc0*/  ISETP.GT.U32.OR P4, PT, R72, 0x2ff, P4 ;  /* 0x000002ff4800780c */ /* 0x000fc40002784470 */
[----:B------:R-:W-:Y:S01]  /*0bd0*/  @!P1 IADD3 R5, R5, R17, RZ ;  /* 0x0000001105059210 */ /* 0x000fe20007ffe0ff */
[----:B------:R-:W-:Y:S01]  /*0be0*/  @!P2 IMAD.WIDE.U32 R2, R22, c[0x0][0x1c0], R2 ;  /* 0x000070001602aa25 */ /* 0x000fe200078e0002 */
[----:B------:R-:W-:Y:S02]  /*0bf0*/  @!P1 LEA R20, P6, R4, c[0x0][0x170], 0x2 ;  /* 0x00005c0004149a11 */ /* 0x000fe400078c10ff */
[----:B------:R-:W-:Y:S01]  /*0c00*/  @!P3 MOV R16, R6 ;  /* 0x000000060010b202 */ /* 0x000fe20000000f00 */
[----:B------:R-:W-:Y:S01]  /*0c10*/  @!P3 IMAD R18, R18, c[0x0][0x1c0], RZ ;  /* 0x000070001212ba24 */ /* 0x000fe200078e02ff */
[----:B------:R-:W-:Y:S02]  /*0c20*/  @!P3 MOV R17, R9 ;  /* 0x000000090011b202 */ /* 0x000fe40000000f00 */
[----:B------:R-:W-:Y:S01]  /*0c30*/  @!P1 LEA.HI.X R21, R4, c[0x0][0x174], R5, 0x2, P6 ;  /* 0x00005d0004159a11 */ /* 0x000fe200030f1405 */
[C---:B------:R-:W-:Y:S01]  /*0c40*/  @!P3 IMAD R5, R28.reuse, c[0x0][0x1c4], R18 ;  /* 0x000071001c05ba24 */ /* 0x040fe200078e0212 */
[----:B------:R-:W-:Y:S01]  /*0c50*/  @!P2 IADD3 R3, R3, R19, RZ ;  /* 0x000000130303a210 */ /* 0x000fe20007ffe0ff */
[----:B------:R-:W-:Y:S01]  /*0c60*/  @!P3 IMAD.WIDE.U32 R16, R28, c[0x0][0x1c0], R16 ;  /* 0x000070001c10ba25 */ /* 0x000fe200078e0010 */
[----:B------:R-:W-:-:S03]  /*0c70*/  @!P2 LEA R22, P6, R2, c[0x0][0x170], 0x2 ;  /* 0x00005c000216aa11 */ /* 0x000fc600078c10ff */
[----:B------:R-:W-:Y:S01]  /*0c80*/  @!P5 IMAD R4, R27, c[0x0][0x1c0], RZ ;  /* 0x000070001b04da24 */ /* 0x000fe200078e02ff */
[----:B------:R-:W-:Y:S01]  /*0c90*/  @!P2 LEA.HI.X R23, R2, c[0x0][0x174], R3, 0x2, P6 ;  /* 0x00005d000217aa11 */ /* 0x000fe200030f1403 */
[----:B------:R-:W-:Y:S01]  /*0ca0*/  @!P4 IMAD R18, R26, c[0x0][0x1c0], RZ ;  /* 0x000070001a12ca24 */ /* 0x000fe200078e02ff */
[----:B------:R-:W-:Y:S01]  /*0cb0*/  @!P3 IADD3 R3, R17, R5, RZ ;  /* 0x000000051103b210 */ /* 0x000fe20007ffe0ff */
[C---:B------:R-:W-:Y:S01]  /*0cc0*/  @!P5 IMAD R17, R25.reuse, c[0x0][0x1c4], R4 ;  /* 0x000071001911da24 */ /* 0x040fe200078e0204 */
[-C--:B------:R-:W-:Y:S02]  /*0cd0*/  @!P5 MOV R4, R6.reuse ;  /* 0x000000060004d202 */ /* 0x080fe40000000f00 */
[-C--:B------:R-:W-:Y:S01]  /*0ce0*/  @!P5 MOV R5, R9.reuse ;  /* 0x000000090005d202 */ /* 0x080fe20000000f00 */
[----:B------:R-:W-:Y:S01]  /*0cf0*/  @!P4 IMAD R27, R24, c[0x0][0x1c4], R18 ;  /* 0x00007100181bca24 */ /* 0x000fe200078e0212 */
[----:B------:R-:W-:Y:S02]  /*0d00*/  @!P4 MOV R18, R6 ;  /* 0x000000060012c202 */ /* 0x000fe40000000f00 */
[----:B------:R-:W-:Y:S01]  /*0d10*/  @!P4 MOV R19, R9 ;  /* 0x000000090013c202 */ /* 0x000fe20000000f00 */
[----:B------:R-:W-:Y:S01]  /*0d20*/  @!P5 IMAD.WIDE.U32 R4, R25, c[0x0][0x1c0], R4 ;  /* 0x000070001904da25 */ /* 0x000fe200078e0004 */
[----:B------:R-:W-:-:S03]  /*0d30*/  @!P3 LEA R2, P6, R16, c[0x0][0x170], 0x2 ;  /* 0x00005c001002ba11 */ /* 0x000fc600078c10ff */
[----:B------:R-:W-:Y:S01]  /*0d40*/  @!P4 IMAD.WIDE.U32 R18, R24, c[0x0][0x1c0], R18 ;  /* 0x000070001812ca25 */ /* 0x000fe200078e0012 */
[----:B------:R-:W-:Y:S02]  /*0d50*/  @!P3 LEA.HI.X R3, R16, c[0x0][0x174], R3, 0x2, P6 ;  /* 0x00005d001003ba11 */ /* 0x000fe400030f1403 */
[----:B------:R-:W-:Y:S02]  /*0d60*/  @!P5 IADD3 R5, R5, R17, RZ ;  /* 0x000000110505d210 */ /* 0x000fe40007ffe0ff */
[----:B------:R-:W-:Y:S02]  /*0d70*/  @!P5 LEA R24, P6, R4, c[0x0][0x170], 0x2 ;  /* 0x00005c000418da11 */ /* 0x000fe400078c10ff */
[----:B------:R-:W-:Y:S02]  /*0d80*/  IADD3 R29, R0, 0x90, RZ ;  /* 0x00000090001d7810 */ /* 0x000fe40007ffe0ff */
[----:B------:R-:W-:Y:S02]  /*0d90*/  @!P5 LEA.HI.X R25, R4, c[0x0][0x174], R5, 0x2, P6 ;  /* 0x00005d000419da11 */ /* 0x000fe400030f1405 */
[----:B------:R-:W-:-:S02]  /*0da0*/  @!P4 IADD3 R5, R19, R27, RZ ;  /* 0x0000001b1305c210 */ /* 0x000fc40007ffe0ff */
[C---:B------:R-:W-:Y:S02]  /*0db0*/  @!P4 LEA R4, P6, R18.reuse, c[0x0][0x170], 0x2 ;  /* 0x00005c001204ca11 */ /* 0x040fe400078c10ff */
[----:B------:R-:W-:Y:S02]  /*0dc0*/  SHF.R.S32.HI R26, RZ, 0x1f, R29 ;  /* 0x0000001fff1a7819 */ /* 0x000fe4000001141d */
[----:B------:R-:W-:Y:S02]  /*0dd0*/  @!P4 LEA.HI.X R5, R18, c[0x0][0x174], R5, 0x2, P6 ;  /* 0x00005d001205ca11 */ /* 0x000fe400030f1405 */
[----:B------:R-:W-:-:S04]  /*0de0*/  ISETP.GE.U32.AND P6, PT, R29, c[0x0][0x1c8], PT ;  /* 0x000072001d007a0c */ /* 0x000fc80003fc6070 */
[----:B------:R-:W-:Y:S01]  /*0df0*/  ISETP.GE.AND.EX P6, PT, R26, c[0x0][0x1cc], PT, P6 ;  /* 0x000073001a007a0c */ /* 0x000fe20003fc6360 */
[----:B------:R-:W-:-:S03]  /*0e00*/  CS2R R16, SRZ ;  /* 0x0000000000107805 */ /* 0x000fc6000001ff00 */
[----:B------:R-:W-:Y:S02]  /*0e10*/  ISETP.GT.U32.OR P6, PT, R72, 0x2ff, P6 ;  /* 0x000002ff4800780c */ /* 0x000fe400037c4470 */
[----:B------:R-:W-:Y:S01]  /*0e20*/  IADD3 R33, R0, 0xa0, RZ ;  /* 0x000000a000217810 */ /* 0x000fe20007ffe0ff */
[----:B------:R0:W5:Y:S03]  /*0e30*/  @!P1 LDG.E.64 R16, [R20.64] ;  /* 0x0000000c14109981 */ /* 0x000166000c1e1b00 */
[----:B------:R-:W-:Y:S02]  /*0e40*/  ISETP.GE.U32.AND P1, PT, R33, c[0x0][0x1c8], PT ;  /* 0x0000720021007a0c */ /* 0x000fe40003f26070 */
[----:B------:R-:W-:Y:S01]  /*0e50*/  SHF.R.S32.HI R28, RZ, 0x1f, R33 ;  /* 0x0000001fff1c7819 */ /* 0x000fe20000011421 */
[----:B0-----:R-:W-:-:S03]  /*0e60*/  CS2R R20, SRZ ;  /* 0x0000000000147805 */ /* 0x001fc6000001ff00 */
[----:B------:R-:W-:Y:S01]  /*0e70*/  ISETP.GE.AND.EX P1, PT, R28, c[0x0][0x1cc], PT, P1 ;  /* 0x000073001c007a0c */ /* 0x000fe20003f26310 */
[----:B------:R-:W-:Y:S01]  /*0e80*/  @!P6 IMAD R26, R26, c[0x0][0x1c0], RZ ;  /* 0x000070001a1aea24 */ /* 0x000fe200078e02ff */
[----:B------:R-:W-:Y:S01]  /*0e90*/  CS2R R18, SRZ ;  /* 0x0000000000127805 */ /* 0x000fe2000001ff00 */
[----:B------:R0:W2:Y:S01]  /*0ea0*/  @!P3 LDG.E.64 R20, [R2.64] ;  /* 0x0000000c0214b981 */ /* 0x0000a2000c1e1b00 */
[----:B------:R-:W-:Y:S02]  /*0eb0*/  ISETP.GT.U32.OR P3, PT, R72, 0x2ff, P1 ;  /* 0x000002ff4800780c */ /* 0x000fe40000f64470 */
[----:B------:R-:W-:Y:S02]  /*0ec0*/  @!P6 MOV R27, R9 ;  /* 0x00000009001be202 */ /* 0x000fe40000000f00 */
[----:B------:R1:W2:Y:S01]  /*0ed0*/  @!P2 LDG.E.64 R18, [R22.64] ;  /* 0x0000000c1612a981 */ /* 0x0002a2000c1e1b00 */
[----:B------:R-:W-:Y:S01]  /*0ee0*/  IADD3 R38, R0, 0xb0, RZ ;  /* 0x000000b000267810 */ /* 0x000fe20007ffe0ff */
[----:B0-----:R-:W-:Y:S01]  /*0ef0*/  @!P6 IMAD R2, R29, c[0x0][0x1c4], R26 ;  /* 0x000071001d02ea24 */ /* 0x001fe200078e021a */
[----:B------:R-:W-:-:S02]  /*0f00*/  @!P6 MOV R26, R6 ;  /* 0x00000006001ae202 */ /* 0x000fc40000000f00 */
[----:B------:R-:W-:Y:S01]  /*0f10*/  ISETP.GE.U32.AND P2, PT, R38, c[0x0][0x1c8], PT ;  /* 0x0000720026007a0c */ /* 0x000fe20003f46070 */
[----:B-1----:R-:W-:Y:S01]  /*0f20*/  CS2R R22, SRZ ;  /* 0x0000000000167805 */ /* 0x002fe2000001ff00 */
[----:B------:R-:W-:Y:S01]  /*0f30*/  SHF.R.S32.HI R39, RZ, 0x1f, R38 ;  /* 0x0000001fff277819 */ /* 0x000fe20000011426 */
[----:B------:R-:W-:Y:S01]  /*0f40*/  @!P6 IMAD.WIDE.U32 R26, R29, c[0x0][0x1c0], R26 ;  /* 0x000070001d1aea25 */ /* 0x000fe200078e001a */
[----:B------:R-:W-:Y:S02]  /*0f50*/  IADD3 R36, R0, 0xc0, RZ ;  /* 0x000000c000247810 */ /* 0x000fe40007ffe0ff */
[----:B------:R-:W-:Y:S01]  /*0f60*/  ISETP.GE.AND.EX P2, PT, R39, c[0x0][0x1cc], PT, P2 ;  /* 0x0000730027007a0c */ /* 0x000fe20003f46320 */
[----:B------:R0:W2:Y:S01]  /*0f70*/  @!P5 LDG.E.64 R22, [R24.64] ;  /* 0x0000000c1816d981 */ /* 0x0000a2000c1e1b00 */
[----:B------:R-:W-:Y:S01]  /*0f80*/  @!P6 IADD3 R27, R27, R2, RZ ;  /* 0x000000021b1be210 */ /* 0x000fe20007ffe0ff */
[----:B------:R-:W-:Y:S01]  /*0f90*/  @!P3 IMAD R32, R28, c[0x0][0x1c0], RZ ;  /* 0x000070001c20ba24 */ /* 0x000fe200078e02ff */
[----:B------:R-:W-:-:S02]  /*0fa0*/  @!P3 MOV R2, R6 ;  /* 0x000000060002b202 */ /* 0x000fc40000000f00 */
[----:B------:R-:W-:Y:S02]  /*0fb0*/  @!P3 MOV R3, R9 ;  /* 0x000000090003b202 */ /* 0x000fe40000000f00 */
[----:B------:R-:W-:Y:S02]  /*0fc0*/  ISETP.GE.U32.AND P5, PT, R36, c[0x0][0x1c8], PT ;  /* 0x0000720024007a0c */ /* 0x000fe40003fa6070 */
[----:B------:R-:W-:Y:S01]  /*0fd0*/  SHF.R.S32.HI R34, RZ, 0x1f, R36 ;  /* 0x0000001fff227819 */ /* 0x000fe20000011424 */
[----:B0-----:R-:W-:Y:S01]  /*0fe0*/  CS2R R24, SRZ ;  /* 0x0000000000187805 */ /* 0x001fe2000001ff00 */
[----:B------:R-:W-:Y:S01]  /*0ff0*/  ISETP.GT.U32.OR P2, PT, R72, 0x2ff, P2 ;  /* 0x000002ff4800780c */ /* 0x000fe20001744470 */
[C---:B------:R-:W-:Y:S01]  /*1000*/  @!P3 IMAD R32, R33.reuse, c[0x0][0x1c4], R32 ;  /* 0x000071002120ba24 */ /* 0x040fe200078e0220 */
[----:B------:R-:W-:Y:S01]  /*1010*/  ISETP.GE.AND.EX P5, PT, R34, c[0x0][0x1cc], PT, P5 ;  /* 0x0000730022007a0c */ /* 0x000fe20003fa6350 */
[----:B------:R-:W-:Y:S02]  /*1020*/  @!P3 IMAD.WIDE.U32 R2, R33, c[0x0][0x1c0], R2 ;  /* 0x000070002102ba25 */ /* 0x000fe400078e0002 */
[----:B------:R0:W2:Y:S01]  /*1030*/  @!P4 LDG.E.64 R24, [R4.64] ;  /* 0x0000000c0418c981 */ /* 0x0000a2000c1e1b00 */
[----:B------:R-:W-:-:S02]  /*1040*/  ISETP.GT.U32.OR P5, PT, R72, 0x2ff, P5 ;  /* 0x000002ff4800780c */ /* 0x000fc40002fa4470 */
[----:B------:R-:W-:Y:S02]  /*1050*/  @!P6 LEA R28, P1, R26, c[0x0][0x170], 0x2 ;  /* 0x00005c001a1cea11 */ /* 0x000fe400078210ff */
[----:B0-----:R-:W-:Y:S02]  /*1060*/  @!P3 IADD3 R4, R3, R32, RZ ;  /* 0x000000200304b210 */ /* 0x001fe40007ffe0ff */
[C---:B------:R-:W-:Y:S01]  /*1070*/  @!P3 LEA R32, P4, R2.reuse, c[0x0][0x170], 0x2 ;  /* 0x00005c000220ba11 */ /* 0x040fe200078810ff */
[----:B------:R-:W-:Y:S01]  /*1080*/  @!P2 IMAD R3, R39, c[0x0][0x1c0], RZ ;  /* 0x000070002703aa24 */ /* 0x000fe200078e02ff */
[-C--:B------:R-:W-:Y:S02]  /*1090*/  @!P2 MOV R5, R9.reuse ;  /* 0x000000090005a202 */ /* 0x080fe40000000f00 */
[----:B------:R-:W-:Y:S02]  /*10a0*/  @!P3 LEA.HI.X R33, R2, c[0x0][0x174], R4, 0x2, P4 ;  /* 0x00005d000221ba11 */ /* 0x000fe400020f1404 */
[-C--:B------:R-:W-:Y:S01]  /*10b0*/  @!P2 MOV R4, R6.reuse ;  /* 0x000000060004a202 */ /* 0x080fe20000000f00 */
[----:B------:R-:W-:Y:S01]  /*10c0*/  @!P2 IMAD R2, R38, c[0x0][0x1c4], R3 ;  /* 0x000071002602aa24 */ /* 0x000fe200078e0203 */
[----:B------:R-:W-:Y:S01]  /*10d0*/  @!P6 LEA.HI.X R29, R26, c[0x0][0x174], R27, 0x2, P1 ;  /* 0x00005d001a1dea11 */ /* 0x000fe200008f141b */
[----:B------:R-:W-:Y:S01]  /*10e0*/  @!P5 IMAD R34, R34, c[0x0][0x1c0], RZ ;  /* 0x000070002222da24 */ /* 0x000fe200078e02ff */
[----:B------:R-:W-:Y:S01]  /*10f0*/  @!P5 MOV R26, R6 ;  /* 0x00000006001ad202 */ /* 0x000fe20000000f00 */
[----:B------:R-:W-:Y:S01]  /*1100*/  @!P2 IMAD.WIDE.U32 R4, R38, c[0x0][0x1c0], R4 ;  /* 0x000070002604aa25 */ /* 0x000fe200078e0004 */
[----:B------:R-:W-:Y:S01]  /*1110*/  @!P5 MOV R27, R9 ;  /* 0x00000009001bd202 */ /* 0x000fe20000000f00 */
[----:B------:R-:W-:-:S02]  /*1120*/  CS2R R76, SRZ ;  /* 0x00000000004c7805 */ /* 0x000fc4000001ff00 */
[C---:B------:R-:W-:Y:S01]  /*1130*/  @!P5 IMAD R34, R36.reuse, c[0x0][0x1c4], R34 ;  /* 0x000071002422da24 */ /* 0x040fe200078e0222 */
[----:B------:R-:W-:Y:S01]  /*1140*/  @!P2 IADD3 R3, R5, R2, RZ ;  /* 0x000000020503a210 */ /* 0x000fe20007ffe0ff */
[----:B------:R-:W-:Y:S01]  /*1150*/  @!P5 IMAD.WIDE.U32 R26, R36, c[0x0][0x1c0], R26 ;  /* 0x00007000241ada25 */ /* 0x000fe200078e001a */
[C---:B------:R-:W-:Y:S01]  /*1160*/  @!P2 LEA R2, P4, R4.reuse, c[0x0][0x170], 0x2 ;  /* 0x00005c000402aa11 */ /* 0x040fe200078810ff */
[----:B------:R0:W2:Y:S03]  /*1170*/  @P0 LDG.E.64 R76, [R30.64] ;  /* 0x0000000c1e4c0981 */ /* 0x0000a6000c1e1b00 */
[----:B------:R-:W-:Y:S02]  /*1180*/  @!P2 LEA.HI.X R3, R4, c[0x0][0x174], R3, 0x2, P4 ;  /* 0x00005d000403aa11 */ /* 0x000fe400020f1403 */
[----:B------:R-:W-:Y:S02]  /*1190*/  @!P5 IADD3 R34, R27, R34, RZ ;  /* 0x000000221b22d210 */ /* 0x000fe40007ffe0ff */
[----:B------:R-:W-:-:S02]  /*11a0*/  @!P5 LEA R4, P4, R26, c[0x0][0x170], 0x2 ;  /* 0x00005c001a04da11 */ /* 0x000fc400078810ff */
[----:B------:R-:W-:Y:S02]  /*11b0*/  IADD3 R37, R0, 0xd0, RZ ;  /* 0x000000d000257810 */ /* 0x000fe40007ffe0ff */
[----:B------:R-:W-:Y:S02]  /*11c0*/  @!P5 LEA.HI.X R5, R26, c[0x0][0x174], R34, 0x2, P4 ;  /* 0x00005d001a05da11 */ /* 0x000fe400020f1422 */
[----:B------:R-:W-:Y:S01]  /*11d0*/  CS2R R26, SRZ ;  /* 0x00000000001a7805 */ /* 0x000fe2000001ff00 */
[----:B------:R-:W-:Y:S02]  /*11e0*/  ISETP.GE.U32.AND P1, PT, R37, c[0x0][0x1c8], PT ;  /* 0x0000720025007a0c */ /* 0x000fe40003f26070 */
[----:B------:R-:W-:Y:S02]  /*11f0*/  SHF.R.S32.HI R35, RZ, 0x1f, R37 ;  /* 0x0000001fff237819 */ /* 0x000fe40000011425 */
[----:B------:R-:W-:Y:S01]  /*1200*/  IADD3 R39, R0, 0xe0, RZ ;  /* 0x000000e000277810 */ /* 0x000fe20007ffe0ff */
[----:B------:R1:W2:Y:S01]  /*1210*/  @!P6 LDG.E.64 R26, [R28.64] ;  /* 0x0000000c1c1ae981 */ /* 0x0002a2000c1e1b00 */
[----:B------:R-:W-:-:S02]  /*1220*/  ISETP.GE.AND.EX P1, PT, R35, c[0x0][0x1cc], PT, P1 ;  /* 0x0000730023007a0c */ /* 0x000fc40003f26310 */
[----:B------:R-:W-:Y:S02]  /*1230*/  ISETP.GE.U32.AND P4, PT, R39, c[0x0][0x1c8], PT ;  /* 0x0000720027007a0c */ /* 0x000fe40003f86070 */
[----:B------:R-:W-:Y:S02]  /*1240*/  SHF.R.S32.HI R41, RZ, 0x1f, R39 ;  /* 0x0000001fff297819 */ /* 0x000fe40000011427 */
[----:B------:R-:W-:Y:S01]  /*1250*/  ISETP.GT.U32.OR P1, PT, R72, 0x2ff, P1 ;  /* 0x000002ff4800780c */ /* 0x000fe20000f24470 */
[----:B-1----:R-:W-:Y:S01]  /*1260*/  CS2R R28, SRZ ;  /* 0x00000000001c7805 */ /* 0x002fe2000001ff00 */
[----:B------:R-:W-:Y:S02]  /*1270*/  ISETP.GE.AND.EX P4, PT, R41, c[0x0][0x1cc], PT, P4 ;  /* 0x0000730029007a0c */ /* 0x000fe40003f86340 */
[----:B------:R-:W-:-:S03]  /*1280*/  IADD3 R43, R0, 0xf0, RZ ;  /* 0x000000f0002b7810 */ /* 0x000fc60007ffe0ff */
[----:B------:R1:W2:Y:S01]  /*1290*/  @!P3 LDG.E.64 R28, [R32.64] ;  /* 0x0000000c201cb981 */ /* 0x0002a2000c1e1b00 */
[----:B------:R-:W-:Y:S02]  /*12a0*/  ISETP.GT.U32.OR P3, PT, R72, 0x2ff, P4 ;  /* 0x000002ff4800780c */ /* 0x000fe40002764470 */
[----:B------:R-:W-:Y:S02]  /*12b0*/  ISETP.GE.U32.AND P4, PT, R43, c[0x0][0x1c8], PT ;  /* 0x000072002b007a0c */ /* 0x000fe40003f86070 */
[----:B------:R-:W-:Y:S01]  /*12c0*/  SHF.R.S32.HI R38, RZ, 0x1f, R43 ;  /* 0x0000001fff267819 */ /* 0x000fe2000001142b */
[----:B0-----:R-:W-:Y:S01]  /*12d0*/  CS2R R30, SRZ ;  /* 0x00000000001e7805 */ /* 0x001fe2000001ff00 */
[----:B------:R-:W-:Y:S01]  /*12e0*/  @!P1 IMAD R36, R35, c[0x0][0x1c0], RZ ;  /* 0x0000700023249a24 */ /* 0x000fe200078e02ff */
[----:B------:R-:W-:Y:S02]  /*12f0*/  @!P1 MOV R34, R6 ;  /* 0x0000000600229202 */ /* 0x000fe40000000f00 */
[----:B------:R-:W-:Y:S01]  /*1300*/  ISETP.GE.AND.EX P4, PT, R38, c[0x0][0x1cc], PT, P4 ;  /* 0x0000730026007a0c */ /* 0x000fe20003f86340 */
[----:B-1----:R-:W-:Y:S01]  /*1310*/  CS2R R32, SRZ ;  /* 0x0000000000207805 */ /* 0x002fe2000001ff00 */
[----:B------:R-:W-:Y:S01]  /*1320*/  @!P1 MOV R35, R9 ;  /* 0x0000000900239202 */ /* 0x000fe20000000f00 */
[----:B------:R0:W2:Y:S01]  /*1330*/  @!P2 LDG.E.64 R30, [R2.64] ;  /* 0x0000000c021ea981 */ /* 0x0000a2000c1e1b00 */
[----:B------:R-:W-:Y:S01]  /*1340*/  ISETP.GT.U32.OR P4, PT, R72, 0x2ff, P4 ;  /* 0x000002ff4800780c */ /* 0x000fe20002784470 */
[----:B------:R-:W-:-:S02]  /*1350*/  @!P1 IMAD R36, R37, c[0x0][0x1c4], R36 ;  /* 0x0000710025249a24 */ /* 0x000fc400078e0224 */
[----:B------:R-:W-:Y:S01]  /*1360*/  @!P1 IMAD.WIDE.U32 R34, R37, c[0x0][0x1c0], R34 ;  /* 0x0000700025229a25 */ /* 0x000fe200078e0022 */
[----:B------:R1:W2:Y:S03]  /*1370*/  @!P5 LDG.E.64 R32, [R4.64] ;  /* 0x0000000c0420d981 */ /* 0x0002a6000c1e1b00 */
[----:B0-----:R-:W-:Y:S01]  /*1380*/  @!P3 IMAD R2, R41, c[0x0][0x1c0], RZ ;  /* 0x000070002902ba24 */ /* 0x001fe200078e02ff */
[----:B------:R-:W-:Y:S02]  /*1390*/  @!P3 MOV R3, R9 ;  /* 0x000000090003b202 */ /* 0x000fe40000000f00 */
[----:B------:R-:W-:Y:S01]  /*13a0*/  @!P1 IADD3 R35, R35, R36, RZ ;  /* 0x0000002423239210 */ /* 0x000fe20007ffe0ff */
[----:B-1----:R-:W-:Y:S01]  /*13b0*/  @!P3 IMAD R5, R39, c[0x0][0x1c4], R2 ;  /* 0x000071002705ba24 */ /* 0x002fe200078e0202 */
[----:B------:R-:W-:Y:S02]  /*13c0*/  @!P3 MOV R2, R6 ;  /* 0x000000060002b202 */ /* 0x000fe40000000f00 */
[----:B------:R-:W-:-:S02]  /*13d0*/  IADD3 R40, R0, 0x100, RZ ;  /* 0x0000010000287810 */ /* 0x000fc40007ffe0ff */
[----:B------:R-:W-:Y:S01]  /*13e0*/  @!P1 LEA R36, P6, R34, c[0x0][0x170], 0x2 ;  /* 0x00005c0022249a11 */ /* 0x000fe200078c10ff */
[----:B------:R-:W-:Y:S01]  /*13f0*/  @!P3 IMAD.WIDE.U32 R2, R39, c[0x0][0x1c0], R2 ;  /* 0x000070002702ba25 */ /* 0x000fe200078e0002 */
[----:B------:R-:W-:Y:S02]  /*1400*/  ISETP.GE.U32.AND P5, PT, R40, c[0x0][0x1c8], PT ;  /* 0x0000720028007a0c */ /* 0x000fe40003fa6070 */
[----:B------:R-:W-:Y:S02]  /*1410*/  SHF.R.S32.HI R42, RZ, 0x1f, R40 ;  /* 0x0000001fff2a7819 */ /* 0x000fe40000011428 */
[----:B------:R-:W-:Y:S01]  /*1420*/  @!P1 LEA.HI.X R37, R34, c[0x0][0x174], R35, 0x2, P6 ;  /* 0x00005d0022259a11 */ /* 0x000fe200030f1423 */
[----:B------:R-:W-:Y:S01]  /*1430*/  @!P4 IMAD R34, R38, c[0x0][0x1c0], RZ ;  /* 0x000070002622ca24 */ /* 0x000fe200078e02ff */
[----:B------:R-:W-:Y:S02]  /*1440*/  IADD3 R47, R0, 0x110, RZ ;  /* 0x00000110002f7810 */ /* 0x000fe40007ffe0ff */
[----:B------:R-:W-:-:S02]  /*1450*/  ISETP.GE.AND.EX P5, PT, R42, c[0x0][0x1cc], PT, P5 ;  /* 0x000073002a007a0c */ /* 0x000fc40003fa6350 */
[----:B------:R-:W-:Y:S02]  /*1460*/  ISETP.GE.U32.AND P2, PT, R47, c[0x0][0x1c8], PT ;  /* 0x000072002f007a0c */ /* 0x000fe40003f46070 */
[----:B------:R-:W-:Y:S02]  /*1470*/  SHF.R.S32.HI R41, RZ, 0x1f, R47 ;  /* 0x0000001fff297819 */ /* 0x000fe4000001142f */
[----:B------:R-:W-:Y:S01]  /*1480*/  @!P3 IADD3 R5, R3, R5, RZ ;  /* 0x000000050305b210 */ /* 0x000fe20007ffe0ff */
[----:B------:R-:W-:Y:S01]  /*1490*/  @!P4 IMAD R3, R43, c[0x0][0x1c4], R34 ;  /* 0x000071002b03ca24 */ /* 0x000fe200078e0222 */
[----:B------:R-:W-:Y:S01]  /*14a0*/  ISETP.GT.U32.OR P5, PT, R72, 0x2ff, P5 ;  /* 0x000002ff4800780c */ /* 0x000fe20002fa4470 */
[----:B------:R-:W-:Y:S01]  /*14b0*/  CS2R R34, SRZ ;  /* 0x0000000000227805 */ /* 0x000fe2000001ff00 */
[----:B------:R-:W-:Y:S02]  /*14c0*/  ISETP.GE.AND.EX P2, PT, R41, c[0x0][0x1cc], PT, P2 ;  /* 0x0000730029007a0c */ /* 0x000fe40003f46320 */
[----:B------:R-:W-:-:S02]  /*14d0*/  @!P3 LEA R4, P6, R2, c[0x0][0x170], 0x2 ;  /* 0x00005c000204ba11 */ /* 0x000fc400078c10ff */
[----:B------:R-:W-:Y:S01]  /*14e0*/  @!P4 MOV R38, R6 ;  /* 0x000000060026c202 */ /* 0x000fe20000000f00 */
[----:B------:R0:W2:Y:S01]  /*14f0*/  @!P1 LDG.E.64 R34, [R36.64] ;  /* 0x0000000c24229981 */ /* 0x0000a2000c1e1b00 */
[----:B------:R-:W-:Y:S02]  /*1500*/  @!P4 MOV R39, R9 ;  /* 0x000000090027c202 */ /* 0x000fe40000000f00 */
[----:B------:R-:W-:Y:S02]  /*1510*/  ISETP.GT.U32.OR P2, PT, R72, 0x2ff, P2 ;  /* 0x000002ff4800780c */ /* 0x000fe40001744470 */
[----:B------:R-:W-:Y:S01]  /*1520*/  @!P3 LEA.HI.X R5, R2, c[0x0][0x174], R5, 0x2, P6 ;  /* 0x00005d000205ba11 */ /* 0x000fe200030f1405 */
[----:B------:R-:W-:Y:S01]  /*1530*/  @!P4 IMAD.WIDE.U32 R38, R43, c[0x0][0x1c0], R38 ;  /* 0x000070002b26ca25 */ /* 0x000fe200078e0026 */
[----:B------:R-:W-:Y:S01]  /*1540*/  IADD3 R43, R0, 0x120, RZ ;  /* 0x00000120002b7810 */ /* 0x000fe20007ffe0ff */
[----:B0-----:R-:W-:-:S03]  /*1550*/  CS2R R36, SRZ ;  /* 0x0000000000247805 */ /* 0x001fc6000001ff00 */
[----:B------:R-:W-:Y:S01]  /*1560*/  @!P4 IADD3 R3, R39, R3, RZ ;  /* 0x000000032703c210 */ /* 0x000fe20007ffe0ff */
[----:B------:R-:W-:Y:S01]  /*1570*/  @!P5 IMAD R39, R42, c[0x0][0x1c0], RZ ;  /* 0x000070002a27da24 */ /* 0x000fe200078e02ff */
[----:B------:R-:W-:Y:S02]  /*1580*/  @!P4 LEA R2, P6, R38, c[0x0][0x170], 0x2 ;  /* 0x00005c002602ca11 */ /* 0x000fe400078c10ff */
[----:B------:R-:W-:Y:S01]  /*1590*/  ISETP.GE.U32.AND P1, PT, R43, c[0x0][0x1c8], PT ;  /* 0x000072002b007a0c */ /* 0x000fe20003f26070 */
[----:B------:R0:W2:Y:S01]  /*15a0*/  @!P3 LDG.E.64 R36, [R4.64] ;  /* 0x0000000c0424b981 */ /* 0x0000a2000c1e1b00 */
[----:B------:R-:W-:Y:S01]  /*15b0*/  SHF.R.S32.HI R46, RZ, 0x1f, R43 ;  /* 0x0000001fff2e7819 */ /* 0x000fe2000001142b */
[----:B------:R-:W-:Y:S01]  /*15c0*/  @!P5 IMAD R39, R40, c[0x0][0x1c4], R39 ;  /* 0x000071002827da24 */ /* 0x000fe200078e0227 */
[----:B------:R-:W-:Y:S01]  /*15d0*/  @!P4 LEA.HI.X R3, R38, c[0x0][0x174], R3, 0x2, P6 ;  /* 0x00005d002603ca11 */ /* 0x000fe200030f1403 */
[----:B------:R-:W-:Y:S01]  /*15e0*/  @!P2 IMAD R38, R41, c[0x0][0x1c0], RZ ;  /* 0x000070002926aa24 */ /* 0x000fe200078e02ff */
[----:B------:R-:W-:-:S02]  /*15f0*/  ISETP.GE.AND.EX P3, PT, R46, c[0x0][0x1cc], PT, P1 ;  /* 0x000073002e007a0c */ /* 0x000fc40003f66310 */
[-C--:B0-----:R-:W-:Y:S02]  /*1600*/  @!P5 MOV R4, R6.reuse ;  /* 0x000000060004d202 */ /* 0x081fe40000000f00 */
[-C--:B------:R-:W-:Y:S02]  /*1610*/  @!P5 MOV R5, R9.reuse ;  /* 0x000000090005d202 */ /* 0x080fe40000000f00 */
[----:B------:R-:W-:Y:S02]  /*1620*/  IADD3 R48, R0, 0x130, RZ ;  /* 0x0000013000307810 */ /* 0x000fe40007ffe0ff */
[----:B------:R-:W-:Y:S01]  /*1630*/  @!P2 MOV R41, R9 ;  /* 0x000000090029a202 */ /* 0x000fe20000000f00 */
[----:B------:R-:W-:Y:S01]  /*1640*/  @!P5 IMAD.WIDE.U32 R4, R40, c[0x0][0x1c0], R4 ;  /* 0x000070002804da25 */ /* 0x000fe200078e0004 */
[----:B------:R-:W-:Y:S02]  /*1650*/  @!P2 MOV R40, R6 ;  /* 0x000000060028a202 */ /* 0x000fe40000000f00 */
[----:B------:R-:W-:-:S02]  /*1660*/  ISETP.GE.U32.AND P1, PT, R48, c[0x0][0x1c8], PT ;  /* 0x0000720030007a0c */ /* 0x000fc40003f26070 */
[----:B------:R-:W-:Y:S02]  /*1670*/  SHF.R.S32.HI R42, RZ, 0x1f, R48 ;  /* 0x0000001fff2a7819 */ /* 0x000fe40000011430 */
[----:B------:R-:W-:Y:S01]  /*1680*/  ISETP.GT.U32.OR P3, PT, R72, 0x2ff, P3 ;  /* 0x000002ff4800780c */ /* 0x000fe20001f64470 */
[----:B------:R-:W-:Y:S01]  /*1690*/  @!P2 IMAD R38, R47, c[0x0][0x1c4], R38 ;  /* 0x000071002f26aa24 */ /* 0x000fe200078e0226 */
[----:B------:R-:W-:Y:S01]  /*16a0*/  @!P5 IADD3 R5, R5, R39, RZ ;  /* 0x000000270505d210 */ /* 0x000fe20007ffe0ff */
[----:B------:R-:W-:Y:S01]  /*16b0*/  @!P2 IMAD.WIDE.U32 R40, R47, c[0x0][0x1c0], R40 ;  /* 0x000070002f28aa25 */ /* 0x000fe200078e0028 */
[----:B------:R-:W-:Y:S02]  /*16c0*/  @!P5 LEA R44, P6, R4, c[0x0][0x170], 0x2 ;  /* 0x00005c00042cda11 */ /* 0x000fe400078c10ff */
[----:B------:R-:W-:Y:S02]  /*16d0*/  ISETP.GE.AND.EX P1, PT, R42, c[0x0][0x1cc], PT, P1 ;  /* 0x000073002a007a0c */ /* 0x000fe40003f26310 */
[----:B------:R-:W-:-:S02]  /*16e0*/  @!P5 LEA.HI.X R45, R4, c[0x0][0x174], R5, 0x2, P6 ;  /* 0x00005d00042dda11 */ /* 0x000fc400030f1405 */
[----:B------:R-:W-:Y:S02]  /*16f0*/  @!P2 IADD3 R5, R41, R38, RZ ;  /* 0x000000262905a210 */ /* 0x000fe40007ffe0ff */
[----:B------:R-:W-:Y:S02]  /*1700*/  @!P2 LEA R4, P6, R40, c[0x0][0x170], 0x2 ;  /* 0x00005c002804aa11 */ /* 0x000fe400078c10ff */
[----:B------:R-:W-:Y:S01]  /*1710*/  ISETP.GT.U32.OR P1, PT, R72, 0x2ff, P1 ;  /* 0x000002ff4800780c */ /* 0x000fe20000f24470 */
[----:B------:R-:W-:Y:S01]  /*1720*/  CS2R R38, SRZ ;  /* 0x0000000000267805 */ /* 0x000fe2000001ff00 */
[----:B------:R-:W-:Y:S01]  /*1730*/  @!P2 LEA.HI.X R5, R40, c[0x0][0x174], R5, 0x2, P6 ;  /* 0x00005d002805aa11 */ /* 0x000fe200030f1405 */
[----:B------:R-:W-:Y:S01]  /*1740*/  @!P3 IMAD R40, R46, c[0x0][0x1c0], RZ ;  /* 0x000070002e28ba24 */ /* 0x000fe200078e02ff */
[----:B------:R-:W-:Y:S02]  /*1750*/  @!P3 MOV R46, R6 ;  /* 0x00000006002eb202 */ /* 0x000fe40000000f00 */
[----:B------:R-:W-:Y:S01]  /*1760*/  @!P3 MOV R47, R9 ;  /* 0x00000009002fb202 */ /* 0x000fe20000000f00 */
[----:B------:R0:W2:Y:S01]  /*1770*/  @!P4 LDG.E.64 R38, [R2.64] ;  /* 0x0000000c0226c981 */ /* 0x0000a2000c1e1b00 */
[----:B------:R-:W-:-:S03]  /*1780*/  IADD3 R51, R0, 0x140, RZ ;  /* 0x0000014000337810 */ /* 0x000fc60007ffe0ff */
[----:B------:R-:W-:Y:S01]  /*1790*/  @!P3 IMAD.WIDE.U32 R46, R43, c[0x0][0x1c0], R46 ;  /* 0x000070002b2eba25 */ /* 0x000fe200078e002e */
[----:B------:R-:W-:-:S03]  /*17a0*/  ISETP.GE.U32.AND P4, PT, R51, c[0x0][0x1c8], PT ;  /* 0x0000720033007a0c */ /* 0x000fc60003f86070 */
[----:B------:R-:W-:Y:S02]  /*17b0*/  @!P1 IMAD R42, R42, c[0x0][0x1c0], RZ ;  /* 0x000070002a2a9a24 */ /* 0x000fe400078e02ff */
[----:B0-----:R-:W-:Y:S01]  /*17c0*/  @!P3 IMAD R3, R43, c[0x0][0x1c4], R40 ;  /* 0x000071002b03ba24 */ /* 0x001fe200078e0228 */
[----:B------:R-:W-:Y:S01]  /*17d0*/  SHF.R.S32.HI R53, RZ, 0x1f, R51 ;  /* 0x0000001fff357819 */ /* 0x000fe20000011433 */
[----:B------:R-:W-:Y:S01]  /*17e0*/  CS2R R40, SRZ ;  /* 0x0000000000287805 */ /* 0x000fe2000001ff00 */
[----:B------:R-:W-:Y:S02]  /*17f0*/  @!P1 MOV R43, R9 ;  /* 0x00000009002b9202 */ /* 0x000fe40000000f00 */
[----:B------:R-:W-:Y:S01]  /*1800*/  @!P3 IADD3 R3, R47, R3, RZ ;  /* 0x000000032f03b210 */ /* 0x000fe20007ffe0ff */
[----:B------:R-:W-:Y:S01]  /*1810*/  @!P1 IMAD R47, R48, c[0x0][0x1c4], R42 ;  /* 0x00007100302f9a24 */ /* 0x000fe200078e022a */
[----:B------:R-:W-:Y:S01]  /*1820*/  @!P1 MOV R42, R6 ;  /* 0x00000006002a9202 */ /* 0x000fe20000000f00 */
[----:B------:R0:W2:Y:S01]  /*1830*/  @!P5 LDG.E.64 R40, [R44.64] ;  /* 0x0000000c2c28d981 */ /* 0x0000a2000c1e1b00 */
[----:B------:R-:W-:-:S02]  /*1840*/  ISETP.GE.AND.EX P4, PT, R53, c[0x0][0x1cc], PT, P4 ;  /* 0x0000730035007a0c */ /* 0x000fc40003f86340 */
[----:B------:R-:W-:Y:S01]  /*1850*/  IADD3 R55, R0, 0x150, RZ ;  /* 0x0000015000377810 */ /* 0x000fe20007ffe0ff */
[----:B------:R-:W-:Y:S01]  /*1860*/  @!P1 IMAD.WIDE.U32 R42, R48, c[0x0][0x1c0], R42 ;  /* 0x00007000302a9a25 */ /* 0x000fe200078e002a */
[----:B------:R-:W-:Y:S02]  /*1870*/  @!P3 LEA R2, P6, R46, c[0x0][0x170], 0x2 ;  /* 0x00005c002e02ba11 */ /* 0x000fe400078c10ff */
[----:B------:R-:W-:Y:S02]  /*1880*/  ISETP.GT.U32.OR P5, PT, R72, 0x2ff, P4 ;  /* 0x000002ff4800780c */ /* 0x000fe400027a4470 */
[----:B------:R-:W-:Y:S02]  /*1890*/  ISETP.GE.U32.AND P4, PT, R55, c[0x0][0x1c8], PT ;  /* 0x0000720037007a0c */ /* 0x000fe40003f86070 */
[----:B------:R-:W-:Y:S02]  /*18a0*/  SHF.R.S32.HI R50, RZ, 0x1f, R55 ;  /* 0x0000001fff327819 */ /* 0x000fe40000011437 */
[----:B------:R-:W-:-:S02]  /*18b0*/  @!P3 LEA.HI.X R3, R46, c[0x0][0x174], R3, 0x2, P6 ;  /* 0x00005d002e03ba11 */ /* 0x000fc400030f1403 */
[----:B------:R-:W-:Y:S02]  /*18c0*/  @!P1 IADD3 R47, R43, R47, RZ ;  /* 0x0000002f2b2f9210 */ /* 0x000fe40007ffe0ff */
[----:B------:R-:W-:Y:S02]  /*18d0*/  @!P1 LEA R48, P6, R42, c[0x0][0x170], 0x2 ;  /* 0x00005c002a309a11 */ /* 0x000fe400078c10ff */
[----:B------:R-:W-:Y:S01]  /*18e0*/  ISETP.GE.AND.EX P4, PT, R50, c[0x0][0x1cc], PT, P4 ;  /* 0x0000730032007a0c */ /* 0x000fe20003f86340 */
[----:B0-----:R-:W-:Y:S01]  /*18f0*/  CS2R R44, SRZ ;  /* 0x00000000002c7805 */ /* 0x001fe2000001ff00 */
[----:B------:R-:W-:Y:S02]  /*1900*/  @!P1 LEA.HI.X R49, R42, c[0x0][0x174], R47, 0x2, P6 ;  /* 0x00005d002a319a11 */ /* 0x000fe400030f142f */
[----:B------:R-:W-:Y:S01]  /*1910*/  CS2R R42, SRZ ;  /* 0x00000000002a7805 */ /* 0x000fe2000001ff00 */
[----:B------:R-:W-:Y:S02]  /*1920*/  ISETP.GT.U32.OR P4, PT, R72, 0x2ff, P4 ;  /* 0x000002ff4800780c */ /* 0x000fe40002784470 */
[----:B------:R0:W2:Y:S01]  /*1930*/  @!P3 LDG.E.64 R44, [R2.64] ;  /* 0x0000000c022cb981 */ /* 0x0000a2000c1e1b00 */
[----:B------:R-:W-:-:S03]  /*1940*/  IADD3 R52, R0, 0x160, RZ ;  /* 0x0000016000347810 */ /* 0x000fc60007ffe0ff */
[----:B------:R1:W2:Y:S01]  /*1950*/  @!P2 LDG.E.64 R42, [R4.64] ;  /* 0x0000000c042aa981 */ /* 0x0002a2000c1e1b00 */
[----:B------:R-:W-:Y:S02]  /*1960*/  ISETP.GE.U32.AND P3, PT, R52, c[0x0][0x1c8], PT ;  /* 0x0000720034007a0c */ /* 0x000fe40003f66070 */
[----:B0-----:R-:W-:Y:S02]  /*1970*/  @!P5 MOV R2, R6 ;  /* 0x000000060002d202 */ /* 0x001fe40000000f00 */
[----:B------:R-:W-:Y:S01]  /*1980*/  @!P5 MOV R3, R9 ;  /* 0x000000090003d202 */ /* 0x000fe20000000f00 */
[----:B-1----:R-:W-:Y:S01]  /*1990*/  @!P5 IMAD R5, R53, c[0x0][0x1c0], RZ ;  /* 0x000070003505da24 */ /* 0x002fe200078e02ff */
[----:B------:R-:W-:-:S03]  /*19a0*/  SHF.R.S32.HI R54, RZ, 0x1f, R52 ;  /* 0x0000001fff367819 */ /* 0x000fc60000011434 */
[----:B------:R-:W-:Y:S01]  /*19b0*/  @!P5 IMAD.WIDE.U32 R2, R51, c[0x0][0x1c0], R2 ;  /* 0x000070003302da25 */ /* 0x000fe200078e0002 */
[----:B------:R-:W-:-:S03]  /*19c0*/  IADD3 R59, R0, 0x170, RZ ;  /* 0x00000170003b7810 */ /* 0x000fc60007ffe0ff */
[----:B------:R-:W-:Y:S02]  /*19d0*/  @!P5 IMAD R5, R51, c[0x0][0x1c4], R5 ;  /* 0x000071003305da24 */ /* 0x000fe400078e0205 */
[----:B------:R-:W-:Y:S01]  /*19e0*/  @!P4 IMAD R46, R50, c[0x0][0x1c0], RZ ;  /* 0x00007000322eca24 */ /* 0x000fe200078e02ff */
[----:B------:R-:W-:Y:S02]  /*19f0*/  ISETP.GE.AND.EX P3, PT, R54, c[0x0][0x1cc], PT, P3 ;  /* 0x0000730036007a0c */ /* 0x000fe40003f66330 */
[----:B------:R-:W-:Y:S02]  /*1a00*/  ISETP.GE.U32.AND P2, PT, R59, c[0x0][0x1c8], PT ;  /* 0x000072003b007a0c */ /* 0x000fe40003f46070 */
[----:B------:R-:W-:Y:S02]  /*1a10*/  SHF.R.S32.HI R53, RZ, 0x1f, R59 ;  /* 0x0000001fff357819 */ /* 0x000fe4000001143b */
[----:B------:R-:W-:Y:S01]  /*1a20*/  @!P5 IADD3 R5, R3, R5, RZ ;  /* 0x000000050305d210 */ /* 0x000fe20007ffe0ff */
[----:B------:R-:W-:Y:S01]  /*1a30*/  @!P4 IMAD R3, R55, c[0x0][0x1c4], R46 ;  /* 0x000071003703ca24 */ /* 0x000fe200078e022e */
[----:B------:R-:W-:Y:S01]  /*1a40*/  ISETP.GT.U32.OR P3, PT, R72, 0x2ff, P3 ;  /* 0x000002ff4800780c */ /* 0x000fe20001f64470 */
[----:B------:R-:W-:Y:S01]  /*1a50*/  CS2R R46, SRZ ;  /* 0x00000000002e7805 */ /* 0x000fe2000001ff00 */
[----:B------:R-:W-:-:S02]  /*1a60*/  ISETP.GE.AND.EX P2, PT, R53, c[0x0][0x1cc], PT, P2 ;  /* 0x0000730035007a0c */ /* 0x000fc40003f46320 */
[----:B------:R-:W-:Y:S02]  /*1a70*/  @!P5 LEA R4, P6, R2, c[0x0][0x170], 0x2 ;  /* 0x00005c000204da11 */ /* 0x000fe400078c10ff */
[----:B------:R-:W-:Y:S01]  /*1a80*/  @!P4 MOV R50, R6 ;  /* 0x000000060032c202 */ /* 0x000fe20000000f00 */
[----:B------:R0:W4:Y:S01]  /*1a90*/  @!P1 LDG.E.64 R46, [R48.64] ;  /* 0x0000000c302e9981 */ /* 0x000122000c1e1b00 */
        /* <DEDUP_REMOVED lines=10> */
[----:B------:R0:W5:Y:S01]  /*1b40*/  @!P5 LDG.E.64 R48, [R4.64] ;  /* 0x0000000c0430d981 */ /* 0x000162000c1e1b00 */
        /* <DEDUP_REMOVED lines=28> */
[----:B------:R0:W5:Y:S04]  /*1d10*/  @!P4 LDG.E.64 R50, [R2.64] ;  /* 0x0000000c0232c981 */ /* 0x000168000c1e1b00 */
[----:B------:R-:W-:Y:S01]  /*1d20*/  @!P5 IMAD.WIDE.U32 R58, R55, c[0x0][0x1c0], R58 ;  /* 0x00007000373ada25 */ /* 0x000fe200078e003a */
[----:B------:R-:W-:-:S03]  /*1d30*/  IADD3 R63, R0, 0x1a0, RZ ;  /* 0x000001a0003f7810 */ /* 0x000fc60007ffe0ff */
[----:B------:R-:W-:Y:S02]  /*1d40*/  @!P1 IMAD R54, R54, c[0x0][0x1c0], RZ ;  /* 0x0000700036369a24 */ /* 0x000fe400078e02ff */
[----:B0-----:R-:W-:Y:S01]  /*1d50*/  @!P5 IMAD R3, R55, c[0x0][0x1c4], R52 ;  /* 0x000071003703da24 */ /* 0x001fe200078e0234 */
[----:B------:R-:W-:Y:S01]  /*1d60*/  @!P1 MOV R55, R9 ;  /* 0x0000000900379202 */ /* 0x000fe20000000f00 */
[----:B------:R-:W-:-:S03]  /*1d70*/  CS2R R52, SRZ ;  /* 0x0000000000347805 */ /* 0x000fc6000001ff00 */
[----:B------:R-:W-:Y:S01]  /*1d80*/  @!P5 IADD3 R3, R59, R3, RZ ;  /* 0x000000033b03d210 */ /* 0x000fe20007ffe0ff */
[----:B------:R-:W-:Y:S01]  /*1d90*/  @!P1 IMAD R59, R60, c[0x0][0x1c4], R54 ;  /* 0x000071003c3b9a24 */ /* 0x000fe200078e0236 */
[----:B------:R-:W-:Y:S01]  /*1da0*/  @!P1 MOV R54, R6 ;  /* 0x0000000600369202 */ /* 0x000fe20000000f00 */
[----:B------:R0:W5:Y:S01]  /*1db0*/  @!P3 LDG.E.64 R52, [R56.64] ;  /* 0x0000000c3834b981 */ /* 0x000162000c1e1b00 */
[----:B------:R-:W-:Y:S02]  /*1dc0*/  ISETP.GE.U32.AND P4, PT, R63, c[0x0][0x1c8], PT ;  /* 0x000072003f007a0c */ /* 0x000fe40003f86070 */
[----:B------:R-:W-:Y:S02]  /*1dd0*/  SHF.R.S32.HI R64, RZ, 0x1f, R63 ;  /* 0x0000001fff407819 */ /* 0x000fe4000001143f */
[----:B------:R-:W-:Y:S01]  /*1de0*/  IADD3 R67, R0, 0x1b0, RZ ;  /* 0x000001b000437810 */ /* 0x000fe20007ffe0ff */
[----:B------:R-:W-:Y:S01]  /*1df0*/  @!P1 IMAD.WIDE.U32 R54, R60, c[0x0][0x1c0], R54 ;  /* 0x000070003c369a25 */ /* 0x000fe200078e0036 */
[----:B------:R-:W-:-:S02]  /*1e00*/  ISETP.GE.AND.EX P4, PT, R64, c[0x0][0x1cc], PT, P4 ;  /* 0x0000730040007a0c */ /* 0x000fc40003f86340 */
[C---:B------:R-:W-:Y:S02]  /*1e10*/  @!P5 LEA R2, P6, R58.reuse, c[0x0][0x170], 0x2 ;  /* 0x00005c003a02da11 */ /* 0x040fe400078c10ff */
[----:B------:R-:W-:Y:S02]  /*1e20*/  ISETP.GE.U32.AND P3, PT, R67, c[0x0][0x1c8], PT ;  /* 0x0000720043007a0c */ /* 0x000fe40003f66070 */
[----:B------:R-:W-:Y:S02]  /*1e30*/  SHF.R.S32.HI R62, RZ, 0x1f, R67 ;  /* 0x0000001fff3e7819 */ /* 0x000fe40000011443 */
[----:B------:R-:W-:Y:S02]  /*1e40*/  @!P5 LEA.HI.X R3, R58, c[0x0][0x174], R3, 0x2, P6 ;  /* 0x00005d003a03da11 */ /* 0x000fe400030f1403 */
[----:B------:R-:W-:Y:S02]  /*1e50*/  ISETP.GT.U32.OR P4, PT, R72, 0x2ff, P4 ;  /* 0x000002ff4800780c */ /* 0x000fe40002784470 */
[----:B------:R-:W-:-:S02]  /*1e60*/  @!P1 IADD3 R59, R55, R59, RZ ;  /* 0x0000003b373b9210 */ /* 0x000fc40007ffe0ff */
[----:B------:R-:W-:Y:S02]  /*1e70*/  @!P1 LEA R60, P6, R54, c[0x0][0x170], 0x2 ;  /* 0x00005c00363c9a11 */ /* 0x000fe400078c10ff */
[----:B------:R-:W-:Y:S02]  /*1e80*/  ISETP.GE.AND.EX P3, PT, R62, c[0x0][0x1cc], PT, P3 ;  /* 0x000073003e007a0c */ /* 0x000fe40003f66330 */
[----:B------:R-:W-:Y:S01]  /*1e90*/  @!P1 LEA.HI.X R61, R54, c[0x0][0x174], R59, 0x2, P6 ;  /* 0x00005d00363d9a11 */ /* 0x000fe200030f143b */
[----:B0-----:R-:W-:Y:S01]  /*1ea0*/  CS2R R56, SRZ ;  /* 0x0000000000387805 */ /* 0x001fe2000001ff00 */
[----:B------:R-:W-:Y:S01]  /*1eb0*/  CS2R R54, SRZ ;  /* 0x0000000000367805 */ /* 0x000fe2000001ff00 */
[----:B------:R-:W-:Y:S02]  /*1ec0*/  ISETP.GT.U32.OR P3, PT, R72, 0x2ff, P3 ;  /* 0x000002ff4800780c */ /* 0x000fe40001f64470 */
[C---:B------:R-:W-:Y:S02]  /*1ed0*/  IADD3 R66, R0.reuse, 0x1c0, RZ ;  /* 0x000001c000427810 */ /* 0x040fe40007ffe0ff */
[----:B------:R-:W-:Y:S01]  /*1ee0*/  IADD3 R71, R0, 0x1d0, RZ ;  /* 0x000001d000477810 */ /* 0x000fe20007ffe0ff */
[----:B------:R0:W5:Y:S01]  /*1ef0*/  @!P2 LDG.E.64 R54, [R4.64] ;  /* 0x0000000c0436a981 */ /* 0x000162000c1e1b00 */
[----:B------:R-:W-:-:S02]  /*1f00*/  ISETP.GE.U32.AND P2, PT, R66, c[0x0][0x1c8], PT ;  /* 0x0000720042007a0c */ /* 0x000fc40003f46070 */
[----:B------:R-:W-:Y:S01]  /*1f10*/  SHF.R.S32.HI R65, RZ, 0x1f, R66 ;  /* 0x0000001fff417819 */ /* 0x000fe20000011442 */
[----:B------:R1:W5:Y:S01]  /*1f20*/  @!P5 LDG.E.64 R56, [R2.64] ;  /* 0x0000000c0238d981 */ /* 0x000362000c1e1b00 */
[----:B------:R-:W-:Y:S01]  /*1f30*/  ISETP.GE.U32.AND P5, PT, R71, c[0x0][0x1c8], PT ;  /* 0x0000720047007a0c */ /* 0x000fe20003fa6070 */
[----:B0-----:R-:W-:Y:S01]  /*1f40*/  @!P4 IMAD R5, R64, c[0x0][0x1c0], RZ ;  /* 0x000070004005ca24 */ /* 0x001fe200078e02ff */
[----:B------:R-:W-:Y:S02]  /*1f50*/  SHF.R.S32.HI R64, RZ, 0x1f, R71 ;  /* 0x0000001fff407819 */ /* 0x000fe40000011447 */
[-C--:B-1----:R-:W-:Y:S02]  /*1f60*/  @!P4 MOV R2, R6.reuse ;  /* 0x000000060002c202 */ /* 0x082fe40000000f00 */
[----:B------:R-:W-:Y:S01]  /*1f70*/  @!P4 MOV R3, R9 ;  /* 0x000000090003c202 */ /* 0x000fe20000000f00 */
[----:B------:R-:W-:Y:S01]  /*1f80*/  @!P4 IMAD R5, R63, c[0x0][0x1c4], R5 ;  /* 0x000071003f05ca24 */ /* 0x000fe200078e0205 */
[----:B------:R-:W-:Y:S01]  /*1f90*/  ISETP.GE.AND.EX P2, PT, R65, c[0x0][0x1cc], PT, P2 ;  /* 0x0000730041007a0c */ /* 0x000fe20003f46320 */
[----:B------:R-:W-:Y:S01]  /*1fa0*/  @!P3 IMAD R58, R62, c[0x0][0x1c0], RZ ;  /* 0x000070003e3aba24 */ /* 0x000fe200078e02ff */
[----:B------:R-:W-:Y:S01]  /*1fb0*/  ISETP.GE.AND.EX P5, PT, R64, c[0x0][0x1cc], PT, P5 ;  /* 0x0000730040007a0c */ /* 0x000fe20003fa6350 */
[----:B------:R-:W-:Y:S01]  /*1fc0*/  @!P4 IMAD.WIDE.U32 R2, R63, c[0x0][0x1c0], R2 ;  /* 0x000070003f02ca25 */ /* 0x000fe200078e0002 */
[----:B------:R-:W-:-:S02]  /*1fd0*/  @!P3 MOV R62, R6 ;  /* 0x00000006003eb202 */ /* 0x000fc40000000f00 */
[----:B------:R-:W-:Y:S02]  /*1fe0*/  @!P3 MOV R63, R9 ;  /* 0x00000009003fb202 */ /* 0x000fe40000000f00 */
[C---:B------:R-:W-:Y:S02]  /*1ff0*/  ISETP.GT.U32.OR P2, PT, R72.reuse, 0x2ff, P2 ;  /* 0x000002ff4800780c */ /* 0x040fe40001744470 */
[----:B------:R-:W-:Y:S01]  /*2000*/  ISETP.GT.U32.OR P5, PT, R72, 0x2ff, P5 ;  /* 0x000002ff4800780c */ /* 0x000fe20002fa4470 */
[----:B------:R-:W-:Y:S01]  /*2010*/  @!P3 IMAD.WIDE.U32 R62, R67, c[0x0][0x1c0], R62 ;  /* 0x00007000433eba25 */ /* 0x000fe200078e003e */
[----:B------:R-:W-:Y:S02]  /*2020*/  @!P4 IADD3 R5, R3, R5, RZ ;  /* 0x000000050305c210 */ /* 0x000fe40007ffe0ff */
[C---:B------:R-:W-:Y:S01]  /*2030*/  @!P4 LEA R4, P6, R2.reuse, c[0x0][0x170], 0x2 ;  /* 0x00005c000204ca11 */ /* 0x040fe200078c10ff */
[----:B------:R-:W-:Y:S02]  /*2040*/  @!P3 IMAD R3, R67, c[0x0][0x1c4], R58 ;  /* 0x000071004303ba24 */ /* 0x000fe400078e023a */
[----:B------:R-:W-:Y:S01]  /*2050*/  CS2R R58, SRZ ;  /* 0x00000000003a7805 */ /* 0x000fe2000001ff00 */
[----:B------:R-:W-:-:S02]  /*2060*/  @!P4 LEA.HI.X R5, R2, c[0x0][0x174], R5, 0x2, P6 ;  /* 0x00005d000205ca11 */ /* 0x000fc400030f1405 */
[----:B------:R-:W-:Y:S02]  /*2070*/  @!P3 IADD3 R3, R63, R3, RZ ;  /* 0x000000033f03b210 */ /* 0x000fe40007ffe0ff */
[----:B------:R-:W-:Y:S01]  /*2080*/  @!P3 LEA R2, P6, R62, c[0x0][0x170], 0x2 ;  /* 0x00005c003e02ba11 */ /* 0x000fe200078c10ff */
[----:B------:R0:W5:Y:S01]  /*2090*/  @!P1 LDG.E.64 R58, [R60.64] ;  /* 0x0000000c3c3a9981 */ /* 0x000162000c1e1b00 */
[----:B------:R-:W-:Y:S01]  /*20a0*/  IADD3 R69, R0, 0x1e0, RZ ;  /* 0x000001e000457810 */ /* 0x000fe20007ffe0ff */
[----:B------:R-:W-:Y:S01]  /*20b0*/  @!P5 IMAD R68, R64, c[0x0][0x1c0], RZ ;  /* 0x000070004044da24 */ /* 0x000fe200078e02ff */
[----:B------:R-:W-:Y:S01]  /*20c0*/  @!P3 LEA.HI.X R3, R62, c[0x0][0x174], R3, 0x2, P6 ;  /* 0x00005d003e03ba11 */ /* 0x000fe200030f1403 */
[----:B------:R-:W-:Y:S01]  /*20d0*/  @!P2 IMAD R62, R65, c[0x0][0x1c0], RZ ;  /* 0x00007000413eaa24 */ /* 0x000fe200078e02ff */
[----:B------:R-:W-:Y:S02]  /*20e0*/  @!P2 MOV R64, R6 ;  /* 0x000000060040a202 */ /* 0x000fe40000000f00 */
[----:B------:R-:W-:Y:S01]  /*20f0*/  @!P2 MOV R65, R9 ;  /* 0x000000090041a202 */ /* 0x000fe20000000f00 */
[----:B0-----:R-:W-:Y:S01]  /*2100*/  CS2R R60, SRZ ;  /* 0x00000000003c7805 */ /* 0x001fe2000001ff00 */
[----:B------:R-:W-:-:S02]  /*2110*/  ISETP.GE.U32.AND P1, PT, R69, c[0x0][0x1c8], PT ;  /* 0x0000720045007a0c */ /* 0x000fc40003f26070 */
[----:B------:R-:W-:Y:S01]  /*2120*/  SHF.R.S32.HI R70, RZ, 0x1f, R69 ;  /* 0x0000001fff467819 */ /* 0x000fe20000011445 */
[----:B------:R-:W-:Y:S02]  /*2130*/  @!P2 IMAD.WIDE.U32 R64, R66, c[0x0][0x1c0], R64 ;  /* 0x000070004240aa25 */ /* 0x000fe400078e0040 */
[----:B------:R0:W5:Y:S01]  /*2140*/  @!P4 LDG.E.64 R60, [R4.64] ;  /* 0x0000000c043cc981 */ /* 0x000162000c1e1b00 */
[----:B------:R-:W-:Y:S02]  /*2150*/  ISETP.GE.AND.EX P1, PT, R70, c[0x0][0x1cc], PT, P1 ;  /* 0x0000730046007a0c */ /* 0x000fe40003f26310 */
[----:B------:R-:W-:Y:S02]  /*2160*/  @!P5 MOV R67, R9 ;  /* 0x000000090043d202 */ /* 0x000fe40000000f00 */
[----:B------:R-:W-:Y:S01]  /*2170*/  ISETP.GT.U32.OR P1, PT, R72, 0x2ff, P1 ;  /* 0x000002ff4800780c */ /* 0x000fe20000f24470 */
[----:B0-----:R-:W-:Y:S01]  /*2180*/  @!P2 IMAD R5, R66, c[0x0][0x1c4], R62 ;  /* 0x000071004205aa24 */ /* 0x001fe200078e023e */
[----:B------:R-:W-:Y:S01]  /*2190*/  @!P5 MOV R66, R6 ;  /* 0x000000060042d202 */ /* 0x000fe20000000f00 */
[----:B------:R-:W-:Y:S01]  /*21a0*/  CS2R R62, SRZ ;  /* 0x00000000003e7805 */ /* 0x000fe2000001ff00 */
[----:B------:R-:W-:-:S02]  /*21b0*/  @!P2 LEA R4, P4, R64, c[0x0][0x170], 0x2 ;  /* 0x00005c004004aa11 */ /* 0x000fc400078810ff */
[----:B------:R-:W-:Y:S01]  /*21c0*/  @!P2 IADD3 R5, R65, R5, RZ ;  /* 0x000000054105a210 */ /* 0x000fe20007ffe0ff */
[C---:B------:R-:W-:Y:S02]  /*21d0*/  @!P5 IMAD R68, R71.reuse, c[0x0][0x1c4], R68 ;  /* 0x000071004744da24 */ /* 0x040fe400078e0244 */
[----:B------:R-:W-:Y:S01]  /*21e0*/  @!P5 IMAD.WIDE.U32 R66, R71, c[0x0][0x1c0], R66 ;  /* 0x000070004742da25 */ /* 0x000fe200078e0042 */
[----:B------:R-:W-:Y:S01]  /*21f0*/  @!P2 LEA.HI.X R5, R64, c[0x0][0x174], R5, 0x2, P4 ;  /* 0x00005d004005aa11 */ /* 0x000fe200020f1405 */
[----:B------:R0:W5:Y:S01]  /*2200*/  @!P3 LDG.E.64 R62, [R2.64] ;  /* 0x0000000c023eb981 */ /* 0x000162000c1e1b00 */
[----:B------:R-:W-:Y:S02]  /*2210*/  CS2R R64, SRZ ;  /* 0x0000000000407805 */ /* 0x000fe4000001ff00 */
[----:B------:R-:W-:-:S04]  /*2220*/  @!P5 IADD3 R68, R67, R68, RZ ;  /* 0x000000444344d210 */ /* 0x000fc80007ffe0ff */
[----:B------:R1:W5:Y:S01]  /*2230*/  @!P2 LDG.E.64 R64, [R4.64] ;  /* 0x0000000c0440a981 */ /* 0x000362000c1e1b00 */
[----:B0-----:R-:W-:-:S04]  /*2240*/  @!P5 LEA R2, P3, R66, c[0x0][0x170], 0x2 ;  /* 0x00005c004202da11 */ /* 0x001fc800078610ff */
[----:B------:R-:W-:Y:S01]  /*2250*/  @!P5 LEA.HI.X R3, R66, c[0x0][0x174], R68, 0x2, P3 ;  /* 0x00005d004203da11 */ /* 0x000fe200018f1444 */
[----:B------:R-:W-:Y:S01]  /*2260*/  @!P1 IMAD R68, R70, c[0x0][0x1c0], RZ ;  /* 0x0000700046449a24 */ /* 0x000fe200078e02ff */
[----:B-1----:R-:W-:Y:S02]  /*2270*/  @!P1 MOV R4, R6 ;  /* 0x0000000600049202 */ /* 0x002fe40000000f00 */
[----:B------:R-:W-:Y:S01]  /*2280*/  @!P1 MOV R5, R9 ;  /* 0x0000000900059202 */ /* 0x000fe20000000f00 */
[----:B------:R-:W-:Y:S01]  /*2290*/  CS2R R66, SRZ ;  /* 0x0000000000427805 */ /* 0x000fe2000001ff00 */
[----:B------:R-:W-:-:S03]  /*22a0*/  @!P1 IMAD R68, R69, c[0x0][0x1c4], R68 ;  /* 0x0000710045449a24 */ /* 0x000fc600078e0244 */
[----:B------:R-:W-:Y:S01]  /*22b0*/  @!P1 IMAD.WIDE.U32 R4, R69, c[0x0][0x1c0], R4 ;  /* 0x0000700045049a25 */ /* 0x000fe200078e0004 */
[----:B------:R-:W-:Y:S01]  /*22c0*/  IADD3 R70, R0, 0x1f0, RZ ;  /* 0x000001f000467810 */ /* 0x000fe20007ffe0ff */
[----:B------:R0:W5:Y:S03]  /*22d0*/  @!P5 LDG.E.64 R66, [R2.64] ;  /* 0x0000000c0242d981 */ /* 0x000166000c1e1b00 */
[----:B------:R-:W-:Y:S02]  /*22e0*/  @!P1 IADD3 R68, R5, R68, RZ ;  /* 0x0000004405449210 */ /* 0x000fe40007ffe0ff */
[----:B------:R-:W-:Y:S02]  /*22f0*/  ISETP.GE.U32.AND P2, PT, R70, c[0x0][0x1c8], PT ;  /* 0x0000720046007a0c */ /* 0x000fe40003f46070 */
[----:B0-----:R-:W-:Y:S02]  /*2300*/  @!P1 LEA R2, P3, R4, c[0x0][0x170], 0x2 ;  /* 0x00005c0004029a11 */ /* 0x001fe400078610ff */
[----:B------:R-:W-:-:S02]  /*2310*/  SHF.R.S32.HI R71, RZ, 0x1f, R70 ;  /* 0x0000001fff477819 */ /* 0x000fc40000011446 */
[----:B------:R-:W-:Y:S02]  /*2320*/  @!P1 LEA.HI.X R3, R4, c[0x0][0x174], R68, 0x2, P3 ;  /* 0x00005d0004039a11 */ /* 0x000fe400018f1444 */
[----:B------:R-:W-:Y:S01]  /*2330*/  CS2R R68, SRZ ;  /* 0x0000000000447805 */ /* 0x000fe2000001ff00 */
[----:B------:R-:W-:-:S04]  /*2340*/  ISETP.GE.AND.EX P2, PT, R71, c[0x0][0x1cc], PT, P2 ;  /* 0x0000730047007a0c */ /* 0x000fc80003f46320 */
[----:B------:R-:W-:Y:S01]  /*2350*/  ISETP.GT.U32.OR P2, PT, R72, 0x2ff, P2 ;  /* 0x000002ff4800780c */ /* 0x000fe20001744470 */
[----:B------:R0:W5:-:S12]  /*2360*/  @!P1 LDG.E.64 R68, [R2.64] ;  /* 0x0000000c02449981 */ /* 0x000158000c1e1b00 */
[----:B------:R-:W-:Y:S01]  /*2370*/  @!P2 MOV R4, R6 ;  /* 0x000000060004a202 */ /* 0x000fe20000000f00 */
[----:B0-----:R-:W-:Y:S01]  /*2380*/  @!P2 IMAD R2, R71, c[0x0][0x1c0], RZ ;  /* 0x000070004702aa24 */ /* 0x001fe200078e02ff */
[----:B------:R-:W-:-:S03]  /*2390*/  @!P2 MOV R5, R9 ;  /* 0x000000090005a202 */ /* 0x000fc60000000f00 */
[C---:B------:R-:W-:Y:S02]  /*23a0*/  @!P2 IMAD R2, R70.reuse, c[0x0][0x1c4], R2 ;  /* 0x000071004602aa24 */ /* 0x040fe400078e0202 */
[----:B------:R-:W-:-:S05]  /*23b0*/  @!P2 IMAD.WIDE.U32 R4, R70, c[0x0][0x1c0], R4 ;  /* 0x000070004604aa25 */ /* 0x000fca00078e0004 */
[----:B------:R-:W-:Y:S02]  /*23c0*/  @!P2 IADD3 R3, R5, R2, RZ ;  /* 0x000000020503a210 */ /* 0x000fe40007ffe0ff */
[----:B------:R-:W-:Y:S01]  /*23d0*/  @!P2 LEA R2, P1, R4, c[0x0][0x170], 0x2 ;  /* 0x00005c000402aa11 */ /* 0x000fe200078210ff */
[----:B------:R-:W-:-:S03]  /*23e0*/  CS2R R70, SRZ ;  /* 0x0000000000467805 */ /* 0x000fc6000001ff00 */
[----:B------:R-:W-:-:S05]  /*23f0*/  @!P2 LEA.HI.X R3, R4, c[0x0][0x174], R3, 0x2, P1 ;  /* 0x00005d000403aa11 */ /* 0x000fca00008f1403 */
[----:B------:R2:W5:Y:S02]  /*2400*/  @!P2 LDG.E.64 R70, [R2.64] ;  /* 0x0000000c0246a981 */ /* 0x000564000c1e1b00 */
[----:B--2---:R-:W-:Y:S02]  /*2410*/  FMUL.FTZ R2, R77, R77 ;  /* 0x0000004d4d027220 */ /* 0x004fe40000410000 */
[----:B------:R-:W-:Y:S02]  /*2420*/  FMUL.FTZ R3, R11, R11 ;  /* 0x0000000b0b037220 */ /* 0x000fe40000410000 */
[----:B------:R-:W-:Y:S02]  /*2430*/  FFMA.FTZ R2, R76, R76, R2 ;  /* 0x0000004c4c027223 */ /* 0x000fe40000010002 */
[----:B------:R-:W-:Y:S02]  /*2440*/  FFMA.FTZ R3, R10, R10, R3 ;  /* 0x0000000a0a037223 */ /* 0x000fe40000010003 */
[----:B------:R-:W-:-:S04]  /*2450*/  FADD.FTZ R2, RZ, R2 ;  /* 0x00000002ff027221 */ /* 0x000fc80000010000 */
[----:B------:R-:W-:Y:S02]  /*2460*/  FADD.FTZ R2, R2, R3 ;  /* 0x0000000302027221 */ /* 0x000fe40000010000 */
[----:B---3--:R-:W-:-:S04]  /*2470*/  FMUL.FTZ R3, R13, R13 ;  /* 0x0000000d0d037220 */ /* 0x008fc80000410000 */
[----:B------:R-:W-:-:S04]  /*2480*/  FFMA.FTZ R3, R12, R12, R3 ;  /* 0x0000000c0c037223 */ /* 0x000fc80000010003 */
[----:B------:R-:W-:Y:S02]  /*2490*/  FADD.FTZ R2, R2, R3 ;  /* 0x0000000302027221 */ /* 0x000fe40000010000 */
[----:B----4-:R-:W-:-:S04]  /*24a0*/  FMUL.FTZ R3, R15, R15 ;  /* 0x0000000f0f037220 */ /* 0x010fc80000410000 */
[----:B------:R-:W-:-:S04]  /*24b0*/  FFMA.FTZ R3, R14, R14, R3 ;  /* 0x0000000e0e037223 */ /* 0x000fc80000010003 */
[----:B------:R-:W-:Y:S02]  /*24c0*/  FADD.FTZ R2, R2, R3 ;  /* 0x0000000302027221 */ /* 0x000fe40000010000 */
[----:B-----5:R-:W-:-:S04]  /*24d0*/  FMUL.FTZ R3, R17, R17 ;  /* 0x0000001111037220 */ /* 0x020fc80000410000 */
[----:B------:R-:W-:-:S04]  /*24e0*/  FFMA.FTZ R3, R16, R16, R3 ;  /* 0x0000001010037223 */ /* 0x000fc80000010003 */
[----:B------:R-:W-:Y:S02]  /*24f0*/  FADD.FTZ R2, R2, R3 ;  /* 0x0000000302027221 */ /* 0x000fe40000010000 */
[----:B------:R-:W-:-:S04]  /*2500*/  FMUL.FTZ R3, R19, R19 ;  /* 0x0000001313037220 */ /* 0x000fc80000410000 */
        /* <DEDUP_REMOVED lines=77> */
[----:B------:R-:W-:Y:S02]  /*29e0*/  FADD.FTZ R3, R76, R77 ;  /* 0x0000004d4c037221 */ /* 0x000fe40000010000 */
[----:B------:R-:W-:Y:S02]  /*29f0*/  FADD.FTZ R4, R10, R11 ;  /* 0x0000000b0a047221 */ /* 0x000fe40000010000 */
[----:B------:R-:W-:-:S04]  /*2a00*/  FADD.FTZ R3, RZ, R3 ;  /* 0x00000003ff037221 */ /* 0x000fc80000010000 */
[----:B------:R-:W-:Y:S02]  /*2a10*/  FADD.FTZ R3, R3, R4 ;  /* 0x0000000403037221 */ /* 0x000fe40000010000 */
[----:B------:R-:W-:-:S04]  /*2a20*/  FADD.FTZ R4, R12, R13 ;  /* 0x0000000d0c047221 */ /* 0x000fc80000010000 */
        /* <DEDUP_REMOVED lines=55> */
[----:B------:R-:W-:Y:S01]  /*2da0*/  FADD.FTZ R3, R68, R69 ;  /* 0x0000004544037221 */ /* 0x000fe20000010000 */
[----:B------:R-:W0:Y:S03]  /*2db0*/  S2R R73, SR_LANEID ;  /* 0x0000000000497919 */ /* 0x000e260000000000 */
        /* <DEDUP_REMOVED lines=42> */
[----:B------:R-:W-:Y:S04]  /*3060*/  STL.64 [R1+0x20], R10 ;  /* 0x0000200a01007387 */ /* 0x000fe80000100a00 */
[----:B------:R-:W-:Y:S04]  /*3070*/  STL.64 [R1+0x18], R8 ;  /* 0x0000180801007387 */ /* 0x000fe80000100a00 */
[----:B------:R-:W1:Y:S04]  /*3080*/  LDS.128 R8, [0x20] ;  /* 0x00002000ff087984 */ /* 0x000e680000000c00 */
[----:B-1----:R-:W-:Y:S04]  /*3090*/  STL.64 [R1], R8 ;  /* 0x0000000801007387 */ /* 0x002fe80000100a00 */
[----:B------:R1:W-:Y:S04]  /*30a0*/  STL.64 [R1+0x8], R10 ;  /* 0x0000080a01007387 */ /* 0x0003e80000100a00 */
[----:B-1----:R1:W5:Y:S04]  /*30b0*/  LDL.LU.64 R10, [R1+0x20] ;  /* 0x00002000010a7983 */ /* 0x0023680000300a00 */
[----:B------:R1:W5:Y:S04]  /*30c0*/  LDL.LU.64 R8, [R1+0x18] ;  /* 0x0000180001087983 */ /* 0x0003680000300a00 */
[----:B------:R-:W2:Y:S04]  /*30d0*/  LDL.LU R2, [R1] ;  /* 0x0000000001027983 */ /* 0x000ea80000300800 */
[----:B------:R-:W3:Y:S04]  /*30e0*/  LDL.LU R3, [R1+0x4] ;  /* 0x0000040001037983 */ /* 0x000ee80000300800 */
[----:B------:R-:W4:Y:S04]  /*30f0*/  LDL.LU R5, [R1+0x8] ;  /* 0x0000080001057983 */ /* 0x000f280000300800 */
[----:B------:R-:W4:Y:S01]  /*3100*/  LDL.LU R4, [R1+0xc] ;  /* 0x00000c0001047983 */ /* 0x000f220000300800 */
[----:B--2---:R-:W-:-:S02]  /*3110*/  FADD.FTZ R2, R72, R2 ;  /* 0x0000000248027221 */ /* 0x004fc40000010000 */
[----:B---3--:R-:W-:Y:S02]  /*3120*/  FADD.FTZ R3, R73, R3 ;  /* 0x0000000349037221 */ /* 0x008fe40000010000 */
[----:B0-----:R-:W0:Y:S01]  /*3130*/  LDS.128 R72, [0x30] ;  /* 0x00003000ff487984 */ /* 0x001e220000000c00 */
[----:B----4-:R-:W-:Y:S02]  /*3140*/  FADD.FTZ R2, R2, R5 ;  /* 0x0000000502027221 */ /* 0x010fe40000010000 */
[----:B------:R-:W-:Y:S02]  /*3150*/  FADD.FTZ R3, R3, R4 ;  /* 0x0000000403037221 */ /* 0x000fe40000010000 */
        /* <DEDUP_REMOVED lines=47> */
[----:B------:R-:W0:Y:S01]  /*3450*/  LDS.64 R72, [0xd0] ;  /* 0x0000d000ff487984 */ /* 0x000e220000000a00 */
[----:B------:R-:W-:Y:S02]  /*3460*/  FADD.FTZ R2, R2, R74 ;  /* 0x0000004a02027221 */ /* 0x000fe40000010000 */
[----:B------:R-:W-:Y:S02]  /*3470*/  FADD.FTZ R3, R3, R75 ;  /* 0x0000004b03037221 */ /* 0x000fe40000010000 */
[----:B0-----:R-:W-:Y:S02]  /*3480*/  FADD.FTZ R72, R2, R72 ;  /* 0x0000004802487221 */ /* 0x001fe40000010000 */
[----:B------:R-:W-:Y:S02]  /*3490*/  FADD.FTZ R73, R3, R73 ;  /* 0x0000004903497221 */ /* 0x000fe40000010000 */
.L_x_4586:
[----:B-1----:R-:W-:Y:S05]  /*34a0*/  BSYNC B0 ;  /* 0x0000000000007941 */ /* 0x002fea0003800000 */
.L_x_4585:
        /* <DEDUP_REMOVED lines=34> */
.L_x_4589:
[----:B------:R-:W2:Y:S01]  /*36d0*/  LDG.E.STRONG.GPU R5, [R2.64] ;  /* 0x0000000c02057981 */ /* 0x000ea2000c1ef900 */
[----:B------:R-:W-:Y:S01]  /*36e0*/  YIELD ;  /* 0x0000000000007946 */ /* 0x000fe20003800000 */
[----:B--2---:R-:W-:Y:S01]  /*36f0*/  ISETP.NE.AND P1, PT, R5, R4, PT ;  /* 0x000000040500720c */ /* 0x004fe20003f25270 */
[----:B------:R-:W-:-:S12]  /*3700*/  CCTL.IVALL ;  /* 0x00000000ff00798f */ /* 0x000fd80002000000 */
[----:B------:R-:W-:Y:S05]  /*3710*/  @P1 BRA `(.L_x_4589) ;  /* 0xffffffb000001947 */ /* 0x000fea000383ffff */
.L_x_4588:
        /* <DEDUP_REMOVED lines=11> */
.L_x_4591:
        /* <DEDUP_REMOVED lines=9> */
[----:B------:R-:W-:Y:S01]  /*3860*/  @!P1 SHF.L.U32 R4, R4, 0x1, RZ ;  /* 0x0000000104049819 */ /* 0x000fe200000006ff */
[----:B------:R-:W-:-:S04]  /*3870*/  UIADD3 UR6, UR5, 0x1, URZ ;  /* 0x0000000105067890 */ /* 0x000fc8000fffe03f */
[----:B------:R-:W-:-:S04]  /*3880*/  @!P1 IMAD.WIDE R4, R4, R5, c[0x0][0x198] ;  /* 0x0000660004049625 */ /* 0x000fc800078e0205 */
[----:B0-----:R-:W-:-:S04]  /*3890*/  @!P1 IMAD R3, R74, c[0x0][0x10], R3 ;  /* 0x000004004a039a24 */ /* 0x001fc800078e0203 */
[----:B------:R-:W-:Y:S01]  /*38a0*/  @!P1 IMAD.WIDE.U32 R4, R3, 0x8, R4 ;  /* 0x0000000803049825 */ /* 0x000fe200078e0004 */
[----:B------:R-:W-:-:S04]  /*38b0*/  MOV R3, UR6 ;  /* 0x0000000600037c02 */ /* 0x000fc80008000f00 */
[----:B------:R-:W-:Y:S01]  /*38c0*/  ISETP.EQ.OR P2, PT, R3, UR16, P3 ;  /* 0x0000001003007c0c */ /* 0x000fe20009f42670 */
[----:B------:R0:W2:Y:S02]  /*38d0*/  @!P1 LDG.E.64 R74, [R4.64] ;  /* 0x0000000c044a9981 */ /* 0x0000a4000c1e1b00 */
[----:B0-----:R-:W-:-:S10]  /*38e0*/  MOV R4, UR4 ;  /* 0x0000000400047c02 */ /* 0x001fd40008000f00 */
[----:B------:R-:W0:Y:S01]  /*38f0*/  @!P2 S2R R3, SR_CTAID.Y ;  /* 0x000000000003a919 */ /* 0x000e220000002600 */
[----:B------:R-:W-:Y:S02]  /*3900*/  MOV R5, UR6 ;  /* 0x0000000600057c02 */ /* 0x000fe40008000f00 */
        /* <DEDUP_REMOVED lines=8> */
[----:B------:R-:W3:Y:S01]  /*3990*/  @!P2 LDG.E.64 R4, [R4.64] ;  /* 0x0000000c0404a981 */ /* 0x000ee2000c1e1b00 */
[----:B------:R-:W-:-:S06]  /*39a0*/  UIADD3 UR6, UR5, 0x2, URZ ;  /* 0x0000000205067890 */ /* 0x000fcc000fffe03f */
[----:B------:R-:W-:-:S04]  /*39b0*/  MOV R3, UR6 ;  /* 0x0000000600037c02 */ /* 0x000fc80008000f00 */
[----:B------:R-:W-:-:S13]  /*39c0*/  ISETP.EQ.OR P4, PT, R3, UR16, P3 ;  /* 0x0000001003007c0c */ /* 0x000fda0009f82670 */
[----:B------:R-:W0:Y:S01]  /*39d0*/  @!P4 S2R R3, SR_CTAID.Y ;  /* 0x000000000003c919 */ /* 0x000e220000002600 */
[----:B--2---:R-:W-:Y:S01]  /*39e0*/  @!P1 FADD.FTZ R72, R72, R74 ;  /* 0x0000004a48489221 */ /* 0x004fe20000010000 */
[----:B------:R-:W-:-:S04]  /*39f0*/  MOV R74, UR4 ;  /* 0x00000004004a7c02 */ /* 0x000fc80008000f00 */
[----:B------:R-:W-:-:S05]  /*3a00*/  @!P4 LOP3.LUT R74, R74, 0x1, RZ, 0xc0, !PT ;  /* 0x000000014a4ac812 */ /* 0x000fca00078ec0ff */
[----:B------:R-:W-:Y:S02]  /*3a10*/  @!P4 IMAD R74, R74, c[0x0][0x10], RZ ;  /* 0x000004004a4aca24 */ /* 0x000fe400078e02ff */
[----:B------:R-:W-:Y:S02]  /*3a20*/  @!P1 FADD.FTZ R73, R73, R75 ;  /* 0x0000004b49499221 */ /* 0x000fe40000010000 */
[----:B---3--:R-:W-:Y:S02]  /*3a30*/  @!P2 FADD.FTZ R72, R72, R4 ;  /* 0x000000044848a221 */ /* 0x008fe40000010000 */
[----:B------:R-:W-:Y:S01]  /*3a40*/  @!P4 IMAD R4, R74, c[0x0][0xc], RZ ;  /* 0x000003004a04ca24 */ /* 0x000fe200078e02ff */
[----:B------:R-:W-:-:S04]  /*3a50*/  MOV R74, UR6 ;  /* 0x00000006004a7c02 */ /* 0x000fc80008000f00 */
[----:B------:R-:W-:Y:S01]  /*3a60*/  @!P4 SHF.L.U32 R4, R4, 0x1, RZ ;  /* 0x000000010404c819 */ /* 0x000fe200000006ff */
[----:B0-----:R-:W-:Y:S01]  /*3a70*/  @!P4 IMAD R3, R74, c[0x0][0x10], R3 ;  /* 0x000004004a03ca24 */ /* 0x001fe200078e0203 */
[----:B------:R-:W-:Y:S01]  /*3a80*/  @!P4 MOV R74, 0x4 ;  /* 0x00000004004ac802 */ /* 0x000fe20000000f00 */
[----:B------:R-:W-:-:S04]  /*3a90*/  UIADD3 UR6, UR5, 0x3, URZ ;  /* 0x0000000305067890 */ /* 0x000fc8000fffe03f */
[----:B------:R-:W-:-:S06]  /*3aa0*/  @!P4 IMAD.WIDE R74, R4, R74, c[0x0][0x198] ;  /* 0x00006600044ac625 */ /* 0x000fcc00078e024a */
[----:B------:R-:W-:Y:S01]  /*3ab0*/  @!P4 IMAD.WIDE.U32 R74, R3, 0x8, R74 ;  /* 0x00000008034ac825 */ /* 0x000fe200078e004a */
[----:B------:R-:W-:-:S04]  /*3ac0*/  MOV R3, UR6 ;  /* 0x0000000600037c02 */ /* 0x000fc80008000f00 */
[----:B------:R-:W-:Y:S01]  /*3ad0*/  ISETP.EQ.OR P1, PT, R3, UR16, P3 ;  /* 0x0000001003007c0c */ /* 0x000fe20009f22670 */
[----:B------:R-:W-:Y:S01]  /*3ae0*/  @!P2 FADD.FTZ R73, R73, R5 ;  /* 0x000000054949a221 */ /* 0x000fe20000010000 */
[----:B------:R-:W-:Y:S01]  /*3af0*/  MOV R4, UR4 ;  /* 0x0000000400047c02 */ /* 0x000fe20008000f00 */
[----:B------:R-:W2:Y:S10]  /*3b00*/  @!P4 LDG.E.64 R74, [R74.64] ;  /* 0x0000000c4a4ac981 */ /* 0x000eb4000c1e1b00 */
[----:B------:R-:W0:Y:S01]  /*3b10*/  @!P1 S2R R3, SR_CTAID.Y ;  /* 0x0000000000039919 */ /* 0x000e220000002600 */
[----:B------:R-:W-:-:S02]  /*3b20*/  @!P1 LOP3.LUT R4, R4, 0x1, RZ, 0xc0, !PT ;  /* 0x0000000104049812 */ /* 0x000fc400078ec0ff */
[----:B------:R-:W-:-:S03]  /*3b30*/  MOV R5, UR6 ;  /* 0x0000000600057c02 */ /* 0x000fc60008000f00 */
        /* <DEDUP_REMOVED lines=8> */
[----:B------:R-:W-:-:S04]  /*3bc0*/  IADD3 R2, R2, -0x4, RZ ;  /* 0xfffffffc02027810 */ /* 0x000fc80007ffe0ff */
[----:B------:R-:W-:Y:S01]  /*3bd0*/  ISETP.NE.AND P2, PT, R2, RZ, PT ;  /* 0x000000ff0200720c */ /* 0x000fe20003f45270 */
[----:B------:R-:W-:Y:S01]  /*3be0*/  UIADD3 UR5, UR5, 0x4, URZ ;  /* 0x0000000405057890 */ /* 0x000fe2000fffe03f */
[----:B--2---:R-:W-:Y:S02]  /*3bf0*/  @!P4 FADD.FTZ R72, R72, R74 ;  /* 0x0000004a4848c221 */ /* 0x004fe40000010000 */
[----:B------:R-:W-:Y:S02]  /*3c00*/  @!P4 FADD.FTZ R73, R73, R75 ;  /* 0x0000004b4949c221 */ /* 0x000fe40000010000 */
[----:B---3--:R-:W-:Y:S02]  /*3c10*/  @!P1 FADD.FTZ R72, R72, R4 ;  /* 0x0000000448489221 */ /* 0x008fe40000010000 */
[----:B------:R-:W-:-:S05]  /*3c20*/  @!P1 FADD.FTZ R73, R73, R5 ;  /* 0x0000000549499221 */ /* 0x000fca0000010000 */
[----:B------:R-:W-:Y:S05]  /*3c30*/  @P2 BRA `(.L_x_4591) ;  /* 0xfffffb9000002947 */ /* 0x000fea000383ffff */
.L_x_4590:
        /* <DEDUP_REMOVED lines=25> */
.L_x_4593:
[----:B------:R-:W-:Y:S05]  /*3dd0*/  BSYNC B0 ;  /* 0x0000000000007941 */ /* 0x000fea0003800000 */
.L_x_4592:
[----:B------:R-:W-:Y:S05]  /*3de0*/  @!P2 BRA `(.L_x_4587) ;  /* 0x000002200000a947 */ /* 0x000fea0003800000 */
[----:B------:R-:W-:-:S06]  /*3df0*/  UIADD3 UR6, UR5, 0x1, URZ ;  /* 0x0000000105067890 */ /* 0x000fcc000fffe03f */
[----:B------:R-:W-:Y:S02]  /*3e00*/  MOV R3, UR6 ;  /* 0x0000000600037c02 */ /* 0x000fe40008000f00 */
[----:B------:R-:W-:Y:S02]  /*3e10*/  MOV R4, UR6 ;  /* 0x0000000600047c02 */ /* 0x000fe40008000f00 */
        /* <DEDUP_REMOVED lines=12> */
[----:B------:R-:W-:-:S06]  /*3ee0*/  UIADD3 UR5, UR5, 0x2, URZ ;  /* 0x0000000205057890 */ /* 0x000fcc000fffe03f */
[----:B------:R-:W-:-:S04]  /*3ef0*/  MOV R3, UR5 ;  /* 0x0000000500037c02 */ /* 0x000fc80008000f00 */
[----:B------:R-:W-:-:S04]  /*3f00*/  ISETP.EQ.OR P1, PT, R3, UR16, P3 ;  /* 0x0000001003007c0c */ /* 0x000fc80009f22670 */
[----:B------:R-:W-:Y:S02]  /*3f10*/  ISETP.EQ.OR P1, PT, R2, 0x2, P1 ;  /* 0x000000020200780c */ /* 0x000fe40000f22670 */
[----:B------:R-:W-:-:S11]  /*3f20*/  MOV R2, UR4 ;  /* 0x0000000400027c02 */ /* 0x000fd60008000f00 */
[----:B------:R-:W-:-:S05]  /*3f30*/  @!P1 LOP3.LUT R2, R2, 0x1, RZ, 0xc0, !PT ;  /* 0x0000000102029812 */ /* 0x000fca00078ec0ff */
[----:B------:R-:W-:-:S04]  /*3f40*/  @!P1 IMAD R2, R2, c[0x0][0x10], RZ ;  /* 0x0000040002029a24 */ /* 0x000fc800078e02ff */
[----:B------:R-:W-:-:S05]  /*3f50*/  @!P1 IMAD R2, R2, c[0x0][0xc], RZ ;  /* 0x0000030002029a24 */ /* 0x000fca00078e02ff */
[----:B------:R-:W-:Y:S01]  /*3f60*/  @!P1 SHF.L.U32 R2, R2, 0x1, RZ ;  /* 0x0000000102029819 */ /* 0x000fe200000006ff */
[----:B--2---:R-:W-:Y:S02]  /*3f70*/  @!P2 FADD.FTZ R72, R72, R4 ;  /* 0x000000044848a221 */ /* 0x004fe40000010000 */
[----:B------:R-:W0:Y:S01]  /*3f80*/  @!P1 S2R R4, SR_CTAID.Y ;  /* 0x0000000000049919 */ /* 0x000e220000002600 */
[----:B------:R-:W-:Y:S02]  /*3f90*/  @!P2 FADD.FTZ R73, R73, R5 ;  /* 0x000000054949a221 */ /* 0x000fe40000010000 */
[----:B0-----:R-:W-:Y:S01]  /*3fa0*/  @!P1 IMAD R4, R3, c[0x0][0x10], R4 ;  /* 0x0000040003049a24 */ /* 0x001fe200078e0204 */
[----:B------:R-:W-:-:S05]  /*3fb0*/  @!P1 MOV R3, 0x4 ;  /* 0x0000000400039802 */ /* 0x000fca0000000f00 */
[----:B------:R-:W-:-:S06]  /*3fc0*/  @!P1 IMAD.WIDE R2, R2, R3, c[0x0][0x198] ;  /* 0x0000660002029625 */ /* 0x000fcc00078e0203 */
[----:B------:R-:W-:-:S06]  /*3fd0*/  @!P1 IMAD.WIDE.U32 R2, R4, 0x8, R2 ;  /* 0x0000000804029825 */ /* 0x000fcc00078e0002 */
[----:B------:R-:W2:Y:S02]  /*3fe0*/  @!P1 LDG.E.64 R2, [R2.64] ;  /* 0x0000000c02029981 */ /* 0x000ea4000c1e1b00 */
[----:B--2---:R-:W-:Y:S02]  /*3ff0*/  @!P1 FADD.FTZ R72, R72, R2 ;  /* 0x0000000248489221 */ /* 0x004fe40000010000 */
[----:B------:R-:W-:Y:S02]  /*4000*/  @!P1 FADD.FTZ R73, R73, R3 ;  /* 0x0000000349499221 */ /* 0x000fe40000010000 */
.L_x_4587:
[----:B------:R-:W2:Y:S04]  /*4010*/  LDL R4, [R1+0x10] ;  /* 0x0000100001047983 */ /* 0x000ea80000100800 */
[----:B------:R-:W0:Y:S01]  /*4020*/  S2R R2, SR_TID.X ;  /* 0x0000000000027919 */ /* 0x000e220000002100 */
[----:B------:R-:W-:Y:S02]  /*4030*/  ISETP.EQ.U32.AND P2, PT, RZ, c[0x0][0x168], PT ;  /* 0x00005a00ff007a0c */ /* 0x000fe40003f42070 */
[----:B0-----:R-:W-:-:S04]  /*4040*/  LOP3.LUT P1, RZ, R2, UR16, RZ, 0xfc, !PT ;  /* 0x0000001002ff7c12 */ /* 0x001fc8000f82fcff */
[----:B------:R-:W-:Y:S02]  /*4050*/  ISETP.EQ.OR.EX P1, PT, RZ, c[0x0][0x16c], P1, P2 ;  /* 0x00005b00ff007a0c */ /* 0x000fe40000f22720 */
[----:B------:R-:W-:Y:S01]  /*4060*/  MOV R2, UR9 ;  /* 0x0000000900027c02 */ /* 0x000fe20008000f00 */
[----:B------:R0:W-:Y:S10]  /*4070*/  @!P3 STS.64 [0xe0], R72 ;  /* 0x0000e048ff00b388 */ /* 0x0001f40000000a00 */
[----:B------:R-:W-:Y:S01]  /*4080*/  @!P1 MOV R3, 0x8 ;  /* 0x0000000800039802 */ /* 0x000fe20000000f00 */
[----:B0-----:R-:W-:-:S02]  /*4090*/  @!P1 FMUL.FTZ R73, R73, c[0x0][0x1f4] ;  /* 0x00007d0049499a20 */ /* 0x001fc40000410000 */
        /* <DEDUP_REMOVED lines=14> */
[----:B------:R-:W0:Y:S01]  /*4180*/  @P1 MUFU.RSQ R2, R2 ;  /* 0x0000000200021308 */ /* 0x000e220000001400 */
[----:B------:R-:W-:Y:S01]  /*4190*/  HFMA2.MMA R5, -RZ, RZ, 0, 2.384185791015625e-07 ;  /* 0x00000004ff057435 */ /* 0x000fe200000001ff */
[----:B0-----:R0:W1:Y:S01]  /*41a0*/  @P1 R2UR UR7, R2 ;  /* 0x00000000020713c2 */ /* 0x00106200000e0000 */
[----:B--2---:R-:W-:-:S08]  /*41b0*/  IADD3 R4, R4, UR14, RZ ;  /* 0x0000000e04047c10 */ /* 0x004fd0000fffe0ff */
[----:B0-----:R-:W-:-:S04]  /*41c0*/  IMAD.WIDE R2, R4, R5, c[0x0][0x178] ;  /* 0x00005e0004027625 */ /* 0x001fc800078e0205 */
[----:B------:R-:W-:Y:S02]  /*41d0*/  IMAD.WIDE R4, R4, R5, c[0x0][0x180] ;  /* 0x0000600004047625 */ /* 0x000fe400078e0205 */
[----:B------:R-:W2:Y:S04]  /*41e0*/  LDG.E.64 R2, [R2.64] ;  /* 0x0000000c02027981 */ /* 0x000ea8000c1e1b00 */
[----:B------:R-:W2:Y:S01]  /*41f0*/  LDG.E.64 R4, [R4.64] ;  /* 0x0000000c04047981 */ /* 0x000ea2000c1e1b00 */
[----:B------:R-:W-:Y:S01]  /*4200*/  ISETP.NE.AND P5, PT, RZ, UR17, PT ;  /* 0x00000011ff007c0c */ /* 0x000fe2000bfa5270 */
[----:B------:R-:W-:Y:S01]  /*4210*/  FADD.FTZ R76, R76, -UR5 ;  /* 0x800000054c4c7e21 */ /* 0x000fe20008010000 */
[----:B------:R-:W-:Y:S01]  /*4220*/  UMOV UR6, 0x3f800000 ;  /* 0x3f80000000067882 */ /* 0x000fe20000000000 */
[----:B------:R-:W-:Y:S01]  /*4230*/  FADD.FTZ R77, R77, -UR5 ;  /* 0x800000054d4d7e21 */ /* 0x000fe20008010000 */
[----:B-1----:R-:W-:-:S02]  /*4240*/  @UP0 UMOV UR6, UR7 ;  /* 0x0000000700060c82 */ /* 0x002fc40008000000 */
        /* <DEDUP_REMOVED lines=15> */
.L_x_4594:
[----:B------:R-:W-:Y:S01]  /*4340*/  BSSY B0, `(.L_x_4595) ;  /* 0x000000c000007945 */ /* 0x000fe20003800000 */
[----:B------:R-:W-:Y:S05]  /*4350*/  @!P0 BRA `(.L_x_4596) ;  /* 0x000000a000008947 */ /* 0x000fea0003800000 */
[----:B------:R-:W-:Y:S02]  /*4360*/  SHF.R.S32.HI R74, RZ, 0x1f, R0 ;  /* 0x0000001fff4a7819 */ /* 0x000fe40000011400 */
[----:B-----5:R-:W-:-:S03]  /*4370*/  MOV R75, R9 ;  /* 0x00000009004b7202 */ /* 0x020fc60000000f00 */
        /* <DEDUP_REMOVED lines=8> */
.L_x_4596:
[----:B------:R-:W-:Y:S05]  /*4400*/  BSYNC B0 ;  /* 0x0000000000007941 */ /* 0x000fea0003800000 */
.L_x_4595:
[----:B0-----:R-:W0:Y:S01]  /*4410*/  S2R R76, SR_TID.X ;  /* 0x00000000004c7919 */ /* 0x001e220000002100 */
[----:B------:R-:W-:Y:S01]  /*4420*/  IADD3 R73, R0, 0x10, RZ ;  /* 0x0000001000497810 */ /* 0x000fe20007ffe0ff */
[----:B-----5:R-:W-:Y:S01]  /*4430*/  FADD.FTZ R10, R10, -UR5 ;  /* 0x800000050a0a7e21 */ /* 0x020fe20008010000 */
[----:B------:R-:W-:Y:S01]  /*4440*/  IADD3 R75, R0, 0x10, RZ ;  /* 0x00000010004b7810 */ /* 0x000fe20007ffe0ff */
[----:B------:R-:W-:Y:S01]  /*4450*/  FADD.FTZ R11, R11, -UR5 ;  /* 0x800000050b0b7e21 */ /* 0x000fe20008010000 */
[----:B------:R-:W-:Y:S01]  /*4460*/  SHF.R.S32.HI R73, RZ, 0x1f, R73 ;  /* 0x0000001fff497819 */ /* 0x000fe20000011449 */
[----:B------:R-:W-:Y:S01]  /*4470*/  FMUL.FTZ R10, R10, UR6 ;  /* 0x000000060a0a7c20 */ /* 0x000fe20008410000 */
[----:B------:R-:W-:Y:S01]  /*4480*/  ISETP.GE.U32.AND P1, PT, R75, c[0x0][0x1c8], PT ;  /* 0x000072004b007a0c */ /* 0x000fe20003f26070 */
[----:B------:R-:W-:Y:S02]  /*4490*/  FMUL.FTZ R11, R11, UR6 ;  /* 0x000000060b0b7c20 */ /* 0x000fe40008410000 */
[----:B------:R-:W-:Y:S01]  /*44a0*/  FFMA.FTZ R10, R2, R10, R4 ;  /* 0x0000000a020a7223 */ /* 0x000fe20000010004 */
[----:B------:R-:W-:Y:S01]  /*44b0*/  ISETP.GE.AND.EX P1, PT, R73, c[0x0][0x1cc], PT, P1 ;  /* 0x0000730049007a0c */ /* 0x000fe20003f26310 */
[----:B------:R-:W-:-:S03]  /*44c0*/  FFMA.FTZ R11, R3, R11, R5 ;  /* 0x0000000b030b7223 */ /* 0x000fc60000010005 */
[----:B0-----:R-:W-:Y:S01]  /*44d0*/  ISETP.GT.U32.OR P1, PT, R76, 0x2ff, P1 ;  /* 0x000002ff4c00780c */ /* 0x001fe20000f24470 */
        /* <DEDUP_REMOVED lines=11> */
.L_x_4597:
        /* <DEDUP_REMOVED lines=11> */
.L_x_4599:
[----:B------:R-:W-:Y:S05]  /*4640*/  BSYNC B0 ;  /* 0x0000000000007941 */ /* 0x000fea0003800000 */
.L_x_4598:
[----:B------:R-:W-:Y:S01]  /*4650*/  IADD3 R72, R0, 0x20, RZ ;  /* 0x0000002000487810 */ /* 0x000fe20007ffe0ff */
[----:B------:R-:W-:Y:S01]  /*4660*/  FADD.FTZ R12, R12, -UR5 ;  /* 0x800000050c0c7e21 */ /* 0x000fe20008010000 */
[----:B------:R-:W-:Y:S01]  /*4670*/  IADD3 R73, R0, 0x20, RZ ;  /* 0x0000002000497810 */ /* 0x000fe20007ffe0ff */
[----:B------:R-:W-:Y:S01]  /*4680*/  FADD.FTZ R13, R13, -UR5 ;  /* 0x800000050d0d7e21 */ /* 0x000fe20008010000 */
[----:B------:R-:W-:Y:S01]  /*4690*/  SHF.R.S32.HI R72, RZ, 0x1f, R72 ;  /* 0x0000001fff487819 */ /* 0x000fe20000011448 */
[----:B------:R-:W-:Y:S01]  /*46a0*/  FMUL.FTZ R12, R12, UR6 ;  /* 0x000000060c0c7c20 */ /* 0x000fe20008410000 */
[----:B------:R-:W-:Y:S01]  /*46b0*/  ISETP.GE.U32.AND P1, PT, R73, c[0x0][0x1c8], PT ;  /* 0x0000720049007a0c */ /* 0x000fe20003f26070 */
[----:B------:R-:W-:Y:S02]  /*46c0*/  FMUL.FTZ R13, R13, UR6 ;  /* 0x000000060d0d7c20 */ /* 0x000fe40008410000 */
[----:B0-----:R-:W-:Y:S01]  /*46d0*/  FFMA.FTZ R10, R2, R12, R4 ;  /* 0x0000000c020a7223 */ /* 0x001fe20000010004 */
        /* <DEDUP_REMOVED lines=14> */
.L_x_4600:
        /* <DEDUP_REMOVED lines=11> */
.L_x_4602:
[----:B------:R-:W-:Y:S05]  /*4870*/  BSYNC B0 ;  /* 0x0000000000007941 */ /* 0x000fea0003800000 */
.L_x_4601:
[----:B------:R-:W-:Y:S01]  /*4880*/  IADD3 R13, R0, 0x30, RZ ;  /* 0x00000030000d7810 */ /* 0x000fe20007ffe0ff */
[----:B------:R-:W-:Y:S01]  /*4890*/  FADD.FTZ R14, R14, -UR5 ;  /* 0x800000050e0e7e21 */ /* 0x000fe20008010000 */
[----:B0-----:R-:W-:Y:S01]  /*48a0*/  IADD3 R72, R0, 0x30, RZ ;  /* 0x0000003000487810 */ /* 0x001fe20007ffe0ff */
        /* <DEDUP_REMOVED lines=20> */
.L_x_4603:
        /* <DEDUP_REMOVED lines=11> */
.L_x_4605:
[----:B------:R-:W-:Y:S05]  /*4aa0*/  BSYNC B0 ;  /* 0x0000000000007941 */ /* 0x000fea0003800000 */
.L_x_4604:
[----:B0-----:R-:W-:Y:S01]  /*4ab0*/  IADD3 R15, R0, 0x40, RZ ;  /* 0x00000040000f7810 */ /* 0x001fe20007ffe0ff */
[----:B------:R-:W-:Y:S01]  /*4ac0*/  FADD.FTZ R10, R16, -UR5 ;  /* 0x80000005100a7e21 */ /* 0x000fe20008010000 */
[C---:B------:R-:W-:Y:S01]  /*4ad0*/  IADD3 R74, R0.reuse, 0x50, RZ ;  /* 0x00000050004a7810 */ /* 0x040fe20007ffe0ff */
[----:B------:R-:W-:Y:S01]  /*4ae0*/  FADD.FTZ R11, R17, -UR5 ;  /* 0x80000005110b7e21 */ /* 0x000fe20008010000 */
[----:B------:R-:W-:Y:S01]  /*4af0*/  IADD3 R72, R0, 0x60, RZ ;  /* 0x0000006000487810 */ /* 0x000fe20007ffe0ff */
[----:B------:R-:W-:Y:S01]  /*4b00*/  FMUL.FTZ R10, R10, UR6 ;  /* 0x000000060a0a7c20 */ /* 0x000fe20008410000 */
[C---:B------:R-:W-:Y:S01]  /*4b10*/  IADD3 R73, R0.reuse, 0x60, RZ ;  /* 0x0000006000497810 */ /* 0x040fe20007ffe0ff */
[----:B------:R-:W-:Y:S01]  /*4b20*/  FMUL.FTZ R11, R11, UR6 ;  /* 0x000000060b0b7c20 */ /* 0x000fe20008410000 */
[----:B------:R-:W-:Y:S01]  /*4b30*/  IADD3 R75, R0, 0x50, RZ ;  /* 0x00000050004b7810 */ /* 0x000fe20007ffe0ff */
[----:B------:R-:W-:Y:S01]  /*4b40*/  FADD.FTZ R18, R18, -UR5 ;  /* 0x8000000512127e21 */ /* 0x000fe20008010000 */
[----:B------:R-:W-:Y:S01]  /*4b50*/  IADD3 R13, R0, 0x40, RZ ;  /* 0x00000040000d7810 */ /* 0x000fe20007ffe0ff */
[----:B------:R-:W-:Y:S01]  /*4b60*/  FADD.FTZ R19, R19, -UR5 ;  /* 0x8000000513137e21 */ /* 0x000fe20008010000 */
[----:B------:R-:W-:Y:S01]  /*4b70*/  ISETP.GE.U32.AND P1, PT, R15, c[0x0][0x1c8], PT ;  /* 0x000072000f007a0c */ /* 0x000fe20003f26070 */
[----:B------:R-:W-:Y:S01]  /*4b80*/  FFMA.FTZ R10, R2, R10, R4 ;  /* 0x0000000a020a7223 */ /* 0x000fe20000010004 */
[----:B------:R-:W-:Y:S01]  /*4b90*/  ISETP.GE.U32.AND P2, PT, R74, c[0x0][0x1c8], PT ;  /* 0x000072004a007a0c */ /* 0x000fe20003f46070 */
[----:B------:R-:W-:Y:S01]  /*4ba0*/  FFMA.FTZ R11, R3, R11, R5 ;  /* 0x0000000b030b7223 */ /* 0x000fe20000010005 */
[----:B------:R-:W-:-:S02]  /*4bb0*/  SHF.R.S32.HI R13, RZ, 0x1f, R13 ;  /* 0x0000001fff0d7819 */ /* 0x000fc4000001140d */
[----:B------:R-:W-:Y:S02]  /*4bc0*/  SHF.R.S32.HI R75, RZ, 0x1f, R75 ;  /* 0x0000001fff4b7819 */ /* 0x000fe4000001144b */
[----:B------:R-:W-:Y:S02]  /*4bd0*/  SHF.R.S32.HI R73, RZ, 0x1f, R73 ;  /* 0x0000001fff497819 */ /* 0x000fe40000011449 */
[----:B------:R-:W-:Y:S02]  /*4be0*/  ISETP.GE.U32.AND P3, PT, R72, c[0x0][0x1c8], PT ;  /* 0x0000720048007a0c */ /* 0x000fe40003f66070 */
[----:B------:R-:W-:Y:S02]  /*4bf0*/  ISETP.GE.AND.EX P1, PT, R13, c[0x0][0x1cc], PT, P1 ;  /* 0x000073000d007a0c */ /* 0x000fe40003f26310 */
[----:B------:R-:W-:Y:S02]  /*4c00*/  ISETP.GE.AND.EX P2, PT, R75, c[0x0][0x1cc], PT, P2 ;  /* 0x000073004b007a0c */ /* 0x000fe40003f46320 */
[----:B------:R-:W-:-:S02]  /*4c10*/  ISETP.GE.AND.EX P3, PT, R73, c[0x0][0x1cc], PT, P3 ;  /* 0x0000730049007a0c */ /* 0x000fc40003f66330 */
        /* <DEDUP_REMOVED lines=14> */
.L_x_4606:
        /* <DEDUP_REMOVED lines=11> */
.L_x_4608:
[----:B------:R-:W-:Y:S05]  /*4db0*/  BSYNC B0 ;  /* 0x0000000000007941 */ /* 0x000fea0003800000 */
.L_x_4607:
[----:B------:R-:W-:Y:S02]  /*4dc0*/  FMUL.FTZ R18, R18, UR6 ;  /* 0x0000000612127c20 */ /* 0x000fe40008410000 */
[----:B------:R-:W-:Y:S02]  /*4dd0*/  FMUL.FTZ R19, R19, UR6 ;  /* 0x0000000613137c20 */ /* 0x000fe40008410000 */
[----:B------:R-:W-:Y:S02]  /*4de0*/  FADD.FTZ R20, R20, -UR5 ;  /* 0x8000000514147e21 */ /* 0x000fe40008010000 */
[----:B------:R-:W-:Y:S02]  /*4df0*/  FADD.FTZ R21, R21, -UR5 ;  /* 0x8000000515157e21 */ /* 0x000fe40008010000 */
        /* <DEDUP_REMOVED lines=13> */
.L_x_4609:
        /* <DEDUP_REMOVED lines=11> */
.L_x_4611:
[----:B------:R-:W-:Y:S05]  /*4f80*/  BSYNC B0 ;  /* 0x0000000000007941 */ /* 0x000fea0003800000 */
.L_x_4610:
        /* <DEDUP_REMOVED lines=17> */
.L_x_4612:
        /* <DEDUP_REMOVED lines=11> */
.L_x_4614:
[----:B------:R-:W-:Y:S05]  /*5150*/  BSYNC B0 ;  /* 0x0000000000007941 */ /* 0x000fea0003800000 */
.L_x_4613:
[----:B0-----:R-:W-:Y:S01]  /*5160*/  IADD3 R15, R0, 0x70, RZ ;  /* 0x00000070000f7810 */ /* 0x001fe20007ffe0ff */
[----:B------:R-:W-:Y:S01]  /*5170*/  FMUL.FTZ R22, R22, UR6 ;  /* 0x0000000616167c20 */ /* 0x000fe20008410000 */
[C---:B------:R-:W-:Y:S01]  /*5180*/  IADD3 R72, R0.reuse, 0x80, RZ ;  /* 0x0000008000487810 */ /* 0x040fe20007ffe0ff */
[----:B------:R-:W-:Y:S01]  /*5190*/  FMUL.FTZ R23, R23, UR6 ;  /* 0x0000000617177c20 */ /* 0x000fe20008410000 */
[----:B------:R-:W-:Y:S01]  /*51a0*/  IADD3 R20, R0, 0x90, RZ ;  /* 0x0000009000147810 */ /* 0x000fe20007ffe0ff */
[----:B------:R-:W-:Y:S01]  /*51b0*/  FADD.FTZ R24, R24, -UR5 ;  /* 0x8000000518187e21 */ /* 0x000fe20008010000 */
[C---:B------:R-:W-:Y:S01]  /*51c0*/  IADD3 R18, R0.reuse, 0xa0, RZ ;  /* 0x000000a000127810 */ /* 0x040fe20007ffe0ff */
[----:B------:R-:W-:Y:S01]  /*51d0*/  FADD.FTZ R25, R25, -UR5 ;  /* 0x8000000519197e21 */ /* 0x000fe20008010000 */
[----:B------:R-:W-:Y:S01]  /*51e0*/  IADD3 R16, R0, 0xb0, RZ ;  /* 0x000000b000107810 */ /* 0x000fe20007ffe0ff */
[----:B------:R-:W-:Y:S01]  /*51f0*/  FFMA.FTZ R10, R2, R22, R4 ;  /* 0x00000016020a7223 */ /* 0x000fe20000010004 */
[C---:B------:R-:W-:Y:S01]  /*5200*/  IADD3 R13, R0.reuse, 0x70, RZ ;  /* 0x00000070000d7810 */ /* 0x040fe20007ffe0ff */
[----:B------:R-:W-:Y:S01]  /*5210*/  FFMA.FTZ R11, R3, R23, R5 ;  /* 0x00000017030b7223 */ /* 0x000fe20000010005 */
[----:B------:R-:W-:-:S02]  /*5220*/  IADD3 R17, R0, 0xb0, RZ ;  /* 0x000000b000117810 */ /* 0x000fc40007ffe0ff */
[C---:B------:R-:W-:Y:S02]  /*5230*/  IADD3 R19, R0.reuse, 0xa0, RZ ;  /* 0x000000a000137810 */ /* 0x040fe40007ffe0ff */
[C---:B------:R-:W-:Y:S02]  /*5240*/  IADD3 R21, R0.reuse, 0x90, RZ ;  /* 0x0000009000157810 */ /* 0x040fe40007ffe0ff */
[----:B------:R-:W-:Y:S02]  /*5250*/  IADD3 R73, R0, 0x80, RZ ;  /* 0x0000008000497810 */ /* 0x000fe40007ffe0ff */
[----:B------:R-:W-:Y:S02]  /*5260*/  ISETP.GE.U32.AND P6, PT, R15, c[0x0][0x1c8], PT ;  /* 0x000072000f007a0c */ /* 0x000fe40003fc6070 */
[----:B------:R-:W-:Y:S02]  /*5270*/  ISETP.GE.U32.AND P1, PT, R72, c[0x0][0x1c8], PT ;  /* 0x0000720048007a0c */ /* 0x000fe40003f26070 */
[----:B------:R-:W-:-:S02]  /*5280*/  SHF.R.S32.HI R13, RZ, 0x1f, R13 ;  /* 0x0000001fff0d7819 */ /* 0x000fc4000001140d */
[----:B------:R-:W-:Y:S02]  /*5290*/  ISETP.GE.U32.AND P2, PT, R20, c[0x0][0x1c8], PT ;  /* 0x0000720014007a0c */ /* 0x000fe40003f46070 */
[----:B------:R-:W-:Y:S02]  /*52a0*/  ISETP.GE.U32.AND P3, PT, R18, c[0x0][0x1c8], PT ;  /* 0x0000720012007a0c */ /* 0x000fe40003f66070 */
[----:B------:R-:W-:Y:S02]  /*52b0*/  ISETP.GE.U32.AND P4, PT, R16, c[0x0][0x1c8], PT ;  /* 0x0000720010007a0c */ /* 0x000fe40003f86070 */
[----:B------:R-:W-:Y:S02]  /*52c0*/  SHF.R.S32.HI R73, RZ, 0x1f, R73 ;  /* 0x0000001fff497819 */ /* 0x000fe40000011449 */
[----:B------:R-:W-:Y:S02]  /*52d0*/  SHF.R.S32.HI R21, RZ, 0x1f, R21 ;  /* 0x0000001fff157819 */ /* 0x000fe40000011415 */
[----:B------:R-:W-:-:S02]  /*52e0*/  SHF.R.S32.HI R19, RZ, 0x1f, R19 ;  /* 0x0000001fff137819 */ /* 0x000fc40000011413 */
[----:B------:R-:W-:Y:S02]  /*52f0*/  SHF.R.S32.HI R17, RZ, 0x1f, R17 ;  /* 0x0000001fff117819 */ /* 0x000fe40000011411 */
[----:B------:R-:W-:Y:S02]  /*5300*/  ISETP.GE.AND.EX P6, PT, R13, c[0x0][0x1cc], PT, P6 ;  /* 0x000073000d007a0c */ /* 0x000fe40003fc6360 */
[----:B------:R-:W-:Y:S02]  /*5310*/  ISETP.GE.AND.EX P1, PT, R73, c[0x0][0x1cc], PT, P1 ;  /* 0x0000730049007a0c */ /* 0x000fe40003f26310 */
[----:B------:R-:W-:Y:S02]  /*5320*/  ISETP.GE.AND.EX P2, PT, R21, c[0x0][0x1cc], PT, P2 ;  /* 0x0000730015007a0c */ /* 0x000fe40003f46320 */
[----:B------:R-:W-:Y:S02]  /*5330*/  ISETP.GE.AND.EX P3, PT, R19, c[0x0][0x1cc], PT, P3 ;  /* 0x0000730013007a0c */ /* 0x000fe40003f66330 */
[----:B------:R-:W-:-:S02]  /*5340*/  ISETP.GE.AND.EX P4, PT, R17, c[0x0][0x1cc], PT, P4 ;  /* 0x0000730011007a0c */ /* 0x000fc40003f86340 */
[C---:B------:R-:W-:Y:S02]  /*5350*/  ISETP.GT.U32.OR P6, PT, R76.reuse, 0x2ff, P6 ;  /* 0x000002ff4c00780c */ /* 0x040fe400037c4470 */
[C---:B------:R-:W-:Y:S02]  /*5360*/  ISETP.GT.U32.OR P1, PT, R76.reuse, 0x2ff, P1 ;  /* 0x000002ff4c00780c */ /* 0x040fe40000f24470 */
[C---:B------:R-:W-:Y:S02]  /*5370*/  ISETP.GT.U32.OR P2, PT, R76.reuse, 0x2ff, P2 ;  /* 0x000002ff4c00780c */ /* 0x040fe40001744470 */
[C---:B------:R-:W-:Y:S02]  /*5380*/  ISETP.GT.U32.OR P3, PT, R76.reuse, 0x2ff, P3 ;  /* 0x000002ff4c00780c */ /* 0x040fe40001f64470 */
[----:B------:R-:W-:Y:S01]  /*5390*/  ISETP.GT.U32.OR P4, PT, R76, 0x2ff, P4 ;  /* 0x000002ff4c00780c */ /* 0x000fe20002784470 */
        /* <DEDUP_REMOVED lines=11> */
.L_x_4615:
        /* <DEDUP_REMOVED lines=11> */
.L_x_4617:
[----:B------:R-:W-:Y:S05]  /*5500*/  BSYNC B0 ;  /* 0x0000000000007941 */ /* 0x000fea0003800000 */
.L_x_4616:
        /* <DEDUP_REMOVED lines=17> */
.L_x_4618:
        /* <DEDUP_REMOVED lines=11> */
.L_x_4620:
[----:B------:R-:W-:Y:S05]  /*56d0*/  BSYNC B0 ;  /* 0x0000000000007941 */ /* 0x000fea0003800000 */
.L_x_4619:
        /* <DEDUP_REMOVED lines=17> */
.L_x_4621:
        /* <DEDUP_REMOVED lines=11> */
.L_x_4623:
[----:B------:R-:W-:Y:S05]  /*58a0*/  BSYNC B0 ;  /* 0x0000000000007941 */ /* 0x000fea0003800000 */
.L_x_4622:
        /* <DEDUP_REMOVED lines=17> */
.L_x_4624:
        /* <DEDUP_REMOVED lines=11> */
.L_x_4626:
[----:B------:R-:W-:Y:S05]  /*5a70*/  BSYNC B0 ;  /* 0x0000000000007941 */ /* 0x000fea0003800000 */
.L_x_4625:
        /* <DEDUP_REMOVED lines=17> */
.L_x_4627:
        /* <DEDUP_REMOVED lines=11> */
.L_x_4629:
[----:B------:R-:W-:Y:S05]  /*5c40*/  BSYNC B0 ;  /* 0x0000000000007941 */ /* 0x000fea0003800000 */
.L_x_4628:
        /* <DEDUP_REMOVED lines=47> */
.L_x_4630:
        /* <DEDUP_REMOVED lines=11> */
.L_x_4632:
[----:B------:R-:W-:Y:S05]  /*5ff0*/  BSYNC B0 ;  /* 0x0000000000007941 */ /* 0x000fea0003800000 */
.L_x_4631:
        /* <DEDUP_REMOVED lines=17> */
.L_x_4633:
        /* <DEDUP_REMOVED lines=11> */
.L_x_4635:
[----:B------:R-:W-:Y:S05]  /*61c0*/  BSYNC B0 ;  /* 0x0000000000007941 */ /* 0x000fea0003800000 */
.L_x_4634:
        /* <DEDUP_REMOVED lines=17> */
.L_x_4636:
        /* <DEDUP_REMOVED lines=11> */
.L_x_4638:
[----:B------:R-:W-:Y:S05]  /*6390*/  BSYNC B0 ;  /* 0x0000000000007941 */ /* 0x000fea0003800000 */
.L_x_4637:
        /* <DEDUP_REMOVED lines=17> */
.L_x_4639:
        /* <DEDUP_REMOVED lines=11> */
.L_x_4641:
[----:B------:R-:W-:Y:S05]  /*6560*/  BSYNC B0 ;  /* 0x0000000000007941 */ /* 0x000fea0003800000 */
.L_x_4640:
        /* <DEDUP_REMOVED lines=17> */
.L_x_4642:
        /* <DEDUP_REMOVED lines=11> */
.L_x_4644:
[----:B------:R-:W-:Y:S05]  /*6730*/  BSYNC B0 ;  /* 0x0000000000007941 */ /* 0x000fea0003800000 */
.L_x_4643:
        /* <DEDUP_REMOVED lines=47> */
.L_x_4645:
        /* <DEDUP_REMOVED lines=11> */
.L_x_4647:
[----:B------:R-:W-:Y:S05]  /*6ae0*/  BSYNC B0 ;  /* 0x0000000000007941 */ /* 0x000fea0003800000 */
.L_x_4646:
        /* <DEDUP_REMOVED lines=17> */
.L_x_4648:
        /* <DEDUP_REMOVED lines=11> */
.L_x_4650:
[----:B------:R-:W-:Y:S05]  /*6cb0*/  BSYNC B0 ;  /* 0x0000000000007941 */ /* 0x000fea0003800000 */
.L_x_4649:
        /* <DEDUP_REMOVED lines=17> */
.L_x_4651:
        /* <DEDUP_REMOVED lines=11> */
.L_x_4653:
[----:B------:R-:W-:Y:S05]  /*6e80*/  BSYNC B0 ;  /* 0x0000000000007941 */ /* 0x000fea0003800000 */
.L_x_4652:
        /* <DEDUP_REMOVED lines=17> */
.L_x_4654:
        /* <DEDUP_REMOVED lines=11> */
.L_x_4656:
[----:B------:R-:W-:Y:S05]  /*7050*/  BSYNC B0 ;  /* 0x0000000000007941 */ /* 0x000fea0003800000 */
.L_x_4655:
        /* <DEDUP_REMOVED lines=17> */
.L_x_4657:
        /* <DEDUP_REMOVED lines=11> */
.L_x_4659:
[----:B------:R-:W-:Y:S05]  /*7220*/  BSYNC B0 ;  /* 0x0000000000007941 */ /* 0x000fea0003800000 */
.L_x_4658:
[----:B------:R-:W-:Y:S01]  /*7230*/  IADD3 R25, R0, 0x160, RZ ;  /* 0x0000016000197810 */ /* 0x000fe20007ffe0ff */
        /* <DEDUP_REMOVED lines=8> */
[----:B0-----:R-:W-:Y:S01]  /*72c0*/  FFMA.FTZ R10, R2, R52, R4 ;  /* 0x00000034020a7223 */ /* 0x001fe20000010004 */
        /* <DEDUP_REMOVED lines=37> */
.L_x_4660:
        /* <DEDUP_REMOVED lines=11> */
.L_x_4662:
[----:B------:R-:W-:Y:S05]  /*75d0*/  BSYNC B0 ;  /* 0x0000000000007941 */ /* 0x000fea0003800000 */
.L_x_4661:
        /* <DEDUP_REMOVED lines=17> */
.L_x_4663:
        /* <DEDUP_REMOVED lines=8> */
[----:B------:R-:W-:-:S04]  /*7770*/  LEA R14, P1, R12, c[0x0][0x160], 0x2 ;  /* 0x000058000c0e7a11 */ /* 0x000fc800078210ff */
[----:B------:R-:W-:-:S05]  /*7780*/  LEA.HI.X R15, R12, c[0x0][0x164], R15, 0x2, P1 ;  /* 0x000059000c0f7a11 */ /* 0x000fca00008f140f */
[----:B------:R0:W-:Y:S04]  /*7790*/  STG.E.64 [R14.64], R10 ;  /* 0x0000000a0e007986 */ /* 0x0001e8000c101b0c */
.L_x_4665:
[----:B------:R-:W-:Y:S05]  /*77a0*/  BSYNC B0 ;  /* 0x0000000000007941 */ /* 0x000fea0003800000 */
.L_x_4664:
        /* <DEDUP_REMOVED lines=17> */
.L_x_4666:
        /* <DEDUP_REMOVED lines=11> */
.L_x_4668:
[----:B------:R-:W-:Y:S05]  /*7970*/  BSYNC B0 ;  /* 0x0000000000007941 */ /* 0x000fea0003800000 */
.L_x_4667:
        /* <DEDUP_REMOVED lines=17> */
.L_x_4669:
        /* <DEDUP_REMOVED lines=11> */
.L_x_4671:
[----:B------:R-:W-:Y:S05]  /*7b40*/  BSYNC B0 ;  /* 0x0000000000007941 */ /* 0x000fea0003800000 */
.L_x_4670:
        /* <DEDUP_REMOVED lines=17> */
.L_x_4672:
        /* <DEDUP_REMOVED lines=11> */
.L_x_4674:
[----:B------:R-:W-:Y:S05]  /*7d10*/  BSYNC B0 ;  /* 0x0000000000007941 */ /* 0x000fea0003800000 */
.L_x_4673:
[----:B------:R-:W-:Y:S01]  /*7d20*/  FADD.FTZ R64, R64, -UR5 ;  /* 0x8000000540407e21 */ /* 0x000fe20008010000 */
[----:B------:R-:W-:Y:S01]  /*7d30*/  IADD3 R31, R0, 0x1b0, RZ ;  /* 0x000001b0001f7810 */ /* 0x000fe20007ffe0ff */
[----:B------:R-:W-:Y:S01]  /*7d40*/  FADD.FTZ R66, R66, -UR5 ;  /* 0x8000000542427e21 */ /* 0x000fe20008010000 */
[----:B------:R-:W-:Y:S01]  /*7d50*/  IADD3 R29, R0, 0x1c0, RZ ;  /* 0x000001c0001d7810 */ /* 0x000fe20007ffe0ff */
[----:B------:R-:W-:Y:S01]  /*7d60*/  FADD.FTZ R68, R68, -UR5 ;  /* 0x8000000544447e21 */ /* 0x000fe20008010000 */
[----:B------:R-:W-:Y:S01]  /*7d70*/  IADD3 R27, R0, 0x1d0, RZ ;  /* 0x000001d0001b7810 */ /* 0x000fe20007ffe0ff */
[----:B------:R-:W-:Y:S01]  /*7d80*/  FADD.FTZ R70, R70, -UR5 ;  /* 0x8000000546467e21 */ /* 0x000fe20008010000 */
[----:B------:R-:W-:Y:S01]  /*7d90*/  IADD3 R25, R0, 0x1e0, RZ ;  /* 0x000001e000197810 */ /* 0x000fe20007ffe0ff */
[----:B0-----:R-:W-:Y:S01]  /*7da0*/  FMUL.FTZ R11, R62, UR6 ;  /* 0x000000063e0b7c20 */ /* 0x001fe20008410000 */
[----:B------:R-:W-:Y:S01]  /*7db0*/  IADD3 R21, R0, 0x1f0, RZ ;  /* 0x000001f000157810 */ /* 0x000fe20007ffe0ff */
[----:B------:R-:W-:Y:S01]  /*7dc0*/  FMUL.FTZ R13, R64, UR6 ;  /* 0x00000006400d7c20 */ /* 0x000fe20008410000 */
[----:B------:R-:W-:Y:S01]  /*7dd0*/  IADD3 R32, R0, 0x1b0, RZ ;  /* 0x000001b000207810 */ /* 0x000fe20007ffe0ff */
[----:B------:R-:W-:Y:S01]  /*7de0*/  FMUL.FTZ R15, R66, UR6 ;  /* 0x00000006420f7c20 */ /* 0x000fe20008410000 */
[----:B------:R-:W-:Y:S01]  /*7df0*/  IADD3 R23, R0, 0x1f0, RZ ;  /* 0x000001f000177810 */ /* 0x000fe20007ffe0ff */
[----:B------:R-:W-:Y:S01]  /*7e00*/  FMUL.FTZ R17, R68, UR6 ;  /* 0x0000000644117c20 */ /* 0x000fe20008410000 */
[----:B------:R-:W-:Y:S01]  /*7e10*/  IADD3 R26, R0, 0x1e0, RZ ;  /* 0x000001e0001a7810 */ /* 0x000fe20007ffe0ff */
[----:B------:R-:W-:Y:S01]  /*7e20*/  FMUL.FTZ R19, R70, UR6 ;  /* 0x0000000646137c20 */ /* 0x000fe20008410000 */
[C---:B------:R-:W-:Y:S01]  /*7e30*/  IADD3 R28, R0.reuse, 0x1d0, RZ ;  /* 0x000001d0001c7810 */ /* 0x040fe20007ffe0ff */
[----:B------:R-:W-:Y:S01]  /*7e40*/  FADD.FTZ R65, R65, -UR5 ;  /* 0x8000000541417e21 */ /* 0x000fe20008010000 */
[----:B------:R-:W-:Y:S01]  /*7e50*/  IADD3 R30, R0, 0x1c0, RZ ;  /* 0x000001c0001e7810 */ /* 0x000fe20007ffe0ff */
[----:B------:R-:W-:Y:S01]  /*7e60*/  FADD.FTZ R67, R67, -UR5 ;  /* 0x8000000543437e21 */ /* 0x000fe20008010000 */
[----:B------:R-:W-:Y:S01]  /*7e70*/  ISETP.GE.U32.AND P6, PT, R31, c[0x0][0x1c8], PT ;  /* 0x000072001f007a0c */ /* 0x000fe20003fc6070 */
[----:B------:R-:W-:Y:S01]  /*7e80*/  FADD.FTZ R69, R69, -UR5 ;  /* 0x8000000545457e21 */ /* 0x000fe20008010000 */
[----:B------:R-:W-:Y:S01]  /*7e90*/  ISETP.GE.U32.AND P1, PT, R29, c[0x0][0x1c8], PT ;  /* 0x000072001d007a0c */ /* 0x000fe20003f26070 */
[----:B------:R-:W-:Y:S01]  /*7ea0*/  FADD.FTZ R71, R71, -UR5 ;  /* 0x8000000547477e21 */ /* 0x000fe20008010000 */
[----:B------:R-:W-:Y:S01]  /*7eb0*/  SHF.R.S32.HI R32, RZ, 0x1f, R32 ;  /* 0x0000001fff207819 */ /* 0x000fe20000011420 */
[C-C-:B------:R-:W-:Y:S01]  /*7ec0*/  FFMA.FTZ R18, R2.reuse, R11, R4.reuse ;  /* 0x0000000b02127223 */ /* 0x140fe20000010004 */
[----:B------:R-:W-:Y:S01]  /*7ed0*/  ISETP.GE.U32.AND P2, PT, R27, c[0x0][0x1c8], PT ;  /* 0x000072001b007a0c */ /* 0x000fe20003f46070 */
[C-C-:B------:R-:W-:Y:S01]  /*7ee0*/  FFMA.FTZ R10, R2.reuse, R13, R4.reuse ;  /* 0x0000000d020a7223 */ /* 0x140fe20000010004 */
[----:B------:R-:W-:Y:S01]  /*7ef0*/  ISETP.GE.U32.AND P3, PT, R25, c[0x0][0x1c8], PT ;  /* 0x0000720019007a0c */ /* 0x000fe20003f66070 */
[C-C-:B------:R-:W-:Y:S01]  /*7f00*/  FFMA.FTZ R12, R2.reuse, R15, R4.reuse ;  /* 0x0000000f020c7223 */ /* 0x140fe20000010004 */
[----:B------:R-:W-:Y:S01]  /*7f10*/  ISETP.GE.U32.AND P4, PT, R21, c[0x0][0x1c8], PT ;  /* 0x0000720015007a0c */ /* 0x000fe20003f86070 */
[C---:B------:R-:W-:Y:S01]  /*7f20*/  FFMA.FTZ R14, R2.reuse, R17, R4 ;  /* 0x00000011020e7223 */ /* 0x040fe20000010004 */
[----:B------:R-:W-:Y:S01]  /*7f30*/  SHF.R.S32.HI R30, RZ, 0x1f, R30 ;  /* 0x0000001fff1e7819 */ /* 0x000fe2000001141e */
[----:B------:R-:W-:Y:S01]  /*7f40*/  FFMA.FTZ R16, R2, R19, R4 ;  /* 0x0000001302107223 */ /* 0x000fe20000010004 */
[----:B------:R-:W-:Y:S01]  /*7f50*/  SHF.R.S32.HI R28, RZ, 0x1f, R28 ;  /* 0x0000001fff1c7819 */ /* 0x000fe2000001141c */
[----:B------:R-:W-:Y:S01]  /*7f60*/  FMUL.FTZ R2, R63, UR6 ;  /* 0x000000063f027c20 */ /* 0x000fe20008410000 */
        /* <DEDUP_REMOVED lines=8> */
[----:B------:R-:W-:Y:S01]  /*7ff0*/  ISETP.GE.AND.EX P2, PT, R28, c[0x0][0x1cc], PT, P2 ;  /* 0x000073001c007a0c */ /* 0x000fe20003f46320 */
[C-C-:B------:R-:W-:Y:S01]  /*8000*/  FFMA.FTZ R11, R3.reuse, R4, R5.reuse ;  /* 0x00000004030b7223 */ /* 0x140fe20000010005 */
[----:B------:R-:W-:Y:S01]  /*8010*/  ISETP.GE.AND.EX P3, PT, R26, c[0x0][0x1cc], PT, P3 ;  /* 0x000073001a007a0c */ /* 0x000fe20003f66330 */
[--C-:B------:R-:W-:Y:S01]  /*8020*/  FFMA.FTZ R13, R3, R20, R5.reuse ;  /* 0x00000014030d7223 */ /* 0x100fe20000010005 */
[----:B------:R-:W-:Y:S01]  /*8030*/  ISETP.GE.AND.EX P4, PT, R23, c[0x0][0x1cc], PT, P4 ;  /* 0x0000730017007a0c */ /* 0x000fe20003f86340 */
[C-C-:B------:R-:W-:Y:S01]  /*8040*/  FFMA.FTZ R15, R3.reuse, R22, R5.reuse ;  /* 0x00000016030f7223 */ /* 0x140fe20000010005 */
[C---:B------:R-:W-:Y:S01]  /*8050*/  ISETP.GT.U32.OR P6, PT, R76.reuse, 0x2ff, P6 ;  /* 0x000002ff4c00780c */ /* 0x040fe200037c4470 */
[C-C-:B------:R-:W-:Y:S01]  /*8060*/  FFMA.FTZ R17, R3.reuse, R24, R5.reuse ;  /* 0x0000001803117223 */ /* 0x140fe20000010005 */
[C---:B------:R-:W-:Y:S01]  /*8070*/  ISETP.GT.U32.OR P1, PT, R76.reuse, 0x2ff, P1 ;  /* 0x000002ff4c00780c */ /* 0x040fe20000f24470 */
[----:B------:R-:W-:Y:S01]  /*8080*/  FFMA.FTZ R19, R3, R2, R5 ;  /* 0x0000000203137223 */ /* 0x000fe20000010005 */
[----:B------:R-:W-:-:S02]  /*8090*/  ISETP.GT.U32.OR P2, PT, R76, 0x2ff, P2 ;  /* 0x000002ff4c00780c */ /* 0x000fc40001744470 */
        /* <DEDUP_REMOVED lines=13> */
.L_x_4675:
        /* <DEDUP_REMOVED lines=11> */
.L_x_4677:
[----:B------:R-:W-:Y:S05]  /*8220*/  BSYNC B0 ;  /* 0x0000000000007941 */ /* 0x000fea0003800000 */
.L_x_4676:
        /* <DEDUP_REMOVED lines=11> */
.L_x_4678:
        /* <DEDUP_REMOVED lines=9> */
[----:B------:R-:W-:-:S05]  /*8370*/  LEA.HI.X R5, R2, c[0x0][0x164], R5, 0x2, P1 ;  /* 0x0000590002057a11 */ /* 0x000fca00008f1405 */
[----:B------:R0:W-:Y:S04]  /*8380*/  STG.E.64 [R4.64], R10 ;  /* 0x0000000a04007986 */ /* 0x0001e8000c101b0c */
.L_x_4680:
[----:B------:R-:W-:Y:S05]  /*8390*/  BSYNC B0 ;  /* 0x0000000000007941 */ /* 0x000fea0003800000 */
.L_x_4679:
        /* <DEDUP_REMOVED lines=11> */
.L_x_4681:
        /* <DEDUP_REMOVED lines=11> */
.L_x_4683:
[----:B------:R-:W-:Y:S05]  /*8500*/  BSYNC B0 ;  /* 0x0000000000007941 */ /* 0x000fea0003800000 */
.L_x_4682:
        /* <DEDUP_REMOVED lines=11> */
.L_x_4684:
        /* <DEDUP_REMOVED lines=11> */
.L_x_4686:
[----:B------:R-:W-:Y:S05]  /*8670*/  BSYNC B0 ;  /* 0x0000000000007941 */ /* 0x000fea0003800000 */
.L_x_4685:
        /* <DEDUP_REMOVED lines=11> */
.L_x_4687:
        /* <DEDUP_REMOVED lines=11> */
.L_x_4689:
[----:B------:R-:W-:Y:S05]  /*87e0*/  BSYNC B0 ;  /* 0x0000000000007941 */ /* 0x000fea0003800000 */
.L_x_4688:
[----:B------:R-:W-:Y:S02]  /*87f0*/  ULDC UR5, c[0x0][0x10] ;  /* 0x0000040000057ab9 */ /* 0x000fe40000000800 */
[----:B------:R-:W-:Y:S02]  /*8800*/  UIADD3 UR9, UR9, UR5, URZ ;  /* 0x0000000509097290 */ /* 0x000fe4000fffe03f */
[----:B------:R-:W-:Y:S02]  /*8810*/  UIADD3 UR4, UR4, 0x1, URZ ;  /* 0x0000000104047890 */ /* 0x000fe4000fffe03f */
[----:B------:R-:W-:-:S06]  /*8820*/  UISETP.GE.AND UP0, UPT, UR9, UR8, UPT ;  /* 0x000000080900728c */ /* 0x000fcc000bf06270 */
[----:B------:R-:W-:-:S13]  /*8830*/  PLOP3.LUT P1, PT, PT, PT, UP0, 0x80, 0x0 ;  /* 0x000000000000781c */ /* 0x000fda0003f2f008 */
[----:B------:R-:W-:Y:S01]  /*8840*/  @P1 CALL.REL.NOINC `(.L_x_4690) ;  /* 0x0000001000001944 */ /* 0x000fe20003c00000 */
[----:B------:R-:W-:Y:S05]  /*8850*/  BRA `(.L_x_4691) ;  /* 0xffff7b5000007947 */ /* 0x000fea000383ffff */
.L_x_4690:
[----:B------:R-:W-:Y:S05]  /*8860*/  EXIT ;  /* 0x000000000000794d */ /* 0x000fea0003800000 */
.L_x_4692:
        /* <DEDUP_REMOVED lines=9> */
.L_x_5213:


//--------------------- .text._Z35group_norm_nhwc_fwd_one_pass_kernelI11Fp32IOBf16WLi64ELi96ELi768EEv26Group_norm_nhwc_fwd_params --------------------------
	.section	.text._Z35group_norm_nhwc_fwd_one_pass_kernelI11Fp32IOBf16WLi64ELi96ELi768EEv26Group_norm_nhwc_fwd_params,"ax",@progbits
	.sectioninfo	@"SHI_REGISTERS=40"
	.align	128
        .global         _Z35group_norm_nhwc_fwd_one_pass_kernelI11Fp32IOBf16WLi64ELi96ELi768EEv26Group_norm_nhwc_fwd_params
        .type           _Z35group_norm_nhwc_fwd_one_pass_kernelI11Fp32IOBf16WLi64ELi96ELi768EEv26Group_norm_nhwc_fwd_params,@function
        .size           _Z35group_norm_nhwc_fwd_one_pass_kernelI11Fp32IOBf16WLi64ELi96ELi768EEv26Group_norm_nhwc_fwd_params,(.L_x_5214 - _Z35group_norm_nhwc_fwd_one_pass_kernelI11Fp32IOBf16WLi64ELi96ELi768EEv26Group_norm_nhwc_fwd_params)
        .other          _Z35group_norm_nhwc_fwd_one_pass_kernelI11Fp32IOBf16WLi64ELi96ELi768EEv26Group_norm_nhwc_fwd_params,@"STO_CUDA_ENTRY STV_DEFAULT"
_Z35group_norm_nhwc_fwd_one_pass_kernelI11Fp32IOBf16WLi64ELi96ELi768EEv26Group_norm_nhwc_fwd_params:
.text._Z35group_norm_nhwc_fwd_one_pass_kernelI11Fp32IOBf16WLi64ELi96ELi768EEv26Group_norm_nhwc_fwd_params:
        /* <DEDUP_REMOVED lines=28> */
.L_x_4715:
[----:B0-----:R-:W-:-:S04]  /*01c0*/  IABS R5, c[0x0][0x1d8] ;  /* 0x0000760000057a13 */ /* 0x001fc80000000000 */
[----:B------:R-:W0:Y:S08]  /*01d0*/  I2F.RP R0, R5 ;  /* 0x0000000500007306 */ /* 0x000e300000209400 */
[----:B0-----:R-:W0:Y:S02]  /*01e0*/  MUFU.RCP R0, R0 ;  /* 0x0000000000007308 */ /* 0x001e240000001000 */
[----:B01----:R-:W-:-:S06]  /*01f0*/  IADD3 R2, R0, 0xffffffe, RZ ;  /* 0x0ffffffe00027810 */ /* 0x003fcc0007ffe0ff */
        /* <DEDUP_REMOVED lines=20> */
[----:B------:R-:W-:-:S04]  /*0340*/  MOV R5, R3 ;  /* 0x0000000300057202 */ /* 0x000fc80000000f00 */
        /* <DEDUP_REMOVED lines=10> */
[----:B------:R-:W-:Y:S01]  /*03f0*/  ISETP.GE.AND.EX P1, PT, R3, c[0x0][0x1cc], PT, P1 ;  /* 0x0000730003007a0c */ /* 0x000fe20003f26310 */
[----:B------:R-:W-:Y:S01]  /*0400*/  IMAD R4, R2, c[0x0][0x1d0], RZ ;  /* 0x0000740002047a24 */ /* 0x000fe200078e02ff */
[----:B------:R-:W-:Y:S02]  /*0410*/  SHF.R.S32.HI R2, RZ, 0x1f, R26 ;  /* 0x0000001fff027819 */ /* 0x000fe4000001141a */
[----:B------:R-:W-:Y:S01]  /*0420*/  IADD3 R34, P3, R31, R32, RZ ;  /* 0x000000201f227210 */ /* 0x000fe20007f7e0ff */
[----:B------:R-:W-:Y:S01]  /*0430*/  IMAD R37, R5, c[0x0][0x1d4], R4 ;  /* 0x0000750005257a24 */ /* 0x000fe200078e0204 */
[----:B------:R-:W-:Y:S01]  /*0440*/  ISETP.GT.U32.OR P1, PT, R23, 0x2ff, P1 ;  /* 0x000002ff1700780c */ /* 0x000fe20000f24470 */
[----:B------:R-:W-:Y:S01]  /*0450*/  @P0 IMAD R4, R20, c[0x0][0x1c0], RZ ;  /* 0x0000700014040a24 */ /* 0x000fe200078e02ff */
[----:B------:R-:W-:-:S02]  /*0460*/  LEA.HI.X.SX32 R35, R32, R7, 0x1, P3 ;  /* 0x0000000720237211 */ /* 0x000fc400018f0eff */
[----:B------:R-:W-:Y:S01]  /*0470*/  ISETP.GE.U32.AND P3, PT, R26, c[0x0][0x1c8], PT ;  /* 0x000072001a007a0c */ /* 0x000fe20003f66070 */
[----:B------:R-:W-:Y:S02]  /*0480*/  @!P2 IMAD R6, R0, c[0x0][0x1c0], RZ ;  /* 0x000070000006aa24 */ /* 0x000fe400078e02ff */
[----:B------:R-:W-:Y:S01]  /*0490*/  IMAD.WIDE.U32 R34, R5, c[0x0][0x1d0], R34 ;  /* 0x0000740005227a25 */ /* 0x000fe200078e0022 */
[----:B------:R-:W-:-:S03]  /*04a0*/  ISETP.GE.AND.EX P3, PT, R2, c[0x0][0x1cc], PT, P3 ;  /* 0x0000730002007a0c */ /* 0x000fc60003f66330 */
[----:B------:R-:W-:Y:S01]  /*04b0*/  @P0 IMAD R9, R29, c[0x0][0x1c4], R4 ;  /* 0x000071001d090a24 */ /* 0x000fe200078e0204 */
[----:B------:R-:W-:Y:S01]  /*04c0*/  IADD3 R37, R35, R37, RZ ;  /* 0x0000002523257210 */ /* 0x000fe20007ffe0ff */
[----:B------:R-:W-:Y:S01]  /*04d0*/  @!P1 IMAD R5, R3, c[0x0][0x1c0], RZ ;  /* 0x0000700003059a24 */ /* 0x000fe200078e02ff */
[-C--:B------:R-:W-:Y:S01]  /*04e0*/  @P0 MOV R36, R34.reuse ;  /* 0x0000002200240202 */ /* 0x080fe20000000f00 */
[----:B------:R-:W-:Y:S01]  /*04f0*/  @!P2 IMAD R17, R27, c[0x0][0x1c4], R6 ;  /* 0x000071001b11aa24 */ /* 0x000fe200078e0206 */
        /* <DEDUP_REMOVED lines=9> */
[C---:B------:R-:W-:Y:S01]  /*0590*/  @P0 LEA R12, P4, R4.reuse, c[0x0][0x170], 0x2 ;  /* 0x00005c00040c0a11 */ /* 0x040fe200078810ff */
[----:B------:R-:W-:Y:S01]  /*05a0*/  @!P2 IMAD.WIDE.U32 R6, R27, c[0x0][0x1c0], R6 ;  /* 0x000070001b06aa25 */ /* 0x000fe200078e0006 */
[----:B------:R-:W-:Y:S02]  /*05b0*/  @!P1 IADD3 R9, R11, R15, RZ ;  /* 0x0000000f0b099210 */ /* 0x000fe40007ffe0ff */
[----:B------:R-:W-:Y:S01]  /*05c0*/  @P0 LEA.HI.X R13, R4, c[0x0][0x174], R5, 0x2, P4 ;  /* 0x00005d00040d0a11 */ /* 0x000fe200020f1405 */
[----:B------:R-:W-:Y:S01]  /*05d0*/  @!P3 IMAD R11, R2, c[0x0][0x1c0], RZ ;  /* 0x00007000020bba24 */ /* 0x000fe200078e02ff */
[----:B------:R-:W-:Y:S01]  /*05e0*/  @!P1 LEA R8, P4, R10, c[0x0][0x170], 0x2 ;  /* 0x00005c000a089a11 */ /* 0x000fe200078810ff */
[----:B------:R-:W-:Y:S01]  /*05f0*/  CS2R R4, SRZ ;  /* 0x0000000000047805 */ /* 0x000fe2000001ff00 */
[----:B------:R-:W-:-:S02]  /*0600*/  @!P2 IADD3 R7, R7, R17, RZ ;  /* 0x000000110707a210 */ /* 0x000fc40007ffe0ff */
[----:B------:R-:W-:Y:S01]  /*0610*/  @!P2 LEA R14, P5, R6, c[0x0][0x170], 0x2 ;  /* 0x00005c00060eaa11 */ /* 0x000fe200078a10ff */
[----:B------:R-:W-:Y:S01]  /*0620*/  @!P3 IMAD R17, R26, c[0x0][0x1c4], R11 ;  /* 0x000071001a11ba24 */ /* 0x000fe200078e020b */
[----:B------:R-:W-:Y:S01]  /*0630*/  @!P1 LEA.HI.X R9, R10, c[0x0][0x174], R9, 0x2, P4 ;  /* 0x00005d000a099a11 */ /* 0x000fe200020f1409 */
[----:B------:R0:W2:Y:S01]  /*0640*/  @P0 LDG.E.64 R4, [R12.64] ;  /* 0x000000060c040981 */ /* 0x0000a2000c1e1b00 */
[----:B------:R-:W-:Y:S02]  /*0650*/  @!P3 MOV R10, R34 ;  /* 0x00000022000ab202 */ /* 0x000fe40000000f00 */
[----:B------:R-:W-:Y:S02]  /*0660*/  @!P3 MOV R11, R37 ;  /* 0x00000025000bb202 */ /* 0x000fe40000000f00 */
[----:B------:R-:W-:Y:S02]  /*0670*/  @!P2 LEA.HI.X R15, R6, c[0x0][0x174], R7, 0x2, P5 ;  /* 0x00005d00060faa11 */ /* 0x000fe400028f1407 */
[----:B------:R-:W-:Y:S01]  /*0680*/  CS2R R6, SRZ ;  /* 0x0000000000067805 */ /* 0x000fe2000001ff00 */
[----:B------:R-:W-:-:S05]  /*0690*/  @!P3 IMAD.WIDE.U32 R10, R26, c[0x0][0x1c0], R10 ;  /* 0x000070001a0aba25 */ /* 0x000fca00078e000a */
[----:B------:R1:W3:Y:S01]  /*06a0*/  @!P1 LDG.E.64 R6, [R8.64] ;  /* 0x0000000608069981 */ /* 0x0002e2000c1e1b00 */
[----:B------:R-:W-:Y:S02]  /*06b0*/  @!P3 IADD3 R11, R11, R17, RZ ;  /* 0x000000110b0bb210 */ /* 0x000fe40007ffe0ff */
[----:B0-----:R-:W-:Y:S01]  /*06c0*/  @!P3 LEA R12, P1, R10, c[0x0][0x170], 0x2 ;  /* 0x00005c000a0cba11 */ /* 0x001fe200078210ff */
[----:B-1----:R-:W-:-:S03]  /*06d0*/  CS2R R8, SRZ ;  /* 0x0000000000087805 */ /* 0x002fc6000001ff00 */
[----:B------:R-:W-:Y:S02]  /*06e0*/  @!P3 LEA.HI.X R13, R10, c[0x0][0x174], R11, 0x2, P1 ;  /* 0x00005d000a0dba11 */ /* 0x000fe400008f140b */
[----:B------:R-:W-:Y:S01]  /*06f0*/  CS2R R10, SRZ ;  /* 0x00000000000a7805 */ /* 0x000fe2000001ff00 */
[----:B------:R-:W4:Y:S05]  /*0700*/  @!P2 LDG.E.64 R8, [R14.64] ;  /* 0x000000060e08a981 */ /* 0x000f2a000c1e1b00 */
[----:B------:R0:W5:Y:S01]  /*0710*/  @!P3 LDG.E.64 R10, [R12.64] ;  /* 0x000000060c0ab981 */ /* 0x000162000c1e1b00 */
[C---:B------:R-:W-:Y:S02]  /*0720*/  ISETP.GT.AND P1, PT, R21.reuse, 0x1e, PT ;  /* 0x0000001e1500780c */ /* 0x040fe40003f24270 */
[----:B------:R-:W-:-:S02]  /*0730*/  ISETP.NE.AND P3, PT, R21, RZ, PT ;  /* 0x000000ff1500720c */ /* 0x000fc40003f65270 */
[----:B------:R-:W-:Y:S01]  /*0740*/  ISETP.NE.AND P2, PT, R23, RZ, PT ;  /* 0x000000ff1700720c */ /* 0x000fe20003f45270 */
[----:B------:R-:W-:Y:S01]  /*0750*/  BSSY B0, `(.L_x_4693) ;  /* 0x000006a000007945 */ /* 0x000fe20003800000 */
[----:B--2---:R-:W-:Y:S02]  /*0760*/  FMUL.FTZ R17, R5, R5 ;  /* 0x0000000505117220 */ /* 0x004fe40000410000 */
[C---:B------:R-:W-:Y:S02]  /*0770*/  FADD.FTZ R16, R4.reuse, R5 ;  /* 0x0000000504107221 */ /* 0x040fe40000010000 */
[----:B------:R-:W-:Y:S02]  /*0780*/  FFMA.FTZ R17, R4, R4, R17 ;  /* 0x0000000404117223 */ /* 0x000fe40000010011 */
[----:B------:R-:W-:Y:S02]  /*0790*/  FADD.FTZ R16, RZ, R16 ;  /* 0x00000010ff107221 */ /* 0x000fe40000010000 */
[----:B------:R-:W-:-:S02]  /*07a0*/  FADD.FTZ R17, RZ, R17 ;  /* 0x00000011ff117221 */ /* 0x000fc40000010000 */
[----:B---3--:R-:W-:Y:S02]  /*07b0*/  FMUL.FTZ R33, R7, R7 ;  /* 0x0000000707217220 */ /* 0x008fe40000410000 */
[C---:B------:R-:W-:Y:S02]  /*07c0*/  FADD.FTZ R19, R6.reuse, R7 ;  /* 0x0000000706137221 */ /* 0x040fe40000010000 */
[----:B------:R-:W-:Y:S02]  /*07d0*/  FFMA.FTZ R18, R6, R6, R33 ;  /* 0x0000000606127223 */ /* 0x000fe40000010021 */
[----:B------:R-:W-:Y:S02]  /*07e0*/  FADD.FTZ R16, R16, R19 ;  /* 0x0000001310107221 */ /* 0x000fe40000010000 */
[----:B------:R-:W-:Y:S02]  /*07f0*/  FADD.FTZ R17, R17, R18 ;  /* 0x0000001211117221 */ /* 0x000fe40000010000 */
[----:B----4-:R-:W-:-:S02]  /*0800*/  FMUL.FTZ R15, R9, R9 ;  /* 0x00000009090f7220 */ /* 0x010fc40000410000 */
[C---:B0-----:R-:W-:Y:S02]  /*0810*/  FADD.FTZ R13, R8.reuse, R9 ;  /* 0x00000009080d7221 */ /* 0x041fe40000010000 */
[----:B------:R-:W-:Y:S02]  /*0820*/  FFMA.FTZ R12, R8, R8, R15 ;  /* 0x00000008080c7223 */ /* 0x000fe4000001000f */
[----:B-----5:R-:W-:Y:S02]  /*0830*/  FMUL.FTZ R15, R11, R11 ;  /* 0x0000000b0b0f7220 */ /* 0x020fe40000410000 */
[----:B------:R-:W-:Y:S02]  /*0840*/  FADD.FTZ R17, R17, R12 ;  /* 0x0000000c11117221 */ /* 0x000fe40000010000 */
[----:B------:R-:W-:Y:S02]  /*0850*/  FADD.FTZ R13, R16, R13 ;  /* 0x0000000d100d7221 */ /* 0x000fe40000010000 */
[----:B------:R-:W-:-:S02]  /*0860*/  FADD.FTZ R12, R10, R11 ;  /* 0x0000000b0a0c7221 */ /* 0x000fc40000010000 */
        /* <DEDUP_REMOVED lines=88> */
.L_x_4694:
[----:B------:R-:W-:Y:S05]  /*0df0*/  BSYNC B0 ;  /* 0x0000000000007941 */ /* 0x000fea0003800000 */
.L_x_4693:
        /* <DEDUP_REMOVED lines=11> */
[----:B------:R-:W-:Y:S02]  /*0eb0*/  SHF.L.U32 R15, R15, 0x1, RZ ;  /* 0x000000010f0f7819 */ /* 0x000fe400000006ff */
[----:B-1----:R-:W-:-:S03]  /*0ec0*/  IADD3 R19, R14, R33, RZ ;  /* 0x000000210e137210 */ /* 0x002fc60007ffe0ff */
[----:B------:R-:W-:-:S04]  /*0ed0*/  IMAD.WIDE R14, R15, R16, c[0x0][0x198] ;  /* 0x000066000f0e7625 */ /* 0x000fc800078e0210 */
[----:B------:R-:W-:-:S04]  /*0ee0*/  IMAD R33, R22, c[0x0][0x10], R33 ;  /* 0x0000040016217a24 */ /* 0x000fc800078e0221 */
[----:B------:R-:W-:Y:S01]  /*0ef0*/  IMAD.WIDE.U32 R14, R33, 0x8, R14 ;  /* 0x00000008210e7825 */ /* 0x000fe200078e000e */
[----:B------:R-:W-:-:S04]  /*0f00*/  SEL R33, R18, 0xffffffff, !P1 ;  /* 0xffffffff12217807 */ /* 0x000fc80004800000 */
[----:B------:R1:W-:Y:S02]  /*0f10*/  STG.E.64 [R14.64], R12 ;  /* 0x0000000c0e007986 */ /* 0x0003e4000c101b06 */
[----:B-1----:R-:W-:Y:S02]  /*0f20*/  IMAD.WIDE.U32 R14, R19, R16, c[0x0][0x190] ;  /* 0x00006400130e7625 */ /* 0x002fe400078e0010 */
[----:B------:R-:W-:Y:S06]  /*0f30*/  MEMBAR.ALL.GPU ;  /* 0x0000000000007992 */ /* 0x000fec000000a000 */
[----:B------:R-:W-:Y:S01]  /*0f40*/  SEL R19, RZ, c[0x0][0xc], P1 ;  /* 0x00000300ff137a07 */ /* 0x000fe20000800000 */
[----:B------:R-:W-:-:S00]  /*0f50*/  ERRBAR ;  /* 0x00000000000079ab */ /* 0x000fc00000000000 */
[----:B------:R1:W-:Y:S02]  /*0f60*/  RED.E.ADD.S32.STRONG.GPU [R14.64], R33 ;  /* 0x000000210e00798e */ /* 0x0003e4000c10e386 */
[----:B------:R-:W-:-:S13]  /*0f70*/  ISETP.NE.AND P1, PT, R19, -0x1, PT ;  /* 0xffffffff1300780c */ /* 0x000fda0003f25270 */
[----:B-1----:R-:W-:Y:S05]  /*0f80*/  @!P1 BRA `(.L_x_4696) ;  /* 0x0000005000009947 */ /* 0x002fea0003800000 */
.L_x_4697:
[----:B------:R-:W2:Y:S01]  /*0f90*/  LDG.E.STRONG.GPU R16, [R14.64] ;  /* 0x000000060e107981 */ /* 0x000ea2000c1ef900 */
[----:B------:R-:W-:Y:S01]  /*0fa0*/  YIELD ;  /* 0x0000000000007946 */ /* 0x000fe20003800000 */
[----:B--2---:R-:W-:Y:S01]  /*0fb0*/  ISETP.NE.AND P1, PT, R16, R19, PT ;  /* 0x000000131000720c */ /* 0x004fe20003f25270 */
[----:B------:R-:W-:-:S12]  /*0fc0*/  CCTL.IVALL ;  /* 0x00000000ff00798f */ /* 0x000fd80002000000 */
[----:B------:R-:W-:Y:S05]  /*0fd0*/  @P1 BRA `(.L_x_4697) ;  /* 0xffffffb000001947 */ /* 0x000fea000383ffff */
.L_x_4696:
        /* <DEDUP_REMOVED lines=11> */
.L_x_4699:
        /* <DEDUP_REMOVED lines=59> */
.L_x_4698:
        /* <DEDUP_REMOVED lines=19> */
.L_x_4701:
[----:B------:R-:W-:Y:S05]  /*1570*/  BSYNC B0 ;  /* 0x0000000000007941 */ /* 0x000fea0003800000 */
.L_x_4700:
        /* <DEDUP_REMOVED lines=9> */
[----:B------:R-:W-:Y:S02]  /*1610*/  @!P3 IMAD R16, R16, c[0x0][0xc], RZ ;  /* 0x000003001010ba24 */ /* 0x000fe400078e02ff */
[----:B-1----:R-:W-:-:S03]  /*1620*/  @!P3 IMAD R17, R15, c[0x0][0x10], R14 ;  /* 0x000004000f11ba24 */ /* 0x002fc600078e020e */
[----:B------:R-:W-:Y:S02]  /*1630*/  @!P3 SHF.L.U32 R14, R16, 0x1, RZ ;  /* 0x00000001100eb819 */ /* 0x000fe400000006ff */
        /* <DEDUP_REMOVED lines=18> */
.L_x_4695:
        /* <DEDUP_REMOVED lines=14> */
[----:B-1----:R-:W2:Y:S04]  /*1840*/  LDG.E.U16 R14, [R32.64] ;  /* 0x00000006200e7981 */ /* 0x002ea8000c1e1500 */
[----:B------:R-:W3:Y:S04]  /*1850*/  LDG.E.U16 R15, [R32.64+0x2] ;  /* 0x00000206200f7981 */ /* 0x000ee8000c1e1500 */
[----:B------:R1:W4:Y:S04]  /*1860*/  LDG.E.U16 R16, [R18.64] ;  /* 0x0000000612107981 */ /* 0x000328000c1e1500 */
[----:B------:R1:W5:Y:S01]  /*1870*/  LDG.E.U16 R17, [R18.64+0x2] ;  /* 0x0000020612117981 */ /* 0x000362000c1e1500 */
[----:B------:R-:W-:-:S02]  /*1880*/  ISETP.NE.AND P4, PT, RZ, UR5, PT ;  /* 0x00000005ff007c0c */ /* 0x000fc4000bf85270 */
[----:B------:R-:W-:Y:S01]  /*1890*/  ISETP.GE.U32.AND P2, PT, R28, c[0x0][0x1c8], PT ;  /* 0x000072001c007a0c */ /* 0x000fe20003f46070 */
[----:B0-----:R-:W0:Y:S01]  /*18a0*/  LDS.64 R12, [0xe0] ;  /* 0x0000e000ff0c7984 */ /* 0x001e220000000a00 */
[----:B------:R-:W-:Y:S02]  /*18b0*/  ISETP.GE.U32.AND P3, PT, R27, c[0x0][0x1c8], PT ;  /* 0x000072001b007a0c */ /* 0x000fe40003f66070 */
[----:B------:R-:W-:Y:S02]  /*18c0*/  ISETP.GE.AND.EX P2, PT, R3, c[0x0][0x1cc], PT, P2 ;  /* 0x0000730003007a0c */ /* 0x000fe40003f46320 */
[----:B------:R-:W-:Y:S02]  /*18d0*/  ISETP.GE.AND.EX P3, PT, R0, c[0x0][0x1cc], PT, P3 ;  /* 0x0000730000007a0c */ /* 0x000fe40003f66330 */
[C---:B------:R-:W-:Y:S02]  /*18e0*/  ISETP.GT.U32.OR P2, PT, R23.reuse, 0x2ff, P2 ;  /* 0x000002ff1700780c */ /* 0x040fe40001744470 */
[----:B------:R-:W-:Y:S01]  /*18f0*/  ISETP.GT.U32.OR P3, PT, R23, 0x2ff, P3 ;  /* 0x000002ff1700780c */ /* 0x000fe20001f64470 */
[----:B0-----:R-:W-:-:S04]  /*1900*/  FMUL.FTZ R12, R12, c[0x0][0x1f4] ;  /* 0x00007d000c0c7a20 */ /* 0x001fc80000410000 */
[C---:B-1----:R-:W-:Y:S02]  /*1910*/  FMUL.FTZ R18, R12.reuse, R12 ;  /* 0x0000000c0c127220 */ /* 0x042fe40000410000 */
[C---:B------:R-:W-:Y:S02]  /*1920*/  FADD.FTZ R4, -R12.reuse, R4 ;  /* 0x000000040c047221 */ /* 0x040fe40000010100 */
        /* <DEDUP_REMOVED lines=22> */
[----:B------:R-:W-:Y:S01]  /*1a90*/  FMUL.FTZ R11, R11, R13 ;  /* 0x0000000d0b0b7220 */ /* 0x000fe20000410000 */
[----:B--2---:R-:W-:Y:S02]  /*1aa0*/  PRMT R14, RZ, 0x5410, R14 ;  /* 0x00005410ff0e7816 */ /* 0x004fe4000000000e */
[----:B---3--:R-:W-:Y:S02]  /*1ab0*/  PRMT R15, RZ, 0x5410, R15 ;  /* 0x00005410ff0f7816 */ /* 0x008fe4000000000f */
[----:B----4-:R-:W-:Y:S02]  /*1ac0*/  PRMT R16, RZ, 0x5410, R16 ;  /* 0x00005410ff107816 */ /* 0x010fe40000000010 */
[----:B-----5:R-:W-:-:S03]  /*1ad0*/  PRMT R17, RZ, 0x5410, R17 ;  /* 0x00005410ff117816 */ /* 0x020fc60000000011 */
        /* <DEDUP_REMOVED lines=13> */
.L_x_4702:
        /* <DEDUP_REMOVED lines=11> */
.L_x_4704:
[----:B------:R-:W-:Y:S05]  /*1c60*/  BSYNC B0 ;  /* 0x0000000000007941 */ /* 0x000fea0003800000 */
.L_x_4703:
        /* <DEDUP_REMOVED lines=13> */
.L_x_4705:
        /* <DEDUP_REMOVED lines=11> */
.L_x_4707:
[----:B------:R-:W-:Y:S05]  /*1df0*/  BSYNC B0 ;  /* 0x0000000000007941 */ /* 0x000fea0003800000 */
.L_x_4706:
        /* <DEDUP_REMOVED lines=13> */
.L_x_4708:
        /* <DEDUP_REMOVED lines=11> */
.L_x_4710:
[----:B------:R-:W-:Y:S05]  /*1f80*/  BSYNC B0 ;  /* 0x0000000000007941 */ /* 0x000fea0003800000 */
.L_x_4709:
        /* <DEDUP_REMOVED lines=13> */
.L_x_4711:
        /* <DEDUP_REMOVED lines=10> */
.L_x_4713:
[----:B------:R-:W-:Y:S05]  /*2100*/  BSYNC B0 ;  /* 0x0000000000007941 */ /* 0x000fea0003800000 */
.L_x_4712:
[----:B------:R-:W-:Y:S02]  /*2110*/  IADD3 R30, R30, c[0x0][0x10], RZ ;  /* 0x000004001e1e7a10 */ /* 0x000fe40007ffe0ff */
[----:B------:R-:W-:Y:S02]  /*2120*/  IADD3 R24, R24, 0x1, RZ ;  /* 0x0000000118187810 */ /* 0x000fe40007ffe0ff */
[----:B------:R-:W-:-:S13]  /*2130*/  ISETP.GE.AND P1, PT, R30, UR4, PT ;  /* 0x000000041e007c0c */ /* 0x000fda000bf26270 */
[----:B------:R-:W-:Y:S01]  /*2140*/  @P1 CALL.REL.NOINC `(.L_x_4714) ;  /* 0x0000001000001944 */ /* 0x000fe20003c00000 */
[----:B------:R-:W-:Y:S05]  /*2150*/  BRA `(.L_x_4715) ;  /* 0xffffe06000007947 */ /* 0x000fea000383ffff */
.L_x_4714:
[----:B------:R-:W-:Y:S05]  /*2160*/  EXIT ;  /* 0x000000000000794d */ /* 0x000fea0003800000 */
.L_x_4716:
        /* <DEDUP_REMOVED lines=9> */
.L_x_5214:


//--------------------- .text._Z35group_norm_nhwc_fwd_one_pass_kernelI11Fp32IOBf16WLi128ELi96ELi768EEv26Group_norm_nhwc_fwd_params --------------------------
	.section	.text._Z35group_norm_nhwc_fwd_one_pass_kernelI11Fp32IOBf16WLi128ELi96ELi768EEv26Group_norm_nhwc_fwd_params,"ax",@progbits
	.sectioninfo	@"SHI_REGISTERS=74"
	.align	128
        .global         _Z35group_norm_nhwc_fwd_one_pass_kernelI11Fp32IOBf16WLi128ELi96ELi768EEv26Group_norm_nhwc_fwd_params
        .type           _Z35group_norm_nhwc_fwd_one_pass_kernelI11Fp32IOBf16WLi128ELi96ELi768EEv26Group_norm_nhwc_fwd_params,@function
        .size           _Z35group_norm_nhwc_fwd_one_pass_kernelI11Fp32IOBf16WLi128ELi96ELi768EEv26Group_norm_nhwc_fwd_params,(.L_x_5215 - _Z35group_norm_nhwc_fwd_one_pass_kernelI11Fp32IOBf16WLi128ELi96ELi768EEv26Group_norm_nhwc_fwd_params)
        .other          _Z35group_norm_nhwc_fwd_one_pass_kernelI11Fp32IOBf16WLi128ELi96ELi768EEv26Group_norm_nhwc_fwd_params,@"STO_CUDA_ENTRY STV_DEFAULT"
_Z35group_norm_nhwc_fwd_one_pass_kernelI11Fp32IOBf16WLi128ELi96ELi768EEv26Group_norm_nhwc_fwd_params:
.text._Z35group_norm_nhwc_fwd_one_pass_kernelI11Fp32IOBf16WLi128ELi96ELi768EEv26Group_norm_nhwc_fwd_params:
        /* <DEDUP_REMOVED lines=32> */
.L_x_4751:
        /* <DEDUP_REMOVED lines=276> */
.L_x_4718:
[----:B------:R-:W-:Y:S05]  /*1340*/  BSYNC B0 ;  /* 0x0000000000007941 */ /* 0x000fea0003800000 */
.L_x_4717:
        /* <DEDUP_REMOVED lines=23> */
.L_x_4721:
[----:B------:R-:W2:Y:S01]  /*14c0*/  LDG.E.STRONG.GPU R20, [R22.64] ;  /* 0x0000000616147981 */ /* 0x000ea2000c1ef900 */
[----:B------:R-:W-:Y:S01]  /*14d0*/  YIELD ;  /* 0x0000000000007946 */ /* 0x000fe20003800000 */
[----:B--2---:R-:W-:Y:S01]  /*14e0*/  ISETP.NE.AND P1, PT, R20, R21, PT ;  /* 0x000000151400720c */ /* 0x004fe20003f25270 */
[----:B------:R-:W-:-:S12]  /*14f0*/  CCTL.IVALL ;  /* 0x00000000ff00798f */ /* 0x000fd80002000000 */
[----:B------:R-:W-:Y:S05]  /*1500*/  @P1 BRA `(.L_x_4721) ;  /* 0xffffffb000001947 */ /* 0x000fea000383ffff */
.L_x_4720:
[----:B------:R-:W-:Y:S01]  /*1510*/  ISETP.NE.AND P1, PT, RZ, c[0x0][0xc], PT ;  /* 0x00000300ff007a0c */ /* 0x000fe20003f25270 */
[----:B------:R-:W-:Y:S01]  /*1520*/  WARPSYNC 0xffffffff ;  /* 0xffffffff00007948 */ /* 0x000fe20003800000 */
[----:B------:R-:W-:Y:S11]  /*1530*/  BAR.SYNC.DEFER_BLOCKING 0x0 ;  /* 0x0000000000007b1d */ /* 0x000ff60000010000 */
[----:B------:R-:W-:Y:S05]  /*1540*/  @!P1 BRA `(.L_x_4719) ;  /* 0x0000074000009947 */ /* 0x000fea0003800000 */
[----:B------:R-:W-:Y:S01]  /*1550*/  IADD3 R20, R57, -0x1, RZ ;  /* 0xffffffff39147810 */ /* 0x000fe20007ffe0ff */
        /* <DEDUP_REMOVED lines=8> */
.L_x_4723:
        /* <DEDUP_REMOVED lines=10> */
[----:B------:R-:W2:Y:S02]  /*1680*/  @!P6 S2R R27, SR_CTAID.Y ;  /* 0x00000000001be919 */ /* 0x000ea40000002600 */
[----:B------:R-:W-:Y:S02]  /*1690*/  @!P5 IMAD R21, R21, c[0x0][0x10], RZ ;  /* 0x000004001515da24 */ /* 0x000fe400078e02ff */
[----:B------:R-:W3:Y:S01]  /*16a0*/  @!P4 S2R R35, SR_CTAID.Y ;  /* 0x000000000023c919 */ /* 0x000ee20000002600 */
[C---:B------:R-:W-:Y:S01]  /*16b0*/  @!P4 LOP3.LUT R23, R2.reuse, 0x1, RZ, 0xc0, !PT ;  /* 0x000000010217c812 */ /* 0x040fe200078ec0ff */
[----:B------:R-:W-:Y:S01]  /*16c0*/  @!P5 IMAD R21, R21, c[0x0][0xc], RZ ;  /* 0x000003001515da24 */ /* 0x000fe200078e02ff */
[----:B------:R-:W-:Y:S01]  /*16d0*/  @!P2 LOP3.LUT R36, R2, 0x1, RZ, 0xc0, !PT ;  /* 0x000000010224a812 */ /* 0x000fe200078ec0ff */
[----:B------:R-:W4:Y:S01]  /*16e0*/  @!P2 S2R R33, SR_CTAID.Y ;  /* 0x000000000021a919 */ /* 0x000f220000002600 */
[----:B------:R-:W-:Y:S01]  /*16f0*/  @!P6 IMAD R22, R22, c[0x0][0x10], RZ ;  /* 0x000004001616ea24 */ /* 0x000fe200078e02ff */
[----:B------:R-:W-:Y:S01]  /*1700*/  @!P4 MOV R37, 0x4 ;  /* 0x000000040025c802 */ /* 0x000fe20000000f00 */
[----:B------:R-:W-:Y:S01]  /*1710*/  @!P4 IMAD R24, R23, c[0x0][0x10], RZ ;  /* 0x000004001718ca24 */ /* 0x000fe200078e02ff */
[----:B------:R-:W-:Y:S01]  /*1720*/  @!P5 SHF.L.U32 R21, R21, 0x1, RZ ;  /* 0x000000011515d819 */ /* 0x000fe200000006ff */
[----:B------:R-:W-:Y:S01]  /*1730*/  @!P6 IMAD R22, R22, c[0x0][0xc], RZ ;  /* 0x000003001616ea24 */ /* 0x000fe200078e02ff */
[----:B------:R-:W-:Y:S01]  /*1740*/  @!P6 MOV R23, 0x4 ;  /* 0x000000040017e802 */ /* 0x000fe20000000f00 */
[----:B------:R-:W-:Y:S01]  /*1750*/  @!P2 IMAD R36, R36, c[0x0][0x10], RZ ;  /* 0x000004002424aa24 */ /* 0x000fe200078e02ff */
[----:B------:R-:W-:Y:S01]  /*1760*/  @!P2 MOV R39, 0x4 ;  /* 0x000000040027a802 */ /* 0x000fe20000000f00 */
[----:B------:R-:W-:Y:S01]  /*1770*/  @!P4 IMAD R24, R24, c[0x0][0xc], RZ ;  /* 0x000003001818ca24 */ /* 0x000fe200078e02ff */
[----:B------:R-:W-:Y:S01]  /*1780*/  @!P6 SHF.L.U32 R22, R22, 0x1, RZ ;  /* 0x000000011616e819 */ /* 0x000fe200000006ff */
[----:B------:R-:W-:-:S02]  /*1790*/  @!P2 IMAD R36, R36, c[0x0][0xc], RZ ;  /* 0x000003002424aa24 */ /* 0x000fc400078e02ff */
[----:B-1----:R-:W-:Y:S01]  /*17a0*/  @!P5 IMAD R25, R32, c[0x0][0x10], R25 ;  /* 0x000004002019da24 */ /* 0x002fe200078e0219 */
[----:B------:R-:W-:Y:S01]  /*17b0*/  @!P4 SHF.L.U32 R24, R24, 0x1, RZ ;  /* 0x000000011818c819 */ /* 0x000fe200000006ff */
[----:B------:R-:W-:Y:S01]  /*17c0*/  @!P6 IMAD.WIDE R22, R22, R23, c[0x0][0x198] ;  /* 0x000066001616e625 */ /* 0x000fe200078e0217 */
[----:B------:R-:W-:-:S03]  /*17d0*/  @!P2 SHF.L.U32 R36, R36, 0x1, RZ ;  /* 0x000000012424a819 */ /* 0x000fc600000006ff */
[----:B--2---:R-:W-:Y:S01]  /*17e0*/  @!P6 IMAD R27, R20, c[0x0][0x10], R27 ;  /* 0x00000400141bea24 */ /* 0x004fe200078e021b */
[----:B------:R-:W-:Y:S01]  /*17f0*/  @!P5 MOV R20, 0x4 ;  /* 0x000000040014d802 */ /* 0x000fe20000000f00 */
[----:B---3--:R-:W-:Y:S02]  /*1800*/  @!P4 IMAD R35, R26, c[0x0][0x10], R35 ;  /* 0x000004001a23ca24 */ /* 0x008fe400078e0223 */
[----:B------:R-:W-:-:S04]  /*1810*/  @!P6 IMAD.WIDE.U32 R22, R27, 0x8, R22 ;  /* 0x000000081b16e825 */ /* 0x000fc800078e0016 */
[----:B------:R-:W-:Y:S02]  /*1820*/  @!P5 IMAD.WIDE R20, R21, R20, c[0x0][0x198] ;  /* 0x000066001514d625 */ /* 0x000fe400078e0214 */
[----:B------:R-:W2:Y:S04]  /*1830*/  @!P6 LDG.E.64 R22, [R22.64] ;  /* 0x000000061616e981 */ /* 0x000ea8000c1e1b00 */
[----:B------:R-:W-:-:S04]  /*1840*/  @!P5 IMAD.WIDE.U32 R20, R25, 0x8, R20 ;  /* 0x000000081914d825 */ /* 0x000fc800078e0014 */
[----:B------:R-:W-:Y:S02]  /*1850*/  @!P4 IMAD.WIDE R24, R24, R37, c[0x0][0x198] ;  /* 0x000066001818c625 */ /* 0x000fe400078e0225 */
[----:B------:R-:W3:Y:S02]  /*1860*/  @!P5 LDG.E.64 R20, [R20.64] ;  /* 0x000000061414d981 */ /* 0x000ee4000c1e1b00 */
[----:B------:R-:W-:-:S04]  /*1870*/  @!P2 IMAD.WIDE R26, R36, R39, c[0x0][0x198] ;  /* 0x00006600241aa625 */ /* 0x000fc800078e0227 */
        /* <DEDUP_REMOVED lines=17> */
.L_x_4722:
        /* <DEDUP_REMOVED lines=17> */
.L_x_4725:
[----:B------:R-:W-:Y:S05]  /*1aa0*/  BSYNC B0 ;  /* 0x0000000000007941 */ /* 0x000fea0003800000 */
.L_x_4724:
        /* <DEDUP_REMOVED lines=30> */
.L_x_4719:
        /* <DEDUP_REMOVED lines=14> */
[----:B------:R-:W2:Y:S04]  /*1d70*/  LDG.E.U16 R32, [R22.64] ;  /* 0x0000000616207981 */ /* 0x000ea8000c1e1500 */
[----:B------:R2:W3:Y:S04]  /*1d80*/  LDG.E.U16 R34, [R22.64+0x2] ;  /* 0x0000020616227981 */ /* 0x0004e8000c1e1500 */
[----:B------:R1:W4:Y:S04]  /*1d90*/  LDG.E.U16 R36, [R30.64] ;  /* 0x000000061e247981 */ /* 0x000328000c1e1500 */
[----:B------:R1:W5:Y:S01]  /*1da0*/  LDG.E.U16 R38, [R30.64+0x2] ;  /* 0x000002061e267981 */ /* 0x000362000c1e1500 */
[----:B------:R-:W-:-:S02]  /*1db0*/  ISETP.NE.AND P6, PT, RZ, UR5, PT ;  /* 0x00000005ff007c0c */ /* 0x000fc4000bfc5270 */
[----:B------:R-:W-:Y:S01]  /*1dc0*/  ISETP.GE.U32.AND P2, PT, R61, c[0x0][0x1c8], PT ;  /* 0x000072003d007a0c */ /* 0x000fe20003f46070 */
[----:B------:R-:W0:Y:S03]  /*1dd0*/  LDS.64 R20, [0xe0] ;  /* 0x0000e000ff147984 */ /* 0x000e260000000a00 */
[----:B------:R-:W-:-:S04]  /*1de0*/  ISETP.GE.AND.EX P2, PT, R51, c[0x0][0x1cc], PT, P2 ;  /* 0x0000730033007a0c */ /* 0x000fc80003f46320 */
[----:B------:R-:W-:Y:S01]  /*1df0*/  ISETP.GT.U32.OR P2, PT, R6, 0x2ff, P2 ;  /* 0x000002ff0600780c */ /* 0x000fe20001744470 */
[----:B0-----:R-:W-:-:S04]  /*1e00*/  FMUL.FTZ R40, R20, c[0x0][0x1f4] ;  /* 0x00007d0014287a20 */ /* 0x001fc80000410000 */
[C---:B------:R-:W-:Y:S02]  /*1e10*/  FMUL.FTZ R20, R40.reuse, R40 ;  /* 0x0000002828147220 */ /* 0x040fe40000410000 */
[C---:B------:R-:W-:Y:S02]  /*1e20*/  FADD.FTZ R43, -R40.reuse, R14 ;  /* 0x0000000e282b7221 */ /* 0x040fe40000010100 */
[----:B------:R-:W-:Y:S01]  /*1e30*/  FFMA.FTZ R21, R21, c[0x0][0x1f4], -R20 ;  /* 0x00007d0015157a23 */ /* 0x000fe20000010814 */
[----:B------:R-:W-:Y:S01]  /*1e40*/  MOV R20, 0x3f800000 ;  /* 0x3f80000000147802 */ /* 0x000fe20000000f00 */
[C---:B------:R-:W-:Y:S02]  /*1e50*/  FADD.FTZ R15, -R40.reuse, R15 ;  /* 0x0000000f280f7221 */ /* 0x040fe40000010100 */
[C---:B------:R-:W-:Y:S01]  /*1e60*/  FADD.FTZ R25, -R40.reuse, R18 ;  /* 0x0000001228197221 */ /* 0x040fe20000010100 */
[----:B------:R-:W-:Y:S01]  /*1e70*/  FSETP.GTU.FTZ.AND P1, PT, R21, RZ, PT ;  /* 0x000000ff1500720b */ /* 0x000fe20003f3c000 */
[----:B------:R-:W-:-:S02]  /*1e80*/  FADD.FTZ R27, -R40, R19 ;  /* 0x00000013281b7221 */ /* 0x000fc40000010100 */
[C---:B------:R-:W-:Y:S02]  /*1e90*/  FADD.FTZ R35, -R40.reuse, R10 ;  /* 0x0000000a28237221 */ /* 0x040fe40000010100 */
        /* <DEDUP_REMOVED lines=11> */
[C---:B-1----:R-:W-:Y:S02]  /*1f50*/  FADD.FTZ R31, -R40.reuse, R46 ;  /* 0x0000002e281f7221 */ /* 0x042fe40000010100 */
[----:B------:R-:W-:Y:S01]  /*1f60*/  FADD.FTZ R47, -R40, R47 ;  /* 0x0000002f282f7221 */ /* 0x000fe20000010100 */
[----:B------:R-:W-:Y:S01]  /*1f70*/  ISETP.GT.U32.OR P1, PT, R6, 0x2ff, P1 ;  /* 0x000002ff0600780c */ /* 0x000fe20000f24470 */
[----:B------:R-:W-:-:S02]  /*1f80*/  FADD.FTZ R29, -R40, R48 ;  /* 0x00000030281d7221 */ /* 0x000fc40000010100 */
[----:B------:R-:W-:Y:S02]  /*1f90*/  FADD.FTZ R49, -R40, R49 ;  /* 0x0000003128317221 */ /* 0x000fe40000010100 */
[-C--:B0-----:R-:W-:Y:S02]  /*1fa0*/  FMUL.FTZ R15, R15, R20.reuse ;  /* 0x000000140f0f7220 */ /* 0x081fe40000410000 */
        /* <DEDUP_REMOVED lines=18> */
.L_x_4726:
        /* <DEDUP_REMOVED lines=11> */
.L_x_4728:
[----:B------:R-:W-:Y:S05]  /*2180*/  BSYNC B0 ;  /* 0x0000000000007941 */ /* 0x000fea0003800000 */
.L_x_4727:
[-C--:B------:R-:W-:Y:S02]  /*2190*/  FMUL.FTZ R35, R35, R20.reuse ;  /* 0x0000001423237220 */ /* 0x080fe40000410000 */
[-C--:B------:R-:W-:Y:S02]  /*21a0*/  FMUL.FTZ R37, R37, R20.reuse ;  /* 0x0000001425257220 */ /* 0x080fe40000410000 */
[-C--:B------:R-:W-:Y:S02]  /*21b0*/  FMUL.FTZ R39, R39, R20.reuse ;  /* 0x0000001427277220 */ /* 0x080fe40000410000 */
[----:B------:R-:W-:Y:S02]  /*21c0*/  FMUL.FTZ R41, R41, R20 ;  /* 0x0000001429297220 */ /* 0x000fe40000410000 */
        /* <DEDUP_REMOVED lines=13> */
.L_x_4729:
        /* <DEDUP_REMOVED lines=11> */
.L_x_4731:
[----:B------:R-:W-:Y:S05]  /*2350*/  BSYNC B0 ;  /* 0x0000000000007941 */ /* 0x000fea0003800000 */
.L_x_4730:
        /* <DEDUP_REMOVED lines=13> */
.L_x_4732:
        /* <DEDUP_REMOVED lines=11> */
.L_x_4734:
[----:B------:R-:W-:Y:S05]  /*24e0*/  BSYNC B0 ;  /* 0x0000000000007941 */ /* 0x000fea0003800000 */
.L_x_4733:
        /* <DEDUP_REMOVED lines=19> */
[----:B------:R-:W-:Y:S01]  /*2620*/  FMUL.FTZ R49, R49, R20 ;  /* 0x0000001431317220 */ /* 0x000fe20000410000 */
[C---:B------:R-:W-:Y:S01]  /*2630*/  ISETP.GT.U32.OR P5, PT, R6.reuse, 0x2ff, P5 ;  /* 0x000002ff0600780c */ /* 0x040fe20002fa4470 */
[----:B0-----:R-:W-:Y:S01]  /*2640*/  FFMA.FTZ R10, R23, R21, R18 ;  /* 0x00000015170a7223 */ /* 0x001fe20000010012 */
        /* <DEDUP_REMOVED lines=16> */
.L_x_4735:
        /* <DEDUP_REMOVED lines=11> */
.L_x_4737:
[----:B------:R-:W-:Y:S05]  /*2800*/  BSYNC B0 ;  /* 0x0000000000007941 */ /* 0x000fea0003800000 */
.L_x_4736:
        /* <DEDUP_REMOVED lines=13> */
.L_x_4738:
        /* <DEDUP_REMOVED lines=11> */
.L_x_4740:
[----:B------:R-:W-:Y:S05]  /*2990*/  BSYNC B0 ;  /* 0x0000000000007941 */ /* 0x000fea0003800000 */
.L_x_4739:
        /* <DEDUP_REMOVED lines=13> */
.L_x_4741:
        /* <DEDUP_REMOVED lines=11> */
.L_x_4743:
[----:B------:R-:W-:Y:S05]  /*2b20*/  BSYNC B0 ;  /* 0x0000000000007941 */ /* 0x000fea0003800000 */
.L_x_4742:
        /* <DEDUP_REMOVED lines=13> */
.L_x_4744:
        /* <DEDUP_REMOVED lines=11> */
.L_x_4746:
[----:B------:R-:W-:Y:S05]  /*2cb0*/  BSYNC B0 ;  /* 0x0000000000007941 */ /* 0x000fea0003800000 */
.L_x_4745:
        /* <DEDUP_REMOVED lines=13> */
.L_x_4747:
        /* <DEDUP_REMOVED lines=10> */
.L_x_4749:
[----:B------:R-:W-:Y:S05]  /*2e30*/  BSYNC B0 ;  /* 0x0000000000007941 */ /* 0x000fea0003800000 */
.L_x_4748:
[----:B------:R-:W-:Y:S02]  /*2e40*/  IADD3 R64, R64, c[0x0][0x10], RZ ;  /* 0x0000040040407a10 */ /* 0x000fe40007ffe0ff */
[----:B------:R-:W-:Y:S02]  /*2e50*/  IADD3 R2, R2, 0x1, RZ ;  /* 0x0000000102027810 */ /* 0x000fe40007ffe0ff */
[----:B------:R-:W-:-:S13]  /*2e60*/  ISETP.GE.AND P1, PT, R64, UR4, PT ;  /* 0x0000000440007c0c */ /* 0x000fda000bf26270 */
[----:B------:R-:W-:Y:S01]  /*2e70*/  @P1 CALL.REL.NOINC `(.L_x_4750) ;  /* 0x0000001000001944 */ /* 0x000fe20003c00000 */
[----:B------:R-:W-:Y:S05]  /*2e80*/  BRA `(.L_x_4751) ;  /* 0xffffd37000007947 */ /* 0x000fea000383ffff */
.L_x_4750:
[----:B------:R-:W-:Y:S05]  /*2e90*/  EXIT ;  /* 0x000000000000794d */ /* 0x000fea0003800000 */
.L_x_4752:
        /* <DEDUP_REMOVED lines=14> */
.L_x_5215:


//--------------------- .text._Z35group_norm_nhwc_fwd_one_pass_kernelI11Fp32IOBf16WLi256ELi96ELi768EEv26Group_norm_nhwc_fwd_params --------------------------
	.section	.text._Z35group_norm_nhwc_fwd_one_pass_kernelI11Fp32IOBf16WLi256ELi96ELi768EEv26Group_norm_nhwc_fwd_params,"ax",@progbits
	.sectioninfo	@"SHI_REGISTERS=80"
	.align	128
        .global         _Z35group_norm_nhwc_fwd_one_pass_kernelI11Fp32IOBf16WLi256ELi96ELi768EEv26Group_norm_nhwc_fwd_params
        .type           _Z35group_norm_nhwc_fwd_one_pass_kernelI11Fp32IOBf16WLi256ELi96ELi768EEv26Group_norm_nhwc_fwd_params,@function
        .size           _Z35group_norm_nhwc_fwd_one_pass_kernelI11Fp32IOBf16WLi256ELi96ELi768EEv26Group_norm_nhwc_fwd_params,(.L_x_5216 - _Z35group_norm_nhwc_fwd_one_pass_kernelI11Fp32IOBf16WLi256ELi96ELi768EEv26Group_norm_nhwc_fwd_params)
        .other          _Z35group_norm_nhwc_fwd_one_pass_kernelI11Fp32IOBf16WLi256ELi96ELi768EEv26Group_norm_nhwc_fwd_params,@"STO_CUDA_ENTRY STV_DEFAULT"
_Z35group_norm_nhwc_fwd_one_pass_kernelI11Fp32IOBf16WLi256ELi96ELi768EEv26Group_norm_nhwc_fwd_params:
.text._Z35group_norm_nhwc_fwd_one_pass_kernelI11Fp32IOBf16WLi256ELi96ELi768EEv26Group_norm_nhwc_fwd_params:
        /* <DEDUP_REMOVED lines=40> */
.L_x_4811:
[----:B------:R-:W-:Y:S01]  /*0280*/  IABS R5, c[0x0][0x1d8] ;  /* 0x0000760000057a13 */ /* 0x000fe20000000000 */
[----:B0-----:R-:W0:Y:S01]  /*0290*/  S2R R33, SR_TID.X ;  /* 0x0000000000217919 */ /* 0x001e220000002100 */
[----:B------:R-:W-:Y:S01]  /*02a0*/  SHF.R.S32.HI R8, RZ, 0x1f, R0 ;  /* 0x0000001fff087819 */ /* 0x000fe20000011400 */
[----:B------:R-:W-:Y:S01]  /*02b0*/  CS2R R34, SRZ ;  /* 0x0000000000227805 */ /* 0x000fe2000001ff00 */
[----:B------:R-:W1:Y:S01]  /*02c0*/  I2F.RP R4, R5 ;  /* 0x0000000500047306 */ /* 0x000e620000209400 */
[----:B------:R-:W-:Y:S02]  /*02d0*/  SHF.R.S32.HI R63, RZ, 0x1f, R62 ;  /* 0x0000001fff3f7819 */ /* 0x000fe4000001143e */
[----:B------:R-:W-:Y:S02]  /*02e0*/  SHF.R.S32.HI R64, RZ, 0x1f, R61 ;  /* 0x0000001fff407819 */ /* 0x000fe4000001143d */
[----:B------:R-:W-:-:S02]  /*02f0*/  ISETP.GE.U32.AND P4, PT, R56, c[0x0][0x1c8], PT ;  /* 0x0000720038007a0c */ /* 0x000fc40003f86070 */
[----:B------:R-:W-:Y:S02]  /*0300*/  SHF.R.S32.HI R67, RZ, 0x1f, R56 ;  /* 0x0000001fff437819 */ /* 0x000fe40000011438 */
[----:B------:R-:W-:Y:S02]  /*0310*/  SHF.R.S32.HI R66, RZ, 0x1f, R57 ;  /* 0x0000001fff427819 */ /* 0x000fe40000011439 */
        /* <DEDUP_REMOVED lines=28> */
[----:B------:R-:W-:Y:S01]  /*04e0*/  ISETP.GE.AND.EX P3, PT, R64, c[0x0][0x1cc], PT, P3 ;  /* 0x0000730040007a0c */ /* 0x000fe20003f66330 */
[----:B------:R-:W-:Y:S01]  /*04f0*/  IMAD R43, R43, c[0x0][0x1d8], R42 ;  /* 0x000076002b2b7a24 */ /* 0x000fe200078e022a */
[----:B------:R-:W-:Y:S01]  /*0500*/  ISETP.GE.U32.AND P2, PT, R57, c[0x0][0x1c8], PT ;  /* 0x0000720039007a0c */ /* 0x000fe20003f46070 */
[----:B------:R-:W-:Y:S01]  /*0510*/  IMAD R6, R3, c[0x0][0x1d0], RZ ;  /* 0x0000740003067a24 */ /* 0x000fe200078e02ff */
[----:B------:R-:W-:Y:S01]  /*0520*/  ISETP.GT.U32.OR P3, PT, R33, 0x2ff, P3 ;  /* 0x000002ff2100780c */ /* 0x000fe20001f64470 */
[----:B------:R-:W-:Y:S01]  /*0530*/  IMAD R43, R43, 0x60, RZ ;  /* 0x000000602b2b7824 */ /* 0x000fe200078e02ff */
[----:B------:R-:W-:Y:S01]  /*0540*/  ISETP.GE.AND.EX P2, PT, R66, c[0x0][0x1cc], PT, P2 ;  /* 0x0000730042007a0c */ /* 0x000fe20003f46320 */
[----:B------:R-:W-:-:S03]  /*0550*/  IMAD R7, R5, c[0x0][0x1d4], R6 ;  /* 0x0000750005077a24 */ /* 0x000fc600078e0206 */
[----:B------:R-:W-:Y:S02]  /*0560*/  IADD3 R2, P1, R44, R43, RZ ;  /* 0x0000002b2c027210 */ /* 0x000fe40007f3e0ff */
[----:B------:R-:W-:Y:S02]  /*0570*/  ISETP.GT.U32.OR P2, PT, R33, 0x2ff, P2 ;  /* 0x000002ff2100780c */ /* 0x000fe40001744470 */
        /* <DEDUP_REMOVED lines=17> */
[C---:B------:R-:W-:Y:S01]  /*0690*/  @P0 LEA R14, P5, R6.reuse, c[0x0][0x170], 0x2 ;  /* 0x00005c00060e0a11 */ /* 0x040fe200078a10ff */
        /* <DEDUP_REMOVED lines=13> */
[----:B------:R-:W-:Y:S01]  /*0770*/  @!P1 IADD3 R17, R11, R17, RZ ;  /* 0x000000110b119210 */ /* 0x000fe20007ffe0ff */
[----:B------:R-:W-:Y:S01]  /*0780*/  @!P4 IMAD.WIDE.U32 R6, R56, c[0x0][0x1c0], R6 ;  /* 0x000070003806ca25 */ /* 0x000fe200078e0006 */
[C---:B------:R-:W-:Y:S02]  /*0790*/  @!P1 LEA R18, P6, R10.reuse, c[0x0][0x170], 0x2 ;  /* 0x00005c000a129a11 */ /* 0x040fe400078c10ff */
[----:B------:R-:W-:Y:S02]  /*07a0*/  @!P3 IADD3 R11, R13, R19, RZ ;  /* 0x000000130d0bb210 */ /* 0x000fe40007ffe0ff */
[----:B------:R-:W-:Y:S02]  /*07b0*/  @!P1 LEA.HI.X R19, R10, c[0x0][0x174], R17, 0x2, P6 ;  /* 0x00005d000a139a11 */ /* 0x000fe400030f1411 */
[----:B------:R-:W-:Y:S02]  /*07c0*/  @!P3 LEA.HI.X R17, R12, c[0x0][0x174], R11, 0x2, P5 ;  /* 0x00005d000c11ba11 */ /* 0x000fe400028f140b */
[----:B------:R-:W-:Y:S01]  /*07d0*/  @!P2 MOV R9, R5 ;  /* 0x000000050009a202 */ /* 0x000fe20000000f00 */
[----:B------:R0:W2:Y:S01]  /*07e0*/  @!P1 LDG.E.64 R34, [R18.64] ;  /* 0x0000000c12229981 */ /* 0x0000a2000c1e1b00 */
[----:B------:R-:W-:-:S02]  /*07f0*/  @!P4 IADD3 R7, R7, R23, RZ ;  /* 0x000000170707c210 */ /* 0x000fc40007ffe0ff */
[----:B------:R-:W-:Y:S01]  /*0800*/  @!P4 LEA R12, P5, R6, c[0x0][0x170], 0x2 ;  /* 0x00005c00060cca11 */ /* 0x000fe200078a10ff */
[----:B------:R-:W-:-:S03]  /*0810*/  @!P2 IMAD.WIDE.U32 R8, R57, c[0x0][0x1c0], R8 ;  /* 0x000070003908aa25 */ /* 0x000fc600078e0008 */
[----:B------:R-:W-:Y:S02]  /*0820*/  @!P4 LEA.HI.X R13, R6, c[0x0][0x174], R7, 0x2, P5 ;  /* 0x00005d00060dca11 */ /* 0x000fe400028f1407 */
[----:B------:R-:W-:Y:S01]  /*0830*/  CS2R R6, SRZ ;  /* 0x0000000000067805 */ /* 0x000fe2000001ff00 */
[----:B------:R-:W-:Y:S02]  /*0840*/  @!P2 IADD3 R9, R9, R21, RZ ;  /* 0x000000150909a210 */ /* 0x000fe40007ffe0ff */
[C---:B------:R-:W-:Y:S02]  /*0850*/  @!P2 LEA R10, P6, R8.reuse, c[0x0][0x170], 0x2 ;  /* 0x00005c00080aaa11 */ /* 0x040fe400078c10ff */
[----:B------:R-:W-:Y:S01]  /*0860*/  SHF.R.S32.HI R69, RZ, 0x1f, R55 ;  /* 0x0000001fff457819 */ /* 0x000fe20000011437 */
[----:B------:R1:W3:Y:S01]  /*0870*/  @!P3 LDG.E.64 R6, [R16.64] ;  /* 0x0000000c1006b981 */ /* 0x0002e2000c1e1b00 */
[----:B------:R-:W-:Y:S02]  /*0880*/  ISETP.GE.U32.AND P3, PT, R55, c[0x0][0x1c8], PT ;  /* 0x0000720037007a0c */ /* 0x000fe40003f66070 */
[----:B------:R-:W-:-:S02]  /*0890*/  @!P2 LEA.HI.X R11, R8, c[0x0][0x174], R9, 0x2, P6 ;  /* 0x00005d00080baa11 */ /* 0x000fc400030f1409 */
[----:B------:R-:W-:Y:S01]  /*08a0*/  CS2R R8, SRZ ;  /* 0x0000000000087805 */ /* 0x000fe2000001ff00 */
[----:B------:R-:W-:Y:S02]  /*08b0*/  ISETP.GE.AND.EX P3, PT, R69, c[0x0][0x1cc], PT, P3 ;  /* 0x0000730045007a0c */ /* 0x000fe40003f66330 */
[----:B------:R-:W-:Y:S02]  /*08c0*/  SHF.R.S32.HI R72, RZ, 0x1f, R54 ;  /* 0x0000001fff487819 */ /* 0x000fe40000011436 */
[----:B------:R-:W-:Y:S01]  /*08d0*/  ISETP.GT.U32.OR P3, PT, R33, 0x2ff, P3 ;  /* 0x000002ff2100780c */ /* 0x000fe20001f64470 */
[----:B------:R4:W5:Y:S01]  /*08e0*/  @!P2 LDG.E.64 R8, [R10.64] ;  /* 0x0000000c0a08a981 */ /* 0x000962000c1e1b00 */
[----:B------:R-:W-:Y:S02]  /*08f0*/  ISETP.GE.U32.AND P2, PT, R54, c[0x0][0x1c8], PT ;  /* 0x0000720036007a0c */ /* 0x000fe40003f46070 */
[----:B------:R-:W-:Y:S02]  /*0900*/  ISETP.GE.U32.AND P1, PT, R53, c[0x0][0x1c8], PT ;  /* 0x0000720035007a0c */ /* 0x000fe40003f26070 */
[----:B------:R-:W-:-:S02]  /*0910*/  ISETP.GE.AND.EX P2, PT, R72, c[0x0][0x1cc], PT, P2 ;  /* 0x0000730048007a0c */ /* 0x000fc40003f46320 */
[----:B------:R-:W-:Y:S01]  /*0920*/  SHF.R.S32.HI R74, RZ, 0x1f, R53 ;  /* 0x0000001fff4a7819 */ /* 0x000fe20000011435 */
[----:B----4-:R-:W-:Y:S01]  /*0930*/  CS2R R10, SRZ ;  /* 0x00000000000a7805 */ /* 0x010fe2000001ff00 */
[----:B------:R-:W-:Y:S02]  /*0940*/  ISETP.GT.U32.OR P2, PT, R33, 0x2ff, P2 ;  /* 0x000002ff2100780c */ /* 0x000fe40001744470 */
[----:B------:R-:W-:Y:S01]  /*0950*/  ISETP.GE.AND.EX P1, PT, R74, c[0x0][0x1cc], PT, P1 ;  /* 0x000073004a007a0c */ /* 0x000fe20003f26310 */
[----:B-1----:R-:W-:Y:S02]  /*0960*/  @!P3 IMAD R16, R69, c[0x0][0x1c0], RZ ;  /* 0x000070004510ba24 */ /* 0x002fe400078e02ff */
[----:B------:R1:W4:Y:S01]  /*0970*/  @!P4 LDG.E.64 R10, [R12.64] ;  /* 0x0000000c0c0ac981 */ /* 0x000322000c1e1b00 */
[----:B------:R-:W-:Y:S02]  /*0980*/  ISETP.GT.U32.OR P1, PT, R33, 0x2ff, P1 ;  /* 0x000002ff2100780c */ /* 0x000fe40000f24470 */
[----:B------:R-:W-:-:S02]  /*0990*/  ISETP.GE.U32.AND P5, PT, R52, c[0x0][0x1c8], PT ;  /* 0x0000720034007a0c */ /* 0x000fc40003fa6070 */
[----:B------:R-:W-:Y:S02]  /*09a0*/  SHF.R.S32.HI R76, RZ, 0x1f, R52 ;  /* 0x0000001fff4c7819 */ /* 0x000fe40000011434 */
[----:B-1----:R-:W-:Y:S02]  /*09b0*/  @!P3 MOV R12, R2 ;  /* 0x00000002000cb202 */ /* 0x002fe40000000f00 */
[----:B------:R-:W-:Y:S01]  /*09c0*/  @!P3 MOV R13, R5 ;  /* 0x00000005000db202 */ /* 0x000fe20000000f00 */
[----:B------:R-:W-:Y:S01]  /*09d0*/  @!P3 IMAD R17, R55, c[0x0][0x1c4], R16 ;  /* 0x000071003711ba24 */ /* 0x000fe200078e0210 */
[----:B------:R-:W-:Y:S02]  /*09e0*/  ISETP.GE.U32.AND P6, PT, R51, c[0x0][0x1c8], PT ;  /* 0x0000720033007a0c */ /* 0x000fe40003fc6070 */
[----:B------:R-:W-:Y:S01]  /*09f0*/  SHF.R.S32.HI R77, RZ, 0x1f, R51 ;  /* 0x0000001fff4d7819 */ /* 0x000fe20000011433 */
[----:B------:R-:W-:Y:S01]  /*0a00*/  @!P3 IMAD.WIDE.U32 R12, R55, c[0x0][0x1c0], R12 ;  /* 0x00007000370cba25 */ /* 0x000fe200078e000c */
[----:B------:R-:W-:-:S02]  /*0a10*/  ISETP.GE.AND.EX P5, PT, R76, c[0x0][0x1cc], PT, P5 ;  /* 0x000073004c007a0c */ /* 0x000fc40003fa6350 */
[----:B------:R-:W-:Y:S01]  /*0a20*/  ISETP.GE.AND.EX P4, PT, R77, c[0x0][0x1cc], PT, P6 ;  /* 0x000073004d007a0c */ /* 0x000fe20003f86360 */
[----:B0-----:R-:W-:Y:S01]  /*0a30*/  @!P2 IMAD R19, R72, c[0x0][0x1c0], RZ ;  /* 0x000070004813aa24 */ /* 0x001fe200078e02ff */
[-C--:B------:R-:W-:Y:S02]  /*0a40*/  @!P2 MOV R20, R2.reuse ;  /* 0x000000020014a202 */ /* 0x080fe40000000f00 */
[----:B------:R-:W-:Y:S02]  /*0a50*/  @!P2 MOV R21, R5 ;  /* 0x000000050015a202 */ /* 0x000fe40000000f00 */
[----:B------:R-:W-:Y:S02]  /*0a60*/  @!P3 IADD3 R13, R13, R17, RZ ;  /* 0x000000110d0db210 */ /* 0x000fe40007ffe0ff */
[----:B------:R-:W-:Y:S02]  /*0a70*/  @!P3 LEA R16, P6, R12, c[0x0][0x170], 0x2 ;  /* 0x00005c000c10ba11 */ /* 0x000fe400078c10ff */
[----:B------:R-:W-:Y:S01]  /*0a80*/  ISETP.GT.U32.OR P5, PT, R33, 0x2ff, P5 ;  /* 0x000002ff2100780c */ /* 0x000fe20002fa4470 */
[----:B------:R-:W-:Y:S01]  /*0a90*/  @!P1 IMAD R18, R74, c[0x0][0x1c0], RZ ;  /* 0x000070004a129a24 */ /* 0x000fe200078e02ff */
[----:B------:R-:W-:Y:S01]  /*0aa0*/  @!P3 LEA.HI.X R17, R12, c[0x0][0x174], R13, 0x2, P6 ;  /* 0x00005d000c11ba11 */ /* 0x000fe200030f140d */
[C---:B------:R-:W-:Y:S01]  /*0ab0*/  @!P2 IMAD R19, R54.reuse, c[0x0][0x1c4], R19 ;  /* 0x000071003613aa24 */ /* 0x040fe200078e0213 */
[----:B------:R-:W-:Y:S01]  /*0ac0*/  @!P1 MOV R12, R2 ;  /* 0x00000002000c9202 */ /* 0x000fe20000000f00 */
[----:B------:R-:W-:Y:S01]  /*0ad0*/  @!P2 IMAD.WIDE.U32 R20, R54, c[0x0][0x1c0], R20 ;  /* 0x000070003614aa25 */ /* 0x000fe200078e0014 */
[----:B------:R-:W-:-:S02]  /*0ae0*/  @!P1 MOV R13, R5 ;  /* 0x00000005000d9202 */ /* 0x000fc40000000f00 */
[----:B------:R-:W-:Y:S01]  /*0af0*/  ISETP.GT.U32.OR P4, PT, R33, 0x2ff, P4 ;  /* 0x000002ff2100780c */ /* 0x000fe20002784470 */
[----:B------:R-:W-:Y:S01]  /*0b00*/  @!P1 IMAD R23, R53, c[0x0][0x1c4], R18 ;  /* 0x0000710035179a24 */ /* 0x000fe200078e0212 */
[----:B------:R-:W-:Y:S01]  /*0b10*/  @!P2 IADD3 R19, R21, R19, RZ ;  /* 0x000000131513a210 */ /* 0x000fe20007ffe0ff */
[----:B------:R-:W-:Y:S01]  /*0b20*/  @!P1 IMAD.WIDE.U32 R12, R53, c[0x0][0x1c0], R12 ;  /* 0x00007000350c9a25 */ /* 0x000fe200078e000c */
[----:B------:R-:W-:Y:S02]  /*0b30*/  @!P2 LEA R18, P6, R20, c[0x0][0x170], 0x2 ;  /* 0x00005c001412aa11 */ /* 0x000fe400078c10ff */
[----:B------:R-:W-:Y:S01]  /*0b40*/  @!P5 MOV R24, R2 ;  /* 0x000000020018d202 */ /* 0x000fe20000000f00 */
[----:B------:R-:W-:Y:S01]  /*0b50*/  @!P5 IMAD R21, R76, c[0x0][0x1c0], RZ ;  /* 0x000070004c15da24 */ /* 0x000fe200078e02ff */
[----:B------:R-:W-:Y:S02]  /*0b60*/  @!P2 LEA.HI.X R19, R20, c[0x0][0x174], R19, 0x2, P6 ;  /* 0x00005d001413aa11 */ /* 0x000fe400030f1413 */
[----:B------:R-:W-:-:S02]  /*0b70*/  @!P1 IADD3 R13, R13, R23, RZ ;  /* 0x000000170d0d9210 */ /* 0x000fc40007ffe0ff */
        /* <DEDUP_REMOVED lines=36> */
[----:B-1----:R-:W-:Y:S01]  /*0dc0*/  CS2R R18, SRZ ;  /* 0x0000000000127805 */ /* 0x002fe2000001ff00 */
[----:B------:R-:W-:Y:S01]  /*0dd0*/  @!P1 MOV R26, R2 ;  /* 0x00000002001a9202 */ /* 0x000fe20000000f00 */
[C---:B------:R-:W-:Y:S01]  /*0de0*/  @!P1 IMAD R29, R50.reuse, c[0x0][0x1c4], R27 ;  /* 0x00007100321d9a24 */ /* 0x040fe200078e021b */
[-C--:B------:R-:W-:Y:S01]  /*0df0*/  @!P1 MOV R27, R5.reuse ;  /* 0x00000005001b9202 */ /* 0x080fe20000000f00 */
[----:B0-----:R-:W-:Y:S02]  /*0e00*/  CS2R R20, SRZ ;  /* 0x0000000000147805 */ /* 0x001fe4000001ff00 */
        /* <DEDUP_REMOVED lines=14> */
[----:B------:R-:W-:Y:S02]  /*0ef0*/  @!P1 LEA R24, P6, R26, c[0x0][0x170], 0x2 ;  /* 0x00005c001a189a11 */ /* 0x000fe400078c10ff */
        /* <DEDUP_REMOVED lines=154> */
[----:B------:R-:W-:-:S03]  /*18a0*/  ISETP.GT.AND P1, PT, R60, 0x17, PT ;  /* 0x000000173c00780c */ /* 0x000fc60003f24270 */
[----:B------:R-:W2:Y:S10]  /*18b0*/  S2R R39, SR_TID.X ;  /* 0x0000000000277919 */ /* 0x000eb40000002100 */
[----:B0-----:R-:W-:-:S02]  /*18c0*/  @!P1 FADD.FTZ R37, R37, R36 ;  /* 0x0000002425259221 */ /* 0x001fc40000010000 */
[----:B-1----:R-:W-:-:S03]  /*18d0*/  @!P1 FADD.FTZ R59, R59, R38 ;  /* 0x000000263b3b9221 */ /* 0x002fc60000010000 */
[----:B------:R-:W0:Y:S04]  /*18e0*/  SHFL.DOWN PT, R36, R37, 0x10, 0x1f ;  /* 0x0a001f0025247f89 */ /* 0x000e2800000e0000 */
[----:B------:R-:W1:Y:S01]  /*18f0*/  SHFL.DOWN PT, R38, R59, 0x10, 0x1f ;  /* 0x0a001f003b267f89 */ /* 0x000e6200000e0000 */
[C---:B------:R-:W-:Y:S02]  /*1900*/  ISETP.GT.AND P1, PT, R60.reuse, 0xf, PT ;  /* 0x0000000f3c00780c */ /* 0x040fe40003f24270 */
[----:B------:R-:W-:Y:S02]  /*1910*/  ISETP.NE.AND P2, PT, R60, RZ, PT ;  /* 0x000000ff3c00720c */ /* 0x000fe40003f45270 */
[----:B--2---:R-:W-:Y:S02]  /*1920*/  SHF.R.S32.HI R60, RZ, 0x1f, R39 ;  /* 0x0000001fff3c7819 */ /* 0x004fe40000011427 */
        /* <DEDUP_REMOVED lines=68> */
.L_x_4754:
[----:B------:R-:W-:Y:S05]  /*1d70*/  BSYNC B0 ;  /* 0x0000000000007941 */ /* 0x000fea0003800000 */
.L_x_4753:
        /* <DEDUP_REMOVED lines=34> */
.L_x_4757:
[----:B------:R-:W2:Y:S01]  /*1fa0*/  LDG.E.STRONG.GPU R39, [R36.64] ;  /* 0x0000000c24277981 */ /* 0x000ea2000c1ef900 */
[----:B------:R-:W-:Y:S01]  /*1fb0*/  YIELD ;  /* 0x0000000000007946 */ /* 0x000fe20003800000 */
[----:B--2---:R-:W-:Y:S01]  /*1fc0*/  ISETP.NE.AND P1, PT, R39, R38, PT ;  /* 0x000000262700720c */ /* 0x004fe20003f25270 */
[----:B------:R-:W-:-:S12]  /*1fd0*/  CCTL.IVALL ;  /* 0x00000000ff00798f */ /* 0x000fd80002000000 */
[----:B------:R-:W-:Y:S05]  /*1fe0*/  @P1 BRA `(.L_x_4757) ;  /* 0xffffffb000001947 */ /* 0x000fea000383ffff */
.L_x_4756:
        /* <DEDUP_REMOVED lines=11> */
.L_x_4759:
        /* <DEDUP_REMOVED lines=71> */
.L_x_4758:
        /* <DEDUP_REMOVED lines=25> */
.L_x_4761:
[----:B------:R-:W-:Y:S05]  /*26a0*/  BSYNC B0 ;  /* 0x0000000000007941 */ /* 0x000fea0003800000 */
.L_x_4760:
        /* <DEDUP_REMOVED lines=35> */
.L_x_4755:
[----:B------:R-:W0:Y:S01]  /*28e0*/  S2R R36, SR_TID.X ;  /* 0x0000000000247919 */ /* 0x000e220000002100 */
[----:B------:R-:W-:Y:S02]  /*28f0*/  ISETP.EQ.U32.AND P2, PT, RZ, c[0x0][0x168], PT ;  /* 0x00005a00ff007a0c */ /* 0x000fe40003f42070 */
[----:B------:R-:W-:Y:S01]  /*2900*/  IADD3 R43, R44, R43, RZ ;  /* 0x0000002b2c2b7210 */ /* 0x000fe20007ffe0ff */
[----:B------:R1:W-:Y:S01]  /*2910*/  @!P3 STS.64 [0xe0], R58 ;  /* 0x0000e03aff00b388 */ /* 0x0003e20000000a00 */
[----:B0-----:R-:W-:-:S04]  /*2920*/  LOP3.LUT P1, RZ, R36, UR15, RZ, 0xfc, !PT ;  /* 0x0000000f24ff7c12 */ /* 0x001fc8000f82fcff */
[----:B------:R-:W-:-:S13]  /*2930*/  ISETP.EQ.OR.EX P1, PT, RZ, c[0x0][0x16c], P1, P2 ;  /* 0x00005b00ff007a0c */ /* 0x000fda0000f22720 */
[----:B------:R-:W-:Y:S01]  /*2940*/  @!P1 MOV R36, 0x8 ;  /* 0x0000000800249802 */ /* 0x000fe20000000f00 */
[----:B-1----:R-:W-:Y:S02]  /*2950*/  @!P1 FMUL.FTZ R59, R59, c[0x0][0x1f4] ;  /* 0x00007d003b3b9a20 */ /* 0x002fe40000410000 */
[----:B------:R-:W-:Y:S02]  /*2960*/  @!P1 FMUL.FTZ R58, R58, c[0x0][0x1f4] ;  /* 0x00007d003a3a9a20 */ /* 0x000fe40000410000 */
[----:B------:R-:W-:-:S05]  /*2970*/  @!P1 IMAD.WIDE R36, R42, R36, c[0x0][0x168] ;  /* 0x00005a002a249625 */ /* 0x000fca00078e0224 */
[----:B------:R0:W-:Y:S04]  /*2980*/  @!P1 STG.E.64 [R36.64], R58 ;  /* 0x0000003a24009986 */ /* 0x0001e8000c101b0c */
[----:B------:R-:W-:Y:S01]  /*2990*/  BAR.SYNC.DEFER_BLOCKING 0x0 ;  /* 0x0000000000007b1d */ /* 0x000fe20000010000 */
[----:B0-----:R-:W-:-:S05]  /*29a0*/  HFMA2.MMA R59, -RZ, RZ, 0, 1.1920928955078125e-07 ;  /* 0x00000002ff3b7435 */ /* 0x001fca00000001ff */
        /* <DEDUP_REMOVED lines=13> */
[----:B------:R-:W-:Y:S01]  /*2a80*/  FADD.FTZ R40, R40, -UR5 ;  /* 0x8000000528287e21 */ /* 0x000fe20008010000 */
[----:B------:R-:W-:Y:S01]  /*2a90*/  ISETP.NE.AND P5, PT, RZ, UR16, PT ;  /* 0x00000010ff007c0c */ /* 0x000fe2000bfa5270 */
[----:B------:R-:W-:Y:S01]  /*2aa0*/  FADD.FTZ R41, R41, -UR5 ;  /* 0x8000000529297e21 */ /* 0x000fe20008010000 */
[----:B------:R-:W-:-:S09]  /*2ab0*/  UMOV UR6, 0x3f800000 ;  /* 0x3f80000000067882 */ /* 0x000fd20000000000 */
[----:B------:R-:W-:Y:S01]  /*2ac0*/  VOTEU.ANY UP0, P1 ;  /* 0x00000000003f7886 */ /* 0x000fe20000800100 */
[----:B------:R-:W-:-:S13]  /*2ad0*/  PLOP3.LUT P1, PT, PT, PT, UP0, 0x80, 0x0 ;  /* 0x000000000000781c */ /* 0x000fda0003f2f008 */
        /* <DEDUP_REMOVED lines=23> */
.L_x_4762:
[----:B------:R-:W-:Y:S01]  /*2c50*/  BSSY B0, `(.L_x_4763) ;  /* 0x000000c000007945 */ /* 0x000fe20003800000 */
[----:B------:R-:W-:Y:S05]  /*2c60*/  @!P0 BRA `(.L_x_4764) ;  /* 0x000000a000008947 */ /* 0x000fea0003800000 */
[----:B------:R-:W-:Y:S02]  /*2c70*/  SHF.R.S32.HI R40, RZ, 0x1f, R0 ;  /* 0x0000001fff287819 */ /* 0x000fe40000011400 */
[----:B------:R-:W-:-:S03]  /*2c80*/  MOV R41, R5 ;  /* 0x0000000500297202 */ /* 0x000fc60000000f00 */
        /* <DEDUP_REMOVED lines=8> */
.L_x_4764:
[----:B------:R-:W-:Y:S05]  /*2d10*/  BSYNC B0 ;  /* 0x0000000000007941 */ /* 0x000fea0003800000 */
.L_x_4763:
[----:B0-----:R-:W0:Y:S01]  /*2d20*/  S2R R59, SR_TID.X ;  /* 0x00000000003b7919 */ /* 0x001e220000002100 */
[----:B------:R-:W-:Y:S01]  /*2d30*/  ISETP.GE.U32.AND P1, PT, R62, c[0x0][0x1c8], PT ;  /* 0x000072003e007a0c */ /* 0x000fe20003f26070 */
[----:B------:R-:W-:Y:S02]  /*2d40*/  FADD.FTZ R34, R34, -UR5 ;  /* 0x8000000522227e21 */ /* 0x000fe40008010000 */
[----:B------:R-:W-:Y:S01]  /*2d50*/  FADD.FTZ R35, R35, -UR5 ;  /* 0x8000000523237e21 */ /* 0x000fe20008010000 */
[----:B------:R-:W-:Y:S01]  /*2d60*/  ISETP.GE.AND.EX P1, PT, R63, c[0x0][0x1cc], PT, P1 ;  /* 0x000073003f007a0c */ /* 0x000fe20003f26310 */
[----:B------:R-:W-:Y:S02]  /*2d70*/  FMUL.FTZ R34, R34, UR6 ;  /* 0x0000000622227c20 */ /* 0x000fe40008410000 */
[----:B------:R-:W-:Y:S02]  /*2d80*/  FMUL.FTZ R35, R35, UR6 ;  /* 0x0000000623237c20 */ /* 0x000fe40008410000 */
[----:B------:R-:W-:-:S02]  /*2d90*/  FFMA.FTZ R34, R36, R34, R43 ;  /* 0x0000002224227223 */ /* 0x000fc4000001002b */
        /* <DEDUP_REMOVED lines=13> */
.L_x_4765:
        /* <DEDUP_REMOVED lines=11> */
.L_x_4767:
[----:B------:R-:W-:Y:S05]  /*2f20*/  BSYNC B0 ;  /* 0x0000000000007941 */ /* 0x000fea0003800000 */
.L_x_4766:
[----:B------:R-:W-:Y:S01]  /*2f30*/  FADD.FTZ R6, R6, -UR5 ;  /* 0x8000000506067e21 */ /* 0x000fe20008010000 */
[----:B------:R-:W-:Y:S01]  /*2f40*/  ISETP.GE.U32.AND P6, PT, R61, c[0x0][0x1c8], PT ;  /* 0x000072003d007a0c */ /* 0x000fe20003fc6070 */
[----:B------:R-:W-:Y:S01]  /*2f50*/  FADD.FTZ R7, R7, -UR5 ;  /* 0x8000000507077e21 */ /* 0x000fe20008010000 */
[----:B------:R-:W-:Y:S01]  /*2f60*/  ISETP.GE.U32.AND P1, PT, R57, c[0x0][0x1c8], PT ;  /* 0x0000720039007a0c */ /* 0x000fe20003f26070 */
[----:B------:R-:W-:Y:S01]  /*2f70*/  FMUL.FTZ R6, R6, UR6 ;  /* 0x0000000606067c20 */ /* 0x000fe20008410000 */
[----:B------:R-:W-:Y:S01]  /*2f80*/  ISETP.GE.U32.AND P2, PT, R56, c[0x0][0x1c8], PT ;  /* 0x0000720038007a0c */ /* 0x000fe20003f46070 */
[----:B------:R-:W-:Y:S01]  /*2f90*/  FMUL.FTZ R7, R7, UR6 ;  /* 0x0000000607077c20 */ /* 0x000fe20008410000 */
[----:B------:R-:W-:Y:S01]  /*2fa0*/  ISETP.GE.U32.AND P3, PT, R55, c[0x0][0x1c8], PT ;  /* 0x0000720037007a0c */ /* 0x000fe20003f66070 */
[----:B------:R-:W-:Y:S01]  /*2fb0*/  FADD.FTZ R38, R8, -UR5 ;  /* 0x8000000508267e21 */ /* 0x000fe20008010000 */
[----:B------:R-:W-:Y:S01]  /*2fc0*/  ISETP.GE.U32.AND P4, PT, R54, c[0x0][0x1c8], PT ;  /* 0x0000720036007a0c */ /* 0x000fe20003f86070 */
[----:B------:R-:W-:Y:S01]  /*2fd0*/  FADD.FTZ R39, R9, -UR5 ;  /* 0x8000000509277e21 */ /* 0x000fe20008010000 */
[----:B------:R-:W-:Y:S01]  /*2fe0*/  ISETP.GE.AND.EX P6, PT, R64, c[0x0][0x1cc], PT, P6 ;  /* 0x0000730040007a0c */ /* 0x000fe20003fc6360 */
[----:B------:R-:W-:Y:S01]  /*2ff0*/  FFMA.FTZ R6, R36, R6, R43 ;  /* 0x0000000624067223 */ /* 0x000fe2000001002b */
        /* <DEDUP_REMOVED lines=21> */
.L_x_4768:
[----:B------:R-:W-:Y:S01]  /*3150*/  BSSY B0, `(.L_x_4769) ;  /* 0x000000b000007945 */ /* 0x000fe20003800000 */
[----:B------:R-:W-:Y:S05]  /*3160*/  @P6 BRA `(.L_x_4770) ;  /* 0x0000009000006947 */ /* 0x000fea0003800000 */
[----:B------:R-:W-:Y:S01]  /*3170*/  MOV R8, R2 ;  /* 0x0000000200087202 */ /* 0x000fe20000000f00 */
[----:B------:R-:W-:Y:S01]  /*3180*/  IMAD R64, R64, c[0x0][0x1c0], RZ ;  /* 0x0000700040407a24 */ /* 0x000fe200078e02ff */
[----:B------:R-:W-:-:S03]  /*3190*/  MOV R9, R5 ;  /* 0x0000000500097202 */ /* 0x000fc60000000f00 */
[C---:B0-----:R-:W-:Y:S02]  /*31a0*/  IMAD R35, R61.reuse, c[0x0][0x1c4], R64 ;  /* 0x000071003d237a24 */ /* 0x041fe400078e0240 */
[----:B------:R-:W-:-:S05]  /*31b0*/  IMAD.WIDE.U32 R8, R61, c[0x0][0x1c0], R8 ;  /* 0x000070003d087a25 */ /* 0x000fca00078e0008 */
[----:B------:R-:W-:Y:S02]  /*31c0*/  IADD3 R35, R9, R35, RZ ;  /* 0x0000002309237210 */ /* 0x000fe40007ffe0ff */
[----:B------:R-:W-:-:S04]  /*31d0*/  LEA R34, P6, R8, c[0x0][0x160], 0x2 ;  /* 0x0000580008227a11 */ /* 0x000fc800078c10ff */
[----:B------:R-:W-:-:S05]  /*31e0*/  LEA.HI.X R35, R8, c[0x0][0x164], R35, 0x2, P6 ;  /* 0x0000590008237a11 */ /* 0x000fca00030f1423 */
[----:B------:R0:W-:Y:S04]  /*31f0*/  STG.E.64 [R34.64], R6 ;  /* 0x0000000622007986 */ /* 0x0001e8000c101b0c */
.L_x_4770:
[----:B------:R-:W-:Y:S05]  /*3200*/  BSYNC B0 ;  /* 0x0000000000007941 */ /* 0x000fea0003800000 */
.L_x_4769:
[----:B------:R-:W-:Y:S02]  /*3210*/  FMUL.FTZ R38, R38, UR6 ;  /* 0x0000000626267c20 */ /* 0x000fe40008410000 */
[----:B------:R-:W-:Y:S02]  /*3220*/  FMUL.FTZ R39, R39, UR6 ;  /* 0x0000000627277c20 */ /* 0x000fe40008410000 */
[----:B0-----:R-:W-:Y:S02]  /*3230*/  FADD.FTZ R34, R10, -UR5 ;  /* 0x800000050a227e21 */ /* 0x001fe40008010000 */
        /* <DEDUP_REMOVED lines=14> */
.L_x_4771:
        /* <DEDUP_REMOVED lines=11> */
.L_x_4773:
[----:B------:R-:W-:Y:S05]  /*33d0*/  BSYNC B0 ;  /* 0x0000000000007941 */ /* 0x000fea0003800000 */
.L_x_4772:
[----:B------:R-:W-:Y:S02]  /*33e0*/  FMUL.FTZ R34, R34, UR6 ;  /* 0x0000000622227c20 */ /* 0x000fe40008410000 */
[----:B------:R-:W-:Y:S02]  /*33f0*/  FMUL.FTZ R35, R35, UR6 ;  /* 0x0000000623237c20 */ /* 0x000fe40008410000 */
[----:B------:R-:W-:Y:S02]  /*3400*/  FADD.FTZ R12, R12, -UR5 ;  /* 0x800000050c0c7e21 */ /* 0x000fe40008010000 */
[----:B------:R-:W-:Y:S02]  /*3410*/  FADD.FTZ R13, R13, -UR5 ;  /* 0x800000050d0d7e21 */ /* 0x000fe40008010000 */
        /* <DEDUP_REMOVED lines=13> */
.L_x_4774:
        /* <DEDUP_REMOVED lines=11> */
.L_x_4776:
[----:B------:R-:W-:Y:S05]  /*35a0*/  BSYNC B0 ;  /* 0x0000000000007941 */ /* 0x000fea0003800000 */
.L_x_4775:
        /* <DEDUP_REMOVED lines=17> */
.L_x_4777:
        /* <DEDUP_REMOVED lines=11> */
.L_x_4779:
[----:B------:R-:W-:Y:S05]  /*3770*/  BSYNC B0 ;  /* 0x0000000000007941 */ /* 0x000fea0003800000 */
.L_x_4778:
        /* <DEDUP_REMOVED lines=17> */
.L_x_4780:
        /* <DEDUP_REMOVED lines=11> */
.L_x_4782:
[----:B------:R-:W-:Y:S05]  /*3940*/  BSYNC B0 ;  /* 0x0000000000007941 */ /* 0x000fea0003800000 */
.L_x_4781:
        /* <DEDUP_REMOVED lines=8> */
[----:B------:R-:W-:Y:S01]  /*39d0*/  ISETP.GE.U32.AND P4, PT, R49, c[0x0][0x1c8], PT ;  /* 0x0000720031007a0c */ /* 0x000fe20003f86070 */
[----:B0-----:R-:W-:Y:S01]  /*39e0*/  FFMA.FTZ R6, R36, R16, R43 ;  /* 0x0000001024067223 */ /* 0x001fe2000001002b */
[----:B------:R-:W-:Y:S01]  /*39f0*/  ISETP.GE.AND.EX P6, PT, R74, c[0x0][0x1cc], PT, P6 ;  /* 0x000073004a007a0c */ /* 0x000fe20003fc6360 */
[----:B------:R-:W-:Y:S01]  /*3a00*/  FFMA.FTZ R7, R37, R17, R60 ;  /* 0x0000001125077223 */ /* 0x000fe2000001003c */
        /* <DEDUP_REMOVED lines=20> */
.L_x_4783:
        /* <DEDUP_REMOVED lines=11> */
.L_x_4785:
[----:B------:R-:W-:Y:S05]  /*3c00*/  BSYNC B0 ;  /* 0x0000000000007941 */ /* 0x000fea0003800000 */
.L_x_4784:
        /* <DEDUP_REMOVED lines=17> */
.L_x_4786:
        /* <DEDUP_REMOVED lines=11> */
.L_x_4788:
[----:B------:R-:W-:Y:S05]  /*3dd0*/  BSYNC B0 ;  /* 0x0000000000007941 */ /* 0x000fea0003800000 */
.L_x_4787:
        /* <DEDUP_REMOVED lines=17> */
.L_x_4789:
        /* <DEDUP_REMOVED lines=11> */
.L_x_4791:
[----:B------:R-:W-:Y:S05]  /*3fa0*/  BSYNC B0 ;  /* 0x0000000000007941 */ /* 0x000fea0003800000 */
.L_x_4790:
        /* <DEDUP_REMOVED lines=17> */
.L_x_4792:
        /* <DEDUP_REMOVED lines=11> */
.L_x_4794:
[----:B------:R-:W-:Y:S05]  /*4170*/  BSYNC B0 ;  /* 0x0000000000007941 */ /* 0x000fea0003800000 */
.L_x_4793:
        /* <DEDUP_REMOVED lines=17> */
.L_x_4795:
        /* <DEDUP_REMOVED lines=11> */
.L_x_4797:
[----:B------:R-:W-:Y:S05]  /*4340*/  BSYNC B0 ;  /* 0x0000000000007941 */ /* 0x000fea0003800000 */
.L_x_4796:
        /* <DEDUP_REMOVED lines=8> */
[----:B------:R-:W-:Y:S01]  /*43d0*/  ISETP.GE.AND.EX P1, PT, R71, c[0x0][0x1cc], PT, P1 ;  /* 0x0000730047007a0c */ /* 0x000fe20003f26310 */
[----:B------:R-:W-:Y:S01]  /*43e0*/  FMUL.FTZ R28, R28, UR6 ;  /* 0x000000061c1c7c20 */ /* 0x000fe20008410000 */
[----:B------:R-:W-:Y:S01]  /*43f0*/  ISETP.GE.AND.EX P2, PT, R70, c[0x0][0x1cc], PT, P2 ;  /* 0x0000730046007a0c */ /* 0x000fe20003f46320 */
[----:B------:R-:W-:Y:S01]  /*4400*/  FMUL.FTZ R29, R29, UR6 ;  /* 0x000000061d1d7c20 */ /* 0x000fe20008410000 */
[----:B------:R-:W-:Y:S01]  /*4410*/  ISETP.GE.AND.EX P4, PT, R68, c[0x0][0x1cc], PT, P4 ;  /* 0x0000730044007a0c */ /* 0x000fe20003f86340 */
[----:B0-----:R-:W-:Y:S01]  /*4420*/  FFMA.FTZ R6, R36, R26, R43 ;  /* 0x0000001a24067223 */ /* 0x001fe2000001002b */
[----:B------:R-:W-:Y:S01]  /*4430*/  ISETP.GE.AND.EX P3, PT, R65, c[0x0][0x1cc], PT, P3 ;  /* 0x0000730041007a0c */ /* 0x000fe20003f66330 */
[----:B------:R-:W-:Y:S01]  /*4440*/  FFMA.FTZ R7, R37, R27, R60 ;  /* 0x0000001b25077223 */ /* 0x000fe2000001003c */
[----:B------:R-:W-:-:S02]  /*4450*/  ISETP.GT.U32.OR P1, PT, R59, 0x2ff, P1 ;  /* 0x000002ff3b00780c */ /* 0x000fc40000f24470 */
[----:B------:R-:W-:Y:S01]  /*4460*/  ISETP.GT.U32.OR P2, PT, R59, 0x2ff, P2 ;  /* 0x000002ff3b00780c */ /* 0x000fe20001744470 */
[----:B------:R-:W-:Y:S09]  /*4470*/  @!P5 BRA `(.L_x_4798) ;  /* 0x000000a00000d947 */ /* 0x000ff20003800000 */
        /* <DEDUP_REMOVED lines=10> */
.L_x_4798:
        /* <DEDUP_REMOVED lines=11> */
.L_x_4800:
[----:B------:R-:W-:Y:S05]  /*45d0*/  BSYNC B0 ;  /* 0x0000000000007941 */ /* 0x000fea0003800000 */
.L_x_4799:
        /* <DEDUP_REMOVED lines=13> */
.L_x_4801:
        /* <DEDUP_REMOVED lines=11> */
.L_x_4803:
[----:B------:R-:W-:Y:S05]  /*4760*/  BSYNC B0 ;  /* 0x0000000000007941 */ /* 0x000fea0003800000 */
.L_x_4802:
[----:B------:R-:W-:Y:S01]  /*4770*/  FADD.FTZ R30, R30, -UR5 ;  /* 0x800000051e1e7e21 */ /* 0x000fe20008010000 */
[----:B------:R-:W-:Y:S01]  /*4780*/  ISETP.GT.U32.OR P4, PT, R59, 0x2ff, P4 ;  /* 0x000002ff3b00780c */ /* 0x000fe20002784470 */
[----:B------:R-:W-:Y:S01]  /*4790*/  FADD.FTZ R31, R31, -UR5 ;  /* 0x800000051f1f7e21 */ /* 0x000fe20008010000 */
[----:B------:R-:W-:Y:S01]  /*47a0*/  ISETP.GT.U32.OR P3, PT, R59, 0x2ff, P3 ;  /* 0x000002ff3b00780c */ /* 0x000fe20001f64470 */
[----:B------:R-:W-:Y:S02]  /*47b0*/  FADD.FTZ R32, R32, -UR5 ;  /* 0x8000000520207e21 */ /* 0x000fe40008010000 */
[----:B------:R-:W-:Y:S02]  /*47c0*/  FADD.FTZ R33, R33, -UR5 ;  /* 0x8000000521217e21 */ /* 0x000fe40008010000 */
[----:B------:R-:W-:Y:S02]  /*47d0*/  FMUL.FTZ R30, R30, UR6 ;  /* 0x000000061e1e7c20 */ /* 0x000fe40008410000 */
[----:B------:R-:W-:-:S02]  /*47e0*/  FMUL.FTZ R31, R31, UR6 ;  /* 0x000000061f1f7c20 */ /* 0x000fc40008410000 */
[----:B------:R-:W-:Y:S02]  /*47f0*/  FMUL.FTZ R32, R32, UR6 ;  /* 0x0000000620207c20 */ /* 0x000fe40008410000 */
[----:B------:R-:W-:Y:S02]  /*4800*/  FMUL.FTZ R33, R33, UR6 ;  /* 0x0000000621217c20 */ /* 0x000fe40008410000 */
        /* <DEDUP_REMOVED lines=13> */
.L_x_4804:
        /* <DEDUP_REMOVED lines=11> */
.L_x_4806:
[----:B------:R-:W-:Y:S05]  /*4990*/  BSYNC B0 ;  /* 0x0000000000007941 */ /* 0x000fea0003800000 */
.L_x_4805:
        /* <DEDUP_REMOVED lines=13> */
.L_x_4807:
[----:B------:R-:W-:Y:S01]  /*4a70*/  BSSY B0, `(.L_x_4808) ;  /* 0x000000a000007945 */ /* 0x000fe20003800000 */
[----:B------:R-:W-:Y:S05]  /*4a80*/  @P3 BRA `(.L_x_4809) ;  /* 0x0000008000003947 */ /* 0x000fea0003800000 */
[----:B------:R-:W-:Y:S01]  /*4a90*/  MOV R3, R5 ;  /* 0x0000000500037202 */ /* 0x000fe20000000f00 */
[----:B0-----:R-:W-:-:S04]  /*4aa0*/  IMAD R6, R65, c[0x0][0x1c0], RZ ;  /* 0x0000700041067a24 */ /* 0x001fc800078e02ff */
[----:B------:R-:W-:-:S04]  /*4ab0*/  IMAD.WIDE.U32 R4, R45, c[0x0][0x1c0], R2 ;  /* 0x000070002d047a25 */ /* 0x000fc800078e0002 */
[----:B------:R-:W-:Y:S01]  /*4ac0*/  IMAD R3, R45, c[0x0][0x1c4], R6 ;  /* 0x000071002d037a24 */ /* 0x000fe200078e0206 */
[----:B------:R-:W-:-:S04]  /*4ad0*/  LEA R2, P1, R4, c[0x0][0x160], 0x2 ;  /* 0x0000580004027a11 */ /* 0x000fc800078210ff */
[----:B------:R-:W-:-:S04]  /*4ae0*/  IADD3 R3, R5, R3, RZ ;  /* 0x0000000305037210 */ /* 0x000fc80007ffe0ff */
[----:B------:R-:W-:-:S05]  /*4af0*/  LEA.HI.X R3, R4, c[0x0][0x164], R3, 0x2, P1 ;  /* 0x0000590004037a11 */ /* 0x000fca00008f1403 */
[----:B------:R0:W-:Y:S02]  /*4b00*/  STG.E.64 [R2.64], R36 ;  /* 0x0000002402007986 */ /* 0x0001e4000c101b0c */
.L_x_4809:
[----:B------:R-:W-:Y:S05]  /*4b10*/  BSYNC B0 ;  /* 0x0000000000007941 */ /* 0x000fea0003800000 */
.L_x_4808:
[----:B------:R-:W-:Y:S01]  /*4b20*/  IADD3 R42, R42, c[0x0][0x10], RZ ;  /* 0x000004002a2a7a10 */ /* 0x000fe20007ffe0ff */
[----:B------:R-:W-:-:S03]  /*4b30*/  UIADD3 UR4, UR4, 0x1, URZ ;  /* 0x0000000104047890 */ /* 0x000fc6000fffe03f */
[----:B------:R-:W-:-:S13]  /*4b40*/  ISETP.GE.AND P1, PT, R42, UR8, PT ;  /* 0x000000082a007c0c */ /* 0x000fda000bf26270 */
[----:B------:R-:W-:Y:S01]  /*4b50*/  @P1 CALL.REL.NOINC `(.L_x_4810) ;  /* 0x0000001000001944 */ /* 0x000fe20003c00000 */
[----:B------:R-:W-:Y:S05]  /*4b60*/  BRA `(.L_x_4811) ;  /* 0xffffb71000007947 */ /* 0x000fea000383ffff */
.L_x_4810:
[----:B------:R-:W-:Y:S05]  /*4b70*/  EXIT ;  /* 0x000000000000794d */ /* 0x000fea0003800000 */
.L_x_4812:
        /* <DEDUP_REMOVED lines=16> */
.L_x_5216:


//--------------------- .text._Z35group_norm_nhwc_fwd_one_pass_kernelI11Fp32IOBf16WLi512ELi96ELi768EEv26Group_norm_nhwc_fwd_params --------------------------
	.section	.text._Z35group_norm_nhwc_fwd_one_pass_kernelI11Fp32IOBf16WLi512ELi96ELi768EEv26Group_norm_nhwc_fwd_params,"ax",@progbits
	.sectioninfo	@"SHI_REGISTERS=80"
	.align	128
        .global         _Z35group_norm_nhwc_fwd_one_pass_kernelI11Fp32IOBf16WLi512ELi96ELi768EEv26Group_norm_nhwc_fwd_params
        .type           _Z35group_norm_nhwc_fwd_one_pass_kernelI11Fp32IOBf16WLi512ELi96ELi768EEv26Group_norm_nhwc_fwd_params,@function
        .size           _Z35group_norm_nhwc_fwd_one_pass_kernelI11Fp32IOBf16WLi512ELi96ELi768EEv26Group_norm_nhwc_fwd_params,(.L_x_5217 - _Z35group_norm_nhwc_fwd_one_pass_kernelI11Fp32IOBf16WLi512ELi96ELi768EEv26Group_norm_nhwc_fwd_params)
        .other          _Z35group_norm_nhwc_fwd_one_pass_kernelI11Fp32IOBf16WLi512ELi96ELi768EEv26Group_norm_nhwc_fwd_params,@"STO_CUDA_ENTRY STV_DEFAULT"
_Z35group_norm_nhwc_fwd_one_pass_kernelI11Fp32IOBf16WLi512ELi96ELi768EEv26Group_norm_nhwc_fwd_params:
.text._Z35group_norm_nhwc_fwd_one_pass_kernelI11Fp32IOBf16WLi512ELi96ELi768EEv26Group_norm_nhwc_fwd_params:
        /* <DEDUP_REMOVED lines=59> */
.L_x_4919:
[----:B-1----:R-:W2:Y:S01]  /*03b0*/  LDL R6, [R1+0x10] ;  /* 0x0000100001067983 */ /* 0x002ea20000100800 */
[----:B------:R-:W-:Y:S01]  /*03c0*/  IABS R4, c[0x0][0x1d8] ;  /* 0x0000760000047a13 */ /* 0x000fe20000000000 */
[----:B------:R-:W-:Y:S01]  /*03d0*/  UMOV UR6, URZ ;  /* 0x0000003f00067c82 */ /* 0x000fe20008000000 */
[----:B------:R-:W-:Y:S01]  /*03e0*/  IABS R5, UR9 ;  /* 0x0000000900057c13 */ /* 0x000fe20008000000 */
[----:B0-----:R-:W0:Y:S01]  /*03f0*/  S2R R72, SR_TID.X ;  /* 0x0000000000487919 */ /* 0x001e220000002100 */
        /* <DEDUP_REMOVED lines=778> */
.L_x_4814:
[----:B-1----:R-:W-:Y:S05]  /*34a0*/  BSYNC B0 ;  /* 0x0000000000007941 */ /* 0x002fea0003800000 */
.L_x_4813:
        /* <DEDUP_REMOVED lines=34> */
.L_x_4817:
[----:B------:R-:W2:Y:S01]  /*36d0*/  LDG.E.STRONG.GPU R5, [R2.64] ;  /* 0x0000000c02057981 */ /* 0x000ea2000c1ef900 */
[----:B------:R-:W-:Y:S01]  /*36e0*/  YIELD ;  /* 0x0000000000007946 */ /* 0x000fe20003800000 */
[----:B--2---:R-:W-:Y:S01]  /*36f0*/  ISETP.NE.AND P1, PT, R5, R4, PT ;  /* 0x000000040500720c */ /* 0x004fe20003f25270 */
[----:B------:R-:W-:-:S12]  /*3700*/  CCTL.IVALL ;  /* 0x00000000ff00798f */ /* 0x000fd80002000000 */
[----:B------:R-:W-:Y:S05]  /*3710*/  @P1 BRA `(.L_x_4817) ;  /* 0xffffffb000001947 */ /* 0x000fea000383ffff */
.L_x_4816:
        /* <DEDUP_REMOVED lines=11> */
.L_x_4819:
        /* <DEDUP_REMOVED lines=71> */
.L_x_4818:
        /* <DEDUP_REMOVED lines=25> */
.L_x_4821:
[----:B------:R-:W-:Y:S05]  /*3dd0*/  BSYNC B0 ;  /* 0x0000000000007941 */ /* 0x000fea0003800000 */
.L_x_4820:
        /* <DEDUP_REMOVED lines=35> */
.L_x_4815:
        /* <DEDUP_REMOVED lines=8> */
[----:B------:R-:W-:-:S02]  /*4090*/  @!P1 FMUL.FTZ R5, R73, c[0x0][0x1f4] ;  /* 0x00007d0049059a20 */ /* 0x000fc40000410000 */
[----:B------:R-:W-:Y:S02]  /*40a0*/  @!P1 FMUL.FTZ R4, R72, c[0x0][0x1f4] ;  /* 0x00007d0048049a20 */ /* 0x000fe40000410000 */
[----:B------:R-:W-:-:S05]  /*40b0*/  @!P1 IMAD.WIDE R2, R3, R2, c[0x0][0x168] ;  /* 0x00005a0003029625 */ /* 0x000fca00078e0202 */
[----:B------:R-:W-:Y:S04]  /*40c0*/  @!P1 STG.E.64 [R2.64], R4 ;  /* 0x0000000402009986 */ /* 0x000fe8000c101b0c */
[----:B------:R-:W-:Y:S06]  /*40d0*/  BAR.SYNC.DEFER_BLOCKING 0x0 ;  /* 0x0000000000007b1d */ /* 0x000fec0000010000 */
[----:B------:R-:W1:Y:S01]  /*40e0*/  LDS.64 R2, [0xe0] ;  /* 0x0000e000ff027984 */ /* 0x000e620000000a00 */
[----:B0-----:R-:W-:Y:S01]  /*40f0*/  HFMA2.MMA R73, -RZ, RZ, 0, 1.1920928955078125e-07 ;  /* 0x00000002ff497435 */ /* 0x001fe200000001ff */
[----:B-1----:R-:W-:-:S04]  /*4100*/  FMUL.FTZ R2, R2, c[0x0][0x1f4] ;  /* 0x00007d0002027a20 */ /* 0x002fc80000410000 */
[----:B------:R-:W0:Y:S02]  /*4110*/  R2UR UR5, R2 ;  /* 0x00000000020573c2 */ /* 0x000e2400000e0000 */
[----:B0-----:R-:W-:-:S05]  /*4120*/  MOV R2, UR5 ;  /* 0x0000000500027c02 */ /* 0x001fca0008000f00 */
[----:B------:R-:W-:-:S04]  /*4130*/  FMUL.FTZ R2, R2, UR5 ;  /* 0x0000000502027c20 */ /* 0x000fc80008410000 */
[----:B------:R-:W-:Y:S01]  /*4140*/  FFMA.FTZ R2, R3, c[0x0][0x1f4], -R2 ;  /* 0x00007d0003027a23 */ /* 0x000fe20000010802 */
[----:B--2---:R-:W-:-:S05]  /*4150*/  IADD3 R72, R74, UR14, RZ ;  /* 0x0000000e4a487c10 */ /* 0x004fca000fffe0ff */
[----:B------:R-:W-:-:S04]  /*4160*/  IMAD.WIDE R4, R72, R73, c[0x0][0x178] ;  /* 0x00005e0048047625 */ /* 0x000fc800078e0249 */
[----:B------:R-:W-:Y:S01]  /*4170*/  IMAD.WIDE R72, R72, R73, c[0x0][0x180] ;  /* 0x0000600048487625 */ /* 0x000fe200078e0249 */
[----:B------:R0:W2:Y:S04]  /*4180*/  LDG.E.U16 R74, [R4.64] ;  /* 0x0000000c044a7981 */ /* 0x0000a8000c1e1500 */
[----:B------:R0:W3:Y:S04]  /*4190*/  LDG.E.U16 R3, [R4.64+0x2] ;  /* 0x0000020c04037981 */ /* 0x0000e8000c1e1500 */
[----:B0-----:R-:W4:Y:S04]  /*41a0*/  LDG.E.U16 R4, [R72.64] ;  /* 0x0000000c48047981 */ /* 0x001f28000c1e1500 */
[----:B------:R-:W4:Y:S01]  /*41b0*/  LDG.E.U16 R5, [R72.64+0x2] ;  /* 0x0000020c48057981 */ /* 0x000f22000c1e1500 */
[----:B------:R-:W-:-:S13]  /*41c0*/  FSETP.GTU.FTZ.AND P1, PT, R2, RZ, PT ;  /* 0x000000ff0200720b */ /* 0x000fda0003f3c000 */
[----:B------:R-:W-:Y:S01]  /*41d0*/  VOTEU.ANY UP0, P1 ;  /* 0x00000000003f7886 */ /* 0x000fe20000800100 */
[----:B------:R-:W-:-:S13]  /*41e0*/  PLOP3.LUT P1, PT, PT, PT, UP0, 0x80, 0x0 ;  /* 0x000000000000781c */ /* 0x000fda0003f2f008 */
[----:B------:R-:W-:-:S06]  /*41f0*/  @P1 FADD.FTZ R2, R2, c[0x0][0x188] ;  /* 0x0000620002021621 */ /* 0x000fcc0000010000 */
[----:B------:R-:W0:Y:S01]  /*4200*/  @P1 MUFU.RSQ R2, R2 ;  /* 0x0000000200021308 */ /* 0x000e220000001400 */
[----:B------:R-:W-:Y:S01]  /*4210*/  ISETP.NE.AND P5, PT, RZ, UR17, PT ;  /* 0x00000011ff007c0c */ /* 0x000fe2000bfa5270 */
[----:B0-----:R-:W0:Y:S01]  /*4220*/  @P1 R2UR UR7, R2 ;  /* 0x00000000020713c2 */ /* 0x001e2200000e0000 */
[----:B------:R-:W-:Y:S01]  /*4230*/  FADD.FTZ R76, R76, -UR5 ;  /* 0x800000054c4c7e21 */ /* 0x000fe20008010000 */
[----:B------:R-:W-:Y:S01]  /*4240*/  UMOV UR6, 0x3f800000 ;  /* 0x3f80000000067882 */ /* 0x000fe20000000000 */
[----:B------:R-:W-:Y:S01]  /*4250*/  FADD.FTZ R77, R77, -UR5 ;  /* 0x800000054d4d7e21 */ /* 0x000fe20008010000 */
[----:B0-----:R-:W-:Y:S02]  /*4260*/  @UP0 UMOV UR6, UR7 ;  /* 0x0000000700060c82 */ /* 0x001fe40008000000 */
[----:B------:R-:W-:Y:S02]  /*4270*/  FMUL.FTZ R76, R76, UR6 ;  /* 0x000000064c4c7c20 */ /* 0x000fe40008410000 */
[----:B------:R-:W-:Y:S01]  /*4280*/  FMUL.FTZ R77, R77, UR6 ;  /* 0x000000064d4d7c20 */ /* 0x000fe20008410000 */
[----:B--2---:R-:W-:-:S02]  /*4290*/  PRMT R2, RZ, 0x5410, R74 ;  /* 0x00005410ff027816 */ /* 0x004fc4000000004a */
[----:B---3--:R-:W-:Y:S02]  /*42a0*/  PRMT R3, RZ, 0x5410, R3 ;  /* 0x00005410ff037816 */ /* 0x008fe40000000003 */
[----:B----4-:R-:W-:Y:S02]  /*42b0*/  PRMT R4, RZ, 0x5410, R4 ;  /* 0x00005410ff047816 */ /* 0x010fe40000000004 */
[----:B------:R-:W-:-:S03]  /*42c0*/  PRMT R5, RZ, 0x5410, R5 ;  /* 0x00005410ff057816 */ /* 0x000fc60000000005 */
        /* <DEDUP_REMOVED lines=13> */
.L_x_4822:
        /* <DEDUP_REMOVED lines=12> */
.L_x_4824:
[----:B------:R-:W-:Y:S05]  /*4460*/  BSYNC B0 ;  /* 0x0000000000007941 */ /* 0x000fea0003800000 */
.L_x_4823:
        /* <DEDUP_REMOVED lines=24> */
.L_x_4825:
        /* <DEDUP_REMOVED lines=11> */
.L_x_4827:
[----:B------:R-:W-:Y:S05]  /*46a0*/  BSYNC B0 ;  /* 0x0000000000007941 */ /* 0x000fea0003800000 */
.L_x_4826:
        /* <DEDUP_REMOVED lines=23> */
.L_x_4828:
        /* <DEDUP_REMOVED lines=11> */
.L_x_4830:
[----:B------:R-:W-:Y:S05]  /*48d0*/  BSYNC B0 ;  /* 0x0000000000007941 */ /* 0x000fea0003800000 */
.L_x_4829:
[----:B------:R-:W-:Y:S01]  /*48e0*/  IADD3 R12, R0, 0x40, RZ ;  /* 0x00000040000c7810 */ /* 0x000fe20007ffe0ff */
[----:B0-----:R-:W-:Y:S01]  /*48f0*/  FADD.FTZ R10, R14, -UR5 ;  /* 0x800000050e0a7e21 */ /* 0x001fe20008010000 */
[----:B------:R-:W-:Y:S01]  /*4900*/  IADD3 R77, R0, 0x50, RZ ;  /* 0x00000050004d7810 */ /* 0x000fe20007ffe0ff */
[----:B------:R-:W-:Y:S01]  /*4910*/  FADD.FTZ R11, R15, -UR5 ;  /* 0x800000050f0b7e21 */ /* 0x000fe20008010000 */
[----:B------:R-:W-:Y:S01]  /*4920*/  ISETP.GE.U32.AND P1, PT, R12, c[0x0][0x1c8], PT ;  /* 0x000072000c007a0c */ /* 0x000fe20003f26070 */
        /* <DEDUP_REMOVED lines=13> */
[----:B------:R-:W-:Y:S02]  /*4a00*/  IADD3 R14, R0, 0x40, RZ ;  /* 0x00000040000e7810 */ /* 0x000fe40007ffe0ff */
[----:B------:R-:W-:Y:S02]  /*4a10*/  ISETP.GE.U32.AND P6, PT, R15, c[0x0][0x1c8], PT ;  /* 0x000072000f007a0c */ /* 0x000fe40003fc6070 */
[----:B------:R-:W-:Y:S02]  /*4a20*/  SHF.R.S32.HI R13, RZ, 0x1f, R13 ;  /* 0x0000001fff0d7819 */ /* 0x000fe4000001140d */
[----:B------:R-:W-:Y:S02]  /*4a30*/  ISETP.GE.U32.AND P2, PT, R77, c[0x0][0x1c8], PT ;  /* 0x000072004d007a0c */ /* 0x000fe40003f46070 */
[----:B------:R-:W-:-:S02]  /*4a40*/  ISETP.GE.U32.AND P3, PT, R74, c[0x0][0x1c8], PT ;  /* 0x000072004a007a0c */ /* 0x000fc40003f66070 */
[----:B------:R-:W-:Y:S02]  /*4a50*/  ISETP.GE.U32.AND P4, PT, R72, c[0x0][0x1c8], PT ;  /* 0x0000720048007a0c */ /* 0x000fe40003f86070 */
[----:B------:R-:W-:Y:S02]  /*4a60*/  SHF.R.S32.HI R14, RZ, 0x1f, R14 ;  /* 0x0000001fff0e7819 */ /* 0x000fe4000001140e */
[----:B------:R-:W-:Y:S02]  /*4a70*/  SHF.R.S32.HI R12, RZ, 0x1f, R12 ;  /* 0x0000001fff0c7819 */ /* 0x000fe4000001140c */
[----:B------:R-:W-:Y:S02]  /*4a80*/  SHF.R.S32.HI R75, RZ, 0x1f, R75 ;  /* 0x0000001fff4b7819 */ /* 0x000fe4000001144b */
[----:B------:R-:W-:Y:S02]  /*4a90*/  SHF.R.S32.HI R73, RZ, 0x1f, R73 ;  /* 0x0000001fff497819 */ /* 0x000fe40000011449 */
        /* <DEDUP_REMOVED lines=21> */
.L_x_4831:
        /* <DEDUP_REMOVED lines=11> */
.L_x_4833:
[----:B------:R-:W-:Y:S05]  /*4ca0*/  BSYNC B0 ;  /* 0x0000000000007941 */ /* 0x000fea0003800000 */
.L_x_4832:
        /* <DEDUP_REMOVED lines=17> */
.L_x_4834:
[----:B------:R-:W-:Y:S01]  /*4dc0*/  BSSY B0, `(.L_x_4835) ;  /* 0x000000e000007945 */ /* 0x000fe20003800000 */
[----:B------:R-:W-:Y:S05]  /*4dd0*/  @P1 BRA `(.L_x_4836) ;  /* 0x000000c000001947 */ /* 0x000fea0003800000 */
[C---:B------:R-:W-:Y:S02]  /*4de0*/  IADD3 R12, R0.reuse, 0x40, RZ ;  /* 0x00000040000c7810 */ /* 0x040fe40007ffe0ff */
[----:B------:R-:W-:Y:S02]  /*4df0*/  IADD3 R15, R0, 0x40, RZ ;  /* 0x00000040000f7810 */ /* 0x000fe40007ffe0ff */
        /* <DEDUP_REMOVED lines=10> */
.L_x_4836:
[----:B------:R-:W-:Y:S05]  /*4ea0*/  BSYNC B0 ;  /* 0x0000000000007941 */ /* 0x000fea0003800000 */
.L_x_4835:
        /* <DEDUP_REMOVED lines=17> */
.L_x_4837:
[----:B------:R-:W-:Y:S01]  /*4fc0*/  BSSY B0, `(.L_x_4838) ;  /* 0x000000d000007945 */ /* 0x000fe20003800000 */
[----:B------:R-:W-:Y:S05]  /*4fd0*/  @P2 BRA `(.L_x_4839) ;  /* 0x000000b000002947 */ /* 0x000fea0003800000 */
[----:B------:R-:W-:Y:S02]  /*4fe0*/  IADD3 R12, R0, 0x50, RZ ;  /* 0x00000050000c7810 */ /* 0x000fe40007ffe0ff */
[----:B------:R-:W-:Y:S02]  /*4ff0*/  MOV R13, R9 ;  /* 0x00000009000d7202 */ /* 0x000fe40000000f00 */
[----:B------:R-:W-:-:S05]  /*5000*/  SHF.R.S32.HI R12, RZ, 0x1f, R12 ;  /* 0x0000001fff0c7819 */ /* 0x000fca000001140c */
        /* <DEDUP_REMOVED lines=8> */
.L_x_4839:
[----:B------:R-:W-:Y:S05]  /*5090*/  BSYNC B0 ;  /* 0x0000000000007941 */ /* 0x000fea0003800000 */
.L_x_4838:
        /* <DEDUP_REMOVED lines=17> */
.L_x_4840:
        /* <DEDUP_REMOVED lines=11> */
.L_x_4842:
[----:B------:R-:W-:Y:S05]  /*5260*/  BSYNC B0 ;  /* 0x0000000000007941 */ /* 0x000fea0003800000 */
.L_x_4841:
        /* <DEDUP_REMOVED lines=17> */
.L_x_4843:
        /* <DEDUP_REMOVED lines=11> */
.L_x_4845:
[----:B------:R-:W-:Y:S05]  /*5430*/  BSYNC B0 ;  /* 0x0000000000007941 */ /* 0x000fea0003800000 */
.L_x_4844:
        /* <DEDUP_REMOVED lines=47> */
.L_x_4846:
        /* <DEDUP_REMOVED lines=11> */
.L_x_4848:
[----:B------:R-:W-:Y:S05]  /*57e0*/  BSYNC B0 ;  /* 0x0000000000007941 */ /* 0x000fea0003800000 */
.L_x_4847:
        /* <DEDUP_REMOVED lines=17> */
.L_x_4849:
        /* <DEDUP_REMOVED lines=11> */
.L_x_4851:
[----:B------:R-:W-:Y:S05]  /*59b0*/  BSYNC B0 ;  /* 0x0000000000007941 */ /* 0x000fea0003800000 */
.L_x_4850:
        /* <DEDUP_REMOVED lines=17> */
.L_x_4852:
        /* <DEDUP_REMOVED lines=11> */
.L_x_4854:
[----:B------:R-:W-:Y:S05]  /*5b80*/  BSYNC B0 ;  /* 0x0000000000007941 */ /* 0x000fea0003800000 */
.L_x_4853:
        /* <DEDUP_REMOVED lines=17> */
.L_x_4855:
        /* <DEDUP_REMOVED lines=11> */
.L_x_4857:
[----:B------:R-:W-:Y:S05]  /*5d50*/  BSYNC B0 ;  /* 0x0000000000007941 */ /* 0x000fea0003800000 */
.L_x_4856:
        /* <DEDUP_REMOVED lines=17> */
.L_x_4858:
        /* <DEDUP_REMOVED lines=11> */
.L_x_4860:
[----:B------:R-:W-:Y:S05]  /*5f20*/  BSYNC B0 ;  /* 0x0000000000007941 */ /* 0x000fea0003800000 */
.L_x_4859:
        /* <DEDUP_REMOVED lines=47> */
.L_x_4861:
        /* <DEDUP_REMOVED lines=11> */
.L_x_4863:
[----:B------:R-:W-:Y:S05]  /*62d0*/  BSYNC B0 ;  /* 0x0000000000007941 */ /* 0x000fea0003800000 */
.L_x_4862:
        /* <DEDUP_REMOVED lines=17> */
.L_x_4864:
        /* <DEDUP_REMOVED lines=11> */
.L_x_4866:
[----:B------:R-:W-:Y:S05]  /*64a0*/  BSYNC B0 ;  /* 0x0000000000007941 */ /* 0x000fea0003800000 */
.L_x_4865:
        /* <DEDUP_REMOVED lines=17> */
.L_x_4867:
        /* <DEDUP_REMOVED lines=11> */
.L_x_4869:
[----:B------:R-:W-:Y:S05]  /*6670*/  BSYNC B0 ;  /* 0x0000000000007941 */ /* 0x000fea0003800000 */
.L_x_4868:
        /* <DEDUP_REMOVED lines=17> */
.L_x_4870:
        /* <DEDUP_REMOVED lines=11> */
.L_x_4872:
[----:B------:R-:W-:Y:S05]  /*6840*/  BSYNC B0 ;  /* 0x0000000000007941 */ /* 0x000fea0003800000 */
.L_x_4871:
        /* <DEDUP_REMOVED lines=17> */
.L_x_4873:
        /* <DEDUP_REMOVED lines=11> */
.L_x_4875:
[----:B------:R-:W-:Y:S05]  /*6a10*/  BSYNC B0 ;  /* 0x0000000000007941 */ /* 0x000fea0003800000 */
.L_x_4874:
        /* <DEDUP_REMOVED lines=47> */
.L_x_4876:
        /* <DEDUP_REMOVED lines=11> */
.L_x_4878:
[----:B------:R-:W-:Y:S05]  /*6dc0*/  BSYNC B0 ;  /* 0x0000000000007941 */ /* 0x000fea0003800000 */
.L_x_4877:
        /* <DEDUP_REMOVED lines=17> */
.L_x_4879:
        /* <DEDUP_REMOVED lines=11> */
.L_x_4881:
[----:B------:R-:W-:Y:S05]  /*6f90*/  BSYNC B0 ;  /* 0x0000000000007941 */ /* 0x000fea0003800000 */
.L_x_4880:
        /* <DEDUP_REMOVED lines=17> */
.L_x_4882:
        /* <DEDUP_REMOVED lines=11> */
.L_x_4884:
[----:B------:R-:W-:Y:S05]  /*7160*/  BSYNC B0 ;  /* 0x0000000000007941 */ /* 0x000fea0003800000 */
.L_x_4883:
        /* <DEDUP_REMOVED lines=17> */
.L_x_4885:
        /* <DEDUP_REMOVED lines=11> */
.L_x_4887:
[----:B------:R-:W-:Y:S05]  /*7330*/  BSYNC B0 ;  /* 0x0000000000007941 */ /* 0x000fea0003800000 */
.L_x_4886:
        /* <DEDUP_REMOVED lines=17> */
.L_x_4888:
        /* <DEDUP_REMOVED lines=11> */
.L_x_4890:
[----:B------:R-:W-:Y:S05]  /*7500*/  BSYNC B0 ;  /* 0x0000000000007941 */ /* 0x000fea0003800000 */
.L_x_4889:
[----:B------:R-:W-:Y:S01]  /*7510*/  IADD3 R25, R0, 0x170, RZ ;  /* 0x0000017000197810 */ /* 0x000fe20007ffe0ff */
[----:B0-----:R-:W-:Y:S01]  /*7520*/  FMUL.FTZ R11, R54, UR6 ;  /* 0x00000006360b7c20 */ /* 0x001fe20008410000 */
[C---:B------:R-:W-:Y:S01]  /*7530*/  IADD3 R23, R0.reuse, 0x180, RZ ;  /* 0x0000018000177810 */ /* 0x040fe20007ffe0ff */
[----:B------:R-:W-:Y:S01]  /*7540*/  FMUL.FTZ R12, R55, UR6 ;  /* 0x00000006370c7c20 */ /* 0x000fe20008410000 */
[----:B------:R-:W-:Y:S01]  /*7550*/  IADD3 R21, R0, 0x190, RZ ;  /* 0x0000019000157810 */ /* 0x000fe20007ffe0ff */
[----:B------:R-:W-:Y:S01]  /*7560*/  FFMA.FTZ R10, R2, R11, R4 ;  /* 0x0000000b020a7223 */ /* 0x000fe20000010004 */
[----:B------:R-:W-:Y:S01]  /*7570*/  IADD3 R19, R0, 0x1a0, RZ ;  /* 0x000001a000137810 */ /* 0x000fe20007ffe0ff */
[----:B------:R-:W-:Y:S01]  /*7580*/  FADD.FTZ R56, R56, -UR5 ;  /* 0x8000000538387e21 */ /* 0x000fe20008010000 */
[C---:B------:R-:W-:Y:S01]  /*7590*/  IADD3 R17, R0.reuse, 0x1b0, RZ ;  /* 0x000001b000117810 */ /* 0x040fe20007ffe0ff */
[----:B------:R-:W-:Y:S01]  /*75a0*/  FADD.FTZ R57, R57, -UR5 ;  /* 0x8000000539397e21 */ /* 0x000fe20008010000 */
        /* <DEDUP_REMOVED lines=37> */
.L_x_4891:
        /* <DEDUP_REMOVED lines=11> */
.L_x_4893:
[----:B------:R-:W-:Y:S05]  /*78b0*/  BSYNC B0 ;  /* 0x0000000000007941 */ /* 0x000fea0003800000 */
.L_x_4892:
        /* <DEDUP_REMOVED lines=17> */
.L_x_4894:
        /* <DEDUP_REMOVED lines=11> */
.L_x_4896:
[----:B------:R-:W-:Y:S05]  /*7a80*/  BSYNC B0 ;  /* 0x0000000000007941 */ /* 0x000fea0003800000 */
.L_x_4895:
        /* <DEDUP_REMOVED lines=17> */
.L_x_4897:
        /* <DEDUP_REMOVED lines=11> */
.L_x_4899:
[----:B------:R-:W-:Y:S05]  /*7c50*/  BSYNC B0 ;  /* 0x0000000000007941 */ /* 0x000fea0003800000 */
.L_x_4898:
        /* <DEDUP_REMOVED lines=17> */
.L_x_4900:
        /* <DEDUP_REMOVED lines=11> */
.L_x_4902:
[----:B------:R-:W-:Y:S05]  /*7e20*/  BSYNC B0 ;  /* 0x0000000000007941 */ /* 0x000fea0003800000 */
.L_x_4901:
        /* <DEDUP_REMOVED lines=17> */
.L_x_4903:
        /* <DEDUP_REMOVED lines=11> */
.L_x_4905:
[----:B------:R-:W-:Y:S05]  /*7ff0*/  BSYNC B0 ;  /* 0x0000000000007941 */ /* 0x000fea0003800000 */
.L_x_4904:
[----:B------:R-:W-:Y:S01]  /*8000*/  IADD3 R25, R0, 0x1c0, RZ ;  /* 0x000001c000197810 */ /* 0x000fe20007ffe0ff */
[----:B0-----:R-:W-:Y:S01]  /*8010*/  FMUL.FTZ R11, R64, UR6 ;  /* 0x00000006400b7c20 */ /* 0x001fe20008410000 */
[----:B------:R-:W-:Y:S01]  /*8020*/  IADD3 R23, R0, 0x1d0, RZ ;  /* 0x000001d000177810 */ /* 0x000fe20007ffe0ff */
[----:B------:R-:W-:Y:S01]  /*8030*/  FADD.FTZ R66, R66, -UR5 ;  /* 0x8000000542427e21 */ /* 0x000fe20008010000 */
[C---:B------:R-:W-:Y:S01]  /*8040*/  IADD3 R24, R0.reuse, 0x1d0, RZ ;  /* 0x000001d000187810 */ /* 0x040fe20007ffe0ff */
[----:B------:R-:W-:Y:S01]  /*8050*/  FADD.FTZ R67, R67, -UR5 ;  /* 0x8000000543437e21 */ /* 0x000fe20008010000 */
[C---:B------:R-:W-:Y:S01]  /*8060*/  IADD3 R26, R0.reuse, 0x1c0, RZ ;  /* 0x000001c0001a7810 */ /* 0x040fe20007ffe0ff */
[----:B------:R-:W-:Y:S01]  /*8070*/  FMUL.FTZ R12, R65, UR6 ;  /* 0x00000006410c7c20 */ /* 0x000fe20008410000 */
[----:B------:R-:W-:Y:S01]  /*8080*/  IADD3 R21, R0, 0x1e0, RZ ;  /* 0x000001e000157810 */ /* 0x000fe20007ffe0ff */
[----:B------:R-:W-:Y:S01]  /*8090*/  FFMA.FTZ R10, R2, R11, R4 ;  /* 0x0000000b020a7223 */ /* 0x000fe20000010004 */
[----:B------:R-:W-:Y:S01]  /*80a0*/  IADD3 R19, R0, 0x1f0, RZ ;  /* 0x000001f000137810 */ /* 0x000fe20007ffe0ff */
[----:B------:R-:W-:Y:S01]  /*80b0*/  FMUL.FTZ R17, R66, UR6 ;  /* 0x0000000642117c20 */ /* 0x000fe20008410000 */
[----:B------:R-:W-:Y:S01]  /*80c0*/  ISETP.GE.U32.AND P1, PT, R25, c[0x0][0x1c8], PT ;  /* 0x0000720019007a0c */ /* 0x000fe20003f26070 */
[----:B------:R-:W-:Y:S01]  /*80d0*/  FMUL.FTZ R18, R67, UR6 ;  /* 0x0000000643127c20 */ /* 0x000fe20008410000 */
[----:B------:R-:W-:Y:S01]  /*80e0*/  ISETP.GE.U32.AND P2, PT, R23, c[0x0][0x1c8], PT ;  /* 0x0000720017007a0c */ /* 0x000fe20003f46070 */
[----:B------:R-:W-:Y:S01]  /*80f0*/  FFMA.FTZ R11, R3, R12, R5 ;  /* 0x0000000c030b7223 */ /* 0x000fe20000010005 */
[----:B------:R-:W-:-:S02]  /*8100*/  IADD3 R20, R0, 0x1f0, RZ ;  /* 0x000001f000147810 */ /* 0x000fc40007ffe0ff */
[----:B------:R-:W-:Y:S02]  /*8110*/  IADD3 R22, R0, 0x1e0, RZ ;  /* 0x000001e000167810 */ /* 0x000fe40007ffe0ff */
[----:B------:R-:W-:Y:S02]  /*8120*/  SHF.R.S32.HI R26, RZ, 0x1f, R26 ;  /* 0x0000001fff1a7819 */ /* 0x000fe4000001141a */
[----:B------:R-:W-:Y:S02]  /*8130*/  SHF.R.S32.HI R24, RZ, 0x1f, R24 ;  /* 0x0000001fff187819 */ /* 0x000fe40000011418 */
[----:B------:R-:W-:Y:S02]  /*8140*/  ISETP.GE.U32.AND P4, PT, R21, c[0x0][0x1c8], PT ;  /* 0x0000720015007a0c */ /* 0x000fe40003f86070 */
[----:B------:R-:W-:Y:S02]  /*8150*/  ISETP.GE.U32.AND P3, PT, R19, c[0x0][0x1c8], PT ;  /* 0x0000720013007a0c */ /* 0x000fe40003f66070 */
[----:B------:R-:W-:-:S02]  /*8160*/  SHF.R.S32.HI R22, RZ, 0x1f, R22 ;  /* 0x0000001fff167819 */ /* 0x000fc40000011416 */
[----:B------:R-:W-:Y:S02]  /*8170*/  SHF.R.S32.HI R20, RZ, 0x1f, R20 ;  /* 0x0000001fff147819 */ /* 0x000fe40000011414 */
[----:B------:R-:W-:Y:S02]  /*8180*/  ISETP.GE.AND.EX P1, PT, R26, c[0x0][0x1cc], PT, P1 ;  /* 0x000073001a007a0c */ /* 0x000fe40003f26310 */
[----:B------:R-:W-:Y:S02]  /*8190*/  ISETP.GE.AND.EX P2, PT, R24, c[0x0][0x1cc], PT, P2 ;  /* 0x0000730018007a0c */ /* 0x000fe40003f46320 */
[----:B------:R-:W-:Y:S02]  /*81a0*/  ISETP.GE.AND.EX P4, PT, R22, c[0x0][0x1cc], PT, P4 ;  /* 0x0000730016007a0c */ /* 0x000fe40003f86340 */
[----:B------:R-:W-:Y:S02]  /*81b0*/  ISETP.GE.AND.EX P3, PT, R20, c[0x0][0x1cc], PT, P3 ;  /* 0x0000730014007a0c */ /* 0x000fe40003f66330 */
        /* <DEDUP_REMOVED lines=13> */
.L_x_4906:
        /* <DEDUP_REMOVED lines=11> */
.L_x_4908:
[----:B------:R-:W-:Y:S05]  /*8340*/  BSYNC B0 ;  /* 0x0000000000007941 */ /* 0x000fea0003800000 */
.L_x_4907:
        /* <DEDUP_REMOVED lines=13> */
.L_x_4909:
        /* <DEDUP_REMOVED lines=11> */
.L_x_4911:
[----:B------:R-:W-:Y:S05]  /*84d0*/  BSYNC B0 ;  /* 0x0000000000007941 */ /* 0x000fea0003800000 */
.L_x_4910:
[----:B------:R-:W-:Y:S01]  /*84e0*/  FADD.FTZ R68, R68, -UR5 ;  /* 0x8000000544447e21 */ /* 0x000fe20008010000 */
[C---:B------:R-:W-:Y:S01]  /*84f0*/  ISETP.GT.U32.OR P4, PT, R76.reuse, 0x2ff, P4 ;  /* 0x000002ff4c00780c */ /* 0x040fe20002784470 */
[----:B------:R-:W-:Y:S01]  /*8500*/  FADD.FTZ R69, R69, -UR5 ;  /* 0x8000000545457e21 */ /* 0x000fe20008010000 */
[----:B------:R-:W-:Y:S01]  /*8510*/  ISETP.GT.U32.OR P3, PT, R76, 0x2ff, P3 ;  /* 0x000002ff4c00780c */ /* 0x000fe20001f64470 */
[----:B0-----:R-:W-:Y:S02]  /*8520*/  FMUL.FTZ R11, R68, UR6 ;  /* 0x00000006440b7c20 */ /* 0x001fe40008410000 */
[----:B------:R-:W-:Y:S02]  /*8530*/  FADD.FTZ R70, R70, -UR5 ;  /* 0x8000000546467e21 */ /* 0x000fe40008010000 */
[----:B------:R-:W-:Y:S02]  /*8540*/  FADD.FTZ R71, R71, -UR5 ;  /* 0x8000000547477e21 */ /* 0x000fe40008010000 */
[----:B------:R-:W-:-:S02]  /*8550*/  FMUL.FTZ R12, R69, UR6 ;  /* 0x00000006450c7c20 */ /* 0x000fc40008410000 */
[----:B------:R-:W-:Y:S02]  /*8560*/  FFMA.FTZ R10, R2, R11, R4 ;  /* 0x0000000b020a7223 */ /* 0x000fe40000010004 */
[----:B------:R-:W-:Y:S02]  /*8570*/  FMUL.FTZ R17, R70, UR6 ;  /* 0x0000000646117c20 */ /* 0x000fe40008410000 */
        /* <DEDUP_REMOVED lines=13> */
.L_x_4912:
        /* <DEDUP_REMOVED lines=11> */
.L_x_4914:
[----:B------:R-:W-:Y:S05]  /*8700*/  BSYNC B0 ;  /* 0x0000000000007941 */ /* 0x000fea0003800000 */
.L_x_4913:
        /* <DEDUP_REMOVED lines=13> */
.L_x_4915:
        /* <DEDUP_REMOVED lines=11> */
.L_x_4917:
[----:B------:R-:W-:Y:S05]  /*8890*/  BSYNC B0 ;  /* 0x0000000000007941 */ /* 0x000fea0003800000 */
.L_x_4916:
[----:B------:R-:W-:Y:S02]  /*88a0*/  ULDC UR5, c[0x0][0x10] ;  /* 0x0000040000057ab9 */ /* 0x000fe40000000800 */
[----:B------:R-:W-:Y:S02]  /*88b0*/  UIADD3 UR9, UR9, UR5, URZ ;  /* 0x0000000509097290 */ /* 0x000fe4000fffe03f */
[----:B------:R-:W-:Y:S02]  /*88c0*/  UIADD3 UR4, UR4, 0x1, URZ ;  /* 0x0000000104047890 */ /* 0x000fe4000fffe03f */
[----:B------:R-:W-:-:S06]  /*88d0*/  UISETP.GE.AND UP0, UPT, UR9, UR8, UPT ;  /* 0x000000080900728c */ /* 0x000fcc000bf06270 */
[----:B------:R-:W-:-:S13]  /*88e0*/  PLOP3.LUT P1, PT, PT, PT, UP0, 0x80, 0x0 ;  /* 0x000000000000781c */ /* 0x000fda0003f2f008 */
[----:B------:R-:W-:Y:S01]  /*88f0*/  @P1 CALL.REL.NOINC `(.L_x_4918) ;  /* 0x0000001000001944 */ /* 0x000fe20003c00000 */
[----:B------:R-:W-:Y:S05]  /*8900*/  BRA `(.L_x_4919) ;  /* 0xffff7aa000007947 */ /* 0x000fea000383ffff */
.L_x_4918:
[----:B------:R-:W-:Y:S05]  /*8910*/  EXIT ;  /* 0x000000000000794d */ /* 0x000fea0003800000 */
.L_x_4920:
        /* <DEDUP_REMOVED lines=14> */
.L_x_5217:


//--------------------- .text._Z35group_norm_nhwc_fwd_one_pass_kernelI11Fp32IOFp16WLi64ELi96ELi768EEv26Group_norm_nhwc_fwd_params --------------------------
	.section	.text._Z35group_norm_nhwc_fwd_one_pass_kernelI11Fp32IOFp16WLi64ELi96ELi768EEv26Group_norm_nhwc_fwd_params,"ax",@progbits
	.sectioninfo	@"SHI_REGISTERS=40"
	.align	128
        .global         _Z35group_norm_nhwc_fwd_one_pass_kernelI11Fp32IOFp16WLi64ELi96ELi768EEv26Group_norm_nhwc_fwd_params
        .type           _Z35group_norm_nhwc_fwd_one_pass_kernelI11Fp32IOFp16WLi64ELi96ELi768EEv26Group_norm_nhwc_fwd_params,@function
        .size           _Z35group_norm_nhwc_fwd_one_pass_kernelI11Fp32IOFp16WLi64ELi96ELi768EEv26Group_norm_nhwc_fwd_params,(.L_x_5218 - _Z35group_norm_nhwc_fwd_one_pass_kernelI11Fp32IOFp16WLi64ELi96ELi768EEv26Group_norm_nhwc_fwd_params)
        .other          _Z35group_norm_nhwc_fwd_one_pass_kernelI11Fp32IOFp16WLi64ELi96ELi768EEv26Group_norm_nhwc_fwd_params,@"STO_CUDA_ENTRY STV_DEFAULT"
_Z35group_norm_nhwc_fwd_one_pass_kernelI11Fp32IOFp16WLi64ELi96ELi768EEv26Group_norm_nhwc_fwd_params:
.text._Z35group_norm_nhwc_fwd_one_pass_kernelI11Fp32IOFp16WLi64ELi96ELi768EEv26Group_norm_nhwc_fwd_params:
        /* <DEDUP_REMOVED lines=28> */
.L_x_4943:
        /* <DEDUP_REMOVED lines=195> */
.L_x_4922:
[----:B------:R-:W-:Y:S05]  /*0df0*/  BSYNC B0 ;  /* 0x0000000000007941 */ /* 0x000fea0003800000 */
.L_x_4921:
        /* <DEDUP_REMOVED lines=25> */
.L_x_4925:
[----:B------:R-:W2:Y:S01]  /*0f90*/  LDG.E.STRONG.GPU R16, [R14.64] ;  /* 0x000000060e107981 */ /* 0x000ea2000c1ef900 */
[----:B------:R-:W-:Y:S01]  /*0fa0*/  YIELD ;  /* 0x0000000000007946 */ /* 0x000fe20003800000 */
[----:B--2---:R-:W-:Y:S01]  /*0fb0*/  ISETP.NE.AND P1, PT, R16, R19, PT ;  /* 0x000000131000720c */ /* 0x004fe20003f25270 */
[----:B------:R-:W-:-:S12]  /*0fc0*/  CCTL.IVALL ;  /* 0x00000000ff00798f */ /* 0x000fd80002000000 */
[----:B------:R-:W-:Y:S05]  /*0fd0*/  @P1 BRA `(.L_x_4925) ;  /* 0xffffffb000001947 */ /* 0x000fea000383ffff */
.L_x_4924:
        /* <DEDUP_REMOVED lines=11> */
.L_x_4927:
        /* <DEDUP_REMOVED lines=59> */
.L_x_4926:
        /* <DEDUP_REMOVED lines=19> */
.L_x_4929:
[----:B------:R-:W-:Y:S05]  /*1570*/  BSYNC B0 ;  /* 0x0000000000007941 */ /* 0x000fea0003800000 */
.L_x_4928:
        /* <DEDUP_REMOVED lines=30> */
.L_x_4923:
        /* <DEDUP_REMOVED lines=37> */
[----:B------:R-:W-:Y:S01]  /*19b0*/  FADD.FTZ R11, -R12, R11 ;  /* 0x0000000b0c0b7221 */ /* 0x000fe20000010100 */
[----:B------:R-:W-:-:S03]  /*19c0*/  MOV R12, 0x3f800000 ;  /* 0x3f800000000c7802 */ /* 0x000fc60000000f00 */
[----:B------:R-:W-:-:S04]  /*19d0*/  @P1 FADD.FTZ R13, R13, c[0x0][0x188] ;  /* 0x000062000d0d1621 */ /* 0x000fc80000010000 */
        /* <DEDUP_REMOVED lines=29> */
.L_x_4930:
        /* <DEDUP_REMOVED lines=11> */
.L_x_4932:
[----:B------:R-:W-:Y:S05]  /*1c60*/  BSYNC B0 ;  /* 0x0000000000007941 */ /* 0x000fea0003800000 */
.L_x_4931:
        /* <DEDUP_REMOVED lines=13> */
.L_x_4933:
        /* <DEDUP_REMOVED lines=11> */
.L_x_4935:
[----:B------:R-:W-:Y:S05]  /*1df0*/  BSYNC B0 ;  /* 0x0000000000007941 */ /* 0x000fea0003800000 */
.L_x_4934:
        /* <DEDUP_REMOVED lines=13> */
.L_x_4936:
        /* <DEDUP_REMOVED lines=11> */
.L_x_4938:
[----:B------:R-:W-:Y:S05]  /*1f80*/  BSYNC B0 ;  /* 0x0000000000007941 */ /* 0x000fea0003800000 */
.L_x_4937:
        /* <DEDUP_REMOVED lines=13> */
.L_x_4939:
        /* <DEDUP_REMOVED lines=10> */
.L_x_4941:
[----:B------:R-:W-:Y:S05]  /*2100*/  BSYNC B0 ;  /* 0x0000000000007941 */ /* 0x000fea0003800000 */
.L_x_4940:
[----:B------:R-:W-:Y:S02]  /*2110*/  IADD3 R30, R30, c[0x0][0x10], RZ ;  /* 0x000004001e1e7a10 */ /* 0x000fe40007ffe0ff */
[----:B------:R-:W-:Y:S02]  /*2120*/  IADD3 R24, R24, 0x1, RZ ;  /* 0x0000000118187810 */ /* 0x000fe40007ffe0ff */
[----:B------:R-:W-:-:S13]  /*2130*/  ISETP.GE.AND P1, PT, R30, UR4, PT ;  /* 0x000000041e007c0c */ /* 0x000fda000bf26270 */
[----:B------:R-:W-:Y:S01]  /*2140*/  @P1 CALL.REL.NOINC `(.L_x_4942) ;  /* 0x0000001000001944 */ /* 0x000fe20003c00000 */
[----:B------:R-:W-:Y:S05]  /*2150*/  BRA `(.L_x_4943) ;  /* 0xffffe06000007947 */ /* 0x000fea000383ffff */
.L_x_4942:
[----:B------:R-:W-:Y:S05]  /*2160*/  EXIT ;  /* 0x000000000000794d */ /* 0x000fea0003800000 */
.L_x_4944:
        /* <DEDUP_REMOVED lines=9> */
.L_x_5218:


//--------------------- .text._Z35group_norm_nhwc_fwd_one_pass_kernelI11Fp32IOFp16WLi128ELi96ELi768EEv26Group_norm_nhwc_fwd_params --------------------------
	.section	.text._Z35group_norm_nhwc_fwd_one_pass_kernelI11Fp32IOFp16WLi128ELi96ELi768EEv26Group_norm_nhwc_fwd_params,"ax",@progbits
	.sectioninfo	@"SHI_REGISTERS=74"
	.align	128
        .global         _Z35group_norm_nhwc_fwd_one_pass_kernelI11Fp32IOFp16WLi128ELi96ELi768EEv26Group_norm_nhwc_fwd_params
        .type           _Z35group_norm_nhwc_fwd_one_pass_kernelI11Fp32IOFp16WLi128ELi96ELi768EEv26Group_norm_nhwc_fwd_params,@function
        .size           _Z35group_norm_nhwc_fwd_one_pass_kernelI11Fp32IOFp16WLi128ELi96ELi768EEv26Group_norm_nhwc_fwd_params,(.L_x_5219 - _Z35group_norm_nhwc_fwd_one_pass_kernelI11Fp32IOFp16WLi128ELi96ELi768EEv26Group_norm_nhwc_fwd_params)
        .other          _Z35group_norm_nhwc_fwd_one_pass_kernelI11Fp32IOFp16WLi128ELi96ELi768EEv26Group_norm_nhwc_fwd_params,@"STO_CUDA_ENTRY STV_DEFAULT"
_Z35group_norm_nhwc_fwd_one_pass_kernelI11Fp32IOFp16WLi128ELi96ELi768EEv26Group_norm_nhwc_fwd_params:
.text._Z35group_norm_nhwc_fwd_one_pass_kernelI11Fp32IOFp16WLi128ELi96ELi768EEv26Group_norm_nhwc_fwd_params:
        /* <DEDUP_REMOVED lines=32> */
.L_x_4979:
        /* <DEDUP_REMOVED lines=276> */
.L_x_4946:
[----:B------:R-:W-:Y:S05]  /*1340*/  BSYNC B0 ;  /* 0x0000000000007941 */ /* 0x000fea0003800000 */
.L_x_4945:
        /* <DEDUP_REMOVED lines=23> */
.L_x_4949:
[----:B------:R-:W2:Y:S01]  /*14c0*/  LDG.E.STRONG.GPU R20, [R22.64] ;  /* 0x0000000616147981 */ /* 0x000ea2000c1ef900 */
[----:B------:R-:W-:Y:S01]  /*14d0*/  YIELD ;  /* 0x0000000000007946 */ /* 0x000fe20003800000 */
[----:B--2---:R-:W-:Y:S01]  /*14e0*/  ISETP.NE.AND P1, PT, R20, R21, PT ;  /* 0x000000151400720c */ /* 0x004fe20003f25270 */
[----:B------:R-:W-:-:S12]  /*14f0*/  CCTL.IVALL ;  /* 0x00000000ff00798f */ /* 0x000fd80002000000 */
[----:B------:R-:W-:Y:S05]  /*1500*/  @P1 BRA `(.L_x_4949) ;  /* 0xffffffb000001947 */ /* 0x000fea000383ffff */
.L_x_4948:
        /* <DEDUP_REMOVED lines=13> */
.L_x_4951:
        /* <DEDUP_REMOVED lines=59> */
.L_x_4950:
        /* <DEDUP_REMOVED lines=17> */
.L_x_4953:
[----:B------:R-:W-:Y:S05]  /*1aa0*/  BSYNC B0 ;  /* 0x0000000000007941 */ /* 0x000fea0003800000 */
.L_x_4952:
        /* <DEDUP_REMOVED lines=30> */
.L_x_4947:
        /* <DEDUP_REMOVED lines=31> */
[----:B--2---:R-:W-:-:S02]  /*1e80*/  FADD.FTZ R25, -R30, R18 ;  /* 0x000000121e197221 */ /* 0x004fc40000010100 */
[C---:B-----5:R-:W-:Y:S02]  /*1e90*/  FADD.FTZ R27, -R30.reuse, R19 ;  /* 0x000000131e1b7221 */ /* 0x060fe40000010100 */
[C---:B------:R-:W-:Y:S02]  /*1ea0*/  FADD.FTZ R35, -R30.reuse, R10 ;  /* 0x0000000a1e237221 */ /* 0x040fe40000010100 */
[C---:B------:R-:W-:Y:S02]  /*1eb0*/  FADD.FTZ R37, -R30.reuse, R11 ;  /* 0x0000000b1e257221 */ /* 0x040fe40000010100 */
[C---:B------:R-:W-:Y:S02]  /*1ec0*/  FADD.FTZ R39, -R30.reuse, R12 ;  /* 0x0000000c1e277221 */ /* 0x040fe40000010100 */
[----:B------:R-:W-:Y:S02]  /*1ed0*/  FADD.FTZ R41, -R30, R13 ;  /* 0x0000000d1e297221 */ /* 0x000fe40000010100 */
[----:B------:R-:W-:-:S02]  /*1ee0*/  @P1 FADD.FTZ R31, R31, c[0x0][0x188] ;  /* 0x000062001f1f1621 */ /* 0x000fc40000010000 */
[----:B------:R-:W-:Y:S02]  /*1ef0*/  FADD.FTZ R17, -R30, R17 ;  /* 0x000000111e117221 */ /* 0x000fe40000010100 */
[----:B------:R1:W2:Y:S01]  /*1f00*/  @P1 MUFU.RSQ R20, R31 ;  /* 0x0000001f00141308 */ /* 0x0002a20000001400 */
[----:B------:R-:W-:Y:S01]  /*1f10*/  ISETP.GE.U32.AND P1, PT, R62, c[0x0][0x1c8], PT ;  /* 0x000072003e007a0c */ /* 0x000fe20003f26070 */
[C---:B------:R-:W-:Y:S02]  /*1f20*/  FADD.FTZ R45, -R30.reuse, R45 ;  /* 0x0000002d1e2d7221 */ /* 0x040fe40000010100 */
[C---:B0-----:R-:W-:Y:S01]  /*1f30*/  FADD.FTZ R29, -R30.reuse, R46 ;  /* 0x0000002e1e1d7221 */ /* 0x041fe20000010100 */
[----:B------:R-:W-:Y:S01]  /*1f40*/  ISETP.GE.AND.EX P1, PT, R9, c[0x0][0x1cc], PT, P1 ;  /* 0x0000730009007a0c */ /* 0x000fe20003f26310 */
[C---:B------:R-:W-:Y:S02]  /*1f50*/  FADD.FTZ R47, -R30.reuse, R47 ;  /* 0x0000002f1e2f7221 */ /* 0x040fe40000010100 */
[----:B------:R-:W-:Y:S01]  /*1f60*/  FADD.FTZ R49, -R30, R49 ;  /* 0x000000311e317221 */ /* 0x000fe20000010100 */
[----:B------:R-:W-:Y:S01]  /*1f70*/  ISETP.GT.U32.OR P1, PT, R6, 0x2ff, P1 ;  /* 0x000002ff0600780c */ /* 0x000fe20000f24470 */
[----:B-1----:R-:W-:-:S02]  /*1f80*/  FADD.FTZ R31, -R30, R44 ;  /* 0x0000002c1e1f7221 */ /* 0x002fc40000010100 */
[-C--:B--2---:R-:W-:Y:S02]  /*1f90*/  FMUL.FTZ R15, R15, R20.reuse ;  /* 0x000000140f0f7220 */ /* 0x084fe40000410000 */
[----:B------:R-:W-:Y:S01]  /*1fa0*/  FMUL.FTZ R43, R43, R20 ;  /* 0x000000142b2b7220 */ /* 0x000fe20000410000 */
[----:B---3--:R-:W-:Y:S02]  /*1fb0*/  HADD2.F32 R23, -RZ, R32.H0_H0 ;  /* 0x20000020ff177230 */ /* 0x008fe40000004100 */
[----:B----4-:R-:W-:Y:S01]  /*1fc0*/  HADD2.F32 R19, -RZ, R33.H0_H0 ;  /* 0x20000021ff137230 */ /* 0x010fe20000004100 */
[----:B------:R-:W-:Y:S01]  /*1fd0*/  FADD.FTZ R33, -R30, R48 ;  /* 0x000000301e217221 */ /* 0x000fe20000010100 */
        /* <DEDUP_REMOVED lines=15> */
.L_x_4954:
        /* <DEDUP_REMOVED lines=11> */
.L_x_4956:
[----:B------:R-:W-:Y:S05]  /*2180*/  BSYNC B0 ;  /* 0x0000000000007941 */ /* 0x000fea0003800000 */
.L_x_4955:
        /* <DEDUP_REMOVED lines=17> */
.L_x_4957:
        /* <DEDUP_REMOVED lines=11> */
.L_x_4959:
[----:B------:R-:W-:Y:S05]  /*2350*/  BSYNC B0 ;  /* 0x0000000000007941 */ /* 0x000fea0003800000 */
.L_x_4958:
        /* <DEDUP_REMOVED lines=13> */
.L_x_4960:
        /* <DEDUP_REMOVED lines=11> */
.L_x_4962:
[----:B------:R-:W-:Y:S05]  /*24e0*/  BSYNC B0 ;  /* 0x0000000000007941 */ /* 0x000fea0003800000 */
.L_x_4961:
        /* <DEDUP_REMOVED lines=38> */
.L_x_4963:
        /* <DEDUP_REMOVED lines=11> */
.L_x_4965:
[----:B------:R-:W-:Y:S05]  /*2800*/  BSYNC B0 ;  /* 0x0000000000007941 */ /* 0x000fea0003800000 */
.L_x_4964:
        /* <DEDUP_REMOVED lines=13> */
.L_x_4966:
        /* <DEDUP_REMOVED lines=11> */
.L_x_4968:
[----:B------:R-:W-:Y:S05]  /*2990*/  BSYNC B0 ;  /* 0x0000000000007941 */ /* 0x000fea0003800000 */
.L_x_4967:
        /* <DEDUP_REMOVED lines=13> */
.L_x_4969:
        /* <DEDUP_REMOVED lines=11> */
.L_x_4971:
[----:B------:R-:W-:Y:S05]  /*2b20*/  BSYNC B0 ;  /* 0x0000000000007941 */ /* 0x000fea0003800000 */
.L_x_4970:
        /* <DEDUP_REMOVED lines=13> */
.L_x_4972:
        /* <DEDUP_REMOVED lines=11> */
.L_x_4974:
[----:B------:R-:W-:Y:S05]  /*2cb0*/  BSYNC B0 ;  /* 0x0000000000007941 */ /* 0x000fea0003800000 */
.L_x_4973:
        /* <DEDUP_REMOVED lines=13> */
.L_x_4975:
        /* <DEDUP_REMOVED lines=10> */
.L_x_4977:
[----:B------:R-:W-:Y:S05]  /*2e30*/  BSYNC B0 ;  /* 0x0000000000007941 */ /* 0x000fea0003800000 */
.L_x_4976:
[----:B------:R-:W-:Y:S02]  /*2e40*/  IADD3 R64, R64, c[0x0][0x10], RZ ;  /* 0x0000040040407a10 */ /* 0x000fe40007ffe0ff */
[----:B------:R-:W-:Y:S02]  /*2e50*/  IADD3 R2, R2, 0x1, RZ ;  /* 0x0000000102027810 */ /* 0x000fe40007ffe0ff */
[----:B------:R-:W-:-:S13]  /*2e60*/  ISETP.GE.AND P1, PT, R64, UR4, PT ;  /* 0x0000000440007c0c */ /* 0x000fda000bf26270 */
[----:B------:R-:W-:Y:S01]  /*2e70*/  @P1 CALL.REL.NOINC `(.L_x_4978) ;  /* 0x0000001000001944 */ /* 0x000fe20003c00000 */
[----:B------:R-:W-:Y:S05]  /*2e80*/  BRA `(.L_x_4979) ;  /* 0xffffd37000007947 */ /* 0x000fea000383ffff */
.L_x_4978:
[----:B------:R-:W-:Y:S05]  /*2e90*/  EXIT ;  /* 0x000000000000794d */ /* 0x000fea0003800000 */
.L_x_4980:
        /* <DEDUP_REMOVED lines=14> */
.L_x_5219:


//--------------------- .text._Z35group_norm_nhwc_fwd_one_pass_kernelI11Fp32IOFp16WLi256ELi96ELi768EEv26Group_norm_nhwc_fwd_params --------------------------
	.section	.text._Z35group_norm_nhwc_fwd_one_pass_kernelI11Fp32IOFp16WLi256ELi96ELi768EEv26Group_norm_nhwc_fwd_params,"ax",@progbits
	.sectioninfo	@"SHI_REGISTERS=80"
	.align	128
        .global         _Z35group_norm_nhwc_fwd_one_pass_kernelI11Fp32IOFp16WLi256ELi96ELi768EEv26Group_norm_nhwc_fwd_params
        .type           _Z35group_norm_nhwc_fwd_one_pass_kernelI11Fp32IOFp16WLi256ELi96ELi768EEv26Group_norm_nhwc_fwd_params,@function
        .size           _Z35group_norm_nhwc_fwd_one_pass_kernelI11Fp32IOFp16WLi256ELi96ELi768EEv26Group_norm_nhwc_fwd_params,(.L_x_5220 - _Z35group_norm_nhwc_fwd_one_pass_kernelI11Fp32IOFp16WLi256ELi96ELi768EEv26Group_norm_nhwc_fwd_params)
        .other          _Z35group_norm_nhwc_fwd_one_pass_kernelI11Fp32IOFp16WLi256ELi96ELi768EEv26Group_norm_nhwc_fwd_params,@"STO_CUDA_ENTRY STV_DEFAULT"
_Z35group_norm_nhwc_fwd_one_pass_kernelI11Fp32IOFp16WLi256ELi96ELi768EEv26Group_norm_nhwc_fwd_params:
.text._Z35group_norm_nhwc_fwd_one_pass_kernelI11Fp32IOFp16WLi256ELi96ELi768EEv26Group_norm_nhwc_fwd_params:
        /* <DEDUP_REMOVED lines=40> */
.L_x_5039:
        /* <DEDUP_REMOVED lines=431> */
.L_x_4982:
[----:B------:R-:W-:Y:S05]  /*1d70*/  BSYNC B0 ;  /* 0x0000000000007941 */ /* 0x000fea0003800000 */
.L_x_4981:
        /* <DEDUP_REMOVED lines=34> */
.L_x_4985:
[----:B------:R-:W2:Y:S01]  /*1fa0*/  LDG.E.STRONG.GPU R39, [R36.64] ;  /* 0x0000000c24277981 */ /* 0x000ea2000c1ef900 */
[----:B------:R-:W-:Y:S01]  /*1fb0*/  YIELD ;  /* 0x0000000000007946 */ /* 0x000fe20003800000 */
[----:B--2---:R-:W-:Y:S01]  /*1fc0*/  ISETP.NE.AND P1, PT, R39, R38, PT ;  /* 0x000000262700720c */ /* 0x004fe20003f25270 */
[----:B------:R-:W-:-:S12]  /*1fd0*/  CCTL.IVALL ;  /* 0x00000000ff00798f */ /* 0x000fd80002000000 */
[----:B------:R-:W-:Y:S05]  /*1fe0*/  @P1 BRA `(.L_x_4985) ;  /* 0xffffffb000001947 */ /* 0x000fea000383ffff */
.L_x_4984:
        /* <DEDUP_REMOVED lines=11> */
.L_x_4987:
        /* <DEDUP_REMOVED lines=71> */
.L_x_4986:
        /* <DEDUP_REMOVED lines=25> */
.L_x_4989:
[----:B------:R-:W-:Y:S05]  /*26a0*/  BSYNC B0 ;  /* 0x0000000000007941 */ /* 0x000fea0003800000 */
.L_x_4988:
        /* <DEDUP_REMOVED lines=35> */
.L_x_4983:
[----:B------:R-:W0:Y:S01]  /*28e0*/  S2R R36, SR_TID.X ;  /* 0x0000000000247919 */ /* 0x000e220000002100 */
[----:B------:R-:W-:Y:S01]  /*28f0*/  ISETP.EQ.U32.AND P2, PT, RZ, c[0x0][0x168], PT ;  /* 0x00005a00ff007a0c */ /* 0x000fe20003f42070 */
[----:B------:R-:W-:Y:S02]  /*2900*/  HFMA2.MMA R39, -RZ, RZ, 0, 1.1920928955078125e-07 ;  /* 0x00000002ff277435 */ /* 0x000fe400000001ff */
        /* <DEDUP_REMOVED lines=14> */
[----:B------:R-:W-:Y:S01]  /*29f0*/  FFMA.FTZ R58, R37, c[0x0][0x1f4], -R38 ;  /* 0x00007d00253a7a23 */ /* 0x000fe20000010826 */
[----:B------:R-:W-:-:S05]  /*2a00*/  IADD3 R38, R44, R43, RZ ;  /* 0x0000002b2c267210 */ /* 0x000fca0007ffe0ff */
[----:B------:R-:W-:-:S04]  /*2a10*/  IMAD.WIDE R36, R38, R39, c[0x0][0x178] ;  /* 0x00005e0026247625 */ /* 0x000fc800078e0227 */
[----:B------:R-:W-:Y:S01]  /*2a20*/  IMAD.WIDE R38, R38, R39, c[0x0][0x180] ;  /* 0x0000600026267625 */ /* 0x000fe200078e0227 */
[----:B------:R0:W2:Y:S04]  /*2a30*/  LDG.E.U16 R59, [R36.64] ;  /* 0x0000000c243b7981 */ /* 0x0000a8000c1e1500 */
[----:B------:R-:W3:Y:S04]  /*2a40*/  LDG.E.U16 R43, [R38.64] ;  /* 0x0000000c262b7981 */ /* 0x000ee8000c1e1500 */
[----:B------:R-:W4:Y:S04]  /*2a50*/  LDG.E.U16 R60, [R38.64+0x2] ;  /* 0x0000020c263c7981 */ /* 0x000f28000c1e1500 */
[----:B0-----:R2:W5:Y:S01]  /*2a60*/  LDG.E.U16 R37, [R36.64+0x2] ;  /* 0x0000020c24257981 */ /* 0x001562000c1e1500 */
        /* <DEDUP_REMOVED lines=13> */
[----:B--2---:R-:W-:-:S02]  /*2b40*/  HADD2.F32 R36, -RZ, R59.H0_H0 ;  /* 0x2000003bff247230 */ /* 0x004fc40000004100 */
        /* <DEDUP_REMOVED lines=16> */
.L_x_4990:
        /* <DEDUP_REMOVED lines=12> */
.L_x_4992:
[----:B------:R-:W-:Y:S05]  /*2d10*/  BSYNC B0 ;  /* 0x0000000000007941 */ /* 0x000fea0003800000 */
.L_x_4991:
        /* <DEDUP_REMOVED lines=21> */
.L_x_4993:
        /* <DEDUP_REMOVED lines=11> */
.L_x_4995:
[----:B------:R-:W-:Y:S05]  /*2f20*/  BSYNC B0 ;  /* 0x0000000000007941 */ /* 0x000fea0003800000 */
.L_x_4994:
        /* <DEDUP_REMOVED lines=34> */
.L_x_4996:
        /* <DEDUP_REMOVED lines=11> */
.L_x_4998:
[----:B------:R-:W-:Y:S05]  /*3200*/  BSYNC B0 ;  /* 0x0000000000007941 */ /* 0x000fea0003800000 */
.L_x_4997:
        /* <DEDUP_REMOVED lines=17> */
.L_x_4999:
        /* <DEDUP_REMOVED lines=11> */
.L_x_5001:
[----:B------:R-:W-:Y:S05]  /*33d0*/  BSYNC B0 ;  /* 0x0000000000007941 */ /* 0x000fea0003800000 */
.L_x_5000:
        /* <DEDUP_REMOVED lines=17> */
.L_x_5002:
        /* <DEDUP_REMOVED lines=11> */
.L_x_5004:
[----:B------:R-:W-:Y:S05]  /*35a0*/  BSYNC B0 ;  /* 0x0000000000007941 */ /* 0x000fea0003800000 */
.L_x_5003:
        /* <DEDUP_REMOVED lines=17> */
.L_x_5005:
        /* <DEDUP_REMOVED lines=11> */
.L_x_5007:
[----:B------:R-:W-:Y:S05]  /*3770*/  BSYNC B0 ;  /* 0x0000000000007941 */ /* 0x000fea0003800000 */
.L_x_5006:
        /* <DEDUP_REMOVED lines=17> */
.L_x_5008:
        /* <DEDUP_REMOVED lines=11> */
.L_x_5010:
[----:B------:R-:W-:Y:S05]  /*3940*/  BSYNC B0 ;  /* 0x0000000000007941 */ /* 0x000fea0003800000 */
.L_x_5009:
        /* <DEDUP_REMOVED lines=32> */
.L_x_5011:
        /* <DEDUP_REMOVED lines=11> */
.L_x_5013:
[----:B------:R-:W-:Y:S05]  /*3c00*/  BSYNC B0 ;  /* 0x0000000000007941 */ /* 0x000fea0003800000 */
.L_x_5012:
        /* <DEDUP_REMOVED lines=17> */
.L_x_5014:
        /* <DEDUP_REMOVED lines=11> */
.L_x_5016:
[----:B------:R-:W-:Y:S05]  /*3dd0*/  BSYNC B0 ;  /* 0x0000000000007941 */ /* 0x000fea0003800000 */
.L_x_5015:
        /* <DEDUP_REMOVED lines=17> */
.L_x_5017:
        /* <DEDUP_REMOVED lines=11> */
.L_x_5019:
[----:B------:R-:W-:Y:S05]  /*3fa0*/  BSYNC B0 ;  /* 0x0000000000007941 */ /* 0x000fea0003800000 */
.L_x_5018:
        /* <DEDUP_REMOVED lines=17> */
.L_x_5020:
        /* <DEDUP_REMOVED lines=11> */
.L_x_5022:
[----:B------:R-:W-:Y:S05]  /*4170*/  BSYNC B0 ;  /* 0x0000000000007941 */ /* 0x000fea0003800000 */
.L_x_5021:
        /* <DEDUP_REMOVED lines=17> */
.L_x_5023:
        /* <DEDUP_REMOVED lines=11> */
.L_x_5025:
[----:B------:R-:W-:Y:S05]  /*4340*/  BSYNC B0 ;  /* 0x0000000000007941 */ /* 0x000fea0003800000 */
.L_x_5024:
        /* <DEDUP_REMOVED lines=29> */
.L_x_5026:
        /* <DEDUP_REMOVED lines=11> */
.L_x_5028:
[----:B------:R-:W-:Y:S05]  /*45d0*/  BSYNC B0 ;  /* 0x0000000000007941 */ /* 0x000fea0003800000 */
.L_x_5027:
        /* <DEDUP_REMOVED lines=13> */
.L_x_5029:
        /* <DEDUP_REMOVED lines=11> */
.L_x_5031:
[----:B------:R-:W-:Y:S05]  /*4760*/  BSYNC B0 ;  /* 0x0000000000007941 */ /* 0x000fea0003800000 */
.L_x_5030:
        /* <DEDUP_REMOVED lines=23> */
.L_x_5032:
        /* <DEDUP_REMOVED lines=11> */
.L_x_5034:
[----:B------:R-:W-:Y:S05]  /*4990*/  BSYNC B0 ;  /* 0x0000000000007941 */ /* 0x000fea0003800000 */
.L_x_5033:
        /* <DEDUP_REMOVED lines=13> */
.L_x_5035:
        /* <DEDUP_REMOVED lines=10> */
.L_x_5037:
[----:B------:R-:W-:Y:S05]  /*4b10*/  BSYNC B0 ;  /* 0x0000000000007941 */ /* 0x000fea0003800000 */
.L_x_5036:
[----:B------:R-:W-:Y:S01]  /*4b20*/  IADD3 R42, R42, c[0x0][0x10], RZ ;  /* 0x000004002a2a7a10 */ /* 0x000fe20007ffe0ff */
[----:B------:R-:W-:-:S03]  /*4b30*/  UIADD3 UR4, UR4, 0x1, URZ ;  /* 0x0000000104047890 */ /* 0x000fc6000fffe03f */
[----:B------:R-:W-:-:S13]  /*4b40*/  ISETP.GE.AND P1, PT, R42, UR8, PT ;  /* 0x000000082a007c0c */ /* 0x000fda000bf26270 */
[----:B------:R-:W-:Y:S01]  /*4b50*/  @P1 CALL.REL.NOINC `(.L_x_5038) ;  /* 0x0000001000001944 */ /* 0x000fe20003c00000 */
[----:B------:R-:W-:Y:S05]  /*4b60*/  BRA `(.L_x_5039) ;  /* 0xffffb71000007947 */ /* 0x000fea000383ffff */
.L_x_5038:
[----:B------:R-:W-:Y:S05]  /*4b70*/  EXIT ;  /* 0x000000000000794d */ /* 0x000fea0003800000 */
.L_x_5040:
        /* <DEDUP_REMOVED lines=16> */
.L_x_5220:


//--------------------- .text._Z35group_norm_nhwc_fwd_one_pass_kernelI11Fp32IOFp16WLi512ELi96ELi768EEv26Group_norm_nhwc_fwd_params --------------------------
	.section	.text._Z35group_norm_nhwc_fwd_one_pass_kernelI11Fp32IOFp16WLi512ELi96ELi768EEv26Group_norm_nhwc_fwd_params,"ax",@progbits
	.sectioninfo	@"SHI_REGISTERS=80"
	.align	128
        .global         _Z35group_norm_nhwc_fwd_one_pass_kernelI11Fp32IOFp16WLi512ELi96ELi768EEv26Group_norm_nhwc_fwd_params
        .type           _Z35group_norm_nhwc_fwd_one_pass_kernelI11Fp32IOFp16WLi512ELi96ELi768EEv26Group_norm_nhwc_fwd_params,@function
        .size           _Z35group_norm_nhwc_fwd_one_pass_kernelI11Fp32IOFp16WLi512ELi96ELi768EEv26Group_norm_nhwc_fwd_params,(.L_x_5221 - _Z35group_norm_nhwc_fwd_one_pass_kernelI11Fp32IOFp16WLi512ELi96ELi768EEv26Group_norm_nhwc_fwd_params)
        .other          _Z35group_norm_nhwc_fwd_one_pass_kernelI11Fp32IOFp16WLi512ELi96ELi768EEv26Group_norm_nhwc_fwd_params,@"STO_CUDA_ENTRY STV_DEFAULT"
_Z35group_norm_nhwc_fwd_one_pass_kernelI11Fp32IOFp16WLi512ELi96ELi768EEv26Group_norm_nhwc_fwd_params:
.text._Z35group_norm_nhwc_fwd_one_pass_kernelI11Fp32IOFp16WLi512ELi96ELi768EEv26Group_norm_nhwc_fwd_params:
        /* <DEDUP_REMOVED lines=59> */
.L_x_5147:
        /* <DEDUP_REMOVED lines=783> */
.L_x_5042:
[----:B-1----:R-:W-:Y:S05]  /*34a0*/  BSYNC B0 ;  /* 0x0000000000007941 */ /* 0x002fea0003800000 */
.L_x_5041:
        /* <DEDUP_REMOVED lines=34> */
.L_x_5045:
[----:B------:R-:W2:Y:S01]  /*36d0*/  LDG.E.STRONG.GPU R5, [R2.64] ;  /* 0x0000000c02057981 */ /* 0x000ea2000c1ef900 */
[----:B------:R-:W-:Y:S01]  /*36e0*/  YIELD ;  /* 0x0000000000007946 */ /* 0x000fe20003800000 */
[----:B--2---:R-:W-:Y:S01]  /*36f0*/  ISETP.NE.AND P1, PT, R5, R4, PT ;  /* 0x000000040500720c */ /* 0x004fe20003f25270 */
[----:B------:R-:W-:-:S12]  /*3700*/  CCTL.IVALL ;  /* 0x00000000ff00798f */ /* 0x000fd80002000000 */
[----:B------:R-:W-:Y:S05]  /*3710*/  @P1 BRA `(.L_x_5045) ;  /* 0xffffffb000001947 */ /* 0x000fea000383ffff */
.L_x_5044:
        /* <DEDUP_REMOVED lines=11> */
.L_x_5047:
        /* <DEDUP_REMOVED lines=71> */
.L_x_5046:
        /* <DEDUP_REMOVED lines=25> */
.L_x_5049:
[----:B------:R-:W-:Y:S05]  /*3dd0*/  BSYNC B0 ;  /* 0x0000000000007941 */ /* 0x000fea0003800000 */
.L_x_5048:
        /* <DEDUP_REMOVED lines=35> */
.L_x_5043:
        /* <DEDUP_REMOVED lines=24> */
[----:B0-----:R0:W3:Y:S04]  /*4190*/  LDG.E.U16 R5, [R4.64+0x2] ;  /* 0x0000020c04057981 */ /* 0x0010e8000c1e1500 */
[----:B0-----:R0:W4:Y:S04]  /*41a0*/  LDG.E.U16 R4, [R72.64] ;  /* 0x0000000c48047981 */ /* 0x001128000c1e1500 */
[----:B0-----:R-:W4:Y:S01]  /*41b0*/  LDG.E.U16 R72, [R72.64+0x2] ;  /* 0x0000020c48487981 */ /* 0x001f22000c1e1500 */
        /* <DEDUP_REMOVED lines=16> */
[----:B------:R-:W-:-:S03]  /*42c0*/  HADD2.F32 R5, -RZ, R72.H0_H0 ;  /* 0x20000048ff057230 */ /* 0x000fc60000004100 */
        /* <DEDUP_REMOVED lines=13> */
.L_x_5050:
        /* <DEDUP_REMOVED lines=12> */
.L_x_5052:
[----:B------:R-:W-:Y:S05]  /*4460*/  BSYNC B0 ;  /* 0x0000000000007941 */ /* 0x000fea0003800000 */
.L_x_5051:
        /* <DEDUP_REMOVED lines=24> */
.L_x_5053:
        /* <DEDUP_REMOVED lines=11> */
.L_x_5055:
[----:B------:R-:W-:Y:S05]  /*46a0*/  BSYNC B0 ;  /* 0x0000000000007941 */ /* 0x000fea0003800000 */
.L_x_5054:
        /* <DEDUP_REMOVED lines=23> */
.L_x_5056:
        /* <DEDUP_REMOVED lines=11> */
.L_x_5058:
[----:B------:R-:W-:Y:S05]  /*48d0*/  BSYNC B0 ;  /* 0x0000000000007941 */ /* 0x000fea0003800000 */
.L_x_5057:
        /* <DEDUP_REMOVED lines=49> */
.L_x_5059:
        /* <DEDUP_REMOVED lines=11> */
.L_x_5061:
[----:B------:R-:W-:Y:S05]  /*4ca0*/  BSYNC B0 ;  /* 0x0000000000007941 */ /* 0x000fea0003800000 */
.L_x_5060:
        /* <DEDUP_REMOVED lines=17> */
.L_x_5062:
        /* <DEDUP_REMOVED lines=14> */
.L_x_5064:
[----:B------:R-:W-:Y:S05]  /*4ea0*/  BSYNC B0 ;  /* 0x0000000000007941 */ /* 0x000fea0003800000 */
.L_x_5063:
        /* <DEDUP_REMOVED lines=17> */
.L_x_5065:
        /* <DEDUP_REMOVED lines=13> */
.L_x_5067:
[----:B------:R-:W-:Y:S05]  /*5090*/  BSYNC B0 ;  /* 0x0000000000007941 */ /* 0x000fea0003800000 */
.L_x_5066:
        /* <DEDUP_REMOVED lines=17> */
.L_x_5068:
        /* <DEDUP_REMOVED lines=11> */
.L_x_5070:
[----:B------:R-:W-:Y:S05]  /*5260*/  BSYNC B0 ;  /* 0x0000000000007941 */ /* 0x000fea0003800000 */
.L_x_5069:
        /* <DEDUP_REMOVED lines=17> */
.L_x_5071:
        /* <DEDUP_REMOVED lines=11> */
.L_x_5073:
[----:B------:R-:W-:Y:S05]  /*5430*/  BSYNC B0 ;  /* 0x0000000000007941 */ /* 0x000fea0003800000 */
.L_x_5072:
        /* <DEDUP_REMOVED lines=47> */
.L_x_5074:
        /* <DEDUP_REMOVED lines=11> */
.L_x_5076:
[----:B------:R-:W-:Y:S05]  /*57e0*/  BSYNC B0 ;  /* 0x0000000000007941 */ /* 0x000fea0003800000 */
.L_x_5075:
        /* <DEDUP_REMOVED lines=17> */
.L_x_5077:
        /* <DEDUP_REMOVED lines=11> */
.L_x_5079:
[----:B------:R-:W-:Y:S05]  /*59b0*/  BSYNC B0 ;  /* 0x0000000000007941 */ /* 0x000fea0003800000 */
.L_x_5078:
        /* <DEDUP_REMOVED lines=17> */
.L_x_5080:
        /* <DEDUP_REMOVED lines=11> */
.L_x_5082:
[----:B------:R-:W-:Y:S05]  /*5b80*/  BSYNC B0 ;  /* 0x0000000000007941 */ /* 0x000fea0003800000 */
.L_x_5081:
        /* <DEDUP_REMOVED lines=17> */
.L_x_5083:
        /* <DEDUP_REMOVED lines=11> */
.L_x_5085:
[----:B------:R-:W-:Y:S05]  /*5d50*/  BSYNC B0 ;  /* 0x0000000000007941 */ /* 0x000fea0003800000 */
.L_x_5084:
        /* <DEDUP_REMOVED lines=17> */
.L_x_5086:
        /* <DEDUP_REMOVED lines=11> */
.L_x_5088:
[----:B------:R-:W-:Y:S05]  /*5f20*/  BSYNC B0 ;  /* 0x0000000000007941 */ /* 0x000fea0003800000 */
.L_x_5087:
        /* <DEDUP_REMOVED lines=47> */
.L_x_5089:
        /* <DEDUP_REMOVED lines=11> */
.L_x_5091:
[----:B------:R-:W-:Y:S05]  /*62d0*/  BSYNC B0 ;  /* 0x0000000000007941 */ /* 0x000fea0003800000 */
.L_x_5090:
        /* <DEDUP_REMOVED lines=17> */
.L_x_5092:
        /* <DEDUP_REMOVED lines=11> */
.L_x_5094:
[----:B------:R-:W-:Y:S05]  /*64a0*/  BSYNC B0 ;  /* 0x0000000000007941 */ /* 0x000fea0003800000 */
.L_x_5093:
        /* <DEDUP_REMOVED lines=17> */
.L_x_5095:
        /* <DEDUP_REMOVED lines=11> */
.L_x_5097:
[----:B------:R-:W-:Y:S05]  /*6670*/  BSYNC B0 ;  /* 0x0000000000007941 */ /* 0x000fea0003800000 */
.L_x_5096:
        /* <DEDUP_REMOVED lines=17> */
.L_x_5098:
        /* <DEDUP_REMOVED lines=11> */
.L_x_5100:
[----:B------:R-:W-:Y:S05]  /*6840*/  BSYNC B0 ;  /* 0x0000000000007941 */ /* 0x000fea0003800000 */
.L_x_5099:
        /* <DEDUP_REMOVED lines=17> */
.L_x_5101:
        /* <DEDUP_REMOVED lines=11> */
.L_x_5103:
[----:B------:R-:W-:Y:S05]  /*6a10*/  BSYNC B0 ;  /* 0x0000000000007941 */ /* 0x000fea0003800000 */
.L_x_5102:
        /* <DEDUP_REMOVED lines=47> */
.L_x_5104:
        /* <DEDUP_REMOVED lines=11> */
.L_x_5106:
[----:B------:R-:W-:Y:S05]  /*6dc0*/  BSYNC B0 ;  /* 0x0000000000007941 */ /* 0x000fea0003800000 */
.L_x_5105:
        /* <DEDUP_REMOVED lines=17> */
.L_x_5107:
        /* <DEDUP_REMOVED lines=11> */
.L_x_5109:
[----:B------:R-:W-:Y:S05]  /*6f90*/  BSYNC B0 ;  /* 0x0000000000007941 */ /* 0x000fea0003800000 */
.L_x_5108:
        /* <DEDUP_REMOVED lines=17> */
.L_x_5110:
        /* <DEDUP_REMOVED lines=11> */
.L_x_5112:
[----:B------:R-:W-:Y:S05]  /*7160*/  BSYNC B0 ;  /* 0x0000000000007941 */ /* 0x000fea0003800000 */
.L_x_5111:
        /* <DEDUP_REMOVED lines=17> */
.L_x_5113:
        /* <DEDUP_REMOVED lines=11> */
.L_x_5115:
[----:B------:R-:W-:Y:S05]  /*7330*/  BSYNC B0 ;  /* 0x0000000000007941 */ /* 0x000fea0003800000 */
.L_x_5114:
        /* <DEDUP_REMOVED lines=17> */
.L_x_5116:
        /* <DEDUP_REMOVED lines=11> */
.L_x_5118:
[----:B------:R-:W-:Y:S05]  /*7500*/  BSYNC B0 ;  /* 0x0000000000007941 */ /* 0x000fea0003800000 */
.L_x_5117:
        /* <DEDUP_REMOVED lines=47> */
.L_x_5119:
        /* <DEDUP_REMOVED lines=11> */
.L_x_5121:
[----:B------:R-:W-:Y:S05]  /*78b0*/  BSYNC B0 ;  /* 0x0000000000007941 */ /* 0x000fea0003800000 */
.L_x_5120:
        /* <DEDUP_REMOVED lines=17> */
.L_x_5122:
        /* <DEDUP_REMOVED lines=11> */
.L_x_5124:
[----:B------:R-:W-:Y:S05]  /*7a80*/  BSYNC B0 ;  /* 0x0000000000007941 */ /* 0x000fea0003800000 */
.L_x_5123:
        /* <DEDUP_REMOVED lines=17> */
.L_x_5125:
        /* <DEDUP_REMOVED lines=11> */
.L_x_5127:
[----:B------:R-:W-:Y:S05]  /*7c50*/  BSYNC B0 ;  /* 0x0000000000007941 */ /* 0x000fea0003800000 */
.L_x_5126:
        /* <DEDUP_REMOVED lines=17> */
.L_x_5128:
        /* <DEDUP_REMOVED lines=11> */
.L_x_5130:
[----:B------:R-:W-:Y:S05]  /*7e20*/  BSYNC B0 ;  /* 0x0000000000007941 */ /* 0x000fea0003800000 */
.L_x_5129:
        /* <DEDUP_REMOVED lines=17> */
.L_x_5131:
        /* <DEDUP_REMOVED lines=11> */
.L_x_5133:
[----:B------:R-:W-:Y:S05]  /*7ff0*/  BSYNC B0 ;  /* 0x0000000000007941 */ /* 0x000fea0003800000 */
.L_x_5132:
        /* <DEDUP_REMOVED lines=41> */
.L_x_5134:
        /* <DEDUP_REMOVED lines=11> */
.L_x_5136:
[----:B------:R-:W-:Y:S05]  /*8340*/  BSYNC B0 ;  /* 0x0000000000007941 */ /* 0x000fea0003800000 */
.L_x_5135:
        /* <DEDUP_REMOVED lines=13> */
.L_x_5137:
        /* <DEDUP_REMOVED lines=11> */
.L_x_5139:
[----:B------:R-:W-:Y:S05]  /*84d0*/  BSYNC B0 ;  /* 0x0000000000007941 */ /* 0x000fea0003800000 */
.L_x_5138:
        /* <DEDUP_REMOVED lines=23> */
.L_x_5140:
        /* <DEDUP_REMOVED lines=11> */
.L_x_5142:
[----:B------:R-:W-:Y:S05]  /*8700*/  BSYNC B0 ;  /* 0x0000000000007941 */ /* 0x000fea0003800000 */
.L_x_5141:
        /* <DEDUP_REMOVED lines=13> */
.L_x_5143:
        /* <DEDUP_REMOVED lines=11> */
.L_x_5145:
[----:B------:R-:W-:Y:S05]  /*8890*/  BSYNC B0 ;  /* 0x0000000000007941 */ /* 0x000fea0003800000 */
.L_x_5144:
[----:B------:R-:W-:Y:S02]  /*88a0*/  ULDC UR5, c[0x0][0x10] ;  /* 0x0000040000057ab9 */ /* 0x000fe40000000800 */
[----:B------:R-:W-:Y:S02]  /*88b0*/  UIADD3 UR9, UR9, UR5, URZ ;  /* 0x0000000509097290 */ /* 0x000fe4000fffe03f */
[----:B------:R-:W-:Y:S02]  /*88c0*/  UIADD3 UR4, UR4, 0x1, URZ ;  /* 0x0000000104047890 */ /* 0x000fe4000fffe03f */
[----:B------:R-:W-:-:S06]  /*88d0*/  UISETP.GE.AND UP0, UPT, UR9, UR8, UPT ;  /* 0x000000080900728c */ /* 0x000fcc000bf06270 */
[----:B------:R-:W-:-:S13]  /*88e0*/  PLOP3.LUT P1, PT, PT, PT, UP0, 0x80, 0x0 ;  /* 0x000000000000781c */ /* 0x000fda0003f2f008 */
[----:B------:R-:W-:Y:S01]  /*88f0*/  @P1 CALL.REL.NOINC `(.L_x_5146) ;  /* 0x0000001000001944 */ /* 0x000fe20003c00000 */
[----:B------:R-:W-:Y:S05]  /*8900*/  BRA `(.L_x_5147) ;  /* 0xffff7aa000007947 */ /* 0x000fea000383ffff */
.L_x_5146:
[----:B------:R-:W-:Y:S05]  /*8910*/  EXIT ;  /* 0x000000000000794d */ /* 0x000fea0003800000 */
.L_x_5148:
        /* <DEDUP_REMOVED lines=14> */
.L_x_5221:


//--------------------- .nv.global                --------------------------
	.section	.nv.global,"aw",@nobits
.nv.global:
	.type		_ZN61_INTERNAL_d4293f69_30_group_norm_nhwc_one_pass_96_cu_dccd85766thrust23THRUST_300001_SM_800_NS12placeholders2_5E,@object
	.size		_ZN61_INTERNAL_d4293f69_30_group_norm_nhwc_one_pass_96_cu_dccd85766thrust23THRUST_300001_SM_800_NS12placeholders2_5E,(_ZN61_INTERNAL_d4293f69_30_group_norm_nhwc_one_pass_96_cu_dccd85764cuda3std3__45__cpo6cbeginE - _ZN61_INTERNAL_d4293f69_30_group_norm_nhwc_one_pass_96_cu_dccd85766thrust23THRUST_300001_SM_800_NS12placeholders2_5E)
_ZN61_INTERNAL_d4293f69_30_group_norm_nhwc_one_pass_96_cu_dccd85766thrust23THRUST_300001_SM_800_NS12placeholders2_5E:
	.zero		1
	.type		_ZN61_INTERNAL_d4293f69_30_group_norm_nhwc_one_pass_96_cu_dccd85764cuda3std3__45__cpo6cbeginE,@object
	.size		_ZN61_INTERNAL_d4293f69_30_group_norm_nhwc_one_pass_96_cu_dccd85764cuda3std3__45__cpo6cbeginE,(_ZN61_INTERNAL_d4293f69_30_group_norm_nhwc_one_pass_96_cu_dccd85764cuda3std6ranges3__45__cpo6cbeginE - _ZN61_INTERNAL_d4293f69_30_group_norm_nhwc_one_pass_96_cu_dccd85764cuda3std3__45__cpo6cbeginE)
_ZN61_INTERNAL_d4293f69_30_group_norm_nhwc_one_pass_96_cu_dccd85764cuda3std3__45__cpo6cbeginE:
	.zero		1
	.type		_ZN61_INTERNAL_d4293f69_30_group_norm_nhwc_one_pass_96_cu_dccd85764cuda3std6ranges3__45__cpo6cbeginE,@object
	.size		_ZN61_INTERNAL_d4293f69_30_group_norm_nhwc_one_pass_96_cu_dccd85764cuda3std6ranges3__45__cpo6cbeginE,(_ZN61_INTERNAL_d4293f69_30_group_norm_nhwc_one_pass_96_cu_dccd85764cuda3std3__48in_placeE - _ZN61_INTERNAL_d4293f69_30_group_norm_nhwc_one_pass_96_cu_dccd85764cuda3std6ranges3__45__cpo6cbeginE)
_ZN61_INTERNAL_d4293f69_30_group_norm_nhwc_one_pass_96_cu_dccd85764cuda3std6ranges3__45__cpo6cbeginE:
	.zero		1
	.type		_ZN61_INTERNAL_d4293f69_30_group_norm_nhwc_one_pass_96_cu_dccd85764cuda3std3__48in_placeE,@object
	.size		_ZN61_INTERNAL_d4293f69_30_group_norm_nhwc_one_pass_96_cu_dccd85764cuda3std3__48in_placeE,(_ZN61_INTERNAL_d4293f69_30_group_norm_nhwc_one_pass_96_cu_dccd85764cuda3std6ranges3__45__cpo4sizeE - _ZN61_INTERNAL_d4293f69_30_group_norm_nhwc_one_pass_96_cu_dccd85764cuda3std3__48in_placeE)
_ZN61_INTERNAL_d4293f69_30_group_norm_nhwc_one_pass_96_cu_dccd85764cuda3std3__48in_placeE:
	.zero		1
	.type		_ZN61_INTERNAL_d4293f69_30_group_norm_nhwc_one_pass_96_cu_dccd85764cuda3std6ranges3__45__cpo4sizeE,@object
	.size		_ZN61_INTERNAL_d4293f69_30_group_norm_nhwc_one_pass_96_cu_dccd85764cuda3std6ranges3__45__cpo4sizeE,(_ZN61_INTERNAL_d4293f69_30_group_norm_nhwc_one_pass_96_cu_dccd85766thrust23THRUST_300001_SM_800_NS12placeholders2_9E - _ZN61_INTERNAL_d4293f69_30_group_norm_nhwc_one_pass_96_cu_dccd85764cuda3std6ranges3__45__cpo4sizeE)
_ZN61_INTERNAL_d4293f69_30_group_norm_nhwc_one_pass_96_cu_dccd85764cuda3std6ranges3__45__cpo4sizeE:
	.zero		1
	.type		_ZN61_INTERNAL_d4293f69_30_group_norm_nhwc_one_pass_96_cu_dccd85766thrust23THRUST_300001_SM_800_NS12placeholders2_9E,@object
	.size		_ZN61_INTERNAL_d4293f69_30_group_norm_nhwc_one_pass_96_cu_dccd85766thrust23THRUST_300001_SM_800_NS12placeholders2_9E,(_ZN61_INTERNAL_d4293f69_30_group_norm_nhwc_one_pass_96_cu_dccd85764cuda3std3__45__cpo7crbeginE - _ZN61_INTERNAL_d4293f69_30_group_norm_nhwc_one_pass_96_cu_dccd85766thrust23THRUST_300001_SM_800_NS12placeholders2_9E)
_ZN61_INTERNAL_d4293f69_30_group_norm_nhwc_one_pass_96_cu_dccd85766thrust23THRUST_300001_SM_800_NS12placeholders2_9E:
	.zero		1
	.type		_ZN61_INTERNAL_d4293f69_30_group_norm_nhwc_one_pass_96_cu_dccd85764cuda3std3__45__cpo7crbeginE,@object
	.size		_ZN61_INTERNAL_d4293f69_30_group_norm_nhwc_one_pass_96_cu_dccd85764cuda3std3__45__cpo7crbeginE,(_ZN61_INTERNAL_d4293f69_30_group_norm_nhwc_one_pass_96_cu_dccd85764cuda3std6ranges3__45__cpo4nextE - _ZN61_INTERNAL_d4293f69_30_group_norm_nhwc_one_pass_96_cu_dccd85764cuda3std3__45__cpo7crbeginE)
_ZN61_INTERNAL_d4293f69_30_group_norm_nhwc_one_pass_96_cu_dccd85764cuda3std3__45__cpo7crbeginE:
	.zero		1
	.type		_ZN61_INTERNAL_d4293f69_30_group_norm_nhwc_one_pass_96_cu_dccd85764cuda3std6ranges3__45__cpo4nextE,@object
	.size		_ZN61_INTERNAL_d4293f69_30_group_norm_nhwc_one_pass_96_cu_dccd85764cuda3std6ranges3__45__cpo4nextE,(_ZN61_INTERNAL_d4293f69_30_group_norm_nhwc_one_pass_96_cu_dccd85764cuda3std6ranges3__45__cpo4swapE - _ZN61_INTERNAL_d4293f69_30_group_norm_nhwc_one_pass_96_cu_dccd85764cuda3std6ranges3__45__cpo4nextE)
_ZN61_INTERNAL_d4293f69_30_group_norm_nhwc_one_pass_96_cu_dccd85764cuda3std6ranges3__45__cpo4nextE:
	.zero		1
	.type		_ZN61_INTERNAL_d4293f69_30_group_norm_nhwc_one_pass_96_cu_dccd85764cuda3std6ranges3__45__cpo4swapE,@object
	.size		_ZN61_INTERNAL_d4293f69_30_group_norm_nhwc_one_pass_96_cu_dccd85764cuda3std6ranges3__45__cpo4swapE,(_ZN61_INTERNAL_d4293f69_30_group_norm_nhwc_one_pass_96_cu_dccd85766thrust23THRUST_300001_SM_800_NS12placeholders2_1E - _ZN61_INTERNAL_d4293f69_30_group_norm_nhwc_one_pass_96_cu_dccd85764cuda3std6ranges3__45__cpo4swapE)
_ZN61_INTERNAL_d4293f69_30_group_norm_nhwc_one_pass_96_cu_dccd85764cuda3std6ranges3__45__cpo4swapE:
	.zero		1
	.type		_ZN61_INTERNAL_d4293f69_30_group_norm_nhwc_one_pass_96_cu_dccd85766thrust23THRUST_300001_SM_800_NS12placeholders2_1E,@object
	.size		_ZN61_INTERNAL_d4293f69_30_group_norm_nhwc_one_pass_96_cu_dccd85766thrust23THRUST_300001_SM_800_NS12placeholders2_1E,(_ZN61_INTERNAL_d4293f69_30_group_norm_nhwc_one_pass_96_cu_dccd85766thrust23THRUST_300001_SM_800_NS12placeholders2_3E - _ZN61_INTERNAL_d4293f69_30_group_norm_nhwc_one_pass_96_cu_dccd85766thrust23THRUST_300001_SM_800_NS12placeholders2_1E)
_ZN61_INTERNAL_d4293f69_30_group_norm_nhwc_one_pass_96_cu_dccd85766thrust23THRUST_300001_SM_800_NS12placeholders2_1E:
	.zero		1
	.type		_ZN61_INTERNAL_d4293f69_30_group_norm_nhwc_one_pass_96_cu_dccd85766thrust23THRUST_300001_SM_800_NS12placeholders2_3E,@object
	.size		_ZN61_INTERNAL_d4293f69_30_group_norm_nhwc_one_pass_96_cu_dccd85766thrust23THRUST_300001_SM_800_NS12placeholders2_3E,(_ZN61_INTERNAL_d4293f69_30_group_norm_nhwc_one_pass_96_cu_dccd85764cuda3std3__45__cpo5beginE - _ZN61_INTERNAL_d4293f69_30_group_norm_nhwc_one_pass_96_cu_dccd85766thrust23THRUST_300001_SM_800_NS12placeholders2_3E)
_ZN61_INTERNAL_d4293f69_30_group_norm_nhwc_one_pass_96_cu_dccd85766thrust23THRUST_300001_SM_800_NS12placeholders2_3E:
	.zero		1
	.type		_ZN61_INTERNAL_d4293f69_30_group_norm_nhwc_one_pass_96_cu_dccd85764cuda3std3__45__cpo5beginE,@object
	.size		_ZN61_INTERNAL_d4293f69_30_group_norm_nhwc_one_pass_96_cu_dccd85764cuda3std3__45__cpo5beginE,(_ZN61_INTERNAL_d4293f69_30_group_norm_nhwc_one_pass_96_cu_dccd85764cuda3std6ranges3__45__cpo5beginE - _ZN61_INTERNAL_d4293f69_30_group_norm_nhwc_one_pass_96_cu_dccd85764cuda3std3__45__cpo5beginE)
_ZN61_INTERNAL_d4293f69_30_group_norm_nhwc_one_pass_96_cu_dccd85764cuda3std3__45__cpo5beginE:
	.zero		1
	.type		_ZN61_INTERNAL_d4293f69_30_group_norm_nhwc_one_pass_96_cu_dccd85764cuda3std6ranges3__45__cpo5beginE,@object
	.size		_ZN61_INTERNAL_d4293f69_30_group_norm_nhwc_one_pass_96_cu_dccd85764cuda3std6ranges3__45__cpo5beginE,(_ZN61_INTERNAL_d4293f69_30_group_norm_nhwc_one_pass_96_cu_dccd85764cuda3std3__463_GLOBAL__N__d4293f69_30_group_norm_nhwc_one_pass_96_cu_dccd85766ignoreE - _ZN61_INTERNAL_d4293f69_30_group_norm_nhwc_one_pass_96_cu_dccd85764cuda3std6ranges3__45__cpo5beginE)
_ZN61_INTERNAL_d4293f69_30_group_norm_nhwc_one_pass_96_cu_dccd85764cuda3std6ranges3__45__cpo5beginE:
	.zero		1
	.type		_ZN61_INTERNAL_d4293f69_30_group_norm_nhwc_one_pass_96_cu_dccd85764cuda3std3__463_GLOBAL__N__d4293f69_30_group_norm_nhwc_one_pass_96_cu_dccd85766ignoreE,@object
	.size		_ZN61_INTERNAL_d4293f69_30_group_norm_nhwc_one_pass_96_cu_dccd85764cuda3std3__463_GLOBAL__N__d4293f69_30_group_norm_nhwc_one_pass_96_cu_dccd85766ignoreE,(_ZN61_INTERNAL_d4293f69_30_group_norm_nhwc_one_pass_96_cu_dccd85764cuda3std6ranges3__45__cpo4dataE - _ZN61_INTERNAL_d4293f69_30_group_norm_nhwc_one_pass_96_cu_dccd85764cuda3std3__463_GLOBAL__N__d4293f69_30_group_norm_nhwc_one_pass_96_cu_dccd85766ignoreE)
_ZN61_INTERNAL_d4293f69_30_group_norm_nhwc_one_pass_96_cu_dccd85764cuda3std3__463_GLOBAL__N__d4293f69_30_group_norm_nhwc_one_pass_96_cu_dccd85766ignoreE:
	.zero		1
	.type		_ZN61_INTERNAL_d4293f69_30_group_norm_nhwc_one_pass_96_cu_dccd85764cuda3std6ranges3__45__cpo4dataE,@object
	.size		_ZN61_INTERNAL_d4293f69_30_group_norm_nhwc_one_pass_96_cu_dccd85764cuda3std6ranges3__45__cpo4dataE,(_ZN61_INTERNAL_d4293f69_30_group_norm_nhwc_one_pass_96_cu_dccd85766thrust23THRUST_300001_SM_800_NS12placeholders2_7E - _ZN61_INTERNAL_d4293f69_30_group_norm_nhwc_one_pass_96_cu_dccd85764cuda3std6ranges3__45__cpo4dataE)
_ZN61_INTERNAL_d4293f69_30_group_norm_nhwc_one_pass_96_cu_dccd85764cuda3std6ranges3__45__cpo4dataE:
	.zero		1
	.type		_ZN61_INTERNAL_d4293f69_30_group_norm_nhwc_one_pass_96_cu_dccd85766thrust23THRUST_300001_SM_800_NS12placeholders2_7E,@object
	.size		_ZN61_INTERNAL_d4293f69_30_group_norm_nhwc_one_pass_96_cu_dccd85766thrust23THRUST_300001_SM_800_NS12placeholders2_7E,(_ZN61_INTERNAL_d4293f69_30_group_norm_nhwc_one_pass_96_cu_dccd85764cuda3std3__45__cpo6rbeginE - _ZN61_INTERNAL_d4293f69_30_group_norm_nhwc_one_pass_96_cu_dccd85766thrust23THRUST_300001_SM_800_NS12placeholders2_7E)
_ZN61_INTERNAL_d4293f69_30_group_norm_nhwc_one_pass_96_cu_dccd85766thrust23THRUST_300001_SM_800_NS12placeholders2_7E:
	.zero		1
	.type		_ZN61_INTERNAL_d4293f69_30_group_norm_nhwc_one_pass_96_cu_dccd85764cuda3std3__45__cpo6rbeginE,@object
	.size		_ZN61_INTERNAL_d4293f69_30_group_norm_nhwc_one_pass_96_cu_dccd85764cuda3std3__45__cpo6rbeginE,(_ZN61_INTERNAL_d4293f69_30_group_norm_nhwc_one_pass_96_cu_dccd85764cuda3std6ranges3__45__cpo7advanceE - _ZN61_INTERNAL_d4293f69_30_group_norm_nhwc_one_pass_96_cu_dccd85764cuda3std3__45__cpo6rbeginE)
_ZN61_INTERNAL_d4293f69_30_group_norm_nhwc_one_pass_96_cu_dccd85764cuda3std3__45__cpo6rbeginE:
	.zero		1
	.type		_ZN61_INTERNAL_d4293f69_30_group_norm_nhwc_one_pass_96_cu_dccd85764cuda3std6ranges3__45__cpo7advanceE,@object
	.size		_ZN61_INTERNAL_d4293f69_30_group_norm_nhwc_one_pass_96_cu_dccd85764cuda3std6ranges3__45__cpo7advanceE,(_ZN61_INTERNAL_d4293f69_30_group_norm_nhwc_one_pass_96_cu_dccd85764cuda3std3__47nulloptE - _ZN61_INTERNAL_d4293f69_30_group_norm_nhwc_one_pass_96_cu_dccd85764cuda3std6ranges3__45__cpo7advanceE)
_ZN61_INTERNAL_d4293f69_30_group_norm_nhwc_one_pass_96_cu_dccd85764cuda3std6ranges3__45__cpo7advanceE:
	.zero		1
	.type		_ZN61_INTERNAL_d4293f69_30_group_norm_nhwc_one_pass_96_cu_dccd85764cuda3std3__47nulloptE,@object
	.size		_ZN61_INTERNAL_d4293f69_30_group_norm_nhwc_one_pass_96_cu_dccd85764cuda3std3__47nulloptE,(_ZN61_INTERNAL_d4293f69_30_group_norm_nhwc_one_pass_96_cu_dccd85764cuda3std6ranges3__45__cpo8distanceE - _ZN61_INTERNAL_d4293f69_30_group_norm_nhwc_one_pass_96_cu_dccd85764cuda3std3__47nulloptE)
_ZN61_INTERNAL_d4293f69_30_group_norm_nhwc_one_pass_96_cu_dccd85764cuda3std3__47nulloptE:
	.zero		1
	.type		_ZN61_INTERNAL_d4293f69_30_group_norm_nhwc_one_pass_96_cu_dccd85764cuda3std6ranges3__45__cpo8distanceE,@object
	.size		_ZN61_INTERNAL_d4293f69_30_group_norm_nhwc_one_pass_96_cu_dccd85764cuda3std6ranges3__45__cpo8distanceE,(_ZN61_INTERNAL_d4293f69_30_group_norm_nhwc_one_pass_96_cu_dccd85766thrust23THRUST_300001_SM_800_NS12placeholders2_6E - _ZN61_INTERNAL_d4293f69_30_group_norm_nhwc_one_pass_96_cu_dccd85764cuda3std6ranges3__45__cpo8distanceE)
_ZN61_INTERNAL_d4293f69_30_group_norm_nhwc_one_pass_96_cu_dccd85764cuda3std6ranges3__45__cpo8distanceE:
	.zero		1
	.type		_ZN61_INTERNAL_d4293f69_30_group_norm_nhwc_one_pass_96_cu_dccd85766thrust23THRUST_300001_SM_800_NS12placeholders2_6E,@object
	.size		_ZN61_INTERNAL_d4293f69_30_group_norm_nhwc_one_pass_96_cu_dccd85766thrust23THRUST_300001_SM_800_NS12placeholders2_6E,(_ZN61_INTERNAL_d4293f69_30_group_norm_nhwc_one_pass_96_cu_dccd85764cuda3std3__45__cpo4cendE - _ZN61_INTERNAL_d4293f69_30_group_norm_nhwc_one_pass_96_cu_dccd85766thrust23THRUST_300001_SM_800_NS12placeholders2_6E)
_ZN61_INTERNAL_d4293f69_30_group_norm_nhwc_one_pass_96_cu_dccd85766thrust23THRUST_300001_SM_800_NS12placeholders2_6E:
	.zero		1
	.type		_ZN61_INTERNAL_d4293f69_30_group_norm_nhwc_one_pass_96_cu_dccd85764cuda3std3__45__cpo4cendE,@object
	.size		_ZN61_INTERNAL_d4293f69_30_group_norm_nhwc_one_pass_96_cu_dccd85764cuda3std3__45__cpo4cendE,(_ZN61_INTERNAL_d4293f69_30_group_norm_nhwc_one_pass_96_cu_dccd85764cuda3std6ranges3__45__cpo4cendE - _ZN61_INTERNAL_d4293f69_30_group_norm_nhwc_one_pass_96_cu_dccd85764cuda3std3__45__cpo4cendE)
_ZN61_INTERNAL_d4293f69_30_group_norm_nhwc_one_pass_96_cu_dccd85764cuda3std3__45__cpo4cendE:
	.zero		1
	.type		_ZN61_INTERNAL_d4293f69_30_group_norm_nhwc_one_pass_96_cu_dccd85764cuda3std6ranges3__45__cpo4cendE,@object
	.size		_ZN61_INTERNAL_d4293f69_30_group_norm_nhwc_one_pass_96_cu_dccd85764cuda3std6ranges3__45__cpo4cendE,(_ZN61_INTERNAL_d4293f69_30_group_norm_nhwc_one_pass_96_cu_dccd85764cuda3std3__420unreachable_sentinelE - _ZN61_INTERNAL_d4293f69_30_group_norm_nhwc_one_pass_96_cu_dccd85764cuda3std6ranges3__45__cpo4cendE)
_ZN61_INTERNAL_d4293f69_30_group_norm_nhwc_one_pass_96_cu_dccd85764cuda3std6ranges3__45__cpo4cendE:
	.zero		1
	.type		_ZN61_INTERNAL_d4293f69_30_group_norm_nhwc_one_pass_96_cu_dccd85764cuda3std3__420unreachable_sentinelE,@object
	.size		_ZN61_INTERNAL_d4293f69_30_group_norm_nhwc_one_pass_96_cu_dccd85764cuda3std3__420unreachable_sentinelE,(_ZN61_INTERNAL_d4293f69_30_group_norm_nhwc_one_pass_96_cu_dccd85764cuda3std6ranges3__45__cpo5ssizeE - _ZN61_INTERNAL_d4293f69_30_group_norm_nhwc_one_pass_96_cu_dccd85764cuda3std3__420unreachable_sentinelE)
_ZN61_INTERNAL_d4293f69_30_group_norm_nhwc_one_pass_96_cu_dccd85764cuda3std3__420unreachable_sentinelE:
	.zero		1
	.type		_ZN61_INTERNAL_d4293f69_30_group_norm_nhwc_one_pass_96_cu_dccd85764cuda3std6ranges3__45__cpo5ssizeE,@object
	.size		_ZN61_INTERNAL_d4293f69_30_group_norm_nhwc_one_pass_96_cu_dccd85764cuda3std6ranges3__45__cpo5ssizeE,(_ZN61_INTERNAL_d4293f69_30_group_norm_nhwc_one_pass_96_cu_dccd85766thrust23THRUST_300001_SM_800_NS12placeholders3_10E - _ZN61_INTERNAL_d4293f69_30_group_norm_nhwc_one_pass_96_cu_dccd85764cuda3std6ranges3__45__cpo5ssizeE)
_ZN61_INTERNAL_d4293f69_30_group_norm_nhwc_one_pass_96_cu_dccd85764cuda3std6ranges3__45__cpo5ssizeE:
	.zero		1
	.type		_ZN61_INTERNAL_d4293f69_30_group_norm_nhwc_one_pass_96_cu_dccd85766thrust23THRUST_300001_SM_800_NS12placeholders3_10E,@object
	.size		_ZN61_INTERNAL_d4293f69_30_group_norm_nhwc_one_pass_96_cu_dccd85766thrust23THRUST_300001_SM_800_NS12placeholders3_10E,(_ZN61_INTERNAL_d4293f69_30_group_norm_nhwc_one_pass_96_cu_dccd85764cuda3std3__45__cpo5crendE - _ZN61_INTERNAL_d4293f69_30_group_norm_nhwc_one_pass_96_cu_dccd85766thrust23THRUST_300001_SM_800_NS12placeholders3_10E)
_ZN61_INTERNAL_d4293f69_30_group_norm_nhwc_one_pass_96_cu_dccd85766thrust23THRUST_300001_SM_800_NS12placeholders3_10E:
	.zero		1
	.type		_ZN61_INTERNAL_d4293f69_30_group_norm_nhwc_one_pass_96_cu_dccd85764cuda3std3__45__cpo5crendE,@object
	.size		_ZN61_INTERNAL_d4293f69_30_group_norm_nhwc_one_pass_96_cu_dccd85764cuda3std3__45__cpo5crendE,(_ZN61_INTERNAL_d4293f69_30_group_norm_nhwc_one_pass_96_cu_dccd85764cuda3std6ranges3__45__cpo4prevE - _ZN61_INTERNAL_d4293f69_30_group_norm_nhwc_one_pass_96_cu_dccd85764cuda3std3__45__cpo5crendE)
_ZN61_INTERNAL_d4293f69_30_group_norm_nhwc_one_pass_96_cu_dccd85764cuda3std3__45__cpo5crendE:
	.zero		1
	.type		_ZN61_INTERNAL_d4293f69_30_group_norm_nhwc_one_pass_96_cu_dccd85764cuda3std6ranges3__45__cpo4prevE,@object
	.size		_ZN61_INTERNAL_d4293f69_30_group_norm_nhwc_one_pass_96_cu_dccd85764cuda3std6ranges3__45__cpo4prevE,(_ZN61_INTERNAL_d4293f69_30_group_norm_nhwc_one_pass_96_cu_dccd85764cuda3std6ranges3__45__cpo9iter_moveE - _ZN61_INTERNAL_d4293f69_30_group_norm_nhwc_one_pass_96_cu_dccd85764cuda3std6ranges3__45__cpo4prevE)
_ZN61_INTERNAL_d4293f69_30_group_norm_nhwc_one_pass_96_cu_dccd85764cuda3std6ranges3__45__cpo4prevE:
	.zero		1
	.type		_ZN61_INTERNAL_d4293f69_30_group_norm_nhwc_one_pass_96_cu_dccd85764cuda3std6ranges3__45__cpo9iter_moveE,@object
	.size		_ZN61_INTERNAL_d4293f69_30_group_norm_nhwc_one_pass_96_cu_dccd85764cuda3std6ranges3__45__cpo9iter_moveE,(_ZN61_INTERNAL_d4293f69_30_group_norm_nhwc_one_pass_96_cu_dccd85766thrust23THRUST_300001_SM_800_NS12placeholders2_2E - _ZN61_INTERNAL_d4293f69_30_group_norm_nhwc_one_pass_96_cu_dccd85764cuda3std6ranges3__45__cpo9iter_moveE)
_ZN61_INTERNAL_d4293f69_30_group_norm_nhwc_one_pass_96_cu_dccd85764cuda3std6ranges3__45__cpo9iter_moveE:
	.zero		1
	.type		_ZN61_INTERNAL_d4293f69_30_group_norm_nhwc_one_pass_96_cu_dccd85766thrust23THRUST_300001_SM_800_NS12placeholders2_2E,@object
	.size		_ZN61_INTERNAL_d4293f69_30_group_norm_nhwc_one_pass_96_cu_dccd85766thrust23THRUST_300001_SM_800_NS12placeholders2_2E,(_ZN61_INTERNAL_d4293f69_30_group_norm_nhwc_one_pass_96_cu_dccd85766thrust23THRUST_300001_SM_800_NS12placeholders2_4E - _ZN61_INTERNAL_d4293f69_30_group_norm_nhwc_one_pass_96_cu_dccd85766thrust23THRUST_300001_SM_800_NS12placeholders2_2E)
_ZN61_INTERNAL_d4293f69_30_group_norm_nhwc_one_pass_96_cu_dccd85766thrust23THRUST_300001_SM_800_NS12placeholders2_2E:
	.zero		1
	.type		_ZN61_INTERNAL_d4293f69_30_group_norm_nhwc_one_pass_96_cu_dccd85766thrust23THRUST_300001_SM_800_NS12placeholders2_4E,@object
	.size		_ZN61_INTERNAL_d4293f69_30_group_norm_nhwc_one_pass_96_cu_dccd85766thrust23THRUST_300001_SM_800_NS12placeholders2_4E,(_ZN61_INTERNAL_d4293f69_30_group_norm_nhwc_one_pass_96_cu_dccd85764cuda3std3__45__cpo3endE - _ZN61_INTERNAL_d4293f69_30_group_norm_nhwc_one_pass_96_cu_dccd85766thrust23THRUST_300001_SM_800_NS12placeholders2_4E)
_ZN61_INTERNAL_d4293f69_30_group_norm_nhwc_one_pass_96_cu_dccd85766thrust23THRUST_300001_SM_800_NS12placeholders2_4E:
	.zero		1
	.type		_ZN61_INTERNAL_d4293f69_30_group_norm_nhwc_one_pass_96_cu_dccd85764cuda3std3__45__cpo3endE,@object
	.size		_ZN61_INTERNAL_d4293f69_30_group_norm_nhwc_one_pass_96_cu_dccd85764cuda3std3__45__cpo3endE,(_ZN61_INTERNAL_d4293f69_30_group_norm_nhwc_one_pass_96_cu_dccd85764cuda3std6ranges3__45__cpo3endE - _ZN61_INTERNAL_d4293f69_30_group_norm_nhwc_one_pass_96_cu_dccd85764cuda3std3__45__cpo3endE)
_ZN61_INTERNAL_d4293f69_30_group_norm_nhwc_one_pass_96_cu_dccd85764cuda3std3__45__cpo3endE:
	.zero		1
	.type		_ZN61_INTERNAL_d4293f69_30_group_norm_nhwc_one_pass_96_cu_dccd85764cuda3std6ranges3__45__cpo3endE,@object
	.size		_ZN61_INTERNAL_d4293f69_30_group_norm_nhwc_one_pass_96_cu_dccd85764cuda3std6ranges3__45__cpo3endE,(_ZN61_INTERNAL_d4293f69_30_group_norm_nhwc_one_pass_96_cu_dccd85764cuda3std3__419piecewise_constructE - _ZN61_INTERNAL_d4293f69_30_group_norm_nhwc_one_pass_96_cu_dccd85764cuda3std6ranges3__45__cpo3endE)
_ZN61_INTERNAL_d4293f69_30_group_norm_nhwc_one_pass_96_cu_dccd85764cuda3std6ranges3__45__cpo3endE:
	.zero		1
	.type		_ZN61_INTERNAL_d4293f69_30_group_norm_nhwc_one_pass_96_cu_dccd85764cuda3std3__419piecewise_constructE,@object
	.size		_ZN61_INTERNAL_d4293f69_30_group_norm_nhwc_one_pass_96_cu_dccd85764cuda3std3__419piecewise_constructE,(_ZN61_INTERNAL_d4293f69_30_group_norm_nhwc_one_pass_96_cu_dccd85764cuda3std6ranges3__45__cpo5cdataE - _ZN61_INTERNAL_d4293f69_30_group_norm_nhwc_one_pass_96_cu_dccd85764cuda3std3__419piecewise_constructE)
_ZN61_INTERNAL_d4293f69_30_group_norm_nhwc_one_pass_96_cu_dccd85764cuda3std3__419piecewise_constructE:
	.zero		1
	.type		_ZN61_INTERNAL_d4293f69_30_group_norm_nhwc_one_pass_96_cu_dccd85764cuda3std6ranges3__45__cpo5cdataE,@object
	.size		_ZN61_INTERNAL_d4293f69_30_group_norm_nhwc_one_pass_96_cu_dccd85764cuda3std6ranges3__45__cpo5cdataE,(_ZN61_INTERNAL_d4293f69_30_group_norm_nhwc_one_pass_96_cu_dccd85766thrust23THRUST_300001_SM_800_NS12placeholders2_8E - _ZN61_INTERNAL_d4293f69_30_group_norm_nhwc_one_pass_96_cu_dccd85764cuda3std6ranges3__45__cpo5cdataE)
_ZN61_INTERNAL_d4293f69_30_group_norm_nhwc_one_pass_96_cu_dccd85764cuda3std6ranges3__45__cpo5cdataE:
	.zero		1
	.type		_ZN61_INTERNAL_d4293f69_30_group_norm_nhwc_one_pass_96_cu_dccd85766thrust23THRUST_300001_SM_800_NS12placeholders2_8E,@object
	.size		_ZN61_INTERNAL_d4293f69_30_group_norm_nhwc_one_pass_96_cu_dccd85766thrust23THRUST_300001_SM_800_NS12placeholders2_8E,(_ZN61_INTERNAL_d4293f69_30_group_norm_nhwc_one_pass_96_cu_dccd85764cuda3std3__45__cpo4rendE - _ZN61_INTERNAL_d4293f69_30_group_norm_nhwc_one_pass_96_cu_dccd85766thrust23THRUST_300001_SM_800_NS12placeholders2_8E)
_ZN61_INTERNAL_d4293f69_30_group_norm_nhwc_one_pass_96_cu_dccd85766thrust23THRUST_300001_SM_800_NS12placeholders2_8E:
	.zero		1
	.type		_ZN61_INTERNAL_d4293f69_30_group_norm_nhwc_one_pass_96_cu_dccd85764cuda3std3__45__cpo4rendE,@object
	.size		_ZN61_INTERNAL_d4293f69_30_group_norm_nhwc_one_pass_96_cu_dccd85764cuda3std3__45__cpo4rendE,(_ZN61_INTERNAL_d4293f69_30_group_norm_nhwc_one_pass_96_cu_dccd85764cuda3std6ranges3__45__cpo9iter_swapE - _ZN61_INTERNAL_d4293f69_30_group_norm_nhwc_one_pass_96_cu_dccd85764cuda3std3__45__cpo4rendE)
_ZN61_INTERNAL_d4293f69_30_group_norm_nhwc_one_pass_96_cu_dccd85764cuda3std3__45__cpo4rendE:
	.zero		1
	.type		_ZN61_INTERNAL_d4293f69_30_group_norm_nhwc_one_pass_96_cu_dccd85764cuda3std6ranges3__45__cpo9iter_swapE,@object
	.size		_ZN61_INTERNAL_d4293f69_30_group_norm_nhwc_one_pass_96_cu_dccd85764cuda3std6ranges3__45__cpo9iter_swapE,(_ZN61_INTERNAL_d4293f69_30_group_norm_nhwc_one_pass_96_cu_dccd85764cuda3std3__48unexpectE - _ZN61_INTERNAL_d4293f69_30_group_norm_nhwc_one_pass_96_cu_dccd85764cuda3std6ranges3__45__cpo9iter_swapE)
_ZN61_INTERNAL_d4293f69_30_group_norm_nhwc_one_pass_96_cu_dccd85764cuda3std6ranges3__45__cpo9iter_swapE:
	.zero		1
	.type		_ZN61_INTERNAL_d4293f69_30_group_norm_nhwc_one_pass_96_cu_dccd85764cuda3std3__48unexpectE,@object
	.size		_ZN61_INTERNAL_d4293f69_30_group_norm_nhwc_one_pass_96_cu_dccd85764cuda3std3__48unexpectE,(_ZN61_INTERNAL_d4293f69_30_group_norm_nhwc_one_pass_96_cu_dccd85766thrust23THRUST_300001_SM_800_NS6system6detail10sequential3seqE - _ZN61_INTERNAL_d4293f69_30_group_norm_nhwc_one_pass_96_cu_dccd85764cuda3std3__48unexpectE)
_ZN61_INTERNAL_d4293f69_30_group_norm_nhwc_one_pass_96_cu_dccd85764cuda3std3__48unexpectE:
	.zero		1
	.type		_ZN61_INTERNAL_d4293f69_30_group_norm_nhwc_one_pass_96_cu_dccd85766thrust23THRUST_300001_SM_800_NS6system6detail10sequential3seqE,@object
	.size		_ZN61_INTERNAL_d4293f69_30_group_norm_nhwc_one_pass_96_cu_dccd85766thrust23THRUST_300001_SM_800_NS6system6detail10sequential3seqE,(.L_29 - _ZN61_INTERNAL_d4293f69_30_group_norm_nhwc_one_pass_96_cu_dccd85766thrust23THRUST_300001_SM_800_NS6system6detail10sequential3seqE)
_ZN61_INTERNAL_d4293f69_30_group_norm_nhwc_one_pass_96_cu_dccd85766thrust23THRUST_300001_SM_800_NS6system6detail10sequential3seqE:
	.zero		1
.L_29:


//--------------------- .nv.shared._Z35group_norm_nhwc_bwd_one_pass_kernelI11Bf16IOFp32WLi64ELi96ELi768EEv26Group_norm_nhwc_bwd_params --------------------------
	.section	.nv.shared._Z35group_norm_nhwc_bwd_one_pass_kernelI11Bf16IOFp32WLi64ELi96ELi768EEv26Group_norm_nhwc_bwd_params,"aw",@nobits
	.sectionflags	@""
	.align	16
.nv.shared._Z35group_norm_nhwc_bwd_one_pass_kernelI11Bf16IOFp32WLi64ELi96ELi768EEv26Group_norm_nhwc_bwd_params:
	.zero		12528


//--------------------- .nv.shared._Z35group_norm_nhwc_bwd_one_pass_kernelI11Bf16IOFp32WLi128ELi96ELi768EEv26Group_norm_nhwc_bwd_params --------------------------
	.section	.nv.shared._Z35group_norm_nhwc_bwd_one_pass_kernelI11Bf16IOFp32WLi128ELi96ELi768EEv26Group_norm_nhwc_bwd_params,"aw",@nobits
	.sectionflags	@""
	.align	16
.nv.shared._Z35group_norm_nhwc_bwd_one_pass_kernelI11Bf16IOFp32WLi128ELi96ELi768EEv26Group_norm_nhwc_bwd_params:
	.zero		12528


//--------------------- .nv.shared._Z35group_norm_nhwc_bwd_one_pass_kernelI11Bf16IOFp32WLi256ELi96ELi768EEv26Group_norm_nhwc_bwd_params --------------------------
	.section	.nv.shared._Z35group_norm_nhwc_bwd_one_pass_kernelI11Bf16IOFp32WLi256ELi96ELi768EEv26Group_norm_nhwc_bwd_params,"aw",@nobits
	.sectionflags	@""
	.align	16
.nv.shared._Z35group_norm_nhwc_bwd_one_pass_kernelI11Bf16IOFp32WLi256ELi96ELi768EEv26Group_norm_nhwc_bwd_params:
	.zero		12528


//--------------------- .nv.shared._Z35group_norm_nhwc_bwd_one_pass_kernelI11Bf16IOFp32WLi512ELi96ELi768EEv26Group_norm_nhwc_bwd_params --------------------------
	.section	.nv.shared._Z35group_norm_nhwc_bwd_one_pass_kernelI11Bf16IOFp32WLi512ELi96ELi768EEv26Group_norm_nhwc_bwd_params,"aw",@nobits
	.sectionflags	@""
	.align	16
.nv.shared._Z35group_norm_nhwc_bwd_one_pass_kernelI11Bf16IOFp32WLi512ELi96ELi768EEv26Group_norm_nhwc_bwd_params:
	.zero		12528


//--------------------- .nv.shared._Z35group_norm_nhwc_bwd_one_pass_kernelI11Bf16IOBf16WLi64ELi96ELi768EEv26Group_norm_nhwc_bwd_params --------------------------
	.section	.nv.shared._Z35group_norm_nhwc_bwd_one_pass_kernelI11Bf16IOBf16WLi64ELi96ELi768EEv26Group_norm_nhwc_bwd_params,"aw",@nobits
	.sectionflags	@""
	.align	16
.nv.shared._Z35group_norm_nhwc_bwd_one_pass_kernelI11Bf16IOBf16WLi64ELi96ELi768EEv26Group_norm_nhwc_bwd_params:
	.zero		12528


//--------------------- .nv.shared._Z35group_norm_nhwc_bwd_one_pass_kernelI11Bf16IOBf16WLi128ELi96ELi768EEv26Group_norm_nhwc_bwd_params --------------------------
	.section	.nv.shared._Z35group_norm_nhwc_bwd_one_pass_kernelI11Bf16IOBf16WLi128ELi96ELi768EEv26Group_norm_nhwc_bwd_params,"aw",@nobits
	.sectionflags	@""
	.align	16
.nv.shared._Z35group_norm_nhwc_bwd_one_pass_kernelI11Bf16IOBf16WLi128ELi96ELi768EEv26Group_norm_nhwc_bwd_params:
	.zero		12528


//--------------------- .nv.shared._Z35group_norm_nhwc_bwd_one_pass_kernelI11Bf16IOBf16WLi256ELi96ELi768EEv26Group_norm_nhwc_bwd_params --------------------------
	.section	.nv.shared._Z35group_norm_nhwc_bwd_one_pass_kernelI11Bf16IOBf16WLi256ELi96ELi768EEv26Group_norm_nhwc_bwd_params,"aw",@nobits
	.sectionflags	@""
	.align	16
.nv.shared._Z35group_norm_nhwc_bwd_one_pass_kernelI11Bf16IOBf16WLi256ELi96ELi768EEv26Group_norm_nhwc_bwd_params:
	.zero		12528


//--------------------- .nv.shared._Z35group_norm_nhwc_bwd_one_pass_kernelI11Bf16IOBf16WLi512ELi96ELi768EEv26Group_norm_nhwc_bwd_params --------------------------
	.section	.nv.shared._Z35group_norm_nhwc_bwd_one_pass_kernelI11Bf16IOBf16WLi512ELi96ELi768EEv26Group_norm_nhwc_bwd_params,"aw",@nobits
	.sectionflags	@""
	.align	16
.nv.shared._Z35group_norm_nhwc_bwd_one_pass_kernelI11Bf16IOBf16WLi512ELi96ELi768EEv26Group_norm_nhwc_bwd_params:
	.zero		12528


//--------------------- .nv.shared._Z35group_norm_nhwc_bwd_one_pass_kernelI11Bf16IOFp16WLi64ELi96ELi768EEv26Group_norm_nhwc_bwd_params --------------------------
	.section	.nv.shared._Z35group_norm_nhwc_bwd_one_pass_kernelI11Bf16IOFp16WLi64ELi96ELi768EEv26Group_norm_nhwc_bwd_params,"aw",@nobits
	.sectionflags	@""
	.align	16
.nv.shared._Z35group_norm_nhwc_bwd_one_pass_kernelI11Bf16IOFp16WLi64ELi96ELi768EEv26Group_norm_nhwc_bwd_params:
	.zero		12528


//--------------------- .nv.shared._Z35group_norm_nhwc_bwd_one_pass_kernelI11Bf16IOFp16WLi128ELi96ELi768EEv26Group_norm_nhwc_bwd_params --------------------------
	.section	.nv.shared._Z35group_norm_nhwc_bwd_one_pass_kernelI11Bf16IOFp16WLi128ELi96ELi768EEv26Group_norm_nhwc_bwd_params,"aw",@nobits
	.sectionflags	@""
	.align	16
.nv.shared._Z35group_norm_nhwc_bwd_one_pass_kernelI11Bf16IOFp16WLi128ELi96ELi768EEv26Group_norm_nhwc_bwd_params:
	.zero		12528


//--------------------- .nv.shared._Z35group_norm_nhwc_bwd_one_pass_kernelI11Bf16IOFp16WLi256ELi96ELi768EEv26Group_norm_nhwc_bwd_params --------------------------
	.section	.nv.shared._Z35group_norm_nhwc_bwd_one_pass_kernelI11Bf16IOFp16WLi256ELi96ELi768EEv26Group_norm_nhwc_bwd_params,"aw",@nobits
	.sectionflags	@""
	.align	16
.nv.shared._Z35group_norm_nhwc_bwd_one_pass_kernelI11Bf16IOFp16WLi256ELi96ELi768EEv26Group_norm_nhwc_bwd_params:
	.zero		12528


//--------------------- .nv.shared._Z35group_norm_nhwc_bwd_one_pass_kernelI11Bf16IOFp16WLi512ELi96ELi768EEv26Group_norm_nhwc_bwd_params --------------------------
	.section	.nv.shared._Z35group_norm_nhwc_bwd_one_pass_kernelI11Bf16IOFp16WLi512ELi96ELi768EEv26Group_norm_nhwc_bwd_params,"aw",@nobits
	.sectionflags	@""
	.align	16
.nv.shared._Z35group_norm_nhwc_bwd_one_pass_kernelI11Bf16IOFp16WLi512ELi96ELi768EEv26Group_norm_nhwc_bwd_params:
	.zero		12528


//--------------------- .nv.shared._Z35group_norm_nhwc_bwd_one_pass_kernelI11Fp16IOFp32WLi64ELi96ELi768EEv26Group_norm_nhwc_bwd_params --------------------------
	.section	.nv.shared._Z35group_norm_nhwc_bwd_one_pass_kernelI11Fp16IOFp32WLi64ELi96ELi768EEv26Group_norm_nhwc_bwd_params,"aw",@nobits
	.sectionflags	@""
	.align	16
.nv.shared._Z35group_norm_nhwc_bwd_one_pass_kernelI11Fp16IOFp32WLi64ELi96ELi768EEv26Group_norm_nhwc_bwd_params:
	.zero		12528


//--------------------- .nv.shared._Z35group_norm_nhwc_bwd_one_pass_kernelI11Fp16IOFp32WLi128ELi96ELi768EEv26Group_norm_nhwc_bwd_params --------------------------
	.section	.nv.shared._Z35group_norm_nhwc_bwd_one_pass_kernelI11Fp16IOFp32WLi128ELi96ELi768EEv26Group_norm_nhwc_bwd_params,"aw",@nobits
	.sectionflags	@""
	.align	16
.nv.shared._Z35group_norm_nhwc_bwd_one_pass_kernelI11Fp16IOFp32WLi128ELi96ELi768EEv26Group_norm_nhwc_bwd_params:
	.zero		12528


//--------------------- .nv.shared._Z35group_norm_nhwc_bwd_one_pass_kernelI11Fp16IOFp32WLi256ELi96ELi768EEv26Group_norm_nhwc_bwd_params --------------------------
	.section	.nv.shared._Z35group_norm_nhwc_bwd_one_pass_kernelI11Fp16IOFp32WLi256ELi96ELi768EEv26Group_norm_nhwc_bwd_params,"aw",@nobits
	.sectionflags	@""
	.align	16
.nv.shared._Z35group_norm_nhwc_bwd_one_pass_kernelI11Fp16IOFp32WLi256ELi96ELi768EEv26Group_norm_nhwc_bwd_params:
	.zero		12528


//--------------------- .nv.shared._Z35group_norm_nhwc_bwd_one_pass_kernelI11Fp16IOFp32WLi512ELi96ELi768EEv26Group_norm_nhwc_bwd_params --------------------------
	.section	.nv.shared._Z35group_norm_nhwc_bwd_one_pass_kernelI11Fp16IOFp32WLi512ELi96ELi768EEv26Group_norm_nhwc_bwd_params,"aw",@nobits
	.sectionflags	@""
	.align	16
.nv.shared._Z35group_norm_nhwc_bwd_one_pass_kernelI11Fp16IOFp32WLi512ELi96ELi768EEv26Group_norm_nhwc_bwd_params:
	.zero		12528


//--------------------- .nv.shared._Z35group_norm_nhwc_bwd_one_pass_kernelI11Fp16IOBf16WLi64ELi96ELi768EEv26Group_norm_nhwc_bwd_params --------------------------
	.section	.nv.shared._Z35group_norm_nhwc_bwd_one_pass_kernelI11Fp16IOBf16WLi64ELi96ELi768EEv26Group_norm_nhwc_bwd_params,"aw",@nobits
	.sectionflags	@""
	.align	16
.nv.shared._Z35group_norm_nhwc_bwd_one_pass_kernelI11Fp16IOBf16WLi64ELi96ELi768EEv26Group_norm_nhwc_bwd_params:
	.zero		12528


//--------------------- .nv.shared._Z35group_norm_nhwc_bwd_one_pass_kernelI11Fp16IOBf16WLi128ELi96ELi768EEv26Group_norm_nhwc_bwd_params --------------------------
	.section	.nv.shared._Z35group_norm_nhwc_bwd_one_pass_kernelI11Fp16IOBf16WLi128ELi96ELi768EEv26Group_norm_nhwc_bwd_params,"aw",@nobits
	.sectionflags	@""
	.align	16
.nv.shared._Z35group_norm_nhwc_bwd_one_pass_kernelI11Fp16IOBf16WLi128ELi96ELi768EEv26Group_norm_nhwc_bwd_params:
	.zero		12528


//--------------------- .nv.shared._Z35group_norm_nhwc_bwd_one_pass_kernelI11Fp16IOBf16WLi256ELi96ELi768EEv26Group_norm_nhwc_bwd_params --------------------------
	.section	.nv.shared._Z35group_norm_nhwc_bwd_one_pass_kernelI11Fp16IOBf16WLi256ELi96ELi768EEv26Group_norm_nhwc_bwd_params,"aw",@nobits
	.sectionflags	@""
	.align	16
.nv.shared._Z35group_norm_nhwc_bwd_one_pass_kernelI11Fp16IOBf16WLi256ELi96ELi768EEv26Group_norm_nhwc_bwd_params:
	.zero		12528


//--------------------- .nv.shared._Z35group_norm_nhwc_bwd_one_pass_kernelI11Fp16IOBf16WLi512ELi96ELi768EEv26Group_norm_nhwc_bwd_params --------------------------
	.section	.nv.shared._Z35group_norm_nhwc_bwd_one_pass_kernelI11Fp16IOBf16WLi512ELi96ELi768EEv26Group_norm_nhwc_bwd_params,"aw",@nobits
	.sectionflags	@""
	.align	16
.nv.shared._Z35group_norm_nhwc_bwd_one_pass_kernelI11Fp16IOBf16WLi512ELi96ELi768EEv26Group_norm_nhwc_bwd_params:
	.zero		12528


//--------------------- .nv.shared._Z35group_norm_nhwc_bwd_one_pass_kernelI11Fp16IOFp16WLi64ELi96ELi768EEv26Group_norm_nhwc_bwd_params --------------------------
	.section	.nv.shared._Z35group_norm_nhwc_bwd_one_pass_kernelI11Fp16IOFp16WLi64ELi96ELi768EEv26Group_norm_nhwc_bwd_params,"aw",@nobits
	.sectionflags	@""
	.align	16
.nv.shared._Z35group_norm_nhwc_bwd_one_pass_kernelI11Fp16IOFp16WLi64ELi96ELi768EEv26Group_norm_nhwc_bwd_params:
	.zero		12528


//--------------------- .nv.shared._Z35group_norm_nhwc_bwd_one_pass_kernelI11Fp16IOFp16WLi128ELi96ELi768EEv26Group_norm_nhwc_bwd_params --------------------------
	.section	.nv.shared._Z35group_norm_nhwc_bwd_one_pass_kernelI11Fp16IOFp16WLi128ELi96ELi768EEv26Group_norm_nhwc_bwd_params,"aw",@nobits
	.sectionflags	@""
	.align	16
.nv.shared._Z35group_norm_nhwc_bwd_one_pass_kernelI11Fp16IOFp16WLi128ELi96ELi768EEv26Group_norm_nhwc_bwd_params:
	.zero		12528


//--------------------- .nv.shared._Z35group_norm_nhwc_bwd_one_pass_kernelI11Fp16IOFp16WLi256ELi96ELi768EEv26Group_norm_nhwc_bwd_params --------------------------
	.section	.nv.shared._Z35group_norm_nhwc_bwd_one_pass_kernelI11Fp16IOFp16WLi256ELi96ELi768EEv26Group_norm_nhwc_bwd_params,"aw",@nobits
	.sectionflags	@""
	.align	16
.nv.shared._Z35group_norm_nhwc_bwd_one_pass_kernelI11Fp16IOFp16WLi256ELi96ELi768EEv26Group_norm_nhwc_bwd_params:
	.zero		12528


//--------------------- .nv.shared._Z35group_norm_nhwc_bwd_one_pass_kernelI11Fp16IOFp16WLi512ELi96ELi768EEv26Group_norm_nhwc_bwd_params --------------------------
	.section	.nv.shared._Z35group_norm_nhwc_bwd_one_pass_kernelI11Fp16IOFp16WLi512ELi96ELi768EEv26Group_norm_nhwc_bwd_params,"aw",@nobits
	.sectionflags	@""
	.align	16
.nv.shared._Z35group_norm_nhwc_bwd_one_pass_kernelI11Fp16IOFp16WLi512ELi96ELi768EEv26Group_norm_nhwc_bwd_params:
	.zero		12528


//--------------------- .nv.shared._Z35group_norm_nhwc_bwd_one_pass_kernelI11Fp32IOFp32WLi64ELi96ELi768EEv26Group_norm_nhwc_bwd_params --------------------------
	.section	.nv.shared._Z35group_norm_nhwc_bwd_one_pass_kernelI11Fp32IOFp32WLi64ELi96ELi768EEv26Group_norm_nhwc_bwd_params,"aw",@nobits
	.sectionflags	@""
	.align	16
.nv.shared._Z35group_norm_nhwc_bwd_one_pass_kernelI11Fp32IOFp32WLi64ELi96ELi768EEv26Group_norm_nhwc_bwd_params:
	.zero		12528


//--------------------- .nv.shared._Z35group_norm_nhwc_bwd_one_pass_kernelI11Fp32IOFp32WLi128ELi96ELi768EEv26Group_norm_nhwc_bwd_params --------------------------
	.section	.nv.shared._Z35group_norm_nhwc_bwd_one_pass_kernelI11Fp32IOFp32WLi128ELi96ELi768EEv26Group_norm_nhwc_bwd_params,"aw",@nobits
	.sectionflags	@""
	.align	16
.nv.shared._Z35group_norm_nhwc_bwd_one_pass_kernelI11Fp32IOFp32WLi128ELi96ELi768EEv26Group_norm_nhwc_bwd_params:
	.zero		12528


//--------------------- .nv.shared._Z35group_norm_nhwc_bwd_one_pass_kernelI11Fp32IOFp32WLi256ELi96ELi768EEv26Group_norm_nhwc_bwd_params --------------------------
	.section	.nv.shared._Z35group_norm_nhwc_bwd_one_pass_kernelI11Fp32IOFp32WLi256ELi96ELi768EEv26Group_norm_nhwc_bwd_params,"aw",@nobits
	.sectionflags	@""
	.align	16
.nv.shared._Z35group_norm_nhwc_bwd_one_pass_kernelI11Fp32IOFp32WLi256ELi96ELi768EEv26Group_norm_nhwc_bwd_params:
	.zero		12528


//--------------------- .nv.shared._Z35group_norm_nhwc_bwd_one_pass_kernelI11Fp32IOFp32WLi512ELi96ELi768EEv26Group_norm_nhwc_bwd_params --------------------------
	.section	.nv.shared._Z35group_norm_nhwc_bwd_one_pass_kernelI11Fp32IOFp32WLi512ELi96ELi768EEv26Group_norm_nhwc_bwd_params,"aw",@nobits
	.sectionflags	@""
	.align	16
.nv.shared._Z35group_norm_nhwc_bwd_one_pass_kernelI11Fp32IOFp32WLi512ELi96ELi768EEv26Group_norm_nhwc_bwd_params:
	.zero		12528


//--------------------- .nv.shared._Z35group_norm_nhwc_bwd_one_pass_kernelI11Fp32IOBf16WLi64ELi96ELi768EEv26Group_norm_nhwc_bwd_params --------------------------
	.section	.nv.shared._Z35group_norm_nhwc_bwd_one_pass_kernelI11Fp32IOBf16WLi64ELi96ELi768EEv26Group_norm_nhwc_bwd_params,"aw",@nobits
	.sectionflags	@""
	.align	16
.nv.shared._Z35group_norm_nhwc_bwd_one_pass_kernelI11Fp32IOBf16WLi64ELi96ELi768EEv26Group_norm_nhwc_bwd_params:
	.zero		12528


//--------------------- .nv.shared._Z35group_norm_nhwc_bwd_one_pass_kernelI11Fp32IOBf16WLi128ELi96ELi768EEv26Group_norm_nhwc_bwd_params --------------------------
	.section	.nv.shared._Z35group_norm_nhwc_bwd_one_pass_kernelI11Fp32IOBf16WLi128ELi96ELi768EEv26Group_norm_nhwc_bwd_params,"aw",@nobits
	.sectionflags	@""
	.align	16
.nv.shared._Z35group_norm_nhwc_bwd_one_pass_kernelI11Fp32IOBf16WLi128ELi96ELi768EEv26Group_norm_nhwc_bwd_params:
	.zero		12528


//--------------------- .nv.shared._Z35group_norm_nhwc_bwd_one_pass_kernelI11Fp32IOBf16WLi256ELi96ELi768EEv26Group_norm_nhwc_bwd_params --------------------------
	.section	.nv.shared._Z35group_norm_nhwc_bwd_one_pass_kernelI11Fp32IOBf16WLi256ELi96ELi768EEv26Group_norm_nhwc_bwd_params,"aw",@nobits
	.sectionflags	@""
	.align	16
.nv.shared._Z35group_norm_nhwc_bwd_one_pass_kernelI11Fp32IOBf16WLi256ELi96ELi768EEv26Group_norm_nhwc_bwd_params:
	.zero		12528


//--------------------- .nv.shared._Z35group_norm_nhwc_bwd_one_pass_kernelI11Fp32IOBf16WLi512ELi96ELi768EEv26Group_norm_nhwc_bwd_params --------------------------
	.section	.nv.shared._Z35group_norm_nhwc_bwd_one_pass_kernelI11Fp32IOBf16WLi512ELi96ELi768EEv26Group_norm_nhwc_bwd_params,"aw",@nobits
	.sectionflags	@""
	.align	16
.nv.shared._Z35group_norm_nhwc_bwd_one_pass_kernelI11Fp32IOBf16WLi512ELi96ELi768EEv26Group_norm_nhwc_bwd_params:
	.zero		12528


//--------------------- .nv.shared._Z35group_norm_nhwc_bwd_one_pass_kernelI11Fp32IOFp16WLi64ELi96ELi768EEv26Group_norm_nhwc_bwd_params --------------------------
	.section	.nv.shared._Z35group_norm_nhwc_bwd_one_pass_kernelI11Fp32IOFp16WLi64ELi96ELi768EEv26Group_norm_nhwc_bwd_params,"aw",@nobits
	.sectionflags	@""
	.align	16
.nv.shared._Z35group_norm_nhwc_bwd_one_pass_kernelI11Fp32IOFp16WLi64ELi96ELi768EEv26Group_norm_nhwc_bwd_params:
	.zero		12528


//--------------------- .nv.shared._Z35group_norm_nhwc_bwd_one_pass_kernelI11Fp32IOFp16WLi128ELi96ELi768EEv26Group_norm_nhwc_bwd_params --------------------------
	.section	.nv.shared._Z35group_norm_nhwc_bwd_one_pass_kernelI11Fp32IOFp16WLi128ELi96ELi768EEv26Group_norm_nhwc_bwd_params,"aw",@nobits
	.sectionflags	@""
	.align	16
.nv.shared._Z35group_norm_nhwc_bwd_one_pass_kernelI11Fp32IOFp16WLi128ELi96ELi768EEv26Group_norm_nhwc_bwd_params:
	.zero		12528


//--------------------- .nv.shared._Z35group_norm_nhwc_bwd_one_pass_kernelI11Fp32IOFp16WLi256ELi96ELi768EEv26Group_norm_nhwc_bwd_params --------------------------
	.section	.nv.shared._Z35group_norm_nhwc_bwd_one_pass_kernelI11Fp32IOFp16WLi256ELi96ELi768EEv26Group_norm_nhwc_bwd_params,"aw",@nobits
	.sectionflags	@""
	.align	16
.nv.shared._Z35group_norm_nhwc_bwd_one_pass_kernelI11Fp32IOFp16WLi256ELi96ELi768EEv26Group_norm_nhwc_bwd_params:
	.zero		12528


//--------------------- .nv.shared._Z35group_norm_nhwc_bwd_one_pass_kernelI11Fp32IOFp16WLi512ELi96ELi768EEv26Group_norm_nhwc_bwd_params --------------------------
	.section	.nv.shared._Z35group_norm_nhwc_bwd_one_pass_kernelI11Fp32IOFp16WLi512ELi96ELi768EEv26Group_norm_nhwc_bwd_params,"aw",@nobits
	.sectionflags	@""
	.align	16
.nv.shared._Z35group_norm_nhwc_bwd_one_pass_kernelI11Fp32IOFp16WLi512ELi96ELi768EEv26Group_norm_nhwc_bwd_params:
	.zero		12528


//--------------------- .nv.shared._Z35group_norm_nhwc_fwd_one_pass_kernelI11Bf16IOFp32WLi64ELi96ELi768EEv26Group_norm_nhwc_fwd_params --------------------------
	.section	.nv.shared._Z35group_norm_nhwc_fwd_one_pass_kernelI11Bf16IOFp32WLi64ELi96ELi768EEv26Group_norm_nhwc_fwd_params,"aw",@nobits
	.sectionflags	@""
	.align	8
.nv.shared._Z35group_norm_nhwc_fwd_one_pass_kernelI11Bf16IOFp32WLi64ELi96ELi768EEv26Group_norm_nhwc_fwd_params:
	.zero		232


//--------------------- .nv.shared._Z35group_norm_nhwc_fwd_one_pass_kernelI11Bf16IOFp32WLi128ELi96ELi768EEv26Group_norm_nhwc_fwd_params --------------------------
	.section	.nv.shared._Z35group_norm_nhwc_fwd_one_pass_kernelI11Bf16IOFp32WLi128ELi96ELi768EEv26Group_norm_nhwc_fwd_params,"aw",@nobits
	.sectionflags	@""
	.align	8
.nv.shared._Z35group_norm_nhwc_fwd_one_pass_kernelI11Bf16IOFp32WLi128ELi96ELi768EEv26Group_norm_nhwc_fwd_params:
	.zero		232


//--------------------- .nv.shared._Z35group_norm_nhwc_fwd_one_pass_kernelI11Bf16IOFp32WLi256ELi96ELi768EEv26Group_norm_nhwc_fwd_params --------------------------
	.section	.nv.shared._Z35group_norm_nhwc_fwd_one_pass_kernelI11Bf16IOFp32WLi256ELi96ELi768EEv26Group_norm_nhwc_fwd_params,"aw",@nobits
	.sectionflags	@""
	.align	8
.nv.shared._Z35group_norm_nhwc_fwd_one_pass_kernelI11Bf16IOFp32WLi256ELi96ELi768EEv26Group_norm_nhwc_fwd_params:
	.zero		232


//--------------------- .nv.shared._Z35group_norm_nhwc_fwd_one_pass_kernelI11Bf16IOFp32WLi512ELi96ELi768EEv26Group_norm_nhwc_fwd_params --------------------------
	.section	.nv.shared._Z35group_norm_nhwc_fwd_one_pass_kernelI11Bf16IOFp32WLi512ELi96ELi768EEv26Group_norm_nhwc_fwd_params,"aw",@nobits
	.sectionflags	@""
	.align	8
.nv.shared._Z35group_norm_nhwc_fwd_one_pass_kernelI11Bf16IOFp32WLi512ELi96ELi768EEv26Group_norm_nhwc_fwd_params:
	.zero		232


//--------------------- .nv.shared._Z35group_norm_nhwc_fwd_one_pass_kernelI11Bf16IOBf16WLi64ELi96ELi768EEv26Group_norm_nhwc_fwd_params --------------------------
	.section	.nv.shared._Z35group_norm_nhwc_fwd_one_pass_kernelI11Bf16IOBf16WLi64ELi96ELi768EEv26Group_norm_nhwc_fwd_params,"aw",@nobits
	.sectionflags	@""
	.align	8
.nv.shared._Z35group_norm_nhwc_fwd_one_pass_kernelI11Bf16IOBf16WLi64ELi96ELi768EEv26Group_norm_nhwc_fwd_params:
	.zero		232


//--------------------- .nv.shared._Z35group_norm_nhwc_fwd_one_pass_kernelI11Bf16IOBf16WLi128ELi96ELi768EEv26Group_norm_nhwc_fwd_params --------------------------
	.section	.nv.shared._Z35group_norm_nhwc_fwd_one_pass_kernelI11Bf16IOBf16WLi128ELi96ELi768EEv26Group_norm_nhwc_fwd_params,"aw",@nobits
	.sectionflags	@""
	.align	8
.nv.shared._Z35group_norm_nhwc_fwd_one_pass_kernelI11Bf16IOBf16WLi128ELi96ELi768EEv26Group_norm_nhwc_fwd_params:
	.zero		232


//--------------------- .nv.shared._Z35group_norm_nhwc_fwd_one_pass_kernelI11Bf16IOBf16WLi256ELi96ELi768EEv26Group_norm_nhwc_fwd_params --------------------------
	.section	.nv.shared._Z35group_norm_nhwc_fwd_one_pass_kernelI11Bf16IOBf16WLi256ELi96ELi768EEv26Group_norm_nhwc_fwd_params,"aw",@nobits
	.sectionflags	@""
	.align	8
.nv.shared._Z35group_norm_nhwc_fwd_one_pass_kernelI11Bf16IOBf16WLi256ELi96ELi768EEv26Group_norm_nhwc_fwd_params:
	.zero		232


//--------------------- .nv.shared._Z35group_norm_nhwc_fwd_one_pass_kernelI11Bf16IOBf16WLi512ELi96ELi768EEv26Group_norm_nhwc_fwd_params --------------------------
	.section	.nv.shared._Z35group_norm_nhwc_fwd_one_pass_kernelI11Bf16IOBf16WLi512ELi96ELi768EEv26Group_norm_nhwc_fwd_params,"aw",@nobits
	.sectionflags	@""
	.align	8
.nv.shared._Z35group_norm_nhwc_fwd_one_pass_kernelI11Bf16IOBf16WLi512ELi96ELi768EEv26Group_norm_nhwc_fwd_params:
	.zero		232


//--------------------- .nv.shared._Z35group_norm_nhwc_fwd_one_pass_kernelI11Bf16IOFp16WLi64ELi96ELi768EEv26Group_norm_nhwc_fwd_params --------------------------
	.section	.nv.shared._Z35group_norm_nhwc_fwd_one_pass_kernelI11Bf16IOFp16WLi64ELi96ELi768EEv26Group_norm_nhwc_fwd_params,"aw",@nobits
	.sectionflags	@""
	.align	8
.nv.shared._Z35group_norm_nhwc_fwd_one_pass_kernelI11Bf16IOFp16WLi64ELi96ELi768EEv26Group_norm_nhwc_fwd_params:
	.zero		232


//--------------------- .nv.shared._Z35group_norm_nhwc_fwd_one_pass_kernelI11Bf16IOFp16WLi128ELi96ELi768EEv26Group_norm_nhwc_fwd_params --------------------------
	.section	.nv.shared._Z35group_norm_nhwc_fwd_one_pass_kernelI11Bf16IOFp16WLi128ELi96ELi768EEv26Group_norm_nhwc_fwd_params,"aw",@nobits
	.sectionflags	@""
	.align	8
.nv.shared._Z35group_norm_nhwc_fwd_one_pass_kernelI11Bf16IOFp16WLi128ELi96ELi768EEv26Group_norm_nhwc_fwd_params:
	.zero		232


//--------------------- .nv.shared._Z35group_norm_nhwc_fwd_one_pass_kernelI11Bf16IOFp16WLi256ELi96ELi768EEv26Group_norm_nhwc_fwd_params --------------------------
	.section	.nv.shared._Z35group_norm_nhwc_fwd_one_pass_kernelI11Bf16IOFp16WLi256ELi96ELi768EEv26Group_norm_nhwc_fwd_params,"aw",@nobits
	.sectionflags	@""
	.align	8
.nv.shared._Z35group_norm_nhwc_fwd_one_pass_kernelI11Bf16IOFp16WLi256ELi96ELi768EEv26Group_norm_nhwc_fwd_params:
	.zero		232


//--------------------- .nv.shared._Z35group_norm_nhwc_fwd_one_pass_kernelI11Bf16IOFp16WLi512ELi96ELi768EEv26Group_norm_nhwc_fwd_params --------------------------
	.section	.nv.shared._Z35group_norm_nhwc_fwd_one_pass_kernelI11Bf16IOFp16WLi512ELi96ELi768EEv26Group_norm_nhwc_fwd_params,"aw",@nobits
	.sectionflags	@""
	.align	8
.nv.shared._Z35group_norm_nhwc_fwd_one_pass_kernelI11Bf16IOFp16WLi512ELi96ELi768EEv26Group_norm_nhwc_fwd_params:
	.zero		232


//--------------------- .nv.shared._Z35group_norm_nhwc_fwd_one_pass_kernelI11Fp16IOFp32WLi64ELi96ELi768EEv26Group_norm_nhwc_fwd_params --------------------------
	.section	.nv.shared._Z35group_norm_nhwc_fwd_one_pass_kernelI11Fp16IOFp32WLi64ELi96ELi768EEv26Group_norm_nhwc_fwd_params,"aw",@nobits
	.sectionflags	@""
	.align	8
.nv.shared._Z35group_norm_nhwc_fwd_one_pass_kernelI11Fp16IOFp32WLi64ELi96ELi768EEv26Group_norm_nhwc_fwd_params:
	.zero		232


//--------------------- .nv.shared._Z35group_norm_nhwc_fwd_one_pass_kernelI11Fp16IOFp32WLi128ELi96ELi768EEv26Group_norm_nhwc_fwd_params --------------------------
	.section	.nv.shared._Z35group_norm_nhwc_fwd_one_pass_kernelI11Fp16IOFp32WLi128ELi96ELi768EEv26Group_norm_nhwc_fwd_params,"aw",@nobits
	.sectionflags	@""
	.align	8
.nv.shared._Z35group_norm_nhwc_fwd_one_pass_kernelI11Fp16IOFp32WLi128ELi96ELi768EEv26Group_norm_nhwc_fwd_params:
	.zero		232


//--------------------- .nv.shared._Z35group_norm_nhwc_fwd_one_pass_kernelI11Fp16IOFp32WLi256ELi96ELi768EEv26Group_norm_nhwc_fwd_params --------------------------
	.section	.nv.shared._Z35group_norm_nhwc_fwd_one_pass_kernelI11Fp16IOFp32WLi256ELi96ELi768EEv26Group_norm_nhwc_fwd_params,"aw",@nobits
	.sectionflags	@""
	.align	8
.nv.shared._Z35group_norm_nhwc_fwd_one_pass_kernelI11Fp16IOFp32WLi256ELi96ELi768EEv26Group_norm_nhwc_fwd_params:
	.zero		232


//--------------------- .nv.shared._Z35group_norm_nhwc_fwd_one_pass_kernelI11Fp16IOFp32WLi512ELi96ELi768EEv26Group_norm_nhwc_fwd_params --------------------------
	.section	.nv.shared._Z35group_norm_nhwc_fwd_one_pass_kernelI11Fp16IOFp32WLi512ELi96ELi768EEv26Group_norm_nhwc_fwd_params,"aw",@nobits
	.sectionflags	@""
	.align	8
.nv.shared._Z35group_norm_nhwc_fwd_one_pass_kernelI11Fp16IOFp32WLi512ELi96ELi768EEv26Group_norm_nhwc_fwd_params:
	.zero		232


//--------------------- .nv.shared._Z35group_norm_nhwc_fwd_one_pass_kernelI11Fp16IOBf16WLi64ELi96ELi768EEv26Group_norm_nhwc_fwd_params --------------------------
	.section	.nv.shared._Z35group_norm_nhwc_fwd_one_pass_kernelI11Fp16IOBf16WLi64ELi96ELi768EEv26Group_norm_nhwc_fwd_params,"aw",@nobits
	.sectionflags	@""
	.align	8
.nv.shared._Z35group_norm_nhwc_fwd_one_pass_kernelI11Fp16IOBf16WLi64ELi96ELi768EEv26Group_norm_nhwc_fwd_params:
	.zero		232


//--------------------- .nv.shared._Z35group_norm_nhwc_fwd_one_pass_kernelI11Fp16IOBf16WLi128ELi96ELi768EEv26Group_norm_nhwc_fwd_params --------------------------
	.section	.nv.shared._Z35group_norm_nhwc_fwd_one_pass_kernelI11Fp16IOBf16WLi128ELi96ELi768EEv26Group_norm_nhwc_fwd_params,"aw",@nobits
	.sectionflags	@""
	.align	8
.nv.shared._Z35group_norm_nhwc_fwd_one_pass_kernelI11Fp16IOBf16WLi128ELi96ELi768EEv26Group_norm_nhwc_fwd_params:
	.zero		232


//--------------------- .nv.shared._Z35group_norm_nhwc_fwd_one_pass_kernelI11Fp16IOBf16WLi256ELi96ELi768EEv26Group_norm_nhwc_fwd_params --------------------------
	.section	.nv.shared._Z35group_norm_nhwc_fwd_one_pass_kernelI11Fp16IOBf16WLi256ELi96ELi768EEv26Group_norm_nhwc_fwd_params,"aw",@nobits
	.sectionflags	@""
	.align	8
.nv.shared._Z35group_norm_nhwc_fwd_one_pass_kernelI11Fp16IOBf16WLi256ELi96ELi768EEv26Group_norm_nhwc_fwd_params:
	.zero		232


//--------------------- .nv.shared._Z35group_norm_nhwc_fwd_one_pass_kernelI11Fp16IOBf16WLi512ELi96ELi768EEv26Group_norm_nhwc_fwd_params --------------------------
	.section	.nv.shared._Z35group_norm_nhwc_fwd_one_pass_kernelI11Fp16IOBf16WLi512ELi96ELi768EEv26Group_norm_nhwc_fwd_params,"aw",@nobits
	.sectionflags	@""
	.align	8
.nv.shared._Z35group_norm_nhwc_fwd_one_pass_kernelI11Fp16IOBf16WLi512ELi96ELi768EEv26Group_norm_nhwc_fwd_params:
	.zero		232


//--------------------- .nv.shared._Z35group_norm_nhwc_fwd_one_pass_kernelI11Fp16IOFp16WLi64ELi96ELi768EEv26Group_norm_nhwc_fwd_params --------------------------
	.section	.nv.shared._Z35group_norm_nhwc_fwd_one_pass_kernelI11Fp16IOFp16WLi64ELi96ELi768EEv26Group_norm_nhwc_fwd_params,"aw",@nobits
	.sectionflags	@""
	.align	8
.nv.shared._Z35group_norm_nhwc_fwd_one_pass_kernelI11Fp16IOFp16WLi64ELi96ELi768EEv26Group_norm_nhwc_fwd_params:
	.zero		232


//--------------------- .nv.shared._Z35group_norm_nhwc_fwd_one_pass_kernelI11Fp16IOFp16WLi128ELi96ELi768EEv26Group_norm_nhwc_fwd_params --------------------------
	.section	.nv.shared._Z35group_norm_nhwc_fwd_one_pass_kernelI11Fp16IOFp16WLi128ELi96ELi768EEv26Group_norm_nhwc_fwd_params,"aw",@nobits
	.sectionflags	@""
	.align	8
.nv.shared._Z35group_norm_nhwc_fwd_one_pass_kernelI11Fp16IOFp16WLi128ELi96ELi768EEv26Group_norm_nhwc_fwd_params:
	.zero		232


//--------------------- .nv.shared._Z35group_norm_nhwc_fwd_one_pass_kernelI11Fp16IOFp16WLi256ELi96ELi768EEv26Group_norm_nhwc_fwd_params --------------------------
	.section	.nv.shared._Z35group_norm_nhwc_fwd_one_pass_kernelI11Fp16IOFp16WLi256ELi96ELi768EEv26Group_norm_nhwc_fwd_params,"aw",@nobits
	.sectionflags	@""
	.align	8
.nv.shared._Z35group_norm_nhwc_fwd_one_pass_kernelI11Fp16IOFp16WLi256ELi96ELi768EEv26Group_norm_nhwc_fwd_params:
	.zero		232


//--------------------- .nv.shared._Z35group_norm_nhwc_fwd_one_pass_kernelI11Fp16IOFp16WLi512ELi96ELi768EEv26Group_norm_nhwc_fwd_params --------------------------
	.section	.nv.shared._Z35group_norm_nhwc_fwd_one_pass_kernelI11Fp16IOFp16WLi512ELi96ELi768EEv26Group_norm_nhwc_fwd_params,"aw",@nobits
	.sectionflags	@""
	.align	8
.nv.shared._Z35group_norm_nhwc_fwd_one_pass_kernelI11Fp16IOFp16WLi512ELi96ELi768EEv26Group_norm_nhwc_fwd_params:
	.zero		232


//--------------------- .nv.shared._Z35group_norm_nhwc_fwd_one_pass_kernelI11Fp32IOFp32WLi64ELi96ELi768EEv26Group_norm_nhwc_fwd_params --------------------------
	.section	.nv.shared._Z35group_norm_nhwc_fwd_one_pass_kernelI11Fp32IOFp32WLi64ELi96ELi768EEv26Group_norm_nhwc_fwd_params,"aw",@nobits
	.sectionflags	@""
	.align	8
.nv.shared._Z35group_norm_nhwc_fwd_one_pass_kernelI11Fp32IOFp32WLi64ELi96ELi768EEv26Group_norm_nhwc_fwd_params:
	.zero		232


//--------------------- .nv.shared._Z35group_norm_nhwc_fwd_one_pass_kernelI11Fp32IOFp32WLi128ELi96ELi768EEv26Group_norm_nhwc_fwd_params --------------------------
	.section	.nv.shared._Z35group_norm_nhwc_fwd_one_pass_kernelI11Fp32IOFp32WLi128ELi96ELi768EEv26Group_norm_nhwc_fwd_params,"aw",@nobits
	.sectionflags	@""
	.align	8
.nv.shared._Z35group_norm_nhwc_fwd_one_pass_kernelI11Fp32IOFp32WLi128ELi96ELi768EEv26Group_norm_nhwc_fwd_params:
	.zero		232


//--------------------- .nv.shared._Z35group_norm_nhwc_fwd_one_pass_kernelI11Fp32IOFp32WLi256ELi96ELi768EEv26Group_norm_nhwc_fwd_params --------------------------
	.section	.nv.shared._Z35group_norm_nhwc_fwd_one_pass_kernelI11Fp32IOFp32WLi256ELi96ELi768EEv26Group_norm_nhwc_fwd_params,"aw",@nobits
	.sectionflags	@""
	.align	8
.nv.shared._Z35group_norm_nhwc_fwd_one_pass_kernelI11Fp32IOFp32WLi256ELi96ELi768EEv26Group_norm_nhwc_fwd_params:
	.zero		232


//--------------------- .nv.shared._Z35group_norm_nhwc_fwd_one_pass_kernelI11Fp32IOFp32WLi512ELi96ELi768EEv26Group_norm_nhwc_fwd_params --------------------------
	.section	.nv.shared._Z35group_norm_nhwc_fwd_one_pass_kernelI11Fp32IOFp32WLi512ELi96ELi768EEv26Group_norm_nhwc_fwd_params,"aw",@nobits
	.sectionflags	@""
	.align	8
.nv.shared._Z35group_norm_nhwc_fwd_one_pass_kernelI11Fp32IOFp32WLi512ELi96ELi768EEv26Group_norm_nhwc_fwd_params:
	.zero		232


//--------------------- .nv.shared._Z35group_norm_nhwc_fwd_one_pass_kernelI11Fp32IOBf16WLi64ELi96ELi768EEv26Group_norm_nhwc_fwd_params --------------------------
	.section	.nv.shared._Z35group_norm_nhwc_fwd_one_pass_kernelI11Fp32IOBf16WLi64ELi96ELi768EEv26Group_norm_nhwc_fwd_params,"aw",@nobits
	.sectionflags	@""
	.align	8
.nv.shared._Z35group_norm_nhwc_fwd_one_pass_kernelI11Fp32IOBf16WLi64ELi96ELi768EEv26Group_norm_nhwc_fwd_params:
	.zero		232


//--------------------- .nv.shared._Z35group_norm_nhwc_fwd_one_pass_kernelI11Fp32IOBf16WLi128ELi96ELi768EEv26Group_norm_nhwc_fwd_params --------------------------
	.section	.nv.shared._Z35group_norm_nhwc_fwd_one_pass_kernelI11Fp32IOBf16WLi128ELi96ELi768EEv26Group_norm_nhwc_fwd_params,"aw",@nobits
	.sectionflags	@""
	.align	8
.nv.shared._Z35group_norm_nhwc_fwd_one_pass_kernelI11Fp32IOBf16WLi128ELi96ELi768EEv26Group_norm_nhwc_fwd_params:
	.zero		232


//--------------------- .nv.shared._Z35group_norm_nhwc_fwd_one_pass_kernelI11Fp32IOBf16WLi256ELi96ELi768EEv26Group_norm_nhwc_fwd_params --------------------------
	.section	.nv.shared._Z35group_norm_nhwc_fwd_one_pass_kernelI11Fp32IOBf16WLi256ELi96ELi768EEv26Group_norm_nhwc_fwd_params,"aw",@nobits
	.sectionflags	@""
	.align	8
.nv.shared._Z35group_norm_nhwc_fwd_one_pass_kernelI11Fp32IOBf16WLi256ELi96ELi768EEv26Group_norm_nhwc_fwd_params:
	.zero		232


//--------------------- .nv.shared._Z35group_norm_nhwc_fwd_one_pass_kernelI11Fp32IOBf16WLi512ELi96ELi768EEv26Group_norm_nhwc_fwd_params --------------------------
	.section	.nv.shared._Z35group_norm_nhwc_fwd_one_pass_kernelI11Fp32IOBf16WLi512ELi96ELi768EEv26Group_norm_nhwc_fwd_params,"aw",@nobits
	.sectionflags	@""
	.align	8
.nv.shared._Z35group_norm_nhwc_fwd_one_pass_kernelI11Fp32IOBf16WLi512ELi96ELi768EEv26Group_norm_nhwc_fwd_params:
	.zero		232


//--------------------- .nv.shared._Z35group_norm_nhwc_fwd_one_pass_kernelI11Fp32IOFp16WLi64ELi96ELi768EEv26Group_norm_nhwc_fwd_params --------------------------
	.section	.nv.shared._Z35group_norm_nhwc_fwd_one_pass_kernelI11Fp32IOFp16WLi64ELi96ELi768EEv26Group_norm_nhwc_fwd_params,"aw",@nobits
	.sectionflags	@""
	.align	8
.nv.shared._Z35group_norm_nhwc_fwd_one_pass_kernelI11Fp32IOFp16WLi64ELi96ELi768EEv26Group_norm_nhwc_fwd_params:
	.zero		232


//--------------------- .nv.shared._Z35group_norm_nhwc_fwd_one_pass_kernelI11Fp32IOFp16WLi128ELi96ELi768EEv26Group_norm_nhwc_fwd_params --------------------------
	.section	.nv.shared._Z35group_norm_nhwc_fwd_one_pass_kernelI11Fp32IOFp16WLi128ELi96ELi768EEv26Group_norm_nhwc_fwd_params,"aw",@nobits
	.sectionflags	@""
	.align	8
.nv.shared._Z35group_norm_nhwc_fwd_one_pass_kernelI11Fp32IOFp16WLi128ELi96ELi768EEv26Group_norm_nhwc_fwd_params:
	.zero		232


//--------------------- .nv.shared._Z35group_norm_nhwc_fwd_one_pass_kernelI11Fp32IOFp16WLi256ELi96ELi768EEv26Group_norm_nhwc_fwd_params --------------------------
	.section	.nv.shared._Z35group_norm_nhwc_fwd_one_pass_kernelI11Fp32IOFp16WLi256ELi96ELi768EEv26Group_norm_nhwc_fwd_params,"aw",@nobits
	.sectionflags	@""
	.align	8
.nv.shared._Z35group_norm_nhwc_fwd_one_pass_kernelI11Fp32IOFp16WLi256ELi96ELi768EEv26Group_norm_nhwc_fwd_params:
	.zero		232


//--------------------- .nv.shared._Z35group_norm_nhwc_fwd_one_pass_kernelI11Fp32IOFp16WLi512ELi96ELi768EEv26Group_norm_nhwc_fwd_params --------------------------
	.section	.nv.shared._Z35group_norm_nhwc_fwd_one_pass_kernelI11Fp32IOFp16WLi512ELi96ELi768EEv26Group_norm_nhwc_fwd_params,"aw",@nobits
	.sectionflags	@""
	.align	8
.nv.shared._Z35group_norm_nhwc_fwd_one_pass_kernelI11Fp32IOFp16WLi512ELi96ELi768EEv26Group_norm_nhwc_fwd_params:
	.zero		232
